	.target	sm_90a

	.elftype	@"ET_EXEC"


//--------------------- .note.nv.tkinfo           --------------------------
	.section	.note.nv.tkinfo,"",@"SHT_NOTE"
	.sectionflags	@"SHF_NOTE_NV_TKINFO"
	.tkinfo
        /*0018*/ 	.word	0x00000002
        /*0030*/ 	.string	""
        /*0030*/ 	.string	"ptxas"
        /*0030*/ 	.string	"Cuda compilation tools, release 13.0, V13.0.88"
        /*0030*/ 	.string	"Build cuda_13.0.r13.0/compiler.36424714_0"
        /*0030*/ 	.string	"-arch sm_90a -m 64 "



//--------------------- .note.nv.cuinfo           --------------------------
	.section	.note.nv.cuinfo,"",@"SHT_NOTE"
	.sectionflags	@"SHF_NOTE_NV_CUINFO"
        /*0018*/ 	.short	0x0002
        /*001a*/ 	.short	0x005a
        /*001c*/ 	.short	0x0082
	.zero		2


//--------------------- .nv.info                  --------------------------
	.section	.nv.info,"",@"SHT_CUDA_INFO"
	.align	4


	//----- nvinfo : EIATTR_REGCOUNT
	.align		4
        /*0000*/ 	.byte	0x04, 0x2f
        /*0002*/ 	.short	(.L_19 - .L_18)
	.align		4
.L_18:
        /*0004*/ 	.word	index@(_ZN7cutlass13device_kernelIN5flash11enable_sm90INS1_16FlashAttnFwdSm90INS1_25CollectiveMainloopFwdSm90ILi2EN4cute5tupleIJNS5_1CILi1EEES8_S8_EEENS6_IJNS7_ILi192EEENS7_ILi128EEENS7_ILi96EEEEEELi96ENS_6half_tEfNS_4arch4Sm90ELb1ELb0ELb0ELb1ELb1ELb1ELb0ELb0ELb1ELb1ELb1ELb0EEENS1_21CollectiveEpilogueFwdINS6_IJSA_SC_SB_EEES9_SE_SG_Li384ELb1ELb1ELb1ELb0EEENS1_36VarlenDynamicPersistentTileSchedulerILi192ELi128ELi384ELi128ELb1ELb1ELb1ELb1ELb1ELb1EEEEEEEEEvNT_6ParamsE)
        /*0008*/ 	.word	0x00000080


	//----- nvinfo : EIATTR_FRAME_SIZE
	.align		4
.L_19:
        /*000c*/ 	.byte	0x04, 0x11
        /*000e*/ 	.short	(.L_21 - .L_20)
	.align		4
.L_20:
        /*0010*/ 	.word	index@(_ZN7cutlass13device_kernelIN5flash11enable_sm90INS1_16FlashAttnFwdSm90INS1_25CollectiveMainloopFwdSm90ILi2EN4cute5tupleIJNS5_1CILi1EEES8_S8_EEENS6_IJNS7_ILi192EEENS7_ILi128EEENS7_ILi96EEEEEELi96ENS_6half_tEfNS_4arch4Sm90ELb1ELb0ELb0ELb1ELb1ELb1ELb0ELb0ELb1ELb1ELb1ELb0EEENS1_21CollectiveEpilogueFwdINS6_IJSA_SC_SB_EEES9_SE_SG_Li384ELb1ELb1ELb1ELb0EEENS1_36VarlenDynamicPersistentTileSchedulerILi192ELi128ELi384ELi128ELb1ELb1ELb1ELb1ELb1ELb1EEEEEEEEEvNT_6ParamsE)
        /*0014*/ 	.word	0x000000e8


	//----- nvinfo : EIATTR_REGCOUNT
	.align		4
.L_21:
        /*0018*/ 	.byte	0x04, 0x2f
        /*001a*/ 	.short	(.L_23 - .L_22)
	.align		4
.L_22:
        /*001c*/ 	.word	index@(_ZN7cutlass13device_kernelIN5flash11enable_sm90INS1_16FlashAttnFwdSm90INS1_25CollectiveMainloopFwdSm90ILi2EN4cute5tupleIJNS5_1CILi1EEES8_S8_EEENS6_IJNS7_ILi192EEENS7_ILi128EEENS7_ILi96EEEEEELi96ENS_6half_tEfNS_4arch4Sm90ELb1ELb0ELb0ELb1ELb1ELb0ELb0ELb0ELb1ELb1ELb1ELb0EEENS1_21CollectiveEpilogueFwdINS6_IJSA_SC_SB_EEES9_SE_SG_Li384ELb1ELb1ELb1ELb0EEENS1_36VarlenDynamicPersistentTileSchedulerILi192ELi128ELi384ELi128ELb1ELb1ELb1ELb1ELb1ELb1EEEEEEEEEvNT_6ParamsE)
        /*0020*/ 	.word	0x00000080


	//----- nvinfo : EIATTR_FRAME_SIZE
	.align		4
.L_23:
        /*0024*/ 	.byte	0x04, 0x11
        /*0026*/ 	.short	(.L_25 - .L_24)
	.align		4
.L_24:
        /*0028*/ 	.word	index@(_ZN7cutlass13device_kernelIN5flash11enable_sm90INS1_16FlashAttnFwdSm90INS1_25CollectiveMainloopFwdSm90ILi2EN4cute5tupleIJNS5_1CILi1EEES8_S8_EEENS6_IJNS7_ILi192EEENS7_ILi128EEENS7_ILi96EEEEEELi96ENS_6half_tEfNS_4arch4Sm90ELb1ELb0ELb0ELb1ELb1ELb0ELb0ELb0ELb1ELb1ELb1ELb0EEENS1_21CollectiveEpilogueFwdINS6_IJSA_SC_SB_EEES9_SE_SG_Li384ELb1ELb1ELb1ELb0EEENS1_36VarlenDynamicPersistentTileSchedulerILi192ELi128ELi384ELi128ELb1ELb1ELb1ELb1ELb1ELb1EEEEEEEEEvNT_6ParamsE)
        /*002c*/ 	.word	0x00000050


	//----- nvinfo : EIATTR_REGCOUNT
	.align		4
.L_25:
        /*0030*/ 	.byte	0x04, 0x2f
        /*0032*/ 	.short	(.L_27 - .L_26)
	.align		4
.L_26:
        /*0034*/ 	.word	index@(_ZN7cutlass13device_kernelIN5flash11enable_sm90INS1_16FlashAttnFwdSm90INS1_25CollectiveMainloopFwdSm90ILi2EN4cute5tupleIJNS5_1CILi1EEES8_S8_EEENS6_IJNS7_ILi192EEENS7_ILi128EEENS7_ILi96EEEEEELi96ENS_6half_tEfNS_4arch4Sm90ELb1ELb0ELb0ELb0ELb1ELb0ELb0ELb0ELb1ELb1ELb1ELb0EEENS1_21CollectiveEpilogueFwdINS6_IJSA_SC_SB_EEES9_SE_SG_Li384ELb0ELb1ELb1ELb0EEENS1_19SingleTileSchedulerILb0ELb1ELb1ELi192EEEEEEEEEvNT_6ParamsE)
        /*0038*/ 	.word	0x00000080


	//----- nvinfo : EIATTR_FRAME_SIZE
	.align		4
.L_27:
        /*003c*/ 	.byte	0x04, 0x11
        /*003e*/ 	.short	(.L_29 - .L_28)
	.align		4
.L_28:
        /*0040*/ 	.word	index@(_ZN7cutlass13device_kernelIN5flash11enable_sm90INS1_16FlashAttnFwdSm90INS1_25CollectiveMainloopFwdSm90ILi2EN4cute5tupleIJNS5_1CILi1EEES8_S8_EEENS6_IJNS7_ILi192EEENS7_ILi128EEENS7_ILi96EEEEEELi96ENS_6half_tEfNS_4arch4Sm90ELb1ELb0ELb0ELb0ELb1ELb0ELb0ELb0ELb1ELb1ELb1ELb0EEENS1_21CollectiveEpilogueFwdINS6_IJSA_SC_SB_EEES9_SE_SG_Li384ELb0ELb1ELb1ELb0EEENS1_19SingleTileSchedulerILb0ELb1ELb1ELi192EEEEEEEEEvNT_6ParamsE)
        /*0044*/ 	.word	0x00000010


	//----- nvinfo : EIATTR_REGCOUNT
	.align		4
.L_29:
        /*0048*/ 	.byte	0x04, 0x2f
        /*004a*/ 	.short	(.L_31 - .L_30)
	.align		4
.L_30:
        /*004c*/ 	.word	index@(_ZN7cutlass13device_kernelIN5flash11enable_sm90INS1_16FlashAttnFwdSm90INS1_25CollectiveMainloopFwdSm90ILi2EN4cute5tupleIJNS5_1CILi1EEES8_S8_EEENS6_IJNS7_ILi192EEENS7_ILi128EEENS7_ILi96EEEEEELi96ENS_6half_tEfNS_4arch4Sm90ELb0ELb1ELb0ELb1ELb1ELb1ELb0ELb0ELb1ELb1ELb1ELb0EEENS1_21CollectiveEpilogueFwdINS6_IJSA_SC_SB_EEES9_SE_SG_Li384ELb1ELb1ELb1ELb0EEENS1_36VarlenDynamicPersistentTileSchedulerILi192ELi128ELi384ELi128ELb1ELb1ELb1ELb1ELb0ELb1EEEEEEEEEvNT_6ParamsE)
        /*0050*/ 	.word	0x00000080


	//----- nvinfo : EIATTR_FRAME_SIZE
	.align		4
.L_31:
        /*0054*/ 	.byte	0x04, 0x11
        /*0056*/ 	.short	(.L_33 - .L_32)
	.align		4
.L_32:
        /*0058*/ 	.word	index@(_ZN7cutlass13device_kernelIN5flash11enable_sm90INS1_16FlashAttnFwdSm90INS1_25CollectiveMainloopFwdSm90ILi2EN4cute5tupleIJNS5_1CILi1EEES8_S8_EEENS6_IJNS7_ILi192EEENS7_ILi128EEENS7_ILi96EEEEEELi96ENS_6half_tEfNS_4arch4Sm90ELb0ELb1ELb0ELb1ELb1ELb1ELb0ELb0ELb1ELb1ELb1ELb0EEENS1_21CollectiveEpilogueFwdINS6_IJSA_SC_SB_EEES9_SE_SG_Li384ELb1ELb1ELb1ELb0EEENS1_36VarlenDynamicPersistentTileSchedulerILi192ELi128ELi384ELi128ELb1ELb1ELb1ELb1ELb0ELb1EEEEEEEEEvNT_6ParamsE)
        /*005c*/ 	.word	0x00000098


	//----- nvinfo : EIATTR_REGCOUNT
	.align		4
.L_33:
        /*0060*/ 	.byte	0x04, 0x2f
        /*0062*/ 	.short	(.L_35 - .L_34)
	.align		4
.L_34:
        /*0064*/ 	.word	index@(_ZN7cutlass13device_kernelIN5flash11enable_sm90INS1_16FlashAttnFwdSm90INS1_25CollectiveMainloopFwdSm90ILi2EN4cute5tupleIJNS5_1CILi1EEES8_S8_EEENS6_IJNS7_ILi192EEENS7_ILi128EEENS7_ILi96EEEEEELi96ENS_6half_tEfNS_4arch4Sm90ELb0ELb1ELb0ELb1ELb1ELb0ELb0ELb0ELb1ELb1ELb1ELb0EEENS1_21CollectiveEpilogueFwdINS6_IJSA_SC_SB_EEES9_SE_SG_Li384ELb1ELb1ELb1ELb0EEENS1_36VarlenDynamicPersistentTileSchedulerILi192ELi128ELi384ELi128ELb1ELb1ELb1ELb1ELb0ELb1EEEEEEEEEvNT_6ParamsE)
        /*0068*/ 	.word	0x00000080


	//----- nvinfo : EIATTR_FRAME_SIZE
	.align		4
.L_35:
        /*006c*/ 	.byte	0x04, 0x11
        /*006e*/ 	.short	(.L_37 - .L_36)
	.align		4
.L_36:
        /*0070*/ 	.word	index@(_ZN7cutlass13device_kernelIN5flash11enable_sm90INS1_16FlashAttnFwdSm90INS1_25CollectiveMainloopFwdSm90ILi2EN4cute5tupleIJNS5_1CILi1EEES8_S8_EEENS6_IJNS7_ILi192EEENS7_ILi128EEENS7_ILi96EEEEEELi96ENS_6half_tEfNS_4arch4Sm90ELb0ELb1ELb0ELb1ELb1ELb0ELb0ELb0ELb1ELb1ELb1ELb0EEENS1_21CollectiveEpilogueFwdINS6_IJSA_SC_SB_EEES9_SE_SG_Li384ELb1ELb1ELb1ELb0EEENS1_36VarlenDynamicPersistentTileSchedulerILi192ELi128ELi384ELi128ELb1ELb1ELb1ELb1ELb0ELb1EEEEEEEEEvNT_6ParamsE)
        /*0074*/ 	.word	0x00000030


	//----- nvinfo : EIATTR_REGCOUNT
	.align		4
.L_37:
        /*0078*/ 	.byte	0x04, 0x2f
        /*007a*/ 	.short	(.L_39 - .L_38)
	.align		4
.L_38:
        /*007c*/ 	.word	index@(_ZN7cutlass13device_kernelIN5flash11enable_sm90INS1_16FlashAttnFwdSm90INS1_25CollectiveMainloopFwdSm90ILi2EN4cute5tupleIJNS5_1CILi1EEES8_S8_EEENS6_IJNS7_ILi192EEENS7_ILi128EEENS7_ILi96EEEEEELi96ENS_6half_tEfNS_4arch4Sm90ELb0ELb1ELb0ELb0ELb1ELb0ELb0ELb0ELb1ELb1ELb1ELb0EEENS1_21CollectiveEpilogueFwdINS6_IJSA_SC_SB_EEES9_SE_SG_Li384ELb0ELb1ELb1ELb0EEENS1_19SingleTileSchedulerILb0ELb1ELb1ELi192EEEEEEEEEvNT_6ParamsE)
        /*0080*/ 	.word	0x00000080


	//----- nvinfo : EIATTR_FRAME_SIZE
	.align		4
.L_39:
        /*0084*/ 	.byte	0x04, 0x11
        /*0086*/ 	.short	(.L_41 - .L_40)
	.align		4
.L_40:
        /*0088*/ 	.word	index@(_ZN7cutlass13device_kernelIN5flash11enable_sm90INS1_16FlashAttnFwdSm90INS1_25CollectiveMainloopFwdSm90ILi2EN4cute5tupleIJNS5_1CILi1EEES8_S8_EEENS6_IJNS7_ILi192EEENS7_ILi128EEENS7_ILi96EEEEEELi96ENS_6half_tEfNS_4arch4Sm90ELb0ELb1ELb0ELb0ELb1ELb0ELb0ELb0ELb1ELb1ELb1ELb0EEENS1_21CollectiveEpilogueFwdINS6_IJSA_SC_SB_EEES9_SE_SG_Li384ELb0ELb1ELb1ELb0EEENS1_19SingleTileSchedulerILb0ELb1ELb1ELi192EEEEEEEEEvNT_6ParamsE)
        /*008c*/ 	.word	0x00000010


	//----- nvinfo : EIATTR_REGCOUNT
	.align		4
.L_41:
        /*0090*/ 	.byte	0x04, 0x2f
        /*0092*/ 	.short	(.L_43 - .L_42)
	.align		4
.L_42:
        /*0094*/ 	.word	index@(_ZN7cutlass13device_kernelIN5flash11enable_sm90INS1_16FlashAttnFwdSm90INS1_25CollectiveMainloopFwdSm90ILi2EN4cute5tupleIJNS5_1CILi1EEES8_S8_EEENS6_IJNS7_ILi192EEENS7_ILi128EEENS7_ILi96EEEEEELi96ENS_6half_tEfNS_4arch4Sm90ELb0ELb0ELb0ELb1ELb1ELb1ELb0ELb0ELb1ELb1ELb1ELb0EEENS1_21CollectiveEpilogueFwdINS6_IJSA_SC_SB_EEES9_SE_SG_Li384ELb1ELb1ELb1ELb0EEENS1_36VarlenDynamicPersistentTileSchedulerILi192ELi128ELi384ELi128ELb1ELb1ELb1ELb0ELb1ELb1EEEEEEEEEvNT_6ParamsE)
        /*0098*/ 	.word	0x00000080


	//----- nvinfo : EIATTR_FRAME_SIZE
	.align		4
.L_43:
        /*009c*/ 	.byte	0x04, 0x11
        /*009e*/ 	.short	(.L_45 - .L_44)
	.align		4
.L_44:
        /*00a0*/ 	.word	index@(_ZN7cutlass13device_kernelIN5flash11enable_sm90INS1_16FlashAttnFwdSm90INS1_25CollectiveMainloopFwdSm90ILi2EN4cute5tupleIJNS5_1CILi1EEES8_S8_EEENS6_IJNS7_ILi192EEENS7_ILi128EEENS7_ILi96EEEEEELi96ENS_6half_tEfNS_4arch4Sm90ELb0ELb0ELb0ELb1ELb1ELb1ELb0ELb0ELb1ELb1ELb1ELb0EEENS1_21CollectiveEpilogueFwdINS6_IJSA_SC_SB_EEES9_SE_SG_Li384ELb1ELb1ELb1ELb0EEENS1_36VarlenDynamicPersistentTileSchedulerILi192ELi128ELi384ELi128ELb1ELb1ELb1ELb0ELb1ELb1EEEEEEEEEvNT_6ParamsE)
        /*00a4*/ 	.word	0x000000e0


	//----- nvinfo : EIATTR_REGCOUNT
	.align		4
.L_45:
        /*00a8*/ 	.byte	0x04, 0x2f
        /*00aa*/ 	.short	(.L_47 - .L_46)
	.align		4
.L_46:
        /*00ac*/ 	.word	index@(_ZN7cutlass13device_kernelIN5flash11enable_sm90INS1_16FlashAttnFwdSm90INS1_25CollectiveMainloopFwdSm90ILi2EN4cute5tupleIJNS5_1CILi1EEES8_S8_EEENS6_IJNS7_ILi192EEENS7_ILi128EEENS7_ILi96EEEEEELi96ENS_6half_tEfNS_4arch4Sm90ELb0ELb0ELb0ELb1ELb1ELb0ELb0ELb0ELb1ELb1ELb1ELb0EEENS1_21CollectiveEpilogueFwdINS6_IJSA_SC_SB_EEES9_SE_SG_Li384ELb1ELb1ELb1ELb0EEENS1_36VarlenDynamicPersistentTileSchedulerILi192ELi128ELi384ELi128ELb1ELb1ELb1ELb0ELb1ELb1EEEEEEEEEvNT_6ParamsE)
        /*00b0*/ 	.word	0x00000080


	//----- nvinfo : EIATTR_FRAME_SIZE
	.align		4
.L_47:
        /*00b4*/ 	.byte	0x04, 0x11
        /*00b6*/ 	.short	(.L_49 - .L_48)
	.align		4
.L_48:
        /*00b8*/ 	.word	index@(_ZN7cutlass13device_kernelIN5flash11enable_sm90INS1_16FlashAttnFwdSm90INS1_25CollectiveMainloopFwdSm90ILi2EN4cute5tupleIJNS5_1CILi1EEES8_S8_EEENS6_IJNS7_ILi192EEENS7_ILi128EEENS7_ILi96EEEEEELi96ENS_6half_tEfNS_4arch4Sm90ELb0ELb0ELb0ELb1ELb1ELb0ELb0ELb0ELb1ELb1ELb1ELb0EEENS1_21CollectiveEpilogueFwdINS6_IJSA_SC_SB_EEES9_SE_SG_Li384ELb1ELb1ELb1ELb0EEENS1_36VarlenDynamicPersistentTileSchedulerILi192ELi128ELi384ELi128ELb1ELb1ELb1ELb0ELb1ELb1EEEEEEEEEvNT_6ParamsE)
        /*00bc*/ 	.word	0x00000050


	//----- nvinfo : EIATTR_REGCOUNT
	.align		4
.L_49:
        /*00c0*/ 	.byte	0x04, 0x2f
        /*00c2*/ 	.short	(.L_51 - .L_50)
	.align		4
.L_50:
        /*00c4*/ 	.word	index@(_ZN7cutlass13device_kernelIN5flash11enable_sm90INS1_16FlashAttnFwdSm90INS1_25CollectiveMainloopFwdSm90ILi2EN4cute5tupleIJNS5_1CILi1EEES8_S8_EEENS6_IJNS7_ILi192EEENS7_ILi128EEENS7_ILi96EEEEEELi96ENS_6half_tEfNS_4arch4Sm90ELb0ELb0ELb0ELb0ELb1ELb0ELb0ELb0ELb1ELb1ELb1ELb0EEENS1_21CollectiveEpilogueFwdINS6_IJSA_SC_SB_EEES9_SE_SG_Li384ELb0ELb1ELb1ELb0EEENS1_19SingleTileSchedulerILb0ELb1ELb1ELi192EEEEEEEEEvNT_6ParamsE)
        /*00c8*/ 	.word	0x00000080


	//----- nvinfo : EIATTR_FRAME_SIZE
	.align		4
.L_51:
        /*00cc*/ 	.byte	0x04, 0x11
        /*00ce*/ 	.short	(.L_53 - .L_52)
	.align		4
.L_52:
        /*00d0*/ 	.word	index@(_ZN7cutlass13device_kernelIN5flash11enable_sm90INS1_16FlashAttnFwdSm90INS1_25CollectiveMainloopFwdSm90ILi2EN4cute5tupleIJNS5_1CILi1EEES8_S8_EEENS6_IJNS7_ILi192EEENS7_ILi128EEENS7_ILi96EEEEEELi96ENS_6half_tEfNS_4arch4Sm90ELb0ELb0ELb0ELb0ELb1ELb0ELb0ELb0ELb1ELb1ELb1ELb0EEENS1_21CollectiveEpilogueFwdINS6_IJSA_SC_SB_EEES9_SE_SG_Li384ELb0ELb1ELb1ELb0EEENS1_19SingleTileSchedulerILb0ELb1ELb1ELi192EEEEEEEEEvNT_6ParamsE)
        /*00d4*/ 	.word	0x00000008


	//----- nvinfo : EIATTR_MIN_STACK_SIZE
	.align		4
.L_53:
        /*00d8*/ 	.byte	0x04, 0x12
        /*00da*/ 	.short	(.L_55 - .L_54)
	.align		4
.L_54:
        /*00dc*/ 	.word	index@(_ZN7cutlass13device_kernelIN5flash11enable_sm90INS1_16FlashAttnFwdSm90INS1_25CollectiveMainloopFwdSm90ILi2EN4cute5tupleIJNS5_1CILi1EEES8_S8_EEENS6_IJNS7_ILi192EEENS7_ILi128EEENS7_ILi96EEEEEELi96ENS_6half_tEfNS_4arch4Sm90ELb0ELb0ELb0ELb0ELb1ELb0ELb0ELb0ELb1ELb1ELb1ELb0EEENS1_21CollectiveEpilogueFwdINS6_IJSA_SC_SB_EEES9_SE_SG_Li384ELb0ELb1ELb1ELb0EEENS1_19SingleTileSchedulerILb0ELb1ELb1ELi192EEEEEEEEEvNT_6ParamsE)
        /*00e0*/ 	.word	0x00000008


	//----- nvinfo : EIATTR_MIN_STACK_SIZE
	.align		4
.L_55:
        /*00e4*/ 	.byte	0x04, 0x12
        /*00e6*/ 	.short	(.L_57 - .L_56)
	.align		4
.L_56:
        /*00e8*/ 	.word	index@(_ZN7cutlass13device_kernelIN5flash11enable_sm90INS1_16FlashAttnFwdSm90INS1_25CollectiveMainloopFwdSm90ILi2EN4cute5tupleIJNS5_1CILi1EEES8_S8_EEENS6_IJNS7_ILi192EEENS7_ILi128EEENS7_ILi96EEEEEELi96ENS_6half_tEfNS_4arch4Sm90ELb0ELb0ELb0ELb1ELb1ELb0ELb0ELb0ELb1ELb1ELb1ELb0EEENS1_21CollectiveEpilogueFwdINS6_IJSA_SC_SB_EEES9_SE_SG_Li384ELb1ELb1ELb1ELb0EEENS1_36VarlenDynamicPersistentTileSchedulerILi192ELi128ELi384ELi128ELb1ELb1ELb1ELb0ELb1ELb1EEEEEEEEEvNT_6ParamsE)
        /*00ec*/ 	.word	0x00000050


	//----- nvinfo : EIATTR_MIN_STACK_SIZE
	.align		4
.L_57:
        /*00f0*/ 	.byte	0x04, 0x12
        /*00f2*/ 	.short	(.L_59 - .L_58)
	.align		4
.L_58:
        /*00f4*/ 	.word	index@(_ZN7cutlass13device_kernelIN5flash11enable_sm90INS1_16FlashAttnFwdSm90INS1_25CollectiveMainloopFwdSm90ILi2EN4cute5tupleIJNS5_1CILi1EEES8_S8_EEENS6_IJNS7_ILi192EEENS7_ILi128EEENS7_ILi96EEEEEELi96ENS_6half_tEfNS_4arch4Sm90ELb0ELb0ELb0ELb1ELb1ELb1ELb0ELb0ELb1ELb1ELb1ELb0EEENS1_21CollectiveEpilogueFwdINS6_IJSA_SC_SB_EEES9_SE_SG_Li384ELb1ELb1ELb1ELb0EEENS1_36VarlenDynamicPersistentTileSchedulerILi192ELi128ELi384ELi128ELb1ELb1ELb1ELb0ELb1ELb1EEEEEEEEEvNT_6ParamsE)
        /*00f8*/ 	.word	0x000000e0


	//----- nvinfo : EIATTR_MIN_STACK_SIZE
	.align		4
.L_59:
        /*00fc*/ 	.byte	0x04, 0x12
        /*00fe*/ 	.short	(.L_61 - .L_60)
	.align		4
.L_60:
        /*0100*/ 	.word	index@(_ZN7cutlass13device_kernelIN5flash11enable_sm90INS1_16FlashAttnFwdSm90INS1_25CollectiveMainloopFwdSm90ILi2EN4cute5tupleIJNS5_1CILi1EEES8_S8_EEENS6_IJNS7_ILi192EEENS7_ILi128EEENS7_ILi96EEEEEELi96ENS_6half_tEfNS_4arch4Sm90ELb0ELb1ELb0ELb0ELb1ELb0ELb0ELb0ELb1ELb1ELb1ELb0EEENS1_21CollectiveEpilogueFwdINS6_IJSA_SC_SB_EEES9_SE_SG_Li384ELb0ELb1ELb1ELb0EEENS1_19SingleTileSchedulerILb0ELb1ELb1ELi192EEEEEEEEEvNT_6ParamsE)
        /*0104*/ 	.word	0x00000010


	//----- nvinfo : EIATTR_MIN_STACK_SIZE
	.align		4
.L_61:
        /*0108*/ 	.byte	0x04, 0x12
        /*010a*/ 	.short	(.L_63 - .L_62)
	.align		4
.L_62:
        /*010c*/ 	.word	index@(_ZN7cutlass13device_kernelIN5flash11enable_sm90INS1_16FlashAttnFwdSm90INS1_25CollectiveMainloopFwdSm90ILi2EN4cute5tupleIJNS5_1CILi1EEES8_S8_EEENS6_IJNS7_ILi192EEENS7_ILi128EEENS7_ILi96EEEEEELi96ENS_6half_tEfNS_4arch4Sm90ELb0ELb1ELb0ELb1ELb1ELb0ELb0ELb0ELb1ELb1ELb1ELb0EEENS1_21CollectiveEpilogueFwdINS6_IJSA_SC_SB_EEES9_SE_SG_Li384ELb1ELb1ELb1ELb0EEENS1_36VarlenDynamicPersistentTileSchedulerILi192ELi128ELi384ELi128ELb1ELb1ELb1ELb1ELb0ELb1EEEEEEEEEvNT_6ParamsE)
        /*0110*/ 	.word	0x00000030


	//----- nvinfo : EIATTR_MIN_STACK_SIZE
	.align		4
.L_63:
        /*0114*/ 	.byte	0x04, 0x12
        /*0116*/ 	.short	(.L_65 - .L_64)
	.align		4
.L_64:
        /*0118*/ 	.word	index@(_ZN7cutlass13device_kernelIN5flash11enable_sm90INS1_16FlashAttnFwdSm90INS1_25CollectiveMainloopFwdSm90ILi2EN4cute5tupleIJNS5_1CILi1EEES8_S8_EEENS6_IJNS7_ILi192EEENS7_ILi128EEENS7_ILi96EEEEEELi96ENS_6half_tEfNS_4arch4Sm90ELb0ELb1ELb0ELb1ELb1ELb1ELb0ELb0ELb1ELb1ELb1ELb0EEENS1_21CollectiveEpilogueFwdINS6_IJSA_SC_SB_EEES9_SE_SG_Li384ELb1ELb1ELb1ELb0EEENS1_36VarlenDynamicPersistentTileSchedulerILi192ELi128ELi384ELi128ELb1ELb1ELb1ELb1ELb0ELb1EEEEEEEEEvNT_6ParamsE)
        /*011c*/ 	.word	0x00000098


	//----- nvinfo : EIATTR_MIN_STACK_SIZE
	.align		4
.L_65:
        /*0120*/ 	.byte	0x04, 0x12
        /*0122*/ 	.short	(.L_67 - .L_66)
	.align		4
.L_66:
        /*0124*/ 	.word	index@(_ZN7cutlass13device_kernelIN5flash11enable_sm90INS1_16FlashAttnFwdSm90INS1_25CollectiveMainloopFwdSm90ILi2EN4cute5tupleIJNS5_1CILi1EEES8_S8_EEENS6_IJNS7_ILi192EEENS7_ILi128EEENS7_ILi96EEEEEELi96ENS_6half_tEfNS_4arch4Sm90ELb1ELb0ELb0ELb0ELb1ELb0ELb0ELb0ELb1ELb1ELb1ELb0EEENS1_21CollectiveEpilogueFwdINS6_IJSA_SC_SB_EEES9_SE_SG_Li384ELb0ELb1ELb1ELb0EEENS1_19SingleTileSchedulerILb0ELb1ELb1ELi192EEEEEEEEEvNT_6ParamsE)
        /*0128*/ 	.word	0x00000010


	//----- nvinfo : EIATTR_MIN_STACK_SIZE
	.align		4
.L_67:
        /*012c*/ 	.byte	0x04, 0x12
        /*012e*/ 	.short	(.L_69 - .L_68)
	.align		4
.L_68:
        /*0130*/ 	.word	index@(_ZN7cutlass13device_kernelIN5flash11enable_sm90INS1_16FlashAttnFwdSm90INS1_25CollectiveMainloopFwdSm90ILi2EN4cute5tupleIJNS5_1CILi1EEES8_S8_EEENS6_IJNS7_ILi192EEENS7_ILi128EEENS7_ILi96EEEEEELi96ENS_6half_tEfNS_4arch4Sm90ELb1ELb0ELb0ELb1ELb1ELb0ELb0ELb0ELb1ELb1ELb1ELb0EEENS1_21CollectiveEpilogueFwdINS6_IJSA_SC_SB_EEES9_SE_SG_Li384ELb1ELb1ELb1ELb0EEENS1_36VarlenDynamicPersistentTileSchedulerILi192ELi128ELi384ELi128ELb1ELb1ELb1ELb1ELb1ELb1EEEEEEEEEvNT_6ParamsE)
        /*0134*/ 	.word	0x00000050


	//----- nvinfo : EIATTR_MIN_STACK_SIZE
	.align		4
.L_69:
        /*0138*/ 	.byte	0x04, 0x12
        /*013a*/ 	.short	(.L_71 - .L_70)
	.align		4
.L_70:
        /*013c*/ 	.word	index@(_ZN7cutlass13device_kernelIN5flash11enable_sm90INS1_16FlashAttnFwdSm90INS1_25CollectiveMainloopFwdSm90ILi2EN4cute5tupleIJNS5_1CILi1EEES8_S8_EEENS6_IJNS7_ILi192EEENS7_ILi128EEENS7_ILi96EEEEEELi96ENS_6half_tEfNS_4arch4Sm90ELb1ELb0ELb0ELb1ELb1ELb1ELb0ELb0ELb1ELb1ELb1ELb0EEENS1_21CollectiveEpilogueFwdINS6_IJSA_SC_SB_EEES9_SE_SG_Li384ELb1ELb1ELb1ELb0EEENS1_36VarlenDynamicPersistentTileSchedulerILi192ELi128ELi384ELi128ELb1ELb1ELb1ELb1ELb1ELb1EEEEEEEEEvNT_6ParamsE)
        /*0140*/ 	.word	0x000000e8
.L_71:


//--------------------- .nv.compat                --------------------------
	.section	.nv.compat,"",@"SHT_CUDA_COMPAT_INFO"
	.align	4
        /*0000*/ 	.byte	0x02, 0x09, 0x01, 0x00, 0x02, 0x02, 0x04, 0x00, 0x02, 0x05, 0x05, 0x00, 0x03, 0x07, 0x01, 0x01
        /*0010*/ 	.byte	0x02, 0x03, 0x01, 0x00, 0x02, 0x06, 0x01, 0x00, 0x04, 0x0b, 0x08, 0x00, 0x00, 0x00, 0x00, 0x00
        /*0020*/ 	.byte	0x00, 0x00, 0x00, 0x00


//--------------------- .nv.info._ZN7cutlass13device_kernelIN5flash11enable_sm90INS1_16FlashAttnFwdSm90INS1_25CollectiveMainloopFwdSm90ILi2EN4cute5tupleIJNS5_1CILi1EEES8_S8_EEENS6_IJNS7_ILi192EEENS7_ILi128EEENS7_ILi96EEEEEELi96ENS_6half_tEfNS_4arch4Sm90ELb0ELb0ELb0ELb0ELb1ELb0ELb0ELb0ELb1ELb1ELb1ELb0EEENS1_21CollectiveEpilogueFwdINS6_IJSA_SC_SB_EEES9_SE_SG_Li384ELb0ELb1ELb1ELb0EEENS1_19SingleTileSchedulerILb0ELb1ELb1ELi192EEEEEEEEEvNT_6ParamsE --------------------------
	.section	.nv.info._ZN7cutlass13device_kernelIN5flash11enable_sm90INS1_16FlashAttnFwdSm90INS1_25CollectiveMainloopFwdSm90ILi2EN4cute5tupleIJNS5_1CILi1EEES8_S8_EEENS6_IJNS7_ILi192EEENS7_ILi128EEENS7_ILi96EEEEEELi96ENS_6half_tEfNS_4arch4Sm90ELb0ELb0ELb0ELb0ELb1ELb0ELb0ELb0ELb1ELb1ELb1ELb0EEENS1_21CollectiveEpilogueFwdINS6_IJSA_SC_SB_EEES9_SE_SG_Li384ELb0ELb1ELb1ELb0EEENS1_19SingleTileSchedulerILb0ELb1ELb1ELi192EEEEEEEEEvNT_6ParamsE,"",@"SHT_CUDA_INFO"
	.sectionflags	@""
	.align	4


	//----- nvinfo : EIATTR_CUDA_API_VERSION
	.align		4
        /*0000*/ 	.byte	0x04, 0x37
        /*0002*/ 	.short	(.L_73 - .L_72)
.L_72:
        /*0004*/ 	.word	0x00000082


	//----- nvinfo : EIATTR_KPARAM_INFO
	.align		4
.L_73:
        /*0008*/ 	.byte	0x04, 0x17
        /*000a*/ 	.short	(.L_75 - .L_74)
.L_74:
        /*000c*/ 	.word	0x00000000
        /*0010*/ 	.short	0x0000
        /*0012*/ 	.short	0x0070
        /*0014*/ 	.byte	0x00, 0xf0, 0x01, 0x28


	//----- nvinfo : EIATTR_SPARSE_MMA_MASK
	.align		4
.L_75:
        /*0018*/ 	.byte	0x03, 0x50
        /*001a*/ 	.short	0x0000


	//----- nvinfo : EIATTR_MAXREG_COUNT
	.align		4
        /*001c*/ 	.byte	0x03, 0x1b
        /*001e*/ 	.short	0x0080


	//----- nvinfo : EIATTR_NUM_BARRIERS
	.align		4
        /*0020*/ 	.byte	0x02, 0x4c
        /*0022*/ 	.byte	0x10
	.zero		1


	//----- nvinfo : EIATTR_EXTERNS
	.align		4
        /*0024*/ 	.byte	0x04, 0x0f
        /*0026*/ 	.short	(.L_77 - .L_76)


	//   ....[0]....
	.align		4
.L_76:
        /*0028*/ 	.word	index@(__assertfail)


	//----- nvinfo : EIATTR_ANNOTATIONS
	.align		4
.L_77:
        /*002c*/ 	.byte	0x04, 0x55
        /*002e*/ 	.short	(.L_79 - .L_78)


	//   ....[0]....
.L_78:
        /*0030*/ 	.word	0x00000001
        /*0034*/ 	.byte	0xf0, 0x83, 0x00, 0x00, 0x01, 0x00, 0x00, 0x00, 0x00, 0x84, 0x00, 0x00, 0x01, 0x00, 0x00, 0x00
        /*0044*/ 	.byte	0x70, 0x9b, 0x00, 0x00, 0x01, 0x00, 0x00, 0x00, 0x90, 0x9b, 0x00, 0x00


	//----- nvinfo : EIATTR_MERCURY_ISA_VERSION
	.align		4
.L_79:
        /*0050*/ 	.byte	0x03, 0x5f
        /*0052*/ 	.short	0x0101


	//----- nvinfo : EIATTR_INT_WARP_WIDE_INSTR_OFFSETS
	.align		4
        /*0054*/ 	.byte	0x04, 0x31
        /*0056*/ 	.short	(.L_81 - .L_80)


	//   ....[0]....
.L_80:
        /*0058*/ 	.word	0x000000c0


	//   ....[1]....
        /*005c*/ 	.word	0x000000d0


	//   ....[2]....
        /*0060*/ 	.word	0x00000170


	//----- nvinfo : EIATTR_COOP_GROUP_MASK_REGIDS
	.align		4
.L_81:
        /*0064*/ 	.byte	0x04, 0x29
        /*0066*/ 	.short	(.L_83 - .L_82)


	//   ....[0]....
.L_82:
        /*0068*/ 	.word	0xffffffff


	//   ....[1]....
        /*006c*/ 	.word	0xffffffff


	//   ....[2]....
        /*0070*/ 	.word	0xffffffff


	//   ....[3]....
        /*0074*/ 	.word	0xffffffff


	//   ....[4]....
        /*0078*/ 	.word	0xffffffff


	//   ....[5]....
        /*007c*/ 	.word	0xffffffff


	//   ....[6]....
        /*0080*/ 	.word	0xffffffff


	//   ....[7]....
        /*0084*/ 	.word	0xffffffff


	//   ....[8]....
        /*0088*/ 	.word	0xffffffff


	//   ....[9]....
        /*008c*/ 	.word	0xffffffff


	//   ....[10]....
        /*0090*/ 	.word	0xffffffff


	//   ....[11]....
        /*0094*/ 	.word	0xffffffff


	//   ....[12]....
        /*0098*/ 	.word	0xffffffff


	//   ....[13]....
        /*009c*/ 	.word	0xffffffff


	//   ....[14]....
        /*00a0*/ 	.word	0xffffffff


	//   ....[15]....
        /*00a4*/ 	.word	0xffffffff


	//   ....[16]....
        /*00a8*/ 	.word	0xffffffff


	//   ....[17]....
        /*00ac*/ 	.word	0xffffffff


	//   ....[18]....
        /*00b0*/ 	.word	0xffffffff


	//   ....[19]....
        /*00b4*/ 	.word	0xffffffff


	//   ....[20]....
        /*00b8*/ 	.word	0xffffffff


	//   ....[21]....
        /*00bc*/ 	.word	0xffffffff


	//   ....[22]....
        /*00c0*/ 	.word	0xffffffff


	//   ....[23]....
        /*00c4*/ 	.word	0xffffffff


	//   ....[24]....
        /*00c8*/ 	.word	0xffffffff


	//   ....[25]....
        /*00cc*/ 	.word	0xffffffff


	//   ....[26]....
        /*00d0*/ 	.word	0xffffffff


	//   ....[27]....
        /*00d4*/ 	.word	0xffffffff


	//   ....[28]....
        /*00d8*/ 	.word	0xffffffff


	//   ....[29]....
        /*00dc*/ 	.word	0xffffffff


	//   ....[30]....
        /*00e0*/ 	.word	0xffffffff


	//   ....[31]....
        /*00e4*/ 	.word	0xffffffff


	//   ....[32]....
        /*00e8*/ 	.word	0xffffffff


	//   ....[33]....
        /*00ec*/ 	.word	0xffffffff


	//   ....[34]....
        /*00f0*/ 	.word	0xffffffff


	//   ....[35]....
        /*00f4*/ 	.word	0xffffffff


	//   ....[36]....
        /*00f8*/ 	.word	0xffffffff


	//   ....[37]....
        /*00fc*/ 	.word	0xffffffff


	//   ....[38]....
        /*0100*/ 	.word	0xffffffff


	//   ....[39]....
        /*0104*/ 	.word	0xffffffff


	//   ....[40]....
        /*0108*/ 	.word	0xffffffff


	//   ....[41]....
        /*010c*/ 	.word	0xffffffff


	//   ....[42]....
        /*0110*/ 	.word	0xffffffff


	//   ....[43]....
        /*0114*/ 	.word	0xffffffff


	//   ....[44]....
        /*0118*/ 	.word	0xffffffff


	//   ....[45]....
        /*011c*/ 	.word	0xffffffff


	//   ....[46]....
        /*0120*/ 	.word	0xffffffff


	//   ....[47]....
        /*0124*/ 	.word	0xffffffff


	//   ....[48]....
        /*0128*/ 	.word	0xffffffff


	//   ....[49]....
        /*012c*/ 	.word	0xffffffff


	//   ....[50]....
        /*0130*/ 	.word	0xffffffff


	//   ....[51]....
        /*0134*/ 	.word	0xffffffff


	//   ....[52]....
        /*0138*/ 	.word	0xffffffff


	//   ....[53]....
        /*013c*/ 	.word	0xffffffff


	//   ....[54]....
        /*0140*/ 	.word	0xffffffff


	//   ....[55]....
        /*0144*/ 	.word	0xffffffff


	//   ....[56]....
        /*0148*/ 	.word	0xffffffff


	//   ....[57]....
        /*014c*/ 	.word	0xffffffff


	//   ....[58]....
        /*0150*/ 	.word	0xffffffff


	//   ....[59]....
        /*0154*/ 	.word	0xffffffff


	//   ....[60]....
        /*0158*/ 	.word	0xffffffff


	//   ....[61]....
        /*015c*/ 	.word	0xffffffff


	//   ....[62]....
        /*0160*/ 	.word	0xffffffff


	//   ....[63]....
        /*0164*/ 	.word	0xffffffff


	//   ....[64]....
        /*0168*/ 	.word	0xffffffff


	//   ....[65]....
        /*016c*/ 	.word	0xffffffff


	//   ....[66]....
        /*0170*/ 	.word	0xffffffff


	//   ....[67]....
        /*0174*/ 	.word	0xffffffff


	//   ....[68]....
        /*0178*/ 	.word	0xffffffff


	//   ....[69]....
        /*017c*/ 	.word	0xffffffff


	//   ....[70]....
        /*0180*/ 	.word	0xffffffff


	//   ....[71]....
        /*0184*/ 	.word	0xffffffff


	//   ....[72]....
        /*0188*/ 	.word	0xffffffff


	//   ....[73]....
        /*018c*/ 	.word	0xffffffff


	//   ....[74]....
        /*0190*/ 	.word	0xffffffff


	//   ....[75]....
        /*0194*/ 	.word	0x0500000f


	//   ....[76]....
        /*0198*/ 	.word	0x0500000f


	//   ....[77]....
        /*019c*/ 	.word	0x0500000f


	//   ....[78]....
        /*01a0*/ 	.word	0x0500000f


	//   ....[79]....
        /*01a4*/ 	.word	0x0500000f


	//   ....[80]....
        /*01a8*/ 	.word	0x0500000f


	//   ....[81]....
        /*01ac*/ 	.word	0x0500000f


	//   ....[82]....
        /*01b0*/ 	.word	0x0500000f


	//   ....[83]....
        /*01b4*/ 	.word	0x0500000f


	//   ....[84]....
        /*01b8*/ 	.word	0x0500000f


	//   ....[85]....
        /*01bc*/ 	.word	0x0500000f


	//   ....[86]....
        /*01c0*/ 	.word	0x0500000f


	//   ....[87]....
        /*01c4*/ 	.word	0x0500000f


	//   ....[88]....
        /*01c8*/ 	.word	0x0500000f


	//   ....[89]....
        /*01cc*/ 	.word	0x0500000f


	//   ....[90]....
        /*01d0*/ 	.word	0x0500000f


	//   ....[91]....
        /*01d4*/ 	.word	0x0500000f


	//   ....[92]....
        /*01d8*/ 	.word	0x0500000f


	//   ....[93]....
        /*01dc*/ 	.word	0x0500000f


	//   ....[94]....
        /*01e0*/ 	.word	0x0500000f


	//   ....[95]....
        /*01e4*/ 	.word	0x0500000f


	//   ....[96]....
        /*01e8*/ 	.word	0x0500000f


	//   ....[97]....
        /*01ec*/ 	.word	0x0500000f


	//   ....[98]....
        /*01f0*/ 	.word	0x0500000f


	//   ....[99]....
        /*01f4*/ 	.word	0x0500000f


	//   ....[100]....
        /*01f8*/ 	.word	0x0500000f


	//   ....[101]....
        /*01fc*/ 	.word	0x0500000f


	//   ....[102]....
        /*0200*/ 	.word	0x0500000f


	//   ....[103]....
        /*0204*/ 	.word	0x0500000f


	//   ....[104]....
        /*0208*/ 	.word	0x0500000f


	//   ....[105]....
        /*020c*/ 	.word	0x0500000f


	//   ....[106]....
        /*0210*/ 	.word	0x0500000f


	//   ....[107]....
        /*0214*/ 	.word	0x0500000f


	//   ....[108]....
        /*0218*/ 	.word	0x0500000f


	//   ....[109]....
        /*021c*/ 	.word	0x0500000f


	//   ....[110]....
        /*0220*/ 	.word	0x0500000f


	//   ....[111]....
        /*0224*/ 	.word	0x0500000f


	//   ....[112]....
        /*0228*/ 	.word	0x0500000f


	//   ....[113]....
        /*022c*/ 	.word	0x0500000f


	//   ....[114]....
        /*0230*/ 	.word	0x0500000f


	//   ....[115]....
        /*0234*/ 	.word	0x0500000f


	//   ....[116]....
        /*0238*/ 	.word	0x0500000f


	//   ....[117]....
        /*023c*/ 	.word	0x0500000f


	//   ....[118]....
        /*0240*/ 	.word	0x0500000f


	//   ....[119]....
        /*0244*/ 	.word	0x0500000f


	//   ....[120]....
        /*0248*/ 	.word	0x0500000f


	//----- nvinfo : EIATTR_COOP_GROUP_INSTR_OFFSETS
	.align		4
.L_83:
        /*024c*/ 	.byte	0x04, 0x28
        /*024e*/ 	.short	(.L_85 - .L_84)


	//   ....[0]....
.L_84:
        /*0250*/ 	.word	0x00000080


	//   ....[1]....
        /*0254*/ 	.word	0x00000090


	//   ....[2]....
        /*0258*/ 	.word	0x000002d0


	//   ....[3]....
        /*025c*/ 	.word	0x00000430


	//   ....[4]....
        /*0260*/ 	.word	0x00000550


	//   ....[5]....
        /*0264*/ 	.word	0x000006b0


	//   ....[6]....
        /*0268*/ 	.word	0x00000f50


	//   ....[7]....
        /*026c*/ 	.word	0x000021e0


	//   ....[8]....
        /*0270*/ 	.word	0x000022e0


	//   ....[9]....
        /*0274*/ 	.word	0x000027f0


	//   ....[10]....
        /*0278*/ 	.word	0x00002880


	//   ....[11]....
        /*027c*/ 	.word	0x000035d0


	//   ....[12]....
        /*0280*/ 	.word	0x00004460


	//   ....[13]....
        /*0284*/ 	.word	0x00004470


	//   ....[14]....
        /*0288*/ 	.word	0x000044d0


	//   ....[15]....
        /*028c*/ 	.word	0x000044f0


	//   ....[16]....
        /*0290*/ 	.word	0x00005850


	//   ....[17]....
        /*0294*/ 	.word	0x00005990


	//   ....[18]....
        /*0298*/ 	.word	0x000059d0


	//   ....[19]....
        /*029c*/ 	.word	0x00005ae0


	//   ....[20]....
        /*02a0*/ 	.word	0x00005af0


	//   ....[21]....
        /*02a4*/ 	.word	0x000069e0


	//   ....[22]....
        /*02a8*/ 	.word	0x00006a30


	//   ....[23]....
        /*02ac*/ 	.word	0x00006a70


	//   ....[24]....
        /*02b0*/ 	.word	0x00006aa0


	//   ....[25]....
        /*02b4*/ 	.word	0x00006ad0


	//   ....[26]....
        /*02b8*/ 	.word	0x00006ae0


	//   ....[27]....
        /*02bc*/ 	.word	0x00006fb0


	//   ....[28]....
        /*02c0*/ 	.word	0x00006fc0


	//   ....[29]....
        /*02c4*/ 	.word	0x00007860


	//   ....[30]....
        /*02c8*/ 	.word	0x00008a70


	//   ....[31]....
        /*02cc*/ 	.word	0x00008a80


	//   ....[32]....
        /*02d0*/ 	.word	0x00008a90


	//   ....[33]....
        /*02d4*/ 	.word	0x00008aa0


	//   ....[34]....
        /*02d8*/ 	.word	0x00008ac0


	//   ....[35]....
        /*02dc*/ 	.word	0x00008ad0


	//   ....[36]....
        /*02e0*/ 	.word	0x00008af0


	//   ....[37]....
        /*02e4*/ 	.word	0x00008b20


	//   ....[38]....
        /*02e8*/ 	.word	0x00009480


	//   ....[39]....
        /*02ec*/ 	.word	0x000094b0


	//   ....[40]....
        /*02f0*/ 	.word	0x000094e0


	//   ....[41]....
        /*02f4*/ 	.word	0x00009510


	//   ....[42]....
        /*02f8*/ 	.word	0x00009550


	//   ....[43]....
        /*02fc*/ 	.word	0x000095c0


	//   ....[44]....
        /*0300*/ 	.word	0x000095f0


	//   ....[45]....
        /*0304*/ 	.word	0x00009650


	//   ....[46]....
        /*0308*/ 	.word	0x00009680


	//   ....[47]....
        /*030c*/ 	.word	0x000096e0


	//   ....[48]....
        /*0310*/ 	.word	0x00009710


	//   ....[49]....
        /*0314*/ 	.word	0x00009760


	//   ....[50]....
        /*0318*/ 	.word	0x00009fc0


	//   ....[51]....
        /*031c*/ 	.word	0x00009fd0


	//   ....[52]....
        /*0320*/ 	.word	0x00009fe0


	//   ....[53]....
        /*0324*/ 	.word	0x0000a070


	//   ....[54]....
        /*0328*/ 	.word	0x0000a080


	//   ....[55]....
        /*032c*/ 	.word	0x0000a0e0


	//   ....[56]....
        /*0330*/ 	.word	0x0000a110


	//   ....[57]....
        /*0334*/ 	.word	0x0000a150


	//   ....[58]....
        /*0338*/ 	.word	0x0000a390


	//   ....[59]....
        /*033c*/ 	.word	0x0000a3b0


	//   ....[60]....
        /*0340*/ 	.word	0x0000a3d0


	//   ....[61]....
        /*0344*/ 	.word	0x0000a450


	//   ....[62]....
        /*0348*/ 	.word	0x0000a470


	//   ....[63]....
        /*034c*/ 	.word	0x0000a4f0


	//   ....[64]....
        /*0350*/ 	.word	0x0000a510


	//   ....[65]....
        /*0354*/ 	.word	0x0000a520


	//   ....[66]....
        /*0358*/ 	.word	0x0000aab0


	//   ....[67]....
        /*035c*/ 	.word	0x0000aad0


	//   ....[68]....
        /*0360*/ 	.word	0x0000aaf0


	//   ....[69]....
        /*0364*/ 	.word	0x0000ab00


	//   ....[70]....
        /*0368*/ 	.word	0x0000aba0


	//   ....[71]....
        /*036c*/ 	.word	0x0000abd0


	//   ....[72]....
        /*0370*/ 	.word	0x0000abe0


	//   ....[73]....
        /*0374*/ 	.word	0x0000ac50


	//   ....[74]....
        /*0378*/ 	.word	0x0000aff0


	//   ....[75]....
        /*037c*/ 	.word	0x0000b490


	//   ....[76]....
        /*0380*/ 	.word	0x0000b580


	//   ....[77]....
        /*0384*/ 	.word	0x0000b630


	//   ....[78]....
        /*0388*/ 	.word	0x0000b6b0


	//   ....[79]....
        /*038c*/ 	.word	0x0000b790


	//   ....[80]....
        /*0390*/ 	.word	0x0000b800


	//   ....[81]....
        /*0394*/ 	.word	0x0000b8e0


	//   ....[82]....
        /*0398*/ 	.word	0x0000b9a0


	//   ....[83]....
        /*039c*/ 	.word	0x0000ba90


	//   ....[84]....
        /*03a0*/ 	.word	0x0000bb30


	//   ....[85]....
        /*03a4*/ 	.word	0x0000bb90


	//   ....[86]....
        /*03a8*/ 	.word	0x0000bc40


	//   ....[87]....
        /*03ac*/ 	.word	0x0000bd10


	//   ....[88]....
        /*03b0*/ 	.word	0x0000bd90


	//   ....[89]....
        /*03b4*/ 	.word	0x0000be60


	//   ....[90]....
        /*03b8*/ 	.word	0x0000bed0


	//   ....[91]....
        /*03bc*/ 	.word	0x0000bf90


	//   ....[92]....
        /*03c0*/ 	.word	0x0000c030


	//   ....[93]....
        /*03c4*/ 	.word	0x0000c100


	//   ....[94]....
        /*03c8*/ 	.word	0x0000c170


	//   ....[95]....
        /*03cc*/ 	.word	0x0000c230


	//   ....[96]....
        /*03d0*/ 	.word	0x0000c370


	//   ....[97]....
        /*03d4*/ 	.word	0x0000c440


	//   ....[98]....
        /*03d8*/ 	.word	0x0000c4c0


	//   ....[99]....
        /*03dc*/ 	.word	0x0000c5b0


	//   ....[100]....
        /*03e0*/ 	.word	0x0000c610


	//   ....[101]....
        /*03e4*/ 	.word	0x0000c6e0


	//   ....[102]....
        /*03e8*/ 	.word	0x0000c740


	//   ....[103]....
        /*03ec*/ 	.word	0x0000c820


	//   ....[104]....
        /*03f0*/ 	.word	0x0000c910


	//   ....[105]....
        /*03f4*/ 	.word	0x0000c9b0


	//   ....[106]....
        /*03f8*/ 	.word	0x0000ca10


	//   ....[107]....
        /*03fc*/ 	.word	0x0000cb00


	//   ....[108]....
        /*0400*/ 	.word	0x0000cb60


	//   ....[109]....
        /*0404*/ 	.word	0x0000cc50


	//   ....[110]....
        /*0408*/ 	.word	0x0000ccb0


	//   ....[111]....
        /*040c*/ 	.word	0x0000cd70


	//   ....[112]....
        /*0410*/ 	.word	0x0000ceb0


	//   ....[113]....
        /*0414*/ 	.word	0x0000cf60


	//   ....[114]....
        /*0418*/ 	.word	0x0000d050


	//   ....[115]....
        /*041c*/ 	.word	0x0000d160


	//   ....[116]....
        /*0420*/ 	.word	0x0000d1e0


	//   ....[117]....
        /*0424*/ 	.word	0x0000d2d0


	//   ....[118]....
        /*0428*/ 	.word	0x0000d340


	//   ....[119]....
        /*042c*/ 	.word	0x0000d410


	//   ....[120]....
        /*0430*/ 	.word	0x0000d520


	//----- nvinfo : EIATTR_REG_RECONFIG
	.align		4
.L_85:
        /*0434*/ 	.byte	0x01, 0x54
	.zero		2


	//----- nvinfo : EIATTR_SYSCALL_OFFSETS
	.align		4
        /*0438*/ 	.byte	0x04, 0x46
        /*043a*/ 	.short	(.L_87 - .L_86)


	//   ....[0]....
.L_86:
        /*043c*/ 	.word	0x00001110


	//   ....[1]....
        /*0440*/ 	.word	0x00007fa0


	//   ....[2]....
        /*0444*/ 	.word	0x000080e0


	//   ....[3]....
        /*0448*/ 	.word	0x000081d0


	//   ....[4]....
        /*044c*/ 	.word	0x00008fc0


	//----- nvinfo : EIATTR_MBARRIER_INSTR_OFFSETS
	.align		4
.L_87:
        /*0450*/ 	.byte	0x04, 0x39
        /*0452*/ 	.short	(.L_89 - .L_88)


	//   ....[0]....
.L_88:
        /*0454*/ 	.word	0x00000180
        /*0458*/ 	.word	0x000000ff
        /*045c*/ 	.word	0x0002d800
        /*0460*/ 	.short	0x0100
        /*0462*/ 	.byte	0x08
	.zero		1


	//   ....[1]....
        /*0464*/ 	.word	0x00000190
        /*0468*/ 	.word	0x000000ff
        /*046c*/ 	.word	0x0002d820
        /*0470*/ 	.short	0x0100
        /*0472*/ 	.byte	0x08
	.zero		1


	//   ....[2]....
        /*0474*/ 	.word	0x00000280
        /*0478*/ 	.word	0x000000ff
        /*047c*/ 	.word	0x0002d830
        /*0480*/ 	.short	0x0100
        /*0482*/ 	.byte	0x08
	.zero		1


	//   ....[3]....
        /*0484*/ 	.word	0x00000290
        /*0488*/ 	.word	0x000000ff
        /*048c*/ 	.word	0x0002d840
        /*0490*/ 	.short	0x0100
        /*0492*/ 	.byte	0x08
	.zero		1


	//   ....[4]....
        /*0494*/ 	.word	0x000002a0
        /*0498*/ 	.word	0x000000ff
        /*049c*/ 	.word	0x0002d838
        /*04a0*/ 	.short	0x0100
        /*04a2*/ 	.byte	0x08
	.zero		1


	//   ....[5]....
        /*04a4*/ 	.word	0x000002b0
        /*04a8*/ 	.word	0x000000ff
        /*04ac*/ 	.word	0x0002d848
        /*04b0*/ 	.short	0x0100
        /*04b2*/ 	.byte	0x08
	.zero		1


	//   ....[6]....
        /*04b4*/ 	.word	0x000003e0
        /*04b8*/ 	.word	0x000000ff
        /*04bc*/ 	.word	0x0002d850
        /*04c0*/ 	.short	0x0100
        /*04c2*/ 	.byte	0x08
	.zero		1


	//   ....[7]....
        /*04c4*/ 	.word	0x000003f0
        /*04c8*/ 	.word	0x000000ff
        /*04cc*/ 	.word	0x0002d860
        /*04d0*/ 	.short	0x0100
        /*04d2*/ 	.byte	0x08
	.zero		1


	//   ....[8]....
        /*04d4*/ 	.word	0x00000400
        /*04d8*/ 	.word	0x000000ff
        /*04dc*/ 	.word	0x0002d858
        /*04e0*/ 	.short	0x0100
        /*04e2*/ 	.byte	0x08
	.zero		1


	//   ....[9]....
        /*04e4*/ 	.word	0x00000410
        /*04e8*/ 	.word	0x000000ff
        /*04ec*/ 	.word	0x0002d868
        /*04f0*/ 	.short	0x0100
        /*04f2*/ 	.byte	0x08
	.zero		1


	//   ....[10]....
        /*04f4*/ 	.word	0x00000500
        /*04f8*/ 	.word	0x000000ff
        /*04fc*/ 	.word	0x0002d870
        /*0500*/ 	.short	0x0100
        /*0502*/ 	.byte	0x06
	.zero		1


	//   ....[11]....
        /*0504*/ 	.word	0x00000510
        /*0508*/ 	.word	0x000000ff
        /*050c*/ 	.word	0x0002d880
        /*0510*/ 	.short	0x0100
        /*0512*/ 	.byte	0x06
	.zero		1


	//   ....[12]....
        /*0514*/ 	.word	0x00000520
        /*0518*/ 	.word	0x000000ff
        /*051c*/ 	.word	0x0002d878
        /*0520*/ 	.short	0x0100
        /*0522*/ 	.byte	0x06
	.zero		1


	//   ....[13]....
        /*0524*/ 	.word	0x00000530
        /*0528*/ 	.word	0x000000ff
        /*052c*/ 	.word	0x0002d888
        /*0530*/ 	.short	0x0100
        /*0532*/ 	.byte	0x06
	.zero		1


	//   ....[14]....
        /*0534*/ 	.word	0x00000660
        /*0538*/ 	.word	0x000000ff
        /*053c*/ 	.word	0x0002d890
        /*0540*/ 	.short	0x0100
        /*0542*/ 	.byte	0x08
	.zero		1


	//   ....[15]....
        /*0544*/ 	.word	0x00000670
        /*0548*/ 	.word	0x000000ff
        /*054c*/ 	.word	0x0002d8a0
        /*0550*/ 	.short	0x0100
        /*0552*/ 	.byte	0x08
	.zero		1


	//   ....[16]....
        /*0554*/ 	.word	0x00000680
        /*0558*/ 	.word	0x000000ff
        /*055c*/ 	.word	0x0002d898
        /*0560*/ 	.short	0x0100
        /*0562*/ 	.byte	0x08
	.zero		1


	//   ....[17]....
        /*0564*/ 	.word	0x00000690
        /*0568*/ 	.word	0x000000ff
        /*056c*/ 	.word	0x0002d8a8
        /*0570*/ 	.short	0x0100
        /*0572*/ 	.byte	0x08
	.zero		1


	//   ....[18]....
        /*0574*/ 	.word	0x000007d0
        /*0578*/ 	.word	0x000000ff
        /*057c*/ 	.word	0x0002d8b0
        /*0580*/ 	.short	0x0100
        /*0582*/ 	.byte	0x08
	.zero		1


	//   ....[19]....
        /*0584*/ 	.word	0x000007e0
        /*0588*/ 	.word	0x000000ff
        /*058c*/ 	.word	0x0002d8c0
        /*0590*/ 	.short	0x0100
        /*0592*/ 	.byte	0x08
	.zero		1


	//   ....[20]....
        /*0594*/ 	.word	0x000007f0
        /*0598*/ 	.word	0x000000ff
        /*059c*/ 	.word	0x0002d8b8
        /*05a0*/ 	.short	0x0100
        /*05a2*/ 	.byte	0x08
	.zero		1


	//   ....[21]....
        /*05a4*/ 	.word	0x00000800
        /*05a8*/ 	.word	0x000000ff
        /*05ac*/ 	.word	0x0002d8c8
        /*05b0*/ 	.short	0x0100
        /*05b2*/ 	.byte	0x08
	.zero		1


	//   ....[22]....
        /*05b4*/ 	.word	0x00001140
        /*05b8*/ 	.word	0x000000ff
        /*05bc*/ 	.word	0x0002d800
        /*05c0*/ 	.short	0x010a
        /*05c2*/ 	.byte	0x29
	.zero		1


	//   ....[23]....
        /*05c4*/ 	.word	0x00001240
        /*05c8*/ 	.word	0x000000ff
        /*05cc*/ 	.word	0x0002d830
        /*05d0*/ 	.short	0x010a
        /*05d2*/ 	.byte	0x29
	.zero		1


	//   ....[24]....
        /*05d4*/ 	.word	0x00001280
        /*05d8*/ 	.word	0x000000ff
        /*05dc*/ 	.word	0x0002d830
        /*05e0*/ 	.short	0x010a
        /*05e2*/ 	.byte	0x29
	.zero		1


	//   ....[25]....
        /*05e4*/ 	.word	0x00001780
        /*05e8*/ 	.word	0x000000ff
        /*05ec*/ 	.word	0x00000000
        /*05f0*/ 	.short	0x0101
        /*05f2*/ 	.byte	0x07
	.zero		1


	//   ....[26]....
        /*05f4*/ 	.word	0x00003890
        /*05f8*/ 	.word	0x000000ff
        /*05fc*/ 	.word	0x0002d830
        /*0600*/ 	.short	0x010a
        /*0602*/ 	.byte	0x0a
	.zero		1


	//   ....[27]....
        /*0604*/ 	.word	0x000038d0
        /*0608*/ 	.word	0x000000ff
        /*060c*/ 	.word	0x0002d830
        /*0610*/ 	.short	0x010a
        /*0612*/ 	.byte	0x0a
	.zero		1


	//   ....[28]....
        /*0614*/ 	.word	0x00003bb0
        /*0618*/ 	.word	0x000000ff
        /*061c*/ 	.word	0x0002d850
        /*0620*/ 	.short	0x010a
        /*0622*/ 	.byte	0x0a
	.zero		1


	//   ....[29]....
        /*0624*/ 	.word	0x00003bf0
        /*0628*/ 	.word	0x000000ff
        /*062c*/ 	.word	0x0002d850
        /*0630*/ 	.short	0x010a
        /*0632*/ 	.byte	0x0a
	.zero		1


	//   ....[30]....
        /*0634*/ 	.word	0x000044e0
        /*0638*/ 	.word	0x000000ff
        /*063c*/ 	.word	0x00000000
        /*0640*/ 	.short	0x0101
        /*0642*/ 	.byte	0x0a
	.zero		1


	//   ....[31]....
        /*0644*/ 	.word	0x000052e0
        /*0648*/ 	.word	0x000000ff
        /*064c*/ 	.word	0x00000000
        /*0650*/ 	.short	0x0101
        /*0652*/ 	.byte	0x07
	.zero		1


	//   ....[32]....
        /*0654*/ 	.word	0x000058e0
        /*0658*/ 	.word	0x000000ff
        /*065c*/ 	.word	0x0002d850
        /*0660*/ 	.short	0x010a
        /*0662*/ 	.byte	0x06
	.zero		1


	//   ....[33]....
        /*0664*/ 	.word	0x00005920
        /*0668*/ 	.word	0x000000ff
        /*066c*/ 	.word	0x0002d850
        /*0670*/ 	.short	0x010a
        /*0672*/ 	.byte	0x06
	.zero		1


	//   ....[34]....
        /*0674*/ 	.word	0x00005fc0
        /*0678*/ 	.word	0x000000ff
        /*067c*/ 	.word	0x00000000
        /*0680*/ 	.short	0x0101
        /*0682*/ 	.byte	0x06
	.zero		1


	//   ....[35]....
        /*0684*/ 	.word	0x00006af0
        /*0688*/ 	.word	0x000000ff
        /*068c*/ 	.word	0x00000000
        /*0690*/ 	.short	0x0101
        /*0692*/ 	.byte	0x04
	.zero		1


	//   ....[36]....
        /*0694*/ 	.word	0x00008730
        /*0698*/ 	.word	0x000000ff
        /*069c*/ 	.word	0x0002d840
        /*06a0*/ 	.short	0x010a
        /*06a2*/ 	.byte	0x2d
	.zero		1


	//   ....[37]....
        /*06a4*/ 	.word	0x00008d60
        /*06a8*/ 	.word	0x000000ff
        /*06ac*/ 	.word	0x0002d830
        /*06b0*/ 	.short	0x0107
        /*06b2*/ 	.byte	0x2d
	.zero		1


	//   ....[38]....
        /*06b4*/ 	.word	0x00008df0
        /*06b8*/ 	.word	0x000000ff
        /*06bc*/ 	.word	0x0002d830
        /*06c0*/ 	.short	0x0101
        /*06c2*/ 	.byte	0x2d
	.zero		1


	//   ....[39]....
        /*06c4*/ 	.word	0x000098b0
        /*06c8*/ 	.word	0x000000ff
        /*06cc*/ 	.word	0x0002d800
        /*06d0*/ 	.short	0x0107
        /*06d2*/ 	.byte	0x2d
	.zero		1


	//   ....[40]....
        /*06d4*/ 	.word	0x00009910
        /*06d8*/ 	.word	0x000000ff
        /*06dc*/ 	.word	0x0002d800
        /*06e0*/ 	.short	0x0101
        /*06e2*/ 	.byte	0x2d
	.zero		1


	//   ....[41]....
        /*06e4*/ 	.word	0x00009920
        /*06e8*/ 	.word	0x000000ff
        /*06ec*/ 	.word	0x0002d820
        /*06f0*/ 	.short	0x010a
        /*06f2*/ 	.byte	0x2d
	.zero		1


	//   ....[42]....
        /*06f4*/ 	.word	0x00009d90
        /*06f8*/ 	.word	0x00000007
        /*06fc*/ 	.word	0x0002d840
        /*0700*/ 	.short	0x010a
        /*0702*/ 	.byte	0x3f
	.zero		1


	//   ....[43]....
        /*0704*/ 	.word	0x0000a200
        /*0708*/ 	.word	0x00000007
        /*070c*/ 	.word	0x0002d830
        /*0710*/ 	.short	0x0107
        /*0712*/ 	.byte	0x3f
	.zero		1


	//   ....[44]....
        /*0714*/ 	.word	0x0000a2d0
        /*0718*/ 	.word	0x00000007
        /*071c*/ 	.word	0x0002d830
        /*0720*/ 	.short	0x0101
        /*0722*/ 	.byte	0x3f
	.zero		1


	//   ....[45]....
        /*0724*/ 	.word	0x0000a330
        /*0728*/ 	.word	0x00000007
        /*072c*/ 	.word	0x0002d860
        /*0730*/ 	.short	0x010a
        /*0732*/ 	.byte	0x3f
	.zero		1


	//   ....[46]....
        /*0734*/ 	.word	0x0000a690
        /*0738*/ 	.word	0x00000007
        /*073c*/ 	.word	0x0002d850
        /*0740*/ 	.short	0x0107
        /*0742*/ 	.byte	0x3f
	.zero		1


	//   ....[47]....
        /*0744*/ 	.word	0x0000a800
        /*0748*/ 	.word	0x00000007
        /*074c*/ 	.word	0x0002d850
        /*0750*/ 	.short	0x0101
        /*0752*/ 	.byte	0x3f
	.zero		1


	//   ....[48]....
        /*0754*/ 	.word	0x0000a9c0
        /*0758*/ 	.word	0x00000000
        /*075c*/ 	.word	0x0002d860
        /*0760*/ 	.short	0x010a
        /*0762*/ 	.byte	0x3f
	.zero		1


	//   ....[49]....
        /*0764*/ 	.word	0x0000ae10
        /*0768*/ 	.word	0x00000000
        /*076c*/ 	.word	0x0002d850
        /*0770*/ 	.short	0x0107
        /*0772*/ 	.byte	0x3f
	.zero		1


	//   ....[50]....
        /*0774*/ 	.word	0x0000aef0
        /*0778*/ 	.word	0x00000000
        /*077c*/ 	.word	0x0002d850
        /*0780*/ 	.short	0x0101
        /*0782*/ 	.byte	0x3f
	.zero		1


	//   ....[51]....
        /*0784*/ 	.word	0x0000af80
        /*0788*/ 	.word	0x00000007
        /*078c*/ 	.word	0x0002d820
        /*0790*/ 	.short	0x010a
        /*0792*/ 	.byte	0x3f
	.zero		1


	//   ....[52]....
        /*0794*/ 	.word	0x0000b0e0
        /*0798*/ 	.word	0x00000005
        /*079c*/ 	.word	0x0002d840
        /*07a0*/ 	.short	0x010a
        /*07a2*/ 	.byte	0x3f
	.zero		1


	//   ....[53]....
        /*07a4*/ 	.word	0x0000b180
        /*07a8*/ 	.word	0x00000003
        /*07ac*/ 	.word	0x0002d840
        /*07b0*/ 	.short	0x010a
        /*07b2*/ 	.byte	0x3f
	.zero		1


	//   ....[54]....
        /*07b4*/ 	.word	0x0000b1c0
        /*07b8*/ 	.word	0x00000005
        /*07bc*/ 	.word	0x0002d860
        /*07c0*/ 	.short	0x010a
        /*07c2*/ 	.byte	0x3f
	.zero		1


	//   ....[55]....
        /*07c4*/ 	.word	0x0000b200
        /*07c8*/ 	.word	0x00000003
        /*07cc*/ 	.word	0x0002d860
        /*07d0*/ 	.short	0x010a
        /*07d2*/ 	.byte	0x3f
	.zero		1


	//   ....[56]....
        /*07d4*/ 	.word	0x0000b270
        /*07d8*/ 	.word	0x00000005
        /*07dc*/ 	.word	0x0002d800
        /*07e0*/ 	.short	0x010a
        /*07e2*/ 	.byte	0x3f
	.zero		1


	//   ....[57]....
        /*07e4*/ 	.word	0x0000b2d0
        /*07e8*/ 	.word	0x00000003
        /*07ec*/ 	.word	0x0002d830
        /*07f0*/ 	.short	0x010a
        /*07f2*/ 	.byte	0x3f
	.zero		1


	//   ....[58]....
        /*07f4*/ 	.word	0x0000b330
        /*07f8*/ 	.word	0x0000000b
        /*07fc*/ 	.word	0x0002d830
        /*0800*/ 	.short	0x010a
        /*0802*/ 	.byte	0x3f
	.zero		1


	//   ....[59]....
        /*0804*/ 	.word	0x0000b390
        /*0808*/ 	.word	0x0000000b
        /*080c*/ 	.word	0x0002d850
        /*0810*/ 	.short	0x010a
        /*0812*/ 	.byte	0x3f
	.zero		1


	//   ....[60]....
        /*0814*/ 	.word	0x0000b3f0
        /*0818*/ 	.word	0x00000003
        /*081c*/ 	.word	0x0002d850
        /*0820*/ 	.short	0x010a
        /*0822*/ 	.byte	0x3f
	.zero		1


	//   ....[61]....
        /*0824*/ 	.word	0x0000b4d0
        /*0828*/ 	.word	0x00000002
        /*082c*/ 	.word	0x0002d840
        /*0830*/ 	.short	0x010a
        /*0832*/ 	.byte	0x3f
	.zero		1


	//   ....[62]....
        /*0834*/ 	.word	0x0000c270
        /*0838*/ 	.word	0x00000003
        /*083c*/ 	.word	0x0002d820
        /*0840*/ 	.short	0x010a
        /*0842*/ 	.byte	0x3f
	.zero		1


	//   ....[63]....
        /*0844*/ 	.word	0x0000c2c0
        /*0848*/ 	.word	0x00000007
        /*084c*/ 	.word	0x0002d840
        /*0850*/ 	.short	0x010a
        /*0852*/ 	.byte	0x3f
	.zero		1


	//   ....[64]....
        /*0854*/ 	.word	0x0000c860
        /*0858*/ 	.word	0x00000007
        /*085c*/ 	.word	0x0002d860
        /*0860*/ 	.short	0x010a
        /*0862*/ 	.byte	0x3f
	.zero		1


	//   ....[65]....
        /*0864*/ 	.word	0x0000ce00
        /*0868*/ 	.word	0x00000000
        /*086c*/ 	.word	0x0002d860
        /*0870*/ 	.short	0x010a
        /*0872*/ 	.byte	0x3f
	.zero		1


	//   ....[66]....
        /*0874*/ 	.word	0x0000d440
        /*0878*/ 	.word	0x00000007
        /*087c*/ 	.word	0x0002d820
        /*0880*/ 	.short	0x010a
        /*0882*/ 	.byte	0x3f
	.zero		1


	//   ....[67]....
        /*0884*/ 	.word	0x0000d5e0
        /*0888*/ 	.word	0x00000005
        /*088c*/ 	.word	0x0002d840
        /*0890*/ 	.short	0x010a
        /*0892*/ 	.byte	0x3f
	.zero		1


	//   ....[68]....
        /*0894*/ 	.word	0x0000d630
        /*0898*/ 	.word	0x00000003
        /*089c*/ 	.word	0x0002d840
        /*08a0*/ 	.short	0x010a
        /*08a2*/ 	.byte	0x3f
	.zero		1


	//   ....[69]....
        /*08a4*/ 	.word	0x0000d680
        /*08a8*/ 	.word	0x00000005
        /*08ac*/ 	.word	0x0002d860
        /*08b0*/ 	.short	0x010a
        /*08b2*/ 	.byte	0x3f
	.zero		1


	//----- nvinfo : EIATTR_NUM_MBARRIERS
	.align		4
.L_89:
        /*08b4*/ 	.byte	0x03, 0x38
        /*08b6*/ 	.short	0x0016


	//----- nvinfo : EIATTR_EXIT_INSTR_OFFSETS
	.align		4
        /*08b8*/ 	.byte	0x04, 0x1c
        /*08ba*/ 	.short	(.L_91 - .L_90)


	//   ....[0]....
.L_90:
        /*08bc*/ 	.word	0x0000b250


	//----- nvinfo : EIATTR_MAX_THREADS
	.align		4
.L_91:
        /*08c0*/ 	.byte	0x04, 0x05
        /*08c2*/ 	.short	(.L_93 - .L_92)
.L_92:
        /*08c4*/ 	.word	0x00000200
        /*08c8*/ 	.word	0x00000001
        /*08cc*/ 	.word	0x00000001


	//----- nvinfo : EIATTR_CRS_STACK_SIZE
	.align		4
.L_93:
        /*08d0*/ 	.byte	0x04, 0x1e
        /*08d2*/ 	.short	(.L_95 - .L_94)
.L_94:
        /*08d4*/ 	.word	0x00000000


	//----- nvinfo : EIATTR_CBANK_PARAM_SIZE
	.align		4
.L_95:
        /*08d8*/ 	.byte	0x03, 0x19
        /*08da*/ 	.short	0x0a70


	//----- nvinfo : EIATTR_PARAM_CBANK
	.align		4
        /*08dc*/ 	.byte	0x04, 0x0a
        /*08de*/ 	.short	(.L_97 - .L_96)
	.align		4
.L_96:
        /*08e0*/ 	.word	index@(.nv.constant0._ZN7cutlass13device_kernelIN5flash11enable_sm90INS1_16FlashAttnFwdSm90INS1_25CollectiveMainloopFwdSm90ILi2EN4cute5tupleIJNS5_1CILi1EEES8_S8_EEENS6_IJNS7_ILi192EEENS7_ILi128EEENS7_ILi96EEEEEELi96ENS_6half_tEfNS_4arch4Sm90ELb0ELb0ELb0ELb0ELb1ELb0ELb0ELb0ELb1ELb1ELb1ELb0EEENS1_21CollectiveEpilogueFwdINS6_IJSA_SC_SB_EEES9_SE_SG_Li384ELb0ELb1ELb1ELb0EEENS1_19SingleTileSchedulerILb0ELb1ELb1ELi192EEEEEEEEEvNT_6ParamsE)
        /*08e4*/ 	.short	0x0210
        /*08e6*/ 	.short	0x0a70


	//----- nvinfo : EIATTR_SW_WAR
	.align		4
.L_97:
        /*08e8*/ 	.byte	0x04, 0x36
        /*08ea*/ 	.short	(.L_99 - .L_98)
.L_98:
        /*08ec*/ 	.word	0x00000008
.L_99:


//--------------------- .nv.info._ZN7cutlass13device_kernelIN5flash11enable_sm90INS1_16FlashAttnFwdSm90INS1_25CollectiveMainloopFwdSm90ILi2EN4cute5tupleIJNS5_1CILi1EEES8_S8_EEENS6_IJNS7_ILi192EEENS7_ILi128EEENS7_ILi96EEEEEELi96ENS_6half_tEfNS_4arch4Sm90ELb0ELb0ELb0ELb1ELb1ELb0ELb0ELb0ELb1ELb1ELb1ELb0EEENS1_21CollectiveEpilogueFwdINS6_IJSA_SC_SB_EEES9_SE_SG_Li384ELb1ELb1ELb1ELb0EEENS1_36VarlenDynamicPersistentTileSchedulerILi192ELi128ELi384ELi128ELb1ELb1ELb1ELb0ELb1ELb1EEEEEEEEEvNT_6ParamsE --------------------------
	.section	.nv.info._ZN7cutlass13device_kernelIN5flash11enable_sm90INS1_16FlashAttnFwdSm90INS1_25CollectiveMainloopFwdSm90ILi2EN4cute5tupleIJNS5_1CILi1EEES8_S8_EEENS6_IJNS7_ILi192EEENS7_ILi128EEENS7_ILi96EEEEEELi96ENS_6half_tEfNS_4arch4Sm90ELb0ELb0ELb0ELb1ELb1ELb0ELb0ELb0ELb1ELb1ELb1ELb0EEENS1_21CollectiveEpilogueFwdINS6_IJSA_SC_SB_EEES9_SE_SG_Li384ELb1ELb1ELb1ELb0EEENS1_36VarlenDynamicPersistentTileSchedulerILi192ELi128ELi384ELi128ELb1ELb1ELb1ELb0ELb1ELb1EEEEEEEEEvNT_6ParamsE,"",@"SHT_CUDA_INFO"
	.sectionflags	@""
	.align	4


	//----- nvinfo : EIATTR_CUDA_API_VERSION
	.align		4
        /*0000*/ 	.byte	0x04, 0x37
        /*0002*/ 	.short	(.L_101 - .L_100)
.L_100:
        /*0004*/ 	.word	0x00000082


	//----- nvinfo : EIATTR_KPARAM_INFO
	.align		4
.L_101:
        /*0008*/ 	.byte	0x04, 0x17
        /*000a*/ 	.short	(.L_103 - .L_102)
.L_102:
        /*000c*/ 	.word	0x00000000
        /*0010*/ 	.short	0x0000
        /*0012*/ 	.short	0x0070
        /*0014*/ 	.byte	0x00, 0xf0, 0x01, 0x2a


	//----- nvinfo : EIATTR_SPARSE_MMA_MASK
	.align		4
.L_103:
        /*0018*/ 	.byte	0x03, 0x50
        /*001a*/ 	.short	0x0000


	//----- nvinfo : EIATTR_MAXREG_COUNT
	.align		4
        /*001c*/ 	.byte	0x03, 0x1b
        /*001e*/ 	.short	0x0080


	//----- nvinfo : EIATTR_NUM_BARRIERS
	.align		4
        /*0020*/ 	.byte	0x02, 0x4c
        /*0022*/ 	.byte	0x10
	.zero		1


	//----- nvinfo : EIATTR_EXTERNS
	.align		4
        /*0024*/ 	.byte	0x04, 0x0f
        /*0026*/ 	.short	(.L_105 - .L_104)


	//   ....[0]....
	.align		4
.L_104:
        /*0028*/ 	.word	index@(__assertfail)


	//----- nvinfo : EIATTR_ANNOTATIONS
	.align		4
.L_105:
        /*002c*/ 	.byte	0x04, 0x55
        /*002e*/ 	.short	(.L_107 - .L_106)


	//   ....[0]....
.L_106:
        /*0030*/ 	.word	0x00000001
        /*0034*/ 	.byte	0x60, 0x08, 0x00, 0x00, 0x01, 0x00, 0x00, 0x00, 0xb0, 0x09, 0x00, 0x00, 0x01, 0x00, 0x00, 0x00
        /* <DEDUP_REMOVED lines=33> */
        /*0254*/ 	.byte	0x90, 0xf1, 0x00, 0x00


	//----- nvinfo : EIATTR_MERCURY_ISA_VERSION
	.align		4
.L_107:
        /*0258*/ 	.byte	0x03, 0x5f
        /*025a*/ 	.short	0x0101


	//----- nvinfo : EIATTR_UNUSED_LOAD_BYTE_OFFSET
	.align		4
        /*025c*/ 	.byte	0x04, 0x44
        /*025e*/ 	.short	(.L_109 - .L_108)


	//   ....[0]....
.L_108:
        /*0260*/ 	.word	0x00000970
        /*0264*/ 	.word	0x0000fff0


	//   ....[1]....
        /*0268*/ 	.word	0x00006810
        /*026c*/ 	.word	0x0000fff0


	//----- nvinfo : EIATTR_INT_WARP_WIDE_INSTR_OFFSETS
	.align		4
.L_109:
        /*0270*/ 	.byte	0x04, 0x31
        /*0272*/ 	.short	(.L_111 - .L_110)


	//   ....[0]....
.L_110:
        /*0274*/ 	.word	0x000000c0


	//   ....[1]....
        /*0278*/ 	.word	0x000000d0


	//   ....[2]....
        /*027c*/ 	.word	0x00000170


	//   ....[3]....
        /*0280*/ 	.word	0x0000a4f0


	//   ....[4]....
        /*0284*/ 	.word	0x0000a580


	//   ....[5]....
        /*0288*/ 	.word	0x0000d230


	//   ....[6]....
        /*028c*/ 	.word	0x0000d2c0


	//----- nvinfo : EIATTR_COOP_GROUP_MASK_REGIDS
	.align		4
.L_111:
        /*0290*/ 	.byte	0x04, 0x29
        /*0292*/ 	.short	(.L_113 - .L_112)


	//   ....[0]....
.L_112:
        /*0294*/ 	.word	0xffffffff


	//   ....[1]....
        /*0298*/ 	.word	0xffffffff


	//   ....[2]....
        /*029c*/ 	.word	0xffffffff


	//   ....[3]....
        /*02a0*/ 	.word	0xffffffff


	//   ....[4]....
        /*02a4*/ 	.word	0xffffffff


	//   ....[5]....
        /*02a8*/ 	.word	0xffffffff


	//   ....[6]....
        /*02ac*/ 	.word	0xffffffff


	//   ....[7]....
        /*02b0*/ 	.word	0xffffffff


	//   ....[8]....
        /*02b4*/ 	.word	0xffffffff


	//   ....[9]....
        /*02b8*/ 	.word	0xffffffff


	//   ....[10]....
        /*02bc*/ 	.word	0xffffffff


	//   ....[11]....
        /*02c0*/ 	.word	0xffffffff


	//   ....[12]....
        /*02c4*/ 	.word	0xffffffff


	//   ....[13]....
        /*02c8*/ 	.word	0xffffffff


	//   ....[14]....
        /*02cc*/ 	.word	0xffffffff


	//   ....[15]....
        /*02d0*/ 	.word	0xffffffff


	//   ....[16]....
        /*02d4*/ 	.word	0xffffffff


	//   ....[17]....
        /*02d8*/ 	.word	0xffffffff


	//   ....[18]....
        /*02dc*/ 	.word	0xffffffff


	//   ....[19]....
        /*02e0*/ 	.word	0xffffffff


	//   ....[20]....
        /*02e4*/ 	.word	0xffffffff


	//   ....[21]....
        /*02e8*/ 	.word	0xffffffff


	//   ....[22]....
        /*02ec*/ 	.word	0xffffffff


	//   ....[23]....
        /*02f0*/ 	.word	0xffffffff


	//   ....[24]....
        /*02f4*/ 	.word	0xffffffff


	//   ....[25]....
        /*02f8*/ 	.word	0xffffffff


	//   ....[26]....
        /*02fc*/ 	.word	0xffffffff


	//   ....[27]....
        /*0300*/ 	.word	0xffffffff


	//   ....[28]....
        /*0304*/ 	.word	0xffffffff


	//   ....[29]....
        /*0308*/ 	.word	0xffffffff


	//   ....[30]....
        /*030c*/ 	.word	0xffffffff


	//   ....[31]....
        /*0310*/ 	.word	0xffffffff


	//   ....[32]....
        /*0314*/ 	.word	0xffffffff


	//   ....[33]....
        /*0318*/ 	.word	0xffffffff


	//   ....[34]....
        /*031c*/ 	.word	0xffffffff


	//   ....[35]....
        /*0320*/ 	.word	0xffffffff


	//   ....[36]....
        /*0324*/ 	.word	0xffffffff


	//   ....[37]....
        /*0328*/ 	.word	0xffffffff


	//   ....[38]....
        /*032c*/ 	.word	0xffffffff


	//   ....[39]....
        /*0330*/ 	.word	0xffffffff


	//   ....[40]....
        /*0334*/ 	.word	0xffffffff


	//   ....[41]....
        /*0338*/ 	.word	0xffffffff


	//   ....[42]....
        /*033c*/ 	.word	0xffffffff


	//   ....[43]....
        /*0340*/ 	.word	0xffffffff


	//   ....[44]....
        /*0344*/ 	.word	0xffffffff


	//   ....[45]....
        /*0348*/ 	.word	0xffffffff


	//   ....[46]....
        /*034c*/ 	.word	0xffffffff


	//   ....[47]....
        /*0350*/ 	.word	0xffffffff


	//   ....[48]....
        /*0354*/ 	.word	0xffffffff


	//   ....[49]....
        /*0358*/ 	.word	0xffffffff


	//   ....[50]....
        /*035c*/ 	.word	0xffffffff


	//   ....[51]....
        /*0360*/ 	.word	0xffffffff


	//   ....[52]....
        /*0364*/ 	.word	0xffffffff


	//   ....[53]....
        /*0368*/ 	.word	0xffffffff


	//   ....[54]....
        /*036c*/ 	.word	0xffffffff


	//   ....[55]....
        /*0370*/ 	.word	0xffffffff


	//   ....[56]....
        /*0374*/ 	.word	0xffffffff


	//   ....[57]....
        /*0378*/ 	.word	0xffffffff


	//   ....[58]....
        /*037c*/ 	.word	0xffffffff


	//   ....[59]....
        /*0380*/ 	.word	0xffffffff


	//   ....[60]....
        /*0384*/ 	.word	0xffffffff


	//   ....[61]....
        /*0388*/ 	.word	0xffffffff


	//   ....[62]....
        /*038c*/ 	.word	0xffffffff


	//   ....[63]....
        /*0390*/ 	.word	0xffffffff


	//   ....[64]....
        /*0394*/ 	.word	0xffffffff


	//   ....[65]....
        /*0398*/ 	.word	0xffffffff


	//   ....[66]....
        /*039c*/ 	.word	0xffffffff


	//   ....[67]....
        /*03a0*/ 	.word	0xffffffff


	//   ....[68]....
        /*03a4*/ 	.word	0xffffffff


	//   ....[69]....
        /*03a8*/ 	.word	0xffffffff


	//   ....[70]....
        /*03ac*/ 	.word	0xffffffff


	//   ....[71]....
        /*03b0*/ 	.word	0xffffffff


	//   ....[72]....
        /*03b4*/ 	.word	0xffffffff


	//   ....[73]....
        /*03b8*/ 	.word	0xffffffff


	//   ....[74]....
        /*03bc*/ 	.word	0xffffffff


	//   ....[75]....
        /*03c0*/ 	.word	0xffffffff


	//   ....[76]....
        /*03c4*/ 	.word	0xffffffff


	//   ....[77]....
        /*03c8*/ 	.word	0xffffffff


	//   ....[78]....
        /*03cc*/ 	.word	0xffffffff


	//   ....[79]....
        /*03d0*/ 	.word	0xffffffff


	//   ....[80]....
        /*03d4*/ 	.word	0xffffffff


	//   ....[81]....
        /*03d8*/ 	.word	0xffffffff


	//   ....[82]....
        /*03dc*/ 	.word	0xffffffff


	//   ....[83]....
        /*03e0*/ 	.word	0xffffffff


	//   ....[84]....
        /*03e4*/ 	.word	0xffffffff


	//   ....[85]....
        /*03e8*/ 	.word	0xffffffff


	//   ....[86]....
        /*03ec*/ 	.word	0xffffffff


	//   ....[87]....
        /*03f0*/ 	.word	0xffffffff


	//   ....[88]....
        /*03f4*/ 	.word	0xffffffff


	//   ....[89]....
        /*03f8*/ 	.word	0xffffffff


	//   ....[90]....
        /*03fc*/ 	.word	0xffffffff


	//   ....[91]....
        /*0400*/ 	.word	0xffffffff


	//   ....[92]....
        /*0404*/ 	.word	0xffffffff


	//   ....[93]....
        /*0408*/ 	.word	0xffffffff


	//   ....[94]....
        /*040c*/ 	.word	0xffffffff


	//   ....[95]....
        /*0410*/ 	.word	0xffffffff


	//   ....[96]....
        /*0414*/ 	.word	0xffffffff


	//   ....[97]....
        /*0418*/ 	.word	0xffffffff


	//   ....[98]....
        /*041c*/ 	.word	0xffffffff


	//   ....[99]....
        /*0420*/ 	.word	0xffffffff


	//   ....[100]....
        /*0424*/ 	.word	0xffffffff


	//   ....[101]....
        /*0428*/ 	.word	0xffffffff


	//   ....[102]....
        /*042c*/ 	.word	0xffffffff


	//   ....[103]....
        /*0430*/ 	.word	0xffffffff


	//   ....[104]....
        /*0434*/ 	.word	0xffffffff


	//   ....[105]....
        /*0438*/ 	.word	0xffffffff


	//   ....[106]....
        /*043c*/ 	.word	0xffffffff


	//   ....[107]....
        /*0440*/ 	.word	0xffffffff


	//   ....[108]....
        /*0444*/ 	.word	0xffffffff


	//   ....[109]....
        /*0448*/ 	.word	0xffffffff


	//   ....[110]....
        /*044c*/ 	.word	0xffffffff


	//   ....[111]....
        /*0450*/ 	.word	0xffffffff


	//   ....[112]....
        /*0454*/ 	.word	0xffffffff


	//   ....[113]....
        /*0458*/ 	.word	0xffffffff


	//   ....[114]....
        /*045c*/ 	.word	0xffffffff


	//   ....[115]....
        /*0460*/ 	.word	0xffffffff


	//   ....[116]....
        /*0464*/ 	.word	0xffffffff


	//   ....[117]....
        /*0468*/ 	.word	0x0500000f


	//   ....[118]....
        /*046c*/ 	.word	0x0500000f


	//   ....[119]....
        /*0470*/ 	.word	0x0500000f


	//   ....[120]....
        /*0474*/ 	.word	0x0500000f


	//   ....[121]....
        /*0478*/ 	.word	0x0500000f


	//   ....[122]....
        /*047c*/ 	.word	0x0500000f


	//   ....[123]....
        /*0480*/ 	.word	0x0500000f


	//   ....[124]....
        /*0484*/ 	.word	0x0500000f


	//   ....[125]....
        /*0488*/ 	.word	0x0500000f


	//   ....[126]....
        /*048c*/ 	.word	0x0500000f


	//   ....[127]....
        /*0490*/ 	.word	0x0500000f


	//   ....[128]....
        /*0494*/ 	.word	0x0500000f


	//   ....[129]....
        /*0498*/ 	.word	0x0500000f


	//   ....[130]....
        /*049c*/ 	.word	0x0500000f


	//   ....[131]....
        /*04a0*/ 	.word	0x0500000f


	//   ....[132]....
        /*04a4*/ 	.word	0x0500000f


	//   ....[133]....
        /*04a8*/ 	.word	0x0500000f


	//   ....[134]....
        /*04ac*/ 	.word	0x0500000f


	//   ....[135]....
        /*04b0*/ 	.word	0x0500000f


	//   ....[136]....
        /*04b4*/ 	.word	0x0500000f


	//   ....[137]....
        /*04b8*/ 	.word	0x0500000f


	//   ....[138]....
        /*04bc*/ 	.word	0x0500000f


	//   ....[139]....
        /*04c0*/ 	.word	0x0500000f


	//   ....[140]....
        /*04c4*/ 	.word	0x0500000f


	//   ....[141]....
        /*04c8*/ 	.word	0x0500000f


	//   ....[142]....
        /*04cc*/ 	.word	0x0500000f


	//   ....[143]....
        /*04d0*/ 	.word	0x0500000f


	//   ....[144]....
        /*04d4*/ 	.word	0x0500000f


	//   ....[145]....
        /*04d8*/ 	.word	0x0500000f


	//   ....[146]....
        /*04dc*/ 	.word	0x0500000f


	//   ....[147]....
        /*04e0*/ 	.word	0x0500000f


	//   ....[148]....
        /*04e4*/ 	.word	0x0500000f


	//   ....[149]....
        /*04e8*/ 	.word	0x0500000f


	//   ....[150]....
        /*04ec*/ 	.word	0x0500000f


	//   ....[151]....
        /*04f0*/ 	.word	0x0500000f


	//   ....[152]....
        /*04f4*/ 	.word	0x0500000f


	//   ....[153]....
        /*04f8*/ 	.word	0x0500000f


	//   ....[154]....
        /*04fc*/ 	.word	0x0500000f


	//   ....[155]....
        /*0500*/ 	.word	0x0500000f


	//   ....[156]....
        /*0504*/ 	.word	0x0500000f


	//   ....[157]....
        /*0508*/ 	.word	0x0500000f


	//   ....[158]....
        /*050c*/ 	.word	0x0500000f


	//   ....[159]....
        /*0510*/ 	.word	0x0500000f


	//   ....[160]....
        /*0514*/ 	.word	0x0500000f


	//   ....[161]....
        /*0518*/ 	.word	0x0500000f


	//   ....[162]....
        /*051c*/ 	.word	0x0500000f


	//   ....[163]....
        /*0520*/ 	.word	0x0500000f


	//   ....[164]....
        /*0524*/ 	.word	0x0500000f


	//   ....[165]....
        /*0528*/ 	.word	0x0500000f


	//   ....[166]....
        /*052c*/ 	.word	0x0500000f


	//   ....[167]....
        /*0530*/ 	.word	0x0500000f


	//   ....[168]....
        /*0534*/ 	.word	0x0500000f


	//   ....[169]....
        /*0538*/ 	.word	0x0500000f


	//   ....[170]....
        /*053c*/ 	.word	0x0500000f


	//   ....[171]....
        /*0540*/ 	.word	0x0500000f


	//   ....[172]....
        /*0544*/ 	.word	0x0500000f


	//   ....[173]....
        /*0548*/ 	.word	0x0500000f


	//   ....[174]....
        /*054c*/ 	.word	0x0500000f


	//   ....[175]....
        /*0550*/ 	.word	0x0500000f


	//   ....[176]....
        /*0554*/ 	.word	0x0500000f


	//   ....[177]....
        /*0558*/ 	.word	0x0500000f


	//   ....[178]....
        /*055c*/ 	.word	0x0500000f


	//   ....[179]....
        /*0560*/ 	.word	0x0500000f


	//   ....[180]....
        /*0564*/ 	.word	0x0500000f


	//----- nvinfo : EIATTR_COOP_GROUP_INSTR_OFFSETS
	.align		4
.L_113:
        /*0568*/ 	.byte	0x04, 0x28
        /*056a*/ 	.short	(.L_115 - .L_114)


	//   ....[0]....
.L_114:
        /*056c*/ 	.word	0x00000080


	//   ....[1]....
        /*0570*/ 	.word	0x000000b0


	//   ....[2]....
        /*0574*/ 	.word	0x000002d0


	//   ....[3]....
        /*0578*/ 	.word	0x00000430


	//   ....[4]....
        /*057c*/ 	.word	0x00000550


	//   ....[5]....
        /*0580*/ 	.word	0x000006b0


	//   ....[6]....
        /*0584*/ 	.word	0x00001780


	//   ....[7]....
        /*0588*/ 	.word	0x000026e0


	//   ....[8]....
        /*058c*/ 	.word	0x000027e0


	//   ....[9]....
        /*0590*/ 	.word	0x00002de0


	//   ....[10]....
        /*0594*/ 	.word	0x00002e40


	//   ....[11]....
        /*0598*/ 	.word	0x00003b40


	//   ....[12]....
        /*059c*/ 	.word	0x00004800


	//   ....[13]....
        /*05a0*/ 	.word	0x00004820


	//   ....[14]....
        /*05a4*/ 	.word	0x00004a50


	//   ....[15]....
        /*05a8*/ 	.word	0x00004a70


	//   ....[16]....
        /*05ac*/ 	.word	0x00005db0


	//   ....[17]....
        /*05b0*/ 	.word	0x00005eb0


	//   ....[18]....
        /*05b4*/ 	.word	0x00005f10


	//   ....[19]....
        /*05b8*/ 	.word	0x00005ff0


	//   ....[20]....
        /*05bc*/ 	.word	0x00006000


	//   ....[21]....
        /*05c0*/ 	.word	0x00007190


	//   ....[22]....
        /*05c4*/ 	.word	0x000071a0


	//   ....[23]....
        /*05c8*/ 	.word	0x000071b0


	//   ....[24]....
        /*05cc*/ 	.word	0x000071f0


	//   ....[25]....
        /*05d0*/ 	.word	0x000078a0


	//   ....[26]....
        /*05d4*/ 	.word	0x000078d0


	//   ....[27]....
        /*05d8*/ 	.word	0x000079f0


	//   ....[28]....
        /*05dc*/ 	.word	0x00007a10


	//   ....[29]....
        /*05e0*/ 	.word	0x00007e70


	//   ....[30]....
        /*05e4*/ 	.word	0x00007e80


	//   ....[31]....
        /*05e8*/ 	.word	0x000081b0


	//   ....[32]....
        /*05ec*/ 	.word	0x000081c0


	//   ....[33]....
        /*05f0*/ 	.word	0x00008d60


	//   ....[34]....
        /*05f4*/ 	.word	0x00008d70


	//   ....[35]....
        /*05f8*/ 	.word	0x00008e70


	//   ....[36]....
        /*05fc*/ 	.word	0x00008e90


	//   ....[37]....
        /*0600*/ 	.word	0x00009000


	//   ....[38]....
        /*0604*/ 	.word	0x00009210


	//   ....[39]....
        /*0608*/ 	.word	0x00009240


	//   ....[40]....
        /*060c*/ 	.word	0x00009270


	//   ....[41]....
        /*0610*/ 	.word	0x000092a0


	//   ....[42]....
        /*0614*/ 	.word	0x000092d0


	//   ....[43]....
        /*0618*/ 	.word	0x00009300


	//   ....[44]....
        /*061c*/ 	.word	0x00009470


	//   ....[45]....
        /*0620*/ 	.word	0x000094a0


	//   ....[46]....
        /*0624*/ 	.word	0x000094d0


	//   ....[47]....
        /*0628*/ 	.word	0x00009500


	//   ....[48]....
        /*062c*/ 	.word	0x00009530


	//   ....[49]....
        /*0630*/ 	.word	0x00009560


	//   ....[50]....
        /*0634*/ 	.word	0x000095f0


	//   ....[51]....
        /*0638*/ 	.word	0x00009620


	//   ....[52]....
        /*063c*/ 	.word	0x00009630


	//   ....[53]....
        /*0640*/ 	.word	0x000096d0


	//   ....[54]....
        /*0644*/ 	.word	0x0000b150


	//   ....[55]....
        /*0648*/ 	.word	0x0000b170


	//   ....[56]....
        /*064c*/ 	.word	0x0000b220


	//   ....[57]....
        /*0650*/ 	.word	0x0000b240


	//   ....[58]....
        /*0654*/ 	.word	0x0000b2e0


	//   ....[59]....
        /*0658*/ 	.word	0x0000b300


	//   ....[60]....
        /*065c*/ 	.word	0x0000b310


	//   ....[61]....
        /*0660*/ 	.word	0x0000b320


	//   ....[62]....
        /*0664*/ 	.word	0x0000bcb0


	//   ....[63]....
        /*0668*/ 	.word	0x0000bcd0


	//   ....[64]....
        /*066c*/ 	.word	0x0000bd30


	//   ....[65]....
        /*0670*/ 	.word	0x0000bd70


	//   ....[66]....
        /*0674*/ 	.word	0x0000bdd0


	//   ....[67]....
        /*0678*/ 	.word	0x0000be10


	//   ....[68]....
        /*067c*/ 	.word	0x0000be20


	//   ....[69]....
        /*0680*/ 	.word	0x0000be40


	//   ....[70]....
        /*0684*/ 	.word	0x0000bf10


	//   ....[71]....
        /*0688*/ 	.word	0x0000bf50


	//   ....[72]....
        /*068c*/ 	.word	0x0000bf60


	//   ....[73]....
        /*0690*/ 	.word	0x0000bf80


	//   ....[74]....
        /*0694*/ 	.word	0x0000c810


	//   ....[75]....
        /*0698*/ 	.word	0x0000c820


	//   ....[76]....
        /*069c*/ 	.word	0x0000c840


	//   ....[77]....
        /*06a0*/ 	.word	0x0000c8c0


	//   ....[78]....
        /*06a4*/ 	.word	0x0000c8d0


	//   ....[79]....
        /*06a8*/ 	.word	0x0000c930


	//   ....[80]....
        /*06ac*/ 	.word	0x0000c960


	//   ....[81]....
        /*06b0*/ 	.word	0x0000c9a0


	//   ....[82]....
        /*06b4*/ 	.word	0x0000cc90


	//   ....[83]....
        /*06b8*/ 	.word	0x0000ccb0


	//   ....[84]....
        /*06bc*/ 	.word	0x0000cd50


	//   ....[85]....
        /*06c0*/ 	.word	0x0000cd60


	//   ....[86]....
        /*06c4*/ 	.word	0x0000cdf0


	//   ....[87]....
        /*06c8*/ 	.word	0x0000ce00


	//   ....[88]....
        /*06cc*/ 	.word	0x0000ce10


	//   ....[89]....
        /*06d0*/ 	.word	0x0000cea0


	//   ....[90]....
        /*06d4*/ 	.word	0x0000d4b0


	//   ....[91]....
        /*06d8*/ 	.word	0x0000d4c0


	//   ....[92]....
        /*06dc*/ 	.word	0x0000d550


	//   ....[93]....
        /*06e0*/ 	.word	0x0000d5f0


	//   ....[94]....
        /*06e4*/ 	.word	0x0000d610


	//   ....[95]....
        /*06e8*/ 	.word	0x0000d690


	//   ....[96]....
        /*06ec*/ 	.word	0x0000d6b0


	//   ....[97]....
        /*06f0*/ 	.word	0x0000d6c0


	//   ....[98]....
        /*06f4*/ 	.word	0x0000dae0


	//   ....[99]....
        /*06f8*/ 	.word	0x0000db10


	//   ....[100]....
        /*06fc*/ 	.word	0x0000db80


	//   ....[101]....
        /*0700*/ 	.word	0x0000dbb0


	//   ....[102]....
        /*0704*/ 	.word	0x0000dbe0


	//   ....[103]....
        /*0708*/ 	.word	0x0000dc10


	//   ....[104]....
        /*070c*/ 	.word	0x0000dc40


	//   ....[105]....
        /*0710*/ 	.word	0x0000dc70


	//   ....[106]....
        /*0714*/ 	.word	0x0000de10


	//   ....[107]....
        /*0718*/ 	.word	0x0000de40


	//   ....[108]....
        /*071c*/ 	.word	0x0000de70


	//   ....[109]....
        /*0720*/ 	.word	0x0000dea0


	//   ....[110]....
        /*0724*/ 	.word	0x0000ded0


	//   ....[111]....
        /*0728*/ 	.word	0x0000df00


	//   ....[112]....
        /*072c*/ 	.word	0x0000dfc0


	//   ....[113]....
        /*0730*/ 	.word	0x0000dfe0


	//   ....[114]....
        /*0734*/ 	.word	0x0000dff0


	//   ....[115]....
        /*0738*/ 	.word	0x0000e050


	//   ....[116]....
        /*073c*/ 	.word	0x0000e670


	//   ....[117]....
        /*0740*/ 	.word	0x0000eb50


	//   ....[118]....
        /*0744*/ 	.word	0x0000ec40


	//   ....[119]....
        /*0748*/ 	.word	0x0000ece0


	//   ....[120]....
        /*074c*/ 	.word	0x0000ed40


	//   ....[121]....
        /*0750*/ 	.word	0x0000ee50


	//   ....[122]....
        /*0754*/ 	.word	0x0000eec0


	//   ....[123]....
        /*0758*/ 	.word	0x0000efd0


	//   ....[124]....
        /*075c*/ 	.word	0x0000f040


	//   ....[125]....
        /*0760*/ 	.word	0x0000f0e0


	//   ....[126]....
        /*0764*/ 	.word	0x0000f210


	//   ....[127]....
        /*0768*/ 	.word	0x0000f260


	//   ....[128]....
        /*076c*/ 	.word	0x0000f2d0


	//   ....[129]....
        /*0770*/ 	.word	0x0000f3c0


	//   ....[130]....
        /*0774*/ 	.word	0x0000f440


	//   ....[131]....
        /*0778*/ 	.word	0x0000f520


	//   ....[132]....
        /*077c*/ 	.word	0x0000f5a0


	//   ....[133]....
        /*0780*/ 	.word	0x0000f600


	//   ....[134]....
        /*0784*/ 	.word	0x0000f700


	//   ....[135]....
        /*0788*/ 	.word	0x0000f800


	//   ....[136]....
        /*078c*/ 	.word	0x0000f860


	//   ....[137]....
        /*0790*/ 	.word	0x0000f940


	//   ....[138]....
        /*0794*/ 	.word	0x0000fa80


	//   ....[139]....
        /*0798*/ 	.word	0x0000fb60


	//   ....[140]....
        /*079c*/ 	.word	0x0000fbe0


	//   ....[141]....
        /*07a0*/ 	.word	0x0000fcc0


	//   ....[142]....
        /*07a4*/ 	.word	0x0000fd20


	//   ....[143]....
        /*07a8*/ 	.word	0x0000fdf0


	//   ....[144]....
        /*07ac*/ 	.word	0x0000fe50


	//   ....[145]....
        /*07b0*/ 	.word	0x0000ff30


	//   ....[146]....
        /*07b4*/ 	.word	0x00010020


	//   ....[147]....
        /*07b8*/ 	.word	0x000100c0


	//   ....[148]....
        /*07bc*/ 	.word	0x00010120


	//   ....[149]....
        /*07c0*/ 	.word	0x00010220


	//   ....[150]....
        /*07c4*/ 	.word	0x00010280


	//   ....[151]....
        /*07c8*/ 	.word	0x00010380


	//   ....[152]....
        /*07cc*/ 	.word	0x000103e0


	//   ....[153]....
        /*07d0*/ 	.word	0x000104b0


	//   ....[154]....
        /*07d4*/ 	.word	0x00010600


	//   ....[155]....
        /*07d8*/ 	.word	0x000106b0


	//   ....[156]....
        /*07dc*/ 	.word	0x000107c0


	//   ....[157]....
        /*07e0*/ 	.word	0x000108a0


	//   ....[158]....
        /*07e4*/ 	.word	0x00010900


	//   ....[159]....
        /*07e8*/ 	.word	0x000109f0


	//   ....[160]....
        /*07ec*/ 	.word	0x00010a50


	//   ....[161]....
        /*07f0*/ 	.word	0x00010b30


	//   ....[162]....
        /*07f4*/ 	.word	0x00010bc0


	//   ....[163]....
        /*07f8*/ 	.word	0x00010c60


	//   ....[164]....
        /*07fc*/ 	.word	0x00010de0


	//   ....[165]....
        /*0800*/ 	.word	0x00010e50


	//   ....[166]....
        /*0804*/ 	.word	0x00010ec0


	//   ....[167]....
        /*0808*/ 	.word	0x00010f30


	//   ....[168]....
        /*080c*/ 	.word	0x00010fa0


	//   ....[169]....
        /*0810*/ 	.word	0x00011020


	//   ....[170]....
        /*0814*/ 	.word	0x000110a0


	//   ....[171]....
        /*0818*/ 	.word	0x00011130


	//   ....[172]....
        /*081c*/ 	.word	0x000111a0


	//   ....[173]....
        /*0820*/ 	.word	0x00011210


	//   ....[174]....
        /*0824*/ 	.word	0x00011280


	//   ....[175]....
        /*0828*/ 	.word	0x00011300


	//   ....[176]....
        /*082c*/ 	.word	0x00011370


	//   ....[177]....
        /*0830*/ 	.word	0x00011410


	//   ....[178]....
        /*0834*/ 	.word	0x00011460


	//   ....[179]....
        /*0838*/ 	.word	0x000114f0


	//   ....[180]....
        /*083c*/ 	.word	0x00011620


	//----- nvinfo : EIATTR_REG_RECONFIG
	.align		4
.L_115:
        /*0840*/ 	.byte	0x01, 0x54
	.zero		2


	//----- nvinfo : EIATTR_SYSCALL_OFFSETS
	.align		4
        /*0844*/ 	.byte	0x04, 0x46
        /*0846*/ 	.short	(.L_117 - .L_116)


	//   ....[0]....
.L_116:
        /*0848*/ 	.word	0x00001900


	//   ....[1]....
        /*084c*/ 	.word	0x0000a6e0


	//   ....[2]....
        /*0850*/ 	.word	0x0000a830


	//   ....[3]....
        /*0854*/ 	.word	0x0000a920


	//   ....[4]....
        /*0858*/ 	.word	0x0000b760


	//----- nvinfo : EIATTR_MBARRIER_INSTR_OFFSETS
	.align		4
.L_117:
        /*085c*/ 	.byte	0x04, 0x39
        /*085e*/ 	.short	(.L_119 - .L_118)


	//   ....[0]....
.L_118:
        /*0860*/ 	.word	0x00000180
        /*0864*/ 	.word	0x000000ff
        /*0868*/ 	.word	0x0002d800
        /*086c*/ 	.short	0x0100
        /*086e*/ 	.byte	0x08
	.zero		1


	//   ....[1]....
        /*0870*/ 	.word	0x00000190
        /*0874*/ 	.word	0x000000ff
        /*0878*/ 	.word	0x0002d820
        /*087c*/ 	.short	0x0100
        /*087e*/ 	.byte	0x08
	.zero		1


	//   ....[2]....
        /*0880*/ 	.word	0x00000280
        /*0884*/ 	.word	0x000000ff
        /*0888*/ 	.word	0x0002d830
        /*088c*/ 	.short	0x0100
        /*088e*/ 	.byte	0x08
	.zero		1


	//   ....[3]....
        /*0890*/ 	.word	0x00000290
        /*0894*/ 	.word	0x000000ff
        /*0898*/ 	.word	0x0002d840
        /*089c*/ 	.short	0x0100
        /*089e*/ 	.byte	0x08
	.zero		1


	//   ....[4]....
        /*08a0*/ 	.word	0x000002a0
        /*08a4*/ 	.word	0x000000ff
        /*08a8*/ 	.word	0x0002d838
        /*08ac*/ 	.short	0x0100
        /*08ae*/ 	.byte	0x08
	.zero		1


	//   ....[5]....
        /*08b0*/ 	.word	0x000002b0
        /*08b4*/ 	.word	0x000000ff
        /*08b8*/ 	.word	0x0002d848
        /*08bc*/ 	.short	0x0100
        /*08be*/ 	.byte	0x08
	.zero		1


	//   ....[6]....
        /*08c0*/ 	.word	0x000003e0
        /*08c4*/ 	.word	0x000000ff
        /*08c8*/ 	.word	0x0002d850
        /*08cc*/ 	.short	0x0100
        /*08ce*/ 	.byte	0x08
	.zero		1


	//   ....[7]....
        /*08d0*/ 	.word	0x000003f0
        /*08d4*/ 	.word	0x000000ff
        /*08d8*/ 	.word	0x0002d860
        /*08dc*/ 	.short	0x0100
        /*08de*/ 	.byte	0x08
	.zero		1


	//   ....[8]....
        /*08e0*/ 	.word	0x00000400
        /*08e4*/ 	.word	0x000000ff
        /*08e8*/ 	.word	0x0002d858
        /*08ec*/ 	.short	0x0100
        /*08ee*/ 	.byte	0x08
	.zero		1


	//   ....[9]....
        /*08f0*/ 	.word	0x00000410
        /*08f4*/ 	.word	0x000000ff
        /*08f8*/ 	.word	0x0002d868
        /*08fc*/ 	.short	0x0100
        /*08fe*/ 	.byte	0x08
	.zero		1


	//   ....[10]....
        /*0900*/ 	.word	0x00000500
        /*0904*/ 	.word	0x000000ff
        /*0908*/ 	.word	0x0002d870
        /*090c*/ 	.short	0x0100
        /*090e*/ 	.byte	0x06
	.zero		1


	//   ....[11]....
        /*0910*/ 	.word	0x00000510
        /*0914*/ 	.word	0x000000ff
        /*0918*/ 	.word	0x0002d880
        /*091c*/ 	.short	0x0100
        /*091e*/ 	.byte	0x06
	.zero		1


	//   ....[12]....
        /*0920*/ 	.word	0x00000520
        /*0924*/ 	.word	0x000000ff
        /*0928*/ 	.word	0x0002d878
        /*092c*/ 	.short	0x0100
        /*092e*/ 	.byte	0x06
	.zero		1


	//   ....[13]....
        /*0930*/ 	.word	0x00000530
        /*0934*/ 	.word	0x000000ff
        /*0938*/ 	.word	0x0002d888
        /*093c*/ 	.short	0x0100
        /*093e*/ 	.byte	0x06
	.zero		1


	//   ....[14]....
        /*0940*/ 	.word	0x00000660
        /*0944*/ 	.word	0x000000ff
        /*0948*/ 	.word	0x0002d890
        /*094c*/ 	.short	0x0100
        /*094e*/ 	.byte	0x08
	.zero		1


	//   ....[15]....
        /*0950*/ 	.word	0x00000670
        /*0954*/ 	.word	0x000000ff
        /*0958*/ 	.word	0x0002d8a0
        /*095c*/ 	.short	0x0100
        /*095e*/ 	.byte	0x08
	.zero		1


	//   ....[16]....
        /*0960*/ 	.word	0x00000680
        /*0964*/ 	.word	0x000000ff
        /*0968*/ 	.word	0x0002d898
        /*096c*/ 	.short	0x0100
        /*096e*/ 	.byte	0x08
	.zero		1


	//   ....[17]....
        /*0970*/ 	.word	0x00000690
        /*0974*/ 	.word	0x000000ff
        /*0978*/ 	.word	0x0002d8a8
        /*097c*/ 	.short	0x0100
        /*097e*/ 	.byte	0x08
	.zero		1


	//   ....[18]....
        /*0980*/ 	.word	0x000007c0
        /*0984*/ 	.word	0x000000ff
        /*0988*/ 	.word	0x0002d8b0
        /*098c*/ 	.short	0x0100
        /*098e*/ 	.byte	0x08
	.zero		1


	//   ....[19]....
        /*0990*/ 	.word	0x000007d0
        /*0994*/ 	.word	0x000000ff
        /*0998*/ 	.word	0x0002d8c0
        /*099c*/ 	.short	0x0100
        /*099e*/ 	.byte	0x08
	.zero		1


	//   ....[20]....
        /*09a0*/ 	.word	0x000007e0
        /*09a4*/ 	.word	0x000000ff
        /*09a8*/ 	.word	0x0002d8b8
        /*09ac*/ 	.short	0x0100
        /*09ae*/ 	.byte	0x08
	.zero		1


	//   ....[21]....
        /*09b0*/ 	.word	0x000007f0
        /*09b4*/ 	.word	0x000000ff
        /*09b8*/ 	.word	0x0002d8c8
        /*09bc*/ 	.short	0x0100
        /*09be*/ 	.byte	0x08
	.zero		1


	//   ....[22]....
        /*09c0*/ 	.word	0x00001970
        /*09c4*/ 	.word	0x000000ff
        /*09c8*/ 	.word	0x0002d800
        /*09cc*/ 	.short	0x010a
        /*09ce*/ 	.byte	0x28
	.zero		1


	//   ....[23]....
        /*09d0*/ 	.word	0x000019e0
        /*09d4*/ 	.word	0x00000005
        /*09d8*/ 	.word	0x0002d830
        /*09dc*/ 	.short	0x010a
        /*09de*/ 	.byte	0x3f
	.zero		1


	//   ....[24]....
        /*09e0*/ 	.word	0x00001a30
        /*09e4*/ 	.word	0x00000005
        /*09e8*/ 	.word	0x0002d830
        /*09ec*/ 	.short	0x010a
        /*09ee*/ 	.byte	0x3f
	.zero		1


	//   ....[25]....
        /*09f0*/ 	.word	0x00002820
        /*09f4*/ 	.word	0x000000ff
        /*09f8*/ 	.word	0x00000000
        /*09fc*/ 	.short	0x0101
        /*09fe*/ 	.byte	0x06
	.zero		1


	//   ....[26]....
        /*0a00*/ 	.word	0x00003de0
        /*0a04*/ 	.word	0x000000ff
        /*0a08*/ 	.word	0x0002d830
        /*0a0c*/ 	.short	0x010a
        /*0a0e*/ 	.byte	0x07
	.zero		1


	//   ....[27]....
        /*0a10*/ 	.word	0x00003e20
        /*0a14*/ 	.word	0x000000ff
        /*0a18*/ 	.word	0x0002d830
        /*0a1c*/ 	.short	0x010a
        /*0a1e*/ 	.byte	0x07
	.zero		1


	//   ....[28]....
        /*0a20*/ 	.word	0x00004100
        /*0a24*/ 	.word	0x000000ff
        /*0a28*/ 	.word	0x0002d850
        /*0a2c*/ 	.short	0x010a
        /*0a2e*/ 	.byte	0x07
	.zero		1


	//   ....[29]....
        /*0a30*/ 	.word	0x00004140
        /*0a34*/ 	.word	0x000000ff
        /*0a38*/ 	.word	0x0002d850
        /*0a3c*/ 	.short	0x010a
        /*0a3e*/ 	.byte	0x07
	.zero		1


	//   ....[30]....
        /*0a40*/ 	.word	0x00004640
        /*0a44*/ 	.word	0x000000ff
        /*0a48*/ 	.word	0x00000000
        /*0a4c*/ 	.short	0x0101
        /*0a4e*/ 	.byte	0x07
	.zero		1


	//   ....[31]....
        /*0a50*/ 	.word	0x00005850
        /*0a54*/ 	.word	0x000000ff
        /*0a58*/ 	.word	0x00000000
        /*0a5c*/ 	.short	0x0101
        /*0a5e*/ 	.byte	0x06
	.zero		1


	//   ....[32]....
        /*0a60*/ 	.word	0x00005e20
        /*0a64*/ 	.word	0x000000ff
        /*0a68*/ 	.word	0x0002d850
        /*0a6c*/ 	.short	0x010a
        /*0a6e*/ 	.byte	0x04
	.zero		1


	//   ....[33]....
        /*0a70*/ 	.word	0x00005e60
        /*0a74*/ 	.word	0x000000ff
        /*0a78*/ 	.word	0x0002d850
        /*0a7c*/ 	.short	0x010a
        /*0a7e*/ 	.byte	0x04
	.zero		1


	//   ....[34]....
        /*0a80*/ 	.word	0x000064e0
        /*0a84*/ 	.word	0x000000ff
        /*0a88*/ 	.word	0x00000000
        /*0a8c*/ 	.short	0x0101
        /*0a8e*/ 	.byte	0x04
	.zero		1


	//   ....[35]....
        /*0a90*/ 	.word	0x000078c0
        /*0a94*/ 	.word	0x000000ff
        /*0a98*/ 	.word	0x00000000
        /*0a9c*/ 	.short	0x0101
        /*0a9e*/ 	.byte	0x04
	.zero		1


	//   ....[36]....
        /*0aa0*/ 	.word	0x00007de0
        /*0aa4*/ 	.word	0x000000ff
        /*0aa8*/ 	.word	0x00000000
        /*0aac*/ 	.short	0x0101
        /*0aae*/ 	.byte	0x04
	.zero		1


	//   ....[37]....
        /*0ab0*/ 	.word	0x0000aee0
        /*0ab4*/ 	.word	0x00000002
        /*0ab8*/ 	.word	0x0002d840
        /*0abc*/ 	.short	0x010a
        /*0abe*/ 	.byte	0x3f
	.zero		1


	//   ....[38]....
        /*0ac0*/ 	.word	0x0000b460
        /*0ac4*/ 	.word	0x00000002
        /*0ac8*/ 	.word	0x0002d830
        /*0acc*/ 	.short	0x0107
        /*0ace*/ 	.byte	0x3f
	.zero		1


	//   ....[39]....
        /*0ad0*/ 	.word	0x0000b530
        /*0ad4*/ 	.word	0x00000002
        /*0ad8*/ 	.word	0x0002d830
        /*0adc*/ 	.short	0x0101
        /*0ade*/ 	.byte	0x3f
	.zero		1


	//   ....[40]....
        /*0ae0*/ 	.word	0x0000c0c0
        /*0ae4*/ 	.word	0x00000011
        /*0ae8*/ 	.word	0x0002d800
        /*0aec*/ 	.short	0x0107
        /*0aee*/ 	.byte	0x3f
	.zero		1


	//   ....[41]....
        /*0af0*/ 	.word	0x0000c1b0
        /*0af4*/ 	.word	0x00000011
        /*0af8*/ 	.word	0x0002d800
        /*0afc*/ 	.short	0x0101
        /*0afe*/ 	.byte	0x3f
	.zero		1


	//   ....[42]....
        /*0b00*/ 	.word	0x0000c1d0
        /*0b04*/ 	.word	0x00000011
        /*0b08*/ 	.word	0x0002d820
        /*0b0c*/ 	.short	0x010a
        /*0b0e*/ 	.byte	0x3f
	.zero		1


	//   ....[43]....
        /*0b10*/ 	.word	0x0000c5f0
        /*0b14*/ 	.word	0x00000005
        /*0b18*/ 	.word	0x0002d840
        /*0b1c*/ 	.short	0x010a
        /*0b1e*/ 	.byte	0x3f
	.zero		1


	//   ....[44]....
        /*0b20*/ 	.word	0x0000ca50
        /*0b24*/ 	.word	0x00000005
        /*0b28*/ 	.word	0x0002d830
        /*0b2c*/ 	.short	0x0107
        /*0b2e*/ 	.byte	0x3f
	.zero		1


	//   ....[45]....
        /*0b30*/ 	.word	0x0000cb10
        /*0b34*/ 	.word	0x00000005
        /*0b38*/ 	.word	0x0002d830
        /*0b3c*/ 	.short	0x0101
        /*0b3e*/ 	.byte	0x3f
	.zero		1


	//   ....[46]....
        /*0b40*/ 	.word	0x0000cb70
        /*0b44*/ 	.word	0x00000005
        /*0b48*/ 	.word	0x0002d860
        /*0b4c*/ 	.short	0x010a
        /*0b4e*/ 	.byte	0x3f
	.zero		1


	//   ....[47]....
        /*0b50*/ 	.word	0x0000d060
        /*0b54*/ 	.word	0x00000005
        /*0b58*/ 	.word	0x0002d850
        /*0b5c*/ 	.short	0x0107
        /*0b5e*/ 	.byte	0x3f
	.zero		1


	//   ....[48]....
        /*0b60*/ 	.word	0x0000d150
        /*0b64*/ 	.word	0x00000005
        /*0b68*/ 	.word	0x0002d850
        /*0b6c*/ 	.short	0x0101
        /*0b6e*/ 	.byte	0x3f
	.zero		1


	//   ....[49]....
        /*0b70*/ 	.word	0x0000d370
        /*0b74*/ 	.word	0x00000000
        /*0b78*/ 	.word	0x0002d860
        /*0b7c*/ 	.short	0x010a
        /*0b7e*/ 	.byte	0x3f
	.zero		1


	//   ....[50]....
        /*0b80*/ 	.word	0x0000d7f0
        /*0b84*/ 	.word	0x00000000
        /*0b88*/ 	.word	0x0002d850
        /*0b8c*/ 	.short	0x0107
        /*0b8e*/ 	.byte	0x3f
	.zero		1


	//   ....[51]....
        /*0b90*/ 	.word	0x0000d8c0
        /*0b94*/ 	.word	0x00000000
        /*0b98*/ 	.word	0x0002d850
        /*0b9c*/ 	.short	0x0101
        /*0b9e*/ 	.byte	0x3f
	.zero		1


	//   ....[52]....
        /*0ba0*/ 	.word	0x0000e5f0
        /*0ba4*/ 	.word	0x00000005
        /*0ba8*/ 	.word	0x0002d820
        /*0bac*/ 	.short	0x010a
        /*0bae*/ 	.byte	0x3f
	.zero		1


	//   ....[53]....
        /*0bb0*/ 	.word	0x0000e770
        /*0bb4*/ 	.word	0x00000003
        /*0bb8*/ 	.word	0x0002d840
        /*0bbc*/ 	.short	0x010a
        /*0bbe*/ 	.byte	0x3f
	.zero		1


	//   ....[54]....
        /*0bc0*/ 	.word	0x0000e810
        /*0bc4*/ 	.word	0x00000005
        /*0bc8*/ 	.word	0x0002d840
        /*0bcc*/ 	.short	0x010a
        /*0bce*/ 	.byte	0x3f
	.zero		1


	//   ....[55]....
        /*0bd0*/ 	.word	0x0000e850
        /*0bd4*/ 	.word	0x00000003
        /*0bd8*/ 	.word	0x0002d860
        /*0bdc*/ 	.short	0x010a
        /*0bde*/ 	.byte	0x3f
	.zero		1


	//   ....[56]....
        /*0be0*/ 	.word	0x0000e890
        /*0be4*/ 	.word	0x00000005
        /*0be8*/ 	.word	0x0002d860
        /*0bec*/ 	.short	0x010a
        /*0bee*/ 	.byte	0x3f
	.zero		1


	//   ....[57]....
        /*0bf0*/ 	.word	0x0000e900
        /*0bf4*/ 	.word	0x00000003
        /*0bf8*/ 	.word	0x0002d800
        /*0bfc*/ 	.short	0x010a
        /*0bfe*/ 	.byte	0x3f
	.zero		1


	//   ....[58]....
        /*0c00*/ 	.word	0x0000e950
        /*0c04*/ 	.word	0x00000005
        /*0c08*/ 	.word	0x0002d830
        /*0c0c*/ 	.short	0x010a
        /*0c0e*/ 	.byte	0x3f
	.zero		1


	//   ....[59]....
        /*0c10*/ 	.word	0x0000e9b0
        /*0c14*/ 	.word	0x00000003
        /*0c18*/ 	.word	0x0002d830
        /*0c1c*/ 	.short	0x010a
        /*0c1e*/ 	.byte	0x3f
	.zero		1


	//   ....[60]....
        /*0c20*/ 	.word	0x0000ea10
        /*0c24*/ 	.word	0x00000003
        /*0c28*/ 	.word	0x0002d850
        /*0c2c*/ 	.short	0x010a
        /*0c2e*/ 	.byte	0x3f
	.zero		1


	//   ....[61]....
        /*0c30*/ 	.word	0x0000ea70
        /*0c34*/ 	.word	0x00000006
        /*0c38*/ 	.word	0x0002d850
        /*0c3c*/ 	.short	0x010a
        /*0c3e*/ 	.byte	0x3f
	.zero		1


	//   ....[62]....
        /*0c40*/ 	.word	0x0000eb90
        /*0c44*/ 	.word	0x00000002
        /*0c48*/ 	.word	0x0002d840
        /*0c4c*/ 	.short	0x010a
        /*0c4e*/ 	.byte	0x3f
	.zero		1


	//   ....[63]....
        /*0c50*/ 	.word	0x0000f980
        /*0c54*/ 	.word	0x00000011
        /*0c58*/ 	.word	0x0002d820
        /*0c5c*/ 	.short	0x010a
        /*0c5e*/ 	.byte	0x3f
	.zero		1


	//   ....[64]....
        /*0c60*/ 	.word	0x0000f9d0
        /*0c64*/ 	.word	0x00000005
        /*0c68*/ 	.word	0x0002d840
        /*0c6c*/ 	.short	0x010a
        /*0c6e*/ 	.byte	0x3f
	.zero		1


	//   ....[65]....
        /*0c70*/ 	.word	0x0000ff70
        /*0c74*/ 	.word	0x00000005
        /*0c78*/ 	.word	0x0002d860
        /*0c7c*/ 	.short	0x010a
        /*0c7e*/ 	.byte	0x3f
	.zero		1


	//   ....[66]....
        /*0c80*/ 	.word	0x00010550
        /*0c84*/ 	.word	0x00000000
        /*0c88*/ 	.word	0x0002d860
        /*0c8c*/ 	.short	0x010a
        /*0c8e*/ 	.byte	0x3f
	.zero		1


	//   ....[67]....
        /*0c90*/ 	.word	0x00011540
        /*0c94*/ 	.word	0x00000005
        /*0c98*/ 	.word	0x0002d820
        /*0c9c*/ 	.short	0x010a
        /*0c9e*/ 	.byte	0x3f
	.zero		1


	//   ....[68]....
        /*0ca0*/ 	.word	0x000116e0
        /*0ca4*/ 	.word	0x00000003
        /*0ca8*/ 	.word	0x0002d840
        /*0cac*/ 	.short	0x010a
        /*0cae*/ 	.byte	0x3f
	.zero		1


	//   ....[69]....
        /*0cb0*/ 	.word	0x00011730
        /*0cb4*/ 	.word	0x00000005
        /*0cb8*/ 	.word	0x0002d840
        /*0cbc*/ 	.short	0x010a
        /*0cbe*/ 	.byte	0x3f
	.zero		1


	//   ....[70]....
        /*0cc0*/ 	.word	0x00011780
        /*0cc4*/ 	.word	0x00000003
        /*0cc8*/ 	.word	0x0002d860
        /*0ccc*/ 	.short	0x010a
        /*0cce*/ 	.byte	0x3f
	.zero		1


	//----- nvinfo : EIATTR_NUM_MBARRIERS
	.align		4
.L_119:
        /*0cd0*/ 	.byte	0x03, 0x38
        /*0cd2*/ 	.short	0x0016


	//----- nvinfo : EIATTR_EXIT_INSTR_OFFSETS
	.align		4
        /*0cd4*/ 	.byte	0x04, 0x1c
        /*0cd6*/ 	.short	(.L_121 - .L_120)


	//   ....[0]....
.L_120:
        /*0cd8*/ 	.word	0x000009a0


	//   ....[1]....
        /*0cdc*/ 	.word	0x00008fb0


	//   ....[2]....
        /*0ce0*/ 	.word	0x0000e8e0


	//----- nvinfo : EIATTR_MAX_THREADS
	.align		4
.L_121:
        /*0ce4*/ 	.byte	0x04, 0x05
        /*0ce6*/ 	.short	(.L_123 - .L_122)
.L_122:
        /*0ce8*/ 	.word	0x00000200
        /*0cec*/ 	.word	0x00000001
        /*0cf0*/ 	.word	0x00000001


	//----- nvinfo : EIATTR_CRS_STACK_SIZE
	.align		4
.L_123:
        /*0cf4*/ 	.byte	0x04, 0x1e
        /*0cf6*/ 	.short	(.L_125 - .L_124)
.L_124:
        /*0cf8*/ 	.word	0x00000000


	//----- nvinfo : EIATTR_CBANK_PARAM_SIZE
	.align		4
.L_125:
        /*0cfc*/ 	.byte	0x03, 0x19
        /*0cfe*/ 	.short	0x0af0


	//----- nvinfo : EIATTR_PARAM_CBANK
	.align		4
        /*0d00*/ 	.byte	0x04, 0x0a
        /*0d02*/ 	.short	(.L_127 - .L_126)
	.align		4
.L_126:
        /*0d04*/ 	.word	index@(.nv.constant0._ZN7cutlass13device_kernelIN5flash11enable_sm90INS1_16FlashAttnFwdSm90INS1_25CollectiveMainloopFwdSm90ILi2EN4cute5tupleIJNS5_1CILi1EEES8_S8_EEENS6_IJNS7_ILi192EEENS7_ILi128EEENS7_ILi96EEEEEELi96ENS_6half_tEfNS_4arch4Sm90ELb0ELb0ELb0ELb1ELb1ELb0ELb0ELb0ELb1ELb1ELb1ELb0EEENS1_21CollectiveEpilogueFwdINS6_IJSA_SC_SB_EEES9_SE_SG_Li384ELb1ELb1ELb1ELb0EEENS1_36VarlenDynamicPersistentTileSchedulerILi192ELi128ELi384ELi128ELb1ELb1ELb1ELb0ELb1ELb1EEEEEEEEEvNT_6ParamsE)
        /*0d08*/ 	.short	0x0210
        /*0d0a*/ 	.short	0x0af0


	//----- nvinfo : EIATTR_SW_WAR
	.align		4
.L_127:
        /*0d0c*/ 	.byte	0x04, 0x36
        /*0d0e*/ 	.short	(.L_129 - .L_128)
.L_128:
        /*0d10*/ 	.word	0x00000008
.L_129:


//--------------------- .nv.info._ZN7cutlass13device_kernelIN5flash11enable_sm90INS1_16FlashAttnFwdSm90INS1_25CollectiveMainloopFwdSm90ILi2EN4cute5tupleIJNS5_1CILi1EEES8_S8_EEENS6_IJNS7_ILi192EEENS7_ILi128EEENS7_ILi96EEEEEELi96ENS_6half_tEfNS_4arch4Sm90ELb0ELb0ELb0ELb1ELb1ELb1ELb0ELb0ELb1ELb1ELb1ELb0EEENS1_21CollectiveEpilogueFwdINS6_IJSA_SC_SB_EEES9_SE_SG_Li384ELb1ELb1ELb1ELb0EEENS1_36VarlenDynamicPersistentTileSchedulerILi192ELi128ELi384ELi128ELb1ELb1ELb1ELb0ELb1ELb1EEEEEEEEEvNT_6ParamsE --------------------------
	.section	.nv.info._ZN7cutlass13device_kernelIN5flash11enable_sm90INS1_16FlashAttnFwdSm90INS1_25CollectiveMainloopFwdSm90ILi2EN4cute5tupleIJNS5_1CILi1EEES8_S8_EEENS6_IJNS7_ILi192EEENS7_ILi128EEENS7_ILi96EEEEEELi96ENS_6half_tEfNS_4arch4Sm90ELb0ELb0ELb0ELb1ELb1ELb1ELb0ELb0ELb1ELb1ELb1ELb0EEENS1_21CollectiveEpilogueFwdINS6_IJSA_SC_SB_EEES9_SE_SG_Li384ELb1ELb1ELb1ELb0EEENS1_36VarlenDynamicPersistentTileSchedulerILi192ELi128ELi384ELi128ELb1ELb1ELb1ELb0ELb1ELb1EEEEEEEEEvNT_6ParamsE,"",@"SHT_CUDA_INFO"
	.sectionflags	@""
	.align	4


	//----- nvinfo : EIATTR_CUDA_API_VERSION
	.align		4
        /*0000*/ 	.byte	0x04, 0x37
        /*0002*/ 	.short	(.L_131 - .L_130)
.L_130:
        /*0004*/ 	.word	0x00000082


	//----- nvinfo : EIATTR_KPARAM_INFO
	.align		4
.L_131:
        /*0008*/ 	.byte	0x04, 0x17
        /*000a*/ 	.short	(.L_133 - .L_132)
.L_132:
        /*000c*/ 	.word	0x00000000
        /*0010*/ 	.short	0x0000
        /*0012*/ 	.short	0x0070
        /*0014*/ 	.byte	0x00, 0xf0, 0x01, 0x2a


	//----- nvinfo : EIATTR_SPARSE_MMA_MASK
	.align		4
.L_133:
        /*0018*/ 	.byte	0x03, 0x50
        /*001a*/ 	.short	0x0000


	//----- nvinfo : EIATTR_MAXREG_COUNT
	.align		4
        /*001c*/ 	.byte	0x03, 0x1b
        /*001e*/ 	.short	0x0080


	//----- nvinfo : EIATTR_NUM_BARRIERS
	.align		4
        /*0020*/ 	.byte	0x02, 0x4c
        /*0022*/ 	.byte	0x10
	.zero		1


	//----- nvinfo : EIATTR_EXTERNS
	.align		4
        /*0024*/ 	.byte	0x04, 0x0f
        /*0026*/ 	.short	(.L_135 - .L_134)


	//   ....[0]....
	.align		4
.L_134:
        /*0028*/ 	.word	index@(__assertfail)


	//----- nvinfo : EIATTR_ANNOTATIONS
	.align		4
.L_135:
        /*002c*/ 	.byte	0x04, 0x55
        /*002e*/ 	.short	(.L_137 - .L_136)


	//   ....[0]....
.L_136:
        /* <DEDUP_REMOVED lines=115> */


	//----- nvinfo : EIATTR_MERCURY_ISA_VERSION
	.align		4
.L_137:
        /*0748*/ 	.byte	0x03, 0x5f
        /*074a*/ 	.short	0x0101


	//----- nvinfo : EIATTR_UNUSED_LOAD_BYTE_OFFSET
	.align		4
        /*074c*/ 	.byte	0x04, 0x44
        /*074e*/ 	.short	(.L_139 - .L_138)


	//   ....[0]....
.L_138:
        /*0750*/ 	.word	0x00000a90
        /*0754*/ 	.word	0x0000fff0


	//   ....[1]....
        /*0758*/ 	.word	0x00010b00
        /*075c*/ 	.word	0x0000fff0


	//----- nvinfo : EIATTR_INT_WARP_WIDE_INSTR_OFFSETS
	.align		4
.L_139:
        /*0760*/ 	.byte	0x04, 0x31
        /*0762*/ 	.short	(.L_141 - .L_140)


	//   ....[0]....
.L_140:
        /*0764*/ 	.word	0x00000130


	//   ....[1]....
        /*0768*/ 	.word	0x00000170


	//   ....[2]....
        /*076c*/ 	.word	0x000001e0


	//   ....[3]....
        /*0770*/ 	.word	0x000164c0


	//   ....[4]....
        /*0774*/ 	.word	0x00016550


	//   ....[5]....
        /*0778*/ 	.word	0x000191c0


	//   ....[6]....
        /*077c*/ 	.word	0x00019250


	//----- nvinfo : EIATTR_COOP_GROUP_MASK_REGIDS
	.align		4
.L_141:
        /*0780*/ 	.byte	0x04, 0x29
        /*0782*/ 	.short	(.L_143 - .L_142)


	//   ....[0]....
.L_142:
        /*0784*/ 	.word	0xffffffff


	//   ....[1]....
        /*0788*/ 	.word	0xffffffff


	//   ....[2]....
        /*078c*/ 	.word	0xffffffff


	//   ....[3]....
        /*0790*/ 	.word	0xffffffff


	//   ....[4]....
        /*0794*/ 	.word	0xffffffff


	//   ....[5]....
        /*0798*/ 	.word	0xffffffff


	//   ....[6]....
        /*079c*/ 	.word	0xffffffff


	//   ....[7]....
        /*07a0*/ 	.word	0xffffffff


	//   ....[8]....
        /*07a4*/ 	.word	0xffffffff


	//   ....[9]....
        /*07a8*/ 	.word	0xffffffff


	//   ....[10]....
        /*07ac*/ 	.word	0xffffffff


	//   ....[11]....
        /*07b0*/ 	.word	0xffffffff


	//   ....[12]....
        /*07b4*/ 	.word	0xffffffff


	//   ....[13]....
        /*07b8*/ 	.word	0xffffffff


	//   ....[14]....
        /*07bc*/ 	.word	0xffffffff


	//   ....[15]....
        /*07c0*/ 	.word	0xffffffff


	//   ....[16]....
        /*07c4*/ 	.word	0xffffffff


	//   ....[17]....
        /*07c8*/ 	.word	0xffffffff


	//   ....[18]....
        /*07cc*/ 	.word	0xffffffff


	//   ....[19]....
        /*07d0*/ 	.word	0xffffffff


	//   ....[20]....
        /*07d4*/ 	.word	0xffffffff


	//   ....[21]....
        /*07d8*/ 	.word	0xffffffff


	//   ....[22]....
        /*07dc*/ 	.word	0xffffffff


	//   ....[23]....
        /*07e0*/ 	.word	0xffffffff


	//   ....[24]....
        /*07e4*/ 	.word	0xffffffff


	//   ....[25]....
        /*07e8*/ 	.word	0xffffffff


	//   ....[26]....
        /*07ec*/ 	.word	0xffffffff


	//   ....[27]....
        /*07f0*/ 	.word	0xffffffff


	//   ....[28]....
        /*07f4*/ 	.word	0xffffffff


	//   ....[29]....
        /*07f8*/ 	.word	0xffffffff


	//   ....[30]....
        /*07fc*/ 	.word	0xffffffff


	//   ....[31]....
        /*0800*/ 	.word	0xffffffff


	//   ....[32]....
        /*0804*/ 	.word	0xffffffff


	//   ....[33]....
        /*0808*/ 	.word	0xffffffff


	//   ....[34]....
        /*080c*/ 	.word	0xffffffff


	//   ....[35]....
        /*0810*/ 	.word	0xffffffff


	//   ....[36]....
        /*0814*/ 	.word	0xffffffff


	//   ....[37]....
        /*0818*/ 	.word	0xffffffff


	//   ....[38]....
        /*081c*/ 	.word	0xffffffff


	//   ....[39]....
        /*0820*/ 	.word	0xffffffff


	//   ....[40]....
        /*0824*/ 	.word	0xffffffff


	//   ....[41]....
        /*0828*/ 	.word	0xffffffff


	//   ....[42]....
        /*082c*/ 	.word	0xffffffff


	//   ....[43]....
        /*0830*/ 	.word	0xffffffff


	//   ....[44]....
        /*0834*/ 	.word	0xffffffff


	//   ....[45]....
        /*0838*/ 	.word	0xffffffff


	//   ....[46]....
        /*083c*/ 	.word	0xffffffff


	//   ....[47]....
        /*0840*/ 	.word	0xffffffff


	//   ....[48]....
        /*0844*/ 	.word	0xffffffff


	//   ....[49]....
        /*0848*/ 	.word	0xffffffff


	//   ....[50]....
        /*084c*/ 	.word	0xffffffff


	//   ....[51]....
        /*0850*/ 	.word	0xffffffff


	//   ....[52]....
        /*0854*/ 	.word	0xffffffff


	//   ....[53]....
        /*0858*/ 	.word	0xffffffff


	//   ....[54]....
        /*085c*/ 	.word	0xffffffff


	//   ....[55]....
        /*0860*/ 	.word	0xffffffff


	//   ....[56]....
        /*0864*/ 	.word	0xffffffff


	//   ....[57]....
        /*0868*/ 	.word	0xffffffff


	//   ....[58]....
        /*086c*/ 	.word	0xffffffff


	//   ....[59]....
        /*0870*/ 	.word	0xffffffff


	//   ....[60]....
        /*0874*/ 	.word	0xffffffff


	//   ....[61]....
        /*0878*/ 	.word	0xffffffff


	//   ....[62]....
        /*087c*/ 	.word	0xffffffff


	//   ....[63]....
        /*0880*/ 	.word	0xffffffff


	//   ....[64]....
        /*0884*/ 	.word	0xffffffff


	//   ....[65]....
        /*0888*/ 	.word	0xffffffff


	//   ....[66]....
        /*088c*/ 	.word	0xffffffff


	//   ....[67]....
        /*0890*/ 	.word	0xffffffff


	//   ....[68]....
        /*0894*/ 	.word	0xffffffff


	//   ....[69]....
        /*0898*/ 	.word	0xffffffff


	//   ....[70]....
        /*089c*/ 	.word	0xffffffff


	//   ....[71]....
        /*08a0*/ 	.word	0xffffffff


	//   ....[72]....
        /*08a4*/ 	.word	0xffffffff


	//   ....[73]....
        /*08a8*/ 	.word	0xffffffff


	//   ....[74]....
        /*08ac*/ 	.word	0xffffffff


	//   ....[75]....
        /*08b0*/ 	.word	0xffffffff


	//   ....[76]....
        /*08b4*/ 	.word	0xffffffff


	//   ....[77]....
        /*08b8*/ 	.word	0xffffffff


	//   ....[78]....
        /*08bc*/ 	.word	0xffffffff


	//   ....[79]....
        /*08c0*/ 	.word	0xffffffff


	//   ....[80]....
        /*08c4*/ 	.word	0xffffffff


	//   ....[81]....
        /*08c8*/ 	.word	0xffffffff


	//   ....[82]....
        /*08cc*/ 	.word	0xffffffff


	//   ....[83]....
        /*08d0*/ 	.word	0xffffffff


	//   ....[84]....
        /*08d4*/ 	.word	0xffffffff


	//   ....[85]....
        /*08d8*/ 	.word	0xffffffff


	//   ....[86]....
        /*08dc*/ 	.word	0xffffffff


	//   ....[87]....
        /*08e0*/ 	.word	0xffffffff


	//   ....[88]....
        /*08e4*/ 	.word	0xffffffff


	//   ....[89]....
        /*08e8*/ 	.word	0xffffffff


	//   ....[90]....
        /*08ec*/ 	.word	0xffffffff


	//   ....[91]....
        /*08f0*/ 	.word	0xffffffff


	//   ....[92]....
        /*08f4*/ 	.word	0xffffffff


	//   ....[93]....
        /*08f8*/ 	.word	0xffffffff


	//   ....[94]....
        /*08fc*/ 	.word	0xffffffff


	//   ....[95]....
        /*0900*/ 	.word	0xffffffff


	//   ....[96]....
        /*0904*/ 	.word	0xffffffff


	//   ....[97]....
        /*0908*/ 	.word	0xffffffff


	//   ....[98]....
        /*090c*/ 	.word	0xffffffff


	//   ....[99]....
        /*0910*/ 	.word	0xffffffff


	//   ....[100]....
        /*0914*/ 	.word	0xffffffff


	//   ....[101]....
        /*0918*/ 	.word	0xffffffff


	//   ....[102]....
        /*091c*/ 	.word	0xffffffff


	//   ....[103]....
        /*0920*/ 	.word	0xffffffff


	//   ....[104]....
        /*0924*/ 	.word	0xffffffff


	//   ....[105]....
        /*0928*/ 	.word	0xffffffff


	//   ....[106]....
        /*092c*/ 	.word	0xffffffff


	//   ....[107]....
        /*0930*/ 	.word	0xffffffff


	//   ....[108]....
        /*0934*/ 	.word	0xffffffff


	//   ....[109]....
        /*0938*/ 	.word	0xffffffff


	//   ....[110]....
        /*093c*/ 	.word	0xffffffff


	//   ....[111]....
        /*0940*/ 	.word	0xffffffff


	//   ....[112]....
        /*0944*/ 	.word	0xffffffff


	//   ....[113]....
        /*0948*/ 	.word	0xffffffff


	//   ....[114]....
        /*094c*/ 	.word	0xffffffff


	//   ....[115]....
        /*0950*/ 	.word	0xffffffff


	//   ....[116]....
        /*0954*/ 	.word	0xffffffff


	//   ....[117]....
        /*0958*/ 	.word	0xffffffff


	//   ....[118]....
        /*095c*/ 	.word	0xffffffff


	//   ....[119]....
        /*0960*/ 	.word	0xffffffff


	//   ....[120]....
        /*0964*/ 	.word	0xffffffff


	//   ....[121]....
        /*0968*/ 	.word	0xffffffff


	//   ....[122]....
        /*096c*/ 	.word	0xffffffff


	//   ....[123]....
        /*0970*/ 	.word	0xffffffff


	//   ....[124]....
        /*0974*/ 	.word	0xffffffff


	//   ....[125]....
        /*0978*/ 	.word	0xffffffff


	//   ....[126]....
        /*097c*/ 	.word	0xffffffff


	//   ....[127]....
        /*0980*/ 	.word	0xffffffff


	//   ....[128]....
        /*0984*/ 	.word	0xffffffff


	//   ....[129]....
        /*0988*/ 	.word	0xffffffff


	//   ....[130]....
        /*098c*/ 	.word	0xffffffff


	//   ....[131]....
        /*0990*/ 	.word	0xffffffff


	//   ....[132]....
        /*0994*/ 	.word	0xffffffff


	//   ....[133]....
        /*0998*/ 	.word	0xffffffff


	//   ....[134]....
        /*099c*/ 	.word	0xffffffff


	//   ....[135]....
        /*09a0*/ 	.word	0x0500000f


	//   ....[136]....
        /*09a4*/ 	.word	0x0500000f


	//   ....[137]....
        /*09a8*/ 	.word	0x0500000f


	//   ....[138]....
        /*09ac*/ 	.word	0x0500000f


	//   ....[139]....
        /*09b0*/ 	.word	0x0500000f


	//   ....[140]....
        /*09b4*/ 	.word	0x0500000f


	//   ....[141]....
        /*09b8*/ 	.word	0x0500000f


	//   ....[142]....
        /*09bc*/ 	.word	0x0500000f


	//   ....[143]....
        /*09c0*/ 	.word	0x0500000f


	//   ....[144]....
        /*09c4*/ 	.word	0x0500000f


	//   ....[145]....
        /*09c8*/ 	.word	0x0500000f


	//   ....[146]....
        /*09cc*/ 	.word	0x0500000f


	//   ....[147]....
        /*09d0*/ 	.word	0x0500000f


	//   ....[148]....
        /*09d4*/ 	.word	0x0500000f


	//   ....[149]....
        /*09d8*/ 	.word	0x0500000f


	//   ....[150]....
        /*09dc*/ 	.word	0x0500000f


	//   ....[151]....
        /*09e0*/ 	.word	0x0500000f


	//   ....[152]....
        /*09e4*/ 	.word	0x0500000f


	//   ....[153]....
        /*09e8*/ 	.word	0x0500000f


	//   ....[154]....
        /*09ec*/ 	.word	0x0500000f


	//   ....[155]....
        /*09f0*/ 	.word	0x0500000f


	//   ....[156]....
        /*09f4*/ 	.word	0x0500000f


	//   ....[157]....
        /*09f8*/ 	.word	0x0500000f


	//   ....[158]....
        /*09fc*/ 	.word	0x0500000f


	//   ....[159]....
        /*0a00*/ 	.word	0x0500000f


	//   ....[160]....
        /*0a04*/ 	.word	0x0500000f


	//   ....[161]....
        /*0a08*/ 	.word	0x0500000f


	//   ....[162]....
        /*0a0c*/ 	.word	0x0500000f


	//   ....[163]....
        /*0a10*/ 	.word	0x0500000f


	//   ....[164]....
        /*0a14*/ 	.word	0x0500000f


	//   ....[165]....
        /*0a18*/ 	.word	0x0500000f


	//   ....[166]....
        /*0a1c*/ 	.word	0x0500000f


	//   ....[167]....
        /*0a20*/ 	.word	0x0500000f


	//   ....[168]....
        /*0a24*/ 	.word	0x0500000f


	//   ....[169]....
        /*0a28*/ 	.word	0x0500000f


	//   ....[170]....
        /*0a2c*/ 	.word	0x0500000f


	//   ....[171]....
        /*0a30*/ 	.word	0x0500000f


	//   ....[172]....
        /*0a34*/ 	.word	0x0500000f


	//   ....[173]....
        /*0a38*/ 	.word	0x0500000f


	//   ....[174]....
        /*0a3c*/ 	.word	0x0500000f


	//   ....[175]....
        /*0a40*/ 	.word	0x0500000f


	//   ....[176]....
        /*0a44*/ 	.word	0x0500000f


	//   ....[177]....
        /*0a48*/ 	.word	0x0500000f


	//   ....[178]....
        /*0a4c*/ 	.word	0x0500000f


	//   ....[179]....
        /*0a50*/ 	.word	0x0500000f


	//   ....[180]....
        /*0a54*/ 	.word	0x0500000f


	//   ....[181]....
        /*0a58*/ 	.word	0x0500000f


	//   ....[182]....
        /*0a5c*/ 	.word	0x0500000f


	//   ....[183]....
        /*0a60*/ 	.word	0x0500000f


	//   ....[184]....
        /*0a64*/ 	.word	0x0500000f


	//   ....[185]....
        /*0a68*/ 	.word	0x0500000f


	//   ....[186]....
        /*0a6c*/ 	.word	0x0500000f


	//   ....[187]....
        /*0a70*/ 	.word	0x0500000f


	//   ....[188]....
        /*0a74*/ 	.word	0x0500000f


	//   ....[189]....
        /*0a78*/ 	.word	0x0500000f


	//   ....[190]....
        /*0a7c*/ 	.word	0x0500000f


	//   ....[191]....
        /*0a80*/ 	.word	0x0500000f


	//   ....[192]....
        /*0a84*/ 	.word	0x0500000f


	//   ....[193]....
        /*0a88*/ 	.word	0x0500000f


	//   ....[194]....
        /*0a8c*/ 	.word	0x0500000f


	//   ....[195]....
        /*0a90*/ 	.word	0x0500000f


	//   ....[196]....
        /*0a94*/ 	.word	0x0500000f


	//   ....[197]....
        /*0a98*/ 	.word	0x0500000f


	//   ....[198]....
        /*0a9c*/ 	.word	0x0500000f


	//   ....[199]....
        /*0aa0*/ 	.word	0x0500000f


	//   ....[200]....
        /*0aa4*/ 	.word	0x0500000f


	//   ....[201]....
        /*0aa8*/ 	.word	0x0500000f


	//   ....[202]....
        /*0aac*/ 	.word	0x0500000f


	//   ....[203]....
        /*0ab0*/ 	.word	0x0500000f


	//   ....[204]....
        /*0ab4*/ 	.word	0x0500000f


	//   ....[205]....
        /*0ab8*/ 	.word	0x0500000f


	//   ....[206]....
        /*0abc*/ 	.word	0x0500000f


	//   ....[207]....
        /*0ac0*/ 	.word	0x0500000f


	//   ....[208]....
        /*0ac4*/ 	.word	0x0500000f


	//   ....[209]....
        /*0ac8*/ 	.word	0x0500000f


	//   ....[210]....
        /*0acc*/ 	.word	0x0500000f


	//   ....[211]....
        /*0ad0*/ 	.word	0x0500000f


	//   ....[212]....
        /*0ad4*/ 	.word	0x0500000f


	//   ....[213]....
        /*0ad8*/ 	.word	0x0500000f


	//   ....[214]....
        /*0adc*/ 	.word	0x0500000f


	//   ....[215]....
        /*0ae0*/ 	.word	0x0500000f


	//   ....[216]....
        /*0ae4*/ 	.word	0x0500000f


	//   ....[217]....
        /*0ae8*/ 	.word	0x0500000f


	//   ....[218]....
        /*0aec*/ 	.word	0x0500000f


	//   ....[219]....
        /*0af0*/ 	.word	0x0500000f


	//   ....[220]....
        /*0af4*/ 	.word	0x0500000f


	//   ....[221]....
        /*0af8*/ 	.word	0x0500000f


	//   ....[222]....
        /*0afc*/ 	.word	0x0500000f


	//   ....[223]....
        /*0b00*/ 	.word	0x0500000f


	//   ....[224]....
        /*0b04*/ 	.word	0x0500000f


	//   ....[225]....
        /*0b08*/ 	.word	0x0500000f


	//   ....[226]....
        /*0b0c*/ 	.word	0x0500000f


	//----- nvinfo : EIATTR_COOP_GROUP_INSTR_OFFSETS
	.align		4
.L_143:
        /*0b10*/ 	.byte	0x04, 0x28
        /*0b12*/ 	.short	(.L_145 - .L_144)


	//   ....[0]....
.L_144:
        /*0b14*/ 	.word	0x00000070


	//   ....[1]....
        /*0b18*/ 	.word	0x00000140


	//   ....[2]....
        /*0b1c*/ 	.word	0x00000190


	//   ....[3]....
        /*0b20*/ 	.word	0x000003c0


	//   ....[4]....
        /*0b24*/ 	.word	0x00000520


	//   ....[5]....
        /*0b28*/ 	.word	0x00000640


	//   ....[6]....
        /*0b2c*/ 	.word	0x000007a0


	//   ....[7]....
        /*0b30*/ 	.word	0x00003510


	//   ....[8]....
        /*0b34*/ 	.word	0x00003520


	//   ....[9]....
        /*0b38*/ 	.word	0x000050b0


	//   ....[10]....
        /*0b3c*/ 	.word	0x000050c0


	//   ....[11]....
        /*0b40*/ 	.word	0x00006a00


	//   ....[12]....
        /*0b44*/ 	.word	0x00006a10


	//   ....[13]....
        /*0b48*/ 	.word	0x00006ed0


	//   ....[14]....
        /*0b4c*/ 	.word	0x00006ef0


	//   ....[15]....
        /*0b50*/ 	.word	0x00007760


	//   ....[16]....
        /*0b54*/ 	.word	0x00007d30


	//   ....[17]....
        /*0b58*/ 	.word	0x00007d40


	//   ....[18]....
        /*0b5c*/ 	.word	0x00007d50


	//   ....[19]....
        /*0b60*/ 	.word	0x00007d60


	//   ....[20]....
        /*0b64*/ 	.word	0x00009900


	//   ....[21]....
        /*0b68*/ 	.word	0x00009910


	//   ....[22]....
        /*0b6c*/ 	.word	0x00009920


	//   ....[23]....
        /*0b70*/ 	.word	0x00009930


	//   ....[24]....
        /*0b74*/ 	.word	0x0000c520


	//   ....[25]....
        /*0b78*/ 	.word	0x0000c540


	//   ....[26]....
        /*0b7c*/ 	.word	0x0000c560


	//   ....[27]....
        /*0b80*/ 	.word	0x0000c580


	//   ....[28]....
        /*0b84*/ 	.word	0x0000d7f0


	//   ....[29]....
        /*0b88*/ 	.word	0x0000e850


	//   ....[30]....
        /*0b8c*/ 	.word	0x0000e870


	//   ....[31]....
        /*0b90*/ 	.word	0x0000eaa0


	//   ....[32]....
        /*0b94*/ 	.word	0x0000eac0


	//   ....[33]....
        /*0b98*/ 	.word	0x0000fe60


	//   ....[34]....
        /*0b9c*/ 	.word	0x00010080


	//   ....[35]....
        /*0ba0*/ 	.word	0x00010530


	//   ....[36]....
        /*0ba4*/ 	.word	0x00010540


	//   ....[37]....
        /*0ba8*/ 	.word	0x00010570


	//   ....[38]....
        /*0bac*/ 	.word	0x000114c0


	//   ....[39]....
        /*0bb0*/ 	.word	0x000114e0


	//   ....[40]....
        /*0bb4*/ 	.word	0x000114f0


	//   ....[41]....
        /*0bb8*/ 	.word	0x00011500


	//   ....[42]....
        /*0bbc*/ 	.word	0x00011ba0


	//   ....[43]....
        /*0bc0*/ 	.word	0x00011bb0


	//   ....[44]....
        /*0bc4*/ 	.word	0x00011d00


	//   ....[45]....
        /*0bc8*/ 	.word	0x00011d10


	//   ....[46]....
        /*0bcc*/ 	.word	0x00012100


	//   ....[47]....
        /*0bd0*/ 	.word	0x00012110


	//   ....[48]....
        /*0bd4*/ 	.word	0x00012610


	//   ....[49]....
        /*0bd8*/ 	.word	0x00012620


	//   ....[50]....
        /*0bdc*/ 	.word	0x000133d0


	//   ....[51]....
        /*0be0*/ 	.word	0x000133e0


	//   ....[52]....
        /*0be4*/ 	.word	0x00013540


	//   ....[53]....
        /*0be8*/ 	.word	0x00013550


	//   ....[54]....
        /*0bec*/ 	.word	0x000136f0


	//   ....[55]....
        /*0bf0*/ 	.word	0x00013900


	//   ....[56]....
        /*0bf4*/ 	.word	0x00013930


	//   ....[57]....
        /*0bf8*/ 	.word	0x00013960


	//   ....[58]....
        /*0bfc*/ 	.word	0x00013990


	//   ....[59]....
        /*0c00*/ 	.word	0x000139c0


	//   ....[60]....
        /*0c04*/ 	.word	0x000139f0


	//   ....[61]....
        /*0c08*/ 	.word	0x00013b80


	//   ....[62]....
        /*0c0c*/ 	.word	0x00013bb0


	//   ....[63]....
        /*0c10*/ 	.word	0x00013be0


	//   ....[64]....
        /*0c14*/ 	.word	0x00013c10


	//   ....[65]....
        /*0c18*/ 	.word	0x00013c40


	//   ....[66]....
        /*0c1c*/ 	.word	0x00013c70


	//   ....[67]....
        /*0c20*/ 	.word	0x00013d00


	//   ....[68]....
        /*0c24*/ 	.word	0x00013d30


	//   ....[69]....
        /*0c28*/ 	.word	0x00013d40


	//   ....[70]....
        /*0c2c*/ 	.word	0x00013de0


	//   ....[71]....
        /*0c30*/ 	.word	0x00014dd0


	//   ....[72]....
        /*0c34*/ 	.word	0x000170e0


	//   ....[73]....
        /*0c38*/ 	.word	0x000170f0


	//   ....[74]....
        /*0c3c*/ 	.word	0x000171b0


	//   ....[75]....
        /*0c40*/ 	.word	0x000171c0


	//   ....[76]....
        /*0c44*/ 	.word	0x00017270


	//   ....[77]....
        /*0c48*/ 	.word	0x00017280


	//   ....[78]....
        /*0c4c*/ 	.word	0x00017290


	//   ....[79]....
        /*0c50*/ 	.word	0x000172a0


	//   ....[80]....
        /*0c54*/ 	.word	0x00017c60


	//   ....[81]....
        /*0c58*/ 	.word	0x00017c90


	//   ....[82]....
        /*0c5c*/ 	.word	0x00017d50


	//   ....[83]....
        /*0c60*/ 	.word	0x00017d70


	//   ....[84]....
        /*0c64*/ 	.word	0x00017e10


	//   ....[85]....
        /*0c68*/ 	.word	0x00017e30


	//   ....[86]....
        /*0c6c*/ 	.word	0x00017e40


	//   ....[87]....
        /*0c70*/ 	.word	0x00017e50


	//   ....[88]....
        /*0c74*/ 	.word	0x00017f70


	//   ....[89]....
        /*0c78*/ 	.word	0x00017f80


	//   ....[90]....
        /*0c7c*/ 	.word	0x00017f90


	//   ....[91]....
        /*0c80*/ 	.word	0x00018020


	//   ....[92]....
        /*0c84*/ 	.word	0x000187e0


	//   ....[93]....
        /*0c88*/ 	.word	0x000187f0


	//   ....[94]....
        /*0c8c*/ 	.word	0x00018810


	//   ....[95]....
        /*0c90*/ 	.word	0x00018890


	//   ....[96]....
        /*0c94*/ 	.word	0x000188a0


	//   ....[97]....
        /*0c98*/ 	.word	0x00018900


	//   ....[98]....
        /*0c9c*/ 	.word	0x00018930


	//   ....[99]....
        /*0ca0*/ 	.word	0x00018970


	//   ....[100]....
        /*0ca4*/ 	.word	0x00018c20


	//   ....[101]....
        /*0ca8*/ 	.word	0x00018c40


	//   ....[102]....
        /*0cac*/ 	.word	0x00018ce0


	//   ....[103]....
        /*0cb0*/ 	.word	0x00018cf0


	//   ....[104]....
        /*0cb4*/ 	.word	0x00018d80


	//   ....[105]....
        /*0cb8*/ 	.word	0x00018d90


	//   ....[106]....
        /*0cbc*/ 	.word	0x00018da0


	//   ....[107]....
        /*0cc0*/ 	.word	0x00018e30


	//   ....[108]....
        /*0cc4*/ 	.word	0x00019400


	//   ....[109]....
        /*0cc8*/ 	.word	0x00019410


	//   ....[110]....
        /*0ccc*/ 	.word	0x000194a0


	//   ....[111]....
        /*0cd0*/ 	.word	0x00019540


	//   ....[112]....
        /*0cd4*/ 	.word	0x00019560


	//   ....[113]....
        /*0cd8*/ 	.word	0x000195e0


	//   ....[114]....
        /*0cdc*/ 	.word	0x00019600


	//   ....[115]....
        /*0ce0*/ 	.word	0x00019610


	//   ....[116]....
        /*0ce4*/ 	.word	0x00019a50


	//   ....[117]....
        /*0ce8*/ 	.word	0x00019a80


	//   ....[118]....
        /*0cec*/ 	.word	0x00019af0


	//   ....[119]....
        /*0cf0*/ 	.word	0x00019b20


	//   ....[120]....
        /*0cf4*/ 	.word	0x00019b50


	//   ....[121]....
        /*0cf8*/ 	.word	0x00019b80


	//   ....[122]....
        /*0cfc*/ 	.word	0x00019bb0


	//   ....[123]....
        /*0d00*/ 	.word	0x00019be0


	//   ....[124]....
        /*0d04*/ 	.word	0x00019d80


	//   ....[125]....
        /*0d08*/ 	.word	0x00019db0


	//   ....[126]....
        /*0d0c*/ 	.word	0x00019de0


	//   ....[127]....
        /*0d10*/ 	.word	0x00019e10


	//   ....[128]....
        /*0d14*/ 	.word	0x00019e40


	//   ....[129]....
        /*0d18*/ 	.word	0x00019e70


	//   ....[130]....
        /*0d1c*/ 	.word	0x00019f30


	//   ....[131]....
        /*0d20*/ 	.word	0x00019f50


	//   ....[132]....
        /*0d24*/ 	.word	0x00019f60


	//   ....[133]....
        /*0d28*/ 	.word	0x00019fc0


	//   ....[134]....
        /*0d2c*/ 	.word	0x0001a5e0


	//   ....[135]....
        /*0d30*/ 	.word	0x0001a920


	//   ....[136]....
        /*0d34*/ 	.word	0x0001a9b0


	//   ....[137]....
        /*0d38*/ 	.word	0x0001aaa0


	//   ....[138]....
        /*0d3c*/ 	.word	0x0001ab30


	//   ....[139]....
        /*0d40*/ 	.word	0x0001ac10


	//   ....[140]....
        /*0d44*/ 	.word	0x0001aca0


	//   ....[141]....
        /*0d48*/ 	.word	0x0001ad80


	//   ....[142]....
        /*0d4c*/ 	.word	0x0001ae30


	//   ....[143]....
        /*0d50*/ 	.word	0x0001aec0


	//   ....[144]....
        /*0d54*/ 	.word	0x0001af10


	//   ....[145]....
        /*0d58*/ 	.word	0x0001af60


	//   ....[146]....
        /*0d5c*/ 	.word	0x0001b050


	//   ....[147]....
        /*0d60*/ 	.word	0x0001b0e0


	//   ....[148]....
        /*0d64*/ 	.word	0x0001b130


	//   ....[149]....
        /*0d68*/ 	.word	0x0001b180


	//   ....[150]....
        /*0d6c*/ 	.word	0x0001b3a0


	//   ....[151]....
        /*0d70*/ 	.word	0x0001b3f0


	//   ....[152]....
        /*0d74*/ 	.word	0x0001b480


	//   ....[153]....
        /*0d78*/ 	.word	0x0001b510


	//   ....[154]....
        /*0d7c*/ 	.word	0x0001b590


	//   ....[155]....
        /*0d80*/ 	.word	0x0001b5e0


	//   ....[156]....
        /*0d84*/ 	.word	0x0001b670


	//   ....[157]....
        /*0d88*/ 	.word	0x0001b700


	//   ....[158]....
        /*0d8c*/ 	.word	0x0001b780


	//   ....[159]....
        /*0d90*/ 	.word	0x0001b7d0


	//   ....[160]....
        /*0d94*/ 	.word	0x0001b860


	//   ....[161]....
        /*0d98*/ 	.word	0x0001b8f0


	//   ....[162]....
        /*0d9c*/ 	.word	0x0001b9b0


	//   ....[163]....
        /*0da0*/ 	.word	0x0001bc90


	//   ....[164]....
        /*0da4*/ 	.word	0x0001bd80


	//   ....[165]....
        /*0da8*/ 	.word	0x0001be10


	//   ....[166]....
        /*0dac*/ 	.word	0x0001be70


	//   ....[167]....
        /*0db0*/ 	.word	0x0001bf90


	//   ....[168]....
        /*0db4*/ 	.word	0x0001bff0


	//   ....[169]....
        /*0db8*/ 	.word	0x0001c110


	//   ....[170]....
        /*0dbc*/ 	.word	0x0001c170


	//   ....[171]....
        /*0dc0*/ 	.word	0x0001c220


	//   ....[172]....
        /*0dc4*/ 	.word	0x0001c330


	//   ....[173]....
        /*0dc8*/ 	.word	0x0001c3a0


	//   ....[174]....
        /*0dcc*/ 	.word	0x0001c400


	//   ....[175]....
        /*0dd0*/ 	.word	0x0001c510


	//   ....[176]....
        /*0dd4*/ 	.word	0x0001c570


	//   ....[177]....
        /*0dd8*/ 	.word	0x0001c690


	//   ....[178]....
        /*0ddc*/ 	.word	0x0001c6f0


	//   ....[179]....
        /*0de0*/ 	.word	0x0001c7d0


	//   ....[180]....
        /*0de4*/ 	.word	0x0001c8a0


	//   ....[181]....
        /*0de8*/ 	.word	0x0001c990


	//   ....[182]....
        /*0dec*/ 	.word	0x0001c9f0


	//   ....[183]....
        /*0df0*/ 	.word	0x0001cad0


	//   ....[184]....
        /*0df4*/ 	.word	0x0001cc60


	//   ....[185]....
        /*0df8*/ 	.word	0x0001cd20


	//   ....[186]....
        /*0dfc*/ 	.word	0x0001cdb0


	//   ....[187]....
        /*0e00*/ 	.word	0x0001cea0


	//   ....[188]....
        /*0e04*/ 	.word	0x0001cf00


	//   ....[189]....
        /*0e08*/ 	.word	0x0001cfd0


	//   ....[190]....
        /*0e0c*/ 	.word	0x0001d030


	//   ....[191]....
        /*0e10*/ 	.word	0x0001d110


	//   ....[192]....
        /*0e14*/ 	.word	0x0001d200


	//   ....[193]....
        /*0e18*/ 	.word	0x0001d2a0


	//   ....[194]....
        /*0e1c*/ 	.word	0x0001d300


	//   ....[195]....
        /*0e20*/ 	.word	0x0001d400


	//   ....[196]....
        /*0e24*/ 	.word	0x0001d460


	//   ....[197]....
        /*0e28*/ 	.word	0x0001d560


	//   ....[198]....
        /*0e2c*/ 	.word	0x0001d5c0


	//   ....[199]....
        /*0e30*/ 	.word	0x0001d690


	//   ....[200]....
        /*0e34*/ 	.word	0x0001d7e0


	//   ....[201]....
        /*0e38*/ 	.word	0x0001d890


	//   ....[202]....
        /*0e3c*/ 	.word	0x0001d9a0


	//   ....[203]....
        /*0e40*/ 	.word	0x0001da80


	//   ....[204]....
        /*0e44*/ 	.word	0x0001dae0


	//   ....[205]....
        /*0e48*/ 	.word	0x0001dbd0


	//   ....[206]....
        /*0e4c*/ 	.word	0x0001dc30


	//   ....[207]....
        /*0e50*/ 	.word	0x0001dd10


	//   ....[208]....
        /*0e54*/ 	.word	0x0001dda0


	//   ....[209]....
        /*0e58*/ 	.word	0x0001de40


	//   ....[210]....
        /*0e5c*/ 	.word	0x0001dfc0


	//   ....[211]....
        /*0e60*/ 	.word	0x0001e030


	//   ....[212]....
        /*0e64*/ 	.word	0x0001e0a0


	//   ....[213]....
        /*0e68*/ 	.word	0x0001e110


	//   ....[214]....
        /*0e6c*/ 	.word	0x0001e180


	//   ....[215]....
        /*0e70*/ 	.word	0x0001e200


	//   ....[216]....
        /*0e74*/ 	.word	0x0001e280


	//   ....[217]....
        /*0e78*/ 	.word	0x0001e310


	//   ....[218]....
        /*0e7c*/ 	.word	0x0001e380


	//   ....[219]....
        /*0e80*/ 	.word	0x0001e3f0


	//   ....[220]....
        /*0e84*/ 	.word	0x0001e460


	//   ....[221]....
        /*0e88*/ 	.word	0x0001e4e0


	//   ....[222]....
        /*0e8c*/ 	.word	0x0001e550


	//   ....[223]....
        /*0e90*/ 	.word	0x0001e5f0


	//   ....[224]....
        /*0e94*/ 	.word	0x0001e640


	//   ....[225]....
        /*0e98*/ 	.word	0x0001e6d0


	//   ....[226]....
        /*0e9c*/ 	.word	0x0001e800


	//----- nvinfo : EIATTR_REG_RECONFIG
	.align		4
.L_145:
        /*0ea0*/ 	.byte	0x01, 0x54
	.zero		2


	//----- nvinfo : EIATTR_SYSCALL_OFFSETS
	.align		4
        /*0ea4*/ 	.byte	0x04, 0x46
        /*0ea6*/ 	.short	(.L_147 - .L_146)


	//   ....[0]....
.L_146:
        /*0ea8*/ 	.word	0x00002030


	//   ....[1]....
        /*0eac*/ 	.word	0x00002180


	//   ....[2]....
        /*0eb0*/ 	.word	0x00007930


	//   ....[3]....
        /*0eb4*/ 	.word	0x00007cb0


	//   ....[4]....
        /*0eb8*/ 	.word	0x000166b0


	//   ....[5]....
        /*0ebc*/ 	.word	0x00016800


	//   ....[6]....
        /*0ec0*/ 	.word	0x000168f0


	//   ....[7]....
        /*0ec4*/ 	.word	0x00017720


	//----- nvinfo : EIATTR_MBARRIER_INSTR_OFFSETS
	.align		4
.L_147:
        /*0ec8*/ 	.byte	0x04, 0x39
        /*0eca*/ 	.short	(.L_149 - .L_148)


	//   ....[0]....
.L_148:
        /*0ecc*/ 	.word	0x00000270
        /*0ed0*/ 	.word	0x000000ff
        /*0ed4*/ 	.word	0x0002d800
        /*0ed8*/ 	.short	0x0100
        /*0eda*/ 	.byte	0x08
	.zero		1


	//   ....[1]....
        /*0edc*/ 	.word	0x00000280
        /*0ee0*/ 	.word	0x000000ff
        /*0ee4*/ 	.word	0x0002d820
        /*0ee8*/ 	.short	0x0100
        /*0eea*/ 	.byte	0x08
	.zero		1


	//   ....[2]....
        /*0eec*/ 	.word	0x00000370
        /*0ef0*/ 	.word	0x000000ff
        /*0ef4*/ 	.word	0x0002d830
        /*0ef8*/ 	.short	0x0100
        /*0efa*/ 	.byte	0x08
	.zero		1


	//   ....[3]....
        /*0efc*/ 	.word	0x00000380
        /*0f00*/ 	.word	0x000000ff
        /*0f04*/ 	.word	0x0002d840
        /*0f08*/ 	.short	0x0100
        /*0f0a*/ 	.byte	0x08
	.zero		1


	//   ....[4]....
        /*0f0c*/ 	.word	0x00000390
        /*0f10*/ 	.word	0x000000ff
        /*0f14*/ 	.word	0x0002d838
        /*0f18*/ 	.short	0x0100
        /*0f1a*/ 	.byte	0x08
	.zero		1


	//   ....[5]....
        /*0f1c*/ 	.word	0x000003a0
        /*0f20*/ 	.word	0x000000ff
        /*0f24*/ 	.word	0x0002d848
        /*0f28*/ 	.short	0x0100
        /*0f2a*/ 	.byte	0x08
	.zero		1


	//   ....[6]....
        /*0f2c*/ 	.word	0x000004d0
        /*0f30*/ 	.word	0x000000ff
        /*0f34*/ 	.word	0x0002d850
        /*0f38*/ 	.short	0x0100
        /*0f3a*/ 	.byte	0x08
	.zero		1


	//   ....[7]....
        /*0f3c*/ 	.word	0x000004e0
        /*0f40*/ 	.word	0x000000ff
        /*0f44*/ 	.word	0x0002d860
        /*0f48*/ 	.short	0x0100
        /*0f4a*/ 	.byte	0x08
	.zero		1


	//   ....[8]....
        /*0f4c*/ 	.word	0x000004f0
        /*0f50*/ 	.word	0x000000ff
        /*0f54*/ 	.word	0x0002d858
        /*0f58*/ 	.short	0x0100
        /*0f5a*/ 	.byte	0x08
	.zero		1


	//   ....[9]....
        /*0f5c*/ 	.word	0x00000500
        /*0f60*/ 	.word	0x000000ff
        /*0f64*/ 	.word	0x0002d868
        /*0f68*/ 	.short	0x0100
        /*0f6a*/ 	.byte	0x08
	.zero		1


	//   ....[10]....
        /*0f6c*/ 	.word	0x000005f0
        /*0f70*/ 	.word	0x000000ff
        /*0f74*/ 	.word	0x0002d870
        /*0f78*/ 	.short	0x0100
        /*0f7a*/ 	.byte	0x06
	.zero		1


	//   ....[11]....
        /*0f7c*/ 	.word	0x00000600
        /*0f80*/ 	.word	0x000000ff
        /*0f84*/ 	.word	0x0002d880
        /*0f88*/ 	.short	0x0100
        /*0f8a*/ 	.byte	0x06
	.zero		1


	//   ....[12]....
        /*0f8c*/ 	.word	0x00000610
        /*0f90*/ 	.word	0x000000ff
        /*0f94*/ 	.word	0x0002d878
        /*0f98*/ 	.short	0x0100
        /*0f9a*/ 	.byte	0x06
	.zero		1


	//   ....[13]....
        /*0f9c*/ 	.word	0x00000620
        /*0fa0*/ 	.word	0x000000ff
        /*0fa4*/ 	.word	0x0002d888
        /*0fa8*/ 	.short	0x0100
        /*0faa*/ 	.byte	0x06
	.zero		1


	//   ....[14]....
        /*0fac*/ 	.word	0x00000750
        /*0fb0*/ 	.word	0x000000ff
        /*0fb4*/ 	.word	0x0002d890
        /*0fb8*/ 	.short	0x0100
        /*0fba*/ 	.byte	0x08
	.zero		1


	//   ....[15]....
        /*0fbc*/ 	.word	0x00000760
        /*0fc0*/ 	.word	0x000000ff
        /*0fc4*/ 	.word	0x0002d8a0
        /*0fc8*/ 	.short	0x0100
        /*0fca*/ 	.byte	0x08
	.zero		1


	//   ....[16]....
        /*0fcc*/ 	.word	0x00000770
        /*0fd0*/ 	.word	0x000000ff
        /*0fd4*/ 	.word	0x0002d898
        /*0fd8*/ 	.short	0x0100
        /*0fda*/ 	.byte	0x08
	.zero		1


	//   ....[17]....
        /*0fdc*/ 	.word	0x00000780
        /*0fe0*/ 	.word	0x000000ff
        /*0fe4*/ 	.word	0x0002d8a8
        /*0fe8*/ 	.short	0x0100
        /*0fea*/ 	.byte	0x08
	.zero		1


	//   ....[18]....
        /*0fec*/ 	.word	0x000008b0
        /*0ff0*/ 	.word	0x000000ff
        /*0ff4*/ 	.word	0x0002d8b0
        /*0ff8*/ 	.short	0x0100
        /*0ffa*/ 	.byte	0x08
	.zero		1


	//   ....[19]....
        /*0ffc*/ 	.word	0x000008c0
        /*1000*/ 	.word	0x000000ff
        /*1004*/ 	.word	0x0002d8c0
        /*1008*/ 	.short	0x0100
        /*100a*/ 	.byte	0x08
	.zero		1


	//   ....[20]....
        /*100c*/ 	.word	0x000008d0
        /*1010*/ 	.word	0x000000ff
        /*1014*/ 	.word	0x0002d8b8
        /*1018*/ 	.short	0x0100
        /*101a*/ 	.byte	0x08
	.zero		1


	//   ....[21]....
        /*101c*/ 	.word	0x000008e0
        /*1020*/ 	.word	0x000000ff
        /*1024*/ 	.word	0x0002d8c8
        /*1028*/ 	.short	0x0100
        /*102a*/ 	.byte	0x08
	.zero		1


	//   ....[22]....
        /*102c*/ 	.word	0x000034c0
        /*1030*/ 	.word	0x0000001f
        /*1034*/ 	.word	0x0002d890
        /*1038*/ 	.short	0x010a
        /*103a*/ 	.byte	0x3f
	.zero		1


	//   ....[23]....
        /*103c*/ 	.word	0x00005060
        /*1040*/ 	.word	0x0000001f
        /*1044*/ 	.word	0x0002d890
        /*1048*/ 	.short	0x010a
        /*104a*/ 	.byte	0x3f
	.zero		1


	//   ....[24]....
        /*104c*/ 	.word	0x00006870
        /*1050*/ 	.word	0x0000001f
        /*1054*/ 	.word	0x0002d890
        /*1058*/ 	.short	0x010a
        /*105a*/ 	.byte	0x3f
	.zero		1


	//   ....[25]....
        /*105c*/ 	.word	0x00006d40
        /*1060*/ 	.word	0x0000000b
        /*1064*/ 	.word	0x00000000
        /*1068*/ 	.short	0x0101
        /*106a*/ 	.byte	0x3f
	.zero		1


	//   ....[26]....
        /*106c*/ 	.word	0x00006d80
        /*1070*/ 	.word	0x0000001f
        /*1074*/ 	.word	0x0002d8b0
        /*1078*/ 	.short	0x010a
        /*107a*/ 	.byte	0x3f
	.zero		1


	//   ....[27]....
        /*107c*/ 	.word	0x00007210
        /*1080*/ 	.word	0x0000001f
        /*1084*/ 	.word	0x00000000
        /*1088*/ 	.short	0x0101
        /*108a*/ 	.byte	0x3f
	.zero		1


	//   ....[28]....
        /*108c*/ 	.word	0x000079d0
        /*1090*/ 	.word	0x00000002
        /*1094*/ 	.word	0x0002d800
        /*1098*/ 	.short	0x010a
        /*109a*/ 	.byte	0x3f
	.zero		1


	//   ....[29]....
        /*109c*/ 	.word	0x00007a20
        /*10a0*/ 	.word	0x00000002
        /*10a4*/ 	.word	0x0002d800
        /*10a8*/ 	.short	0x010a
        /*10aa*/ 	.byte	0x3f
	.zero		1


	//   ....[30]....
        /*10ac*/ 	.word	0x000084c0
        /*10b0*/ 	.word	0x00000002
        /*10b4*/ 	.word	0x0002d800
        /*10b8*/ 	.short	0x010a
        /*10ba*/ 	.byte	0x3f
	.zero		1


	//   ....[31]....
        /*10bc*/ 	.word	0x00009e60
        /*10c0*/ 	.word	0x00000002
        /*10c4*/ 	.word	0x0002d800
        /*10c8*/ 	.short	0x010a
        /*10ca*/ 	.byte	0x3f
	.zero		1


	//   ....[32]....
        /*10cc*/ 	.word	0x0000b510
        /*10d0*/ 	.word	0x00000008
        /*10d4*/ 	.word	0x0002d830
        /*10d8*/ 	.short	0x010a
        /*10da*/ 	.byte	0x3f
	.zero		1


	//   ....[33]....
        /*10dc*/ 	.word	0x0000b5e0
        /*10e0*/ 	.word	0x00000008
        /*10e4*/ 	.word	0x0002d830
        /*10e8*/ 	.short	0x010a
        /*10ea*/ 	.byte	0x3f
	.zero		1


	//   ....[34]....
        /*10ec*/ 	.word	0x0000c7a0
        /*10f0*/ 	.word	0x00000008
        /*10f4*/ 	.word	0x00000000
        /*10f8*/ 	.short	0x0101
        /*10fa*/ 	.byte	0x3f
	.zero		1


	//   ....[35]....
        /*10fc*/ 	.word	0x0000dab0
        /*1100*/ 	.word	0x00000003
        /*1104*/ 	.word	0x0002d830
        /*1108*/ 	.short	0x010a
        /*110a*/ 	.byte	0x3f
	.zero		1


	//   ....[36]....
        /*110c*/ 	.word	0x0000db00
        /*1110*/ 	.word	0x00000003
        /*1114*/ 	.word	0x0002d830
        /*1118*/ 	.short	0x010a
        /*111a*/ 	.byte	0x3f
	.zero		1


	//   ....[37]....
        /*111c*/ 	.word	0x0000df90
        /*1120*/ 	.word	0x00000003
        /*1124*/ 	.word	0x0002d850
        /*1128*/ 	.short	0x010a
        /*112a*/ 	.byte	0x3f
	.zero		1


	//   ....[38]....
        /*112c*/ 	.word	0x0000dfd0
        /*1130*/ 	.word	0x00000003
        /*1134*/ 	.word	0x0002d850
        /*1138*/ 	.short	0x010a
        /*113a*/ 	.byte	0x3f
	.zero		1


	//   ....[39]....
        /*113c*/ 	.word	0x0000e640
        /*1140*/ 	.word	0x00000000
        /*1144*/ 	.word	0x00000000
        /*1148*/ 	.short	0x0101
        /*114a*/ 	.byte	0x3f
	.zero		1


	//   ....[40]....
        /*114c*/ 	.word	0x0000f800
        /*1150*/ 	.word	0x00000004
        /*1154*/ 	.word	0x00000000
        /*1158*/ 	.short	0x0101
        /*115a*/ 	.byte	0x3f
	.zero		1


	//   ....[41]....
        /*115c*/ 	.word	0x0000fee0
        /*1160*/ 	.word	0x0000000c
        /*1164*/ 	.word	0x0002d850
        /*1168*/ 	.short	0x010a
        /*116a*/ 	.byte	0x3f
	.zero		1


	//   ....[42]....
        /*116c*/ 	.word	0x0000ff90
        /*1170*/ 	.word	0x0000000c
        /*1174*/ 	.word	0x0002d850
        /*1178*/ 	.short	0x010a
        /*117a*/ 	.byte	0x3f
	.zero		1


	//   ....[43]....
        /*117c*/ 	.word	0x00010790
        /*1180*/ 	.word	0x0000000c
        /*1184*/ 	.word	0x00000000
        /*1188*/ 	.short	0x0101
        /*118a*/ 	.byte	0x3f
	.zero		1


	//   ....[44]....
        /*118c*/ 	.word	0x00011b00
        /*1190*/ 	.word	0x00000000
        /*1194*/ 	.word	0x00000000
        /*1198*/ 	.short	0x0101
        /*119a*/ 	.byte	0x3f
	.zero		1


	//   ....[45]....
        /*119c*/ 	.word	0x00012050
        /*11a0*/ 	.word	0x00000008
        /*11a4*/ 	.word	0x00000000
        /*11a8*/ 	.short	0x0101
        /*11aa*/ 	.byte	0x3f
	.zero		1


	//   ....[46]....
        /*11ac*/ 	.word	0x00014eb0
        /*11b0*/ 	.word	0x00000010
        /*11b4*/ 	.word	0x0002d820
        /*11b8*/ 	.short	0x010a
        /*11ba*/ 	.byte	0x3f
	.zero		1


	//   ....[47]....
        /*11bc*/ 	.word	0x00014f70
        /*11c0*/ 	.word	0x00000009
        /*11c4*/ 	.word	0x0002d8a0
        /*11c8*/ 	.short	0x010a
        /*11ca*/ 	.byte	0x3f
	.zero		1


	//   ....[48]....
        /*11cc*/ 	.word	0x000153a0
        /*11d0*/ 	.word	0x00000009
        /*11d4*/ 	.word	0x0002d8c0
        /*11d8*/ 	.short	0x010a
        /*11da*/ 	.byte	0x3f
	.zero		1


	//   ....[49]....
        /*11dc*/ 	.word	0x00015900
        /*11e0*/ 	.word	0x00000009
        /*11e4*/ 	.word	0x0002d8a0
        /*11e8*/ 	.short	0x010a
        /*11ea*/ 	.byte	0x3f
	.zero		1


	//   ....[50]....
        /*11ec*/ 	.word	0x00015d20
        /*11f0*/ 	.word	0x00000009
        /*11f4*/ 	.word	0x0002d8c0
        /*11f8*/ 	.short	0x010a
        /*11fa*/ 	.byte	0x3f
	.zero		1


	//   ....[51]....
        /*11fc*/ 	.word	0x00016ea0
        /*1200*/ 	.word	0x00000000
        /*1204*/ 	.word	0x0002d840
        /*1208*/ 	.short	0x010a
        /*120a*/ 	.byte	0x3f
	.zero		1


	//   ....[52]....
        /*120c*/ 	.word	0x000173f0
        /*1210*/ 	.word	0x00000000
        /*1214*/ 	.word	0x0002d830
        /*1218*/ 	.short	0x0107
        /*121a*/ 	.byte	0x3f
	.zero		1


	//   ....[53]....
        /*121c*/ 	.word	0x000174c0
        /*1220*/ 	.word	0x00000000
        /*1224*/ 	.word	0x0002d830
        /*1228*/ 	.short	0x0101
        /*122a*/ 	.byte	0x3f
	.zero		1


	//   ....[54]....
        /*122c*/ 	.word	0x000180e0
        /*1230*/ 	.word	0x00000010
        /*1234*/ 	.word	0x0002d800
        /*1238*/ 	.short	0x0107
        /*123a*/ 	.byte	0x3f
	.zero		1


	//   ....[55]....
        /*123c*/ 	.word	0x000181d0
        /*1240*/ 	.word	0x00000010
        /*1244*/ 	.word	0x0002d800
        /*1248*/ 	.short	0x0101
        /*124a*/ 	.byte	0x3f
	.zero		1


	//   ....[56]....
        /*124c*/ 	.word	0x000181f0
        /*1250*/ 	.word	0x00000010
        /*1254*/ 	.word	0x0002d820
        /*1258*/ 	.short	0x010a
        /*125a*/ 	.byte	0x3f
	.zero		1


	//   ....[57]....
        /*125c*/ 	.word	0x00018610
        /*1260*/ 	.word	0x00000005
        /*1264*/ 	.word	0x0002d840
        /*1268*/ 	.short	0x010a
        /*126a*/ 	.byte	0x3f
	.zero		1


	//   ....[58]....
        /*126c*/ 	.word	0x00018a20
        /*1270*/ 	.word	0x00000005
        /*1274*/ 	.word	0x0002d830
        /*1278*/ 	.short	0x0107
        /*127a*/ 	.byte	0x3f
	.zero		1


	//   ....[59]....
        /*127c*/ 	.word	0x00018ae0
        /*1280*/ 	.word	0x00000005
        /*1284*/ 	.word	0x0002d830
        /*1288*/ 	.short	0x0101
        /*128a*/ 	.byte	0x3f
	.zero		1


	//   ....[60]....
        /*128c*/ 	.word	0x00018b40
        /*1290*/ 	.word	0x00000005
        /*1294*/ 	.word	0x0002d860
        /*1298*/ 	.short	0x010a
        /*129a*/ 	.byte	0x3f
	.zero		1


	//   ....[61]....
        /*129c*/ 	.word	0x00018ff0
        /*12a0*/ 	.word	0x00000005
        /*12a4*/ 	.word	0x0002d850
        /*12a8*/ 	.short	0x0107
        /*12aa*/ 	.byte	0x3f
	.zero		1


	//   ....[62]....
        /*12ac*/ 	.word	0x000190e0
        /*12b0*/ 	.word	0x00000005
        /*12b4*/ 	.word	0x0002d850
        /*12b8*/ 	.short	0x0101
        /*12ba*/ 	.byte	0x3f
	.zero		1


	//   ....[63]....
        /*12bc*/ 	.word	0x00019310
        /*12c0*/ 	.word	0x00000000
        /*12c4*/ 	.word	0x0002d860
        /*12c8*/ 	.short	0x010a
        /*12ca*/ 	.byte	0x3f
	.zero		1


	//   ....[64]....
        /*12cc*/ 	.word	0x00019740
        /*12d0*/ 	.word	0x00000000
        /*12d4*/ 	.word	0x0002d850
        /*12d8*/ 	.short	0x0107
        /*12da*/ 	.byte	0x3f
	.zero		1


	//   ....[65]....
        /*12dc*/ 	.word	0x00019820
        /*12e0*/ 	.word	0x00000000
        /*12e4*/ 	.word	0x0002d850
        /*12e8*/ 	.short	0x0101
        /*12ea*/ 	.byte	0x3f
	.zero		1


	//   ....[66]....
        /*12ec*/ 	.word	0x0001a560
        /*12f0*/ 	.word	0x00000005
        /*12f4*/ 	.word	0x0002d820
        /*12f8*/ 	.short	0x010a
        /*12fa*/ 	.byte	0x3f
	.zero		1


	//   ....[67]....
        /*12fc*/ 	.word	0x0001a700
        /*1300*/ 	.word	0x00000003
        /*1304*/ 	.word	0x0002d840
        /*1308*/ 	.short	0x010a
        /*130a*/ 	.byte	0x3f
	.zero		1


	//   ....[68]....
        /*130c*/ 	.word	0x0001a790
        /*1310*/ 	.word	0x00000005
        /*1314*/ 	.word	0x0002d840
        /*1318*/ 	.short	0x010a
        /*131a*/ 	.byte	0x3f
	.zero		1


	//   ....[69]....
        /*131c*/ 	.word	0x0001a7d0
        /*1320*/ 	.word	0x00000003
        /*1324*/ 	.word	0x0002d860
        /*1328*/ 	.short	0x010a
        /*132a*/ 	.byte	0x3f
	.zero		1


	//   ....[70]....
        /*132c*/ 	.word	0x0001a810
        /*1330*/ 	.word	0x00000005
        /*1334*/ 	.word	0x0002d860
        /*1338*/ 	.short	0x010a
        /*133a*/ 	.byte	0x3f
	.zero		1


	//   ....[71]....
        /*133c*/ 	.word	0x0001a870
        /*1340*/ 	.word	0x0000001f
        /*1344*/ 	.word	0x0002d890
        /*1348*/ 	.short	0x010a
        /*134a*/ 	.byte	0x3f
	.zero		1


	//   ....[72]....
        /*134c*/ 	.word	0x0001a9f0
        /*1350*/ 	.word	0x0000001f
        /*1354*/ 	.word	0x0002d890
        /*1358*/ 	.short	0x010a
        /*135a*/ 	.byte	0x3f
	.zero		1


	//   ....[73]....
        /*135c*/ 	.word	0x0001ab70
        /*1360*/ 	.word	0x0000001f
        /*1364*/ 	.word	0x0002d890
        /*1368*/ 	.short	0x010a
        /*136a*/ 	.byte	0x3f
	.zero		1


	//   ....[74]....
        /*136c*/ 	.word	0x0001ace0
        /*1370*/ 	.word	0x0000001f
        /*1374*/ 	.word	0x0002d8b0
        /*1378*/ 	.short	0x010a
        /*137a*/ 	.byte	0x3f
	.zero		1


	//   ....[75]....
        /*137c*/ 	.word	0x0001afa0
        /*1380*/ 	.word	0x00000002
        /*1384*/ 	.word	0x0002d800
        /*1388*/ 	.short	0x010a
        /*138a*/ 	.byte	0x3f
	.zero		1


	//   ....[76]....
        /*138c*/ 	.word	0x0001b1c0
        /*1390*/ 	.word	0x00000002
        /*1394*/ 	.word	0x0002d800
        /*1398*/ 	.short	0x010a
        /*139a*/ 	.byte	0x3f
	.zero		1


	//   ....[77]....
        /*139c*/ 	.word	0x0001b210
        /*13a0*/ 	.word	0x00000008
        /*13a4*/ 	.word	0x0002d830
        /*13a8*/ 	.short	0x010a
        /*13aa*/ 	.byte	0x3f
	.zero		1


	//   ....[78]....
        /*13ac*/ 	.word	0x0001b260
        /*13b0*/ 	.word	0x00000003
        /*13b4*/ 	.word	0x0002d830
        /*13b8*/ 	.short	0x010a
        /*13ba*/ 	.byte	0x3f
	.zero		1


	//   ....[79]....
        /*13bc*/ 	.word	0x0001b2b0
        /*13c0*/ 	.word	0x00000003
        /*13c4*/ 	.word	0x0002d850
        /*13c8*/ 	.short	0x010a
        /*13ca*/ 	.byte	0x3f
	.zero		1


	//   ....[80]....
        /*13cc*/ 	.word	0x0001b300
        /*13d0*/ 	.word	0x0000000c
        /*13d4*/ 	.word	0x0002d850
        /*13d8*/ 	.short	0x010a
        /*13da*/ 	.byte	0x3f
	.zero		1


	//   ....[81]....
        /*13dc*/ 	.word	0x0001ba70
        /*13e0*/ 	.word	0x00000010
        /*13e4*/ 	.word	0x0002d820
        /*13e8*/ 	.short	0x010a
        /*13ea*/ 	.byte	0x3f
	.zero		1


	//   ....[82]....
        /*13ec*/ 	.word	0x0001bac0
        /*13f0*/ 	.word	0x00000009
        /*13f4*/ 	.word	0x0002d8a0
        /*13f8*/ 	.short	0x010a
        /*13fa*/ 	.byte	0x3f
	.zero		1


	//   ....[83]....
        /*13fc*/ 	.word	0x0001bb10
        /*1400*/ 	.word	0x00000009
        /*1404*/ 	.word	0x0002d8c0
        /*1408*/ 	.short	0x010a
        /*140a*/ 	.byte	0x3f
	.zero		1


	//   ....[84]....
        /*140c*/ 	.word	0x0001bb60
        /*1410*/ 	.word	0x00000009
        /*1414*/ 	.word	0x0002d8a0
        /*1418*/ 	.short	0x010a
        /*141a*/ 	.byte	0x3f
	.zero		1


	//   ....[85]....
        /*141c*/ 	.word	0x0001bbb0
        /*1420*/ 	.word	0x00000009
        /*1424*/ 	.word	0x0002d8c0
        /*1428*/ 	.short	0x010a
        /*142a*/ 	.byte	0x3f
	.zero		1


	//   ....[86]....
        /*142c*/ 	.word	0x0001bcd0
        /*1430*/ 	.word	0x00000000
        /*1434*/ 	.word	0x0002d840
        /*1438*/ 	.short	0x010a
        /*143a*/ 	.byte	0x3f
	.zero		1


	//   ....[87]....
        /*143c*/ 	.word	0x0001cb60
        /*1440*/ 	.word	0x00000010
        /*1444*/ 	.word	0x0002d820
        /*1448*/ 	.short	0x010a
        /*144a*/ 	.byte	0x3f
	.zero		1


	//   ....[88]....
        /*144c*/ 	.word	0x0001cbb0
        /*1450*/ 	.word	0x00000005
        /*1454*/ 	.word	0x0002d840
        /*1458*/ 	.short	0x010a
        /*145a*/ 	.byte	0x3f
	.zero		1


	//   ....[89]....
        /*145c*/ 	.word	0x0001d150
        /*1460*/ 	.word	0x00000005
        /*1464*/ 	.word	0x0002d860
        /*1468*/ 	.short	0x010a
        /*146a*/ 	.byte	0x3f
	.zero		1


	//   ....[90]....
        /*146c*/ 	.word	0x0001d730
        /*1470*/ 	.word	0x00000000
        /*1474*/ 	.word	0x0002d860
        /*1478*/ 	.short	0x010a
        /*147a*/ 	.byte	0x3f
	.zero		1


	//   ....[91]....
        /*147c*/ 	.word	0x0001e720
        /*1480*/ 	.word	0x00000005
        /*1484*/ 	.word	0x0002d820
        /*1488*/ 	.short	0x010a
        /*148a*/ 	.byte	0x3f
	.zero		1


	//   ....[92]....
        /*148c*/ 	.word	0x0001e8c0
        /*1490*/ 	.word	0x00000003
        /*1494*/ 	.word	0x0002d840
        /*1498*/ 	.short	0x010a
        /*149a*/ 	.byte	0x3f
	.zero		1


	//   ....[93]....
        /*149c*/ 	.word	0x0001e910
        /*14a0*/ 	.word	0x00000005
        /*14a4*/ 	.word	0x0002d840
        /*14a8*/ 	.short	0x010a
        /*14aa*/ 	.byte	0x3f
	.zero		1


	//   ....[94]....
        /*14ac*/ 	.word	0x0001e960
        /*14b0*/ 	.word	0x00000003
        /*14b4*/ 	.word	0x0002d860
        /*14b8*/ 	.short	0x010a
        /*14ba*/ 	.byte	0x3f
	.zero		1


	//----- nvinfo : EIATTR_NUM_MBARRIERS
	.align		4
.L_149:
        /*14bc*/ 	.byte	0x03, 0x38
        /*14be*/ 	.short	0x0016


	//----- nvinfo : EIATTR_EXIT_INSTR_OFFSETS
	.align		4
        /*14c0*/ 	.byte	0x04, 0x1c
        /*14c2*/ 	.short	(.L_151 - .L_150)


	//   ....[0]....
.L_150:
        /*14c4*/ 	.word	0x0001a860


	//----- nvinfo : EIATTR_MAX_THREADS
	.align		4
.L_151:
        /*14c8*/ 	.byte	0x04, 0x05
        /*14ca*/ 	.short	(.L_153 - .L_152)
.L_152:
        /*14cc*/ 	.word	0x00000200
        /*14d0*/ 	.word	0x00000001
        /*14d4*/ 	.word	0x00000001


	//----- nvinfo : EIATTR_CRS_STACK_SIZE
	.align		4
.L_153:
        /*14d8*/ 	.byte	0x04, 0x1e
        /*14da*/ 	.short	(.L_155 - .L_154)
.L_154:
        /*14dc*/ 	.word	0x00000000


	//----- nvinfo : EIATTR_CBANK_PARAM_SIZE
	.align		4
.L_155:
        /*14e0*/ 	.byte	0x03, 0x19
        /*14e2*/ 	.short	0x0af0


	//----- nvinfo : EIATTR_PARAM_CBANK
	.align		4
        /*14e4*/ 	.byte	0x04, 0x0a
        /*14e6*/ 	.short	(.L_157 - .L_156)
	.align		4
.L_156:
        /*14e8*/ 	.word	index@(.nv.constant0._ZN7cutlass13device_kernelIN5flash11enable_sm90INS1_16FlashAttnFwdSm90INS1_25CollectiveMainloopFwdSm90ILi2EN4cute5tupleIJNS5_1CILi1EEES8_S8_EEENS6_IJNS7_ILi192EEENS7_ILi128EEENS7_ILi96EEEEEELi96ENS_6half_tEfNS_4arch4Sm90ELb0ELb0ELb0ELb1ELb1ELb1ELb0ELb0ELb1ELb1ELb1ELb0EEENS1_21CollectiveEpilogueFwdINS6_IJSA_SC_SB_EEES9_SE_SG_Li384ELb1ELb1ELb1ELb0EEENS1_36VarlenDynamicPersistentTileSchedulerILi192ELi128ELi384ELi128ELb1ELb1ELb1ELb0ELb1ELb1EEEEEEEEEvNT_6ParamsE)
        /*14ec*/ 	.short	0x0210
        /*14ee*/ 	.short	0x0af0


	//----- nvinfo : EIATTR_SW_WAR
	.align		4
.L_157:
        /*14f0*/ 	.byte	0x04, 0x36
        /*14f2*/ 	.short	(.L_159 - .L_158)
.L_158:
        /*14f4*/ 	.word	0x00000008
.L_159:


//--------------------- .nv.info._ZN7cutlass13device_kernelIN5flash11enable_sm90INS1_16FlashAttnFwdSm90INS1_25CollectiveMainloopFwdSm90ILi2EN4cute5tupleIJNS5_1CILi1EEES8_S8_EEENS6_IJNS7_ILi192EEENS7_ILi128EEENS7_ILi96EEEEEELi96ENS_6half_tEfNS_4arch4Sm90ELb0ELb1ELb0ELb0ELb1ELb0ELb0ELb0ELb1ELb1ELb1ELb0EEENS1_21CollectiveEpilogueFwdINS6_IJSA_SC_SB_EEES9_SE_SG_Li384ELb0ELb1ELb1ELb0EEENS1_19SingleTileSchedulerILb0ELb1ELb1ELi192EEEEEEEEEvNT_6ParamsE --------------------------
	.section	.nv.info._ZN7cutlass13device_kernelIN5flash11enable_sm90INS1_16FlashAttnFwdSm90INS1_25CollectiveMainloopFwdSm90ILi2EN4cute5tupleIJNS5_1CILi1EEES8_S8_EEENS6_IJNS7_ILi192EEENS7_ILi128EEENS7_ILi96EEEEEELi96ENS_6half_tEfNS_4arch4Sm90ELb0ELb1ELb0ELb0ELb1ELb0ELb0ELb0ELb1ELb1ELb1ELb0EEENS1_21CollectiveEpilogueFwdINS6_IJSA_SC_SB_EEES9_SE_SG_Li384ELb0ELb1ELb1ELb0EEENS1_19SingleTileSchedulerILb0ELb1ELb1ELi192EEEEEEEEEvNT_6ParamsE,"",@"SHT_CUDA_INFO"
	.sectionflags	@""
	.align	4


	//----- nvinfo : EIATTR_CUDA_API_VERSION
	.align		4
        /*0000*/ 	.byte	0x04, 0x37
        /*0002*/ 	.short	(.L_161 - .L_160)
.L_160:
        /*0004*/ 	.word	0x00000082


	//----- nvinfo : EIATTR_KPARAM_INFO
	.align		4
.L_161:
        /*0008*/ 	.byte	0x04, 0x17
        /*000a*/ 	.short	(.L_163 - .L_162)
.L_162:
        /*000c*/ 	.word	0x00000000
        /*0010*/ 	.short	0x0000
        /*0012*/ 	.short	0x0070
        /*0014*/ 	.byte	0x00, 0xf0, 0x01, 0x28


	//----- nvinfo : EIATTR_SPARSE_MMA_MASK
	.align		4
.L_163:
        /*0018*/ 	.byte	0x03, 0x50
        /*001a*/ 	.short	0x0000


	//----- nvinfo : EIATTR_MAXREG_COUNT
	.align		4
        /*001c*/ 	.byte	0x03, 0x1b
        /*001e*/ 	.short	0x0080


	//----- nvinfo : EIATTR_NUM_BARRIERS
	.align		4
        /*0020*/ 	.byte	0x02, 0x4c
        /*0022*/ 	.byte	0x10
	.zero		1


	//----- nvinfo : EIATTR_EXTERNS
	.align		4
        /*0024*/ 	.byte	0x04, 0x0f
        /*0026*/ 	.short	(.L_165 - .L_164)


	//   ....[0]....
	.align		4
.L_164:
        /*0028*/ 	.word	index@(__assertfail)


	//----- nvinfo : EIATTR_ANNOTATIONS
	.align		4
.L_165:
        /*002c*/ 	.byte	0x04, 0x55
        /*002e*/ 	.short	(.L_167 - .L_166)


	//   ....[0]....
.L_166:
        /*0030*/ 	.word	0x00000001
        /*0034*/ 	.byte	0xb0, 0x08, 0x00, 0x00, 0x01, 0x00, 0x00, 0x00, 0x10, 0x0a, 0x00, 0x00, 0x01, 0x00, 0x00, 0x00
        /*0044*/ 	.byte	0xb0, 0x17, 0x00, 0x00, 0x01, 0x00, 0x00, 0x00, 0xc0, 0xe3, 0x00, 0x00, 0x01, 0x00, 0x00, 0x00
        /*0054*/ 	.byte	0xd0, 0xf6, 0x00, 0x00, 0x01, 0x00, 0x00, 0x00, 0x50, 0x0a, 0x01, 0x00, 0x01, 0x00, 0x00, 0x00
        /*0064*/ 	.byte	0x70, 0x0a, 0x01, 0x00, 0x01, 0x00, 0x00, 0x00, 0xd0, 0x0b, 0x01, 0x00, 0x01, 0x00, 0x00, 0x00
        /*0074*/ 	.byte	0x20, 0x22, 0x01, 0x00, 0x01, 0x00, 0x00, 0x00, 0x40, 0x22, 0x01, 0x00, 0x01, 0x00, 0x00, 0x00
        /*0084*/ 	.byte	0x60, 0x36, 0x01, 0x00


	//----- nvinfo : EIATTR_MERCURY_ISA_VERSION
	.align		4
.L_167:
        /*0088*/ 	.byte	0x03, 0x5f
        /*008a*/ 	.short	0x0101


	//----- nvinfo : EIATTR_INT_WARP_WIDE_INSTR_OFFSETS
	.align		4
        /*008c*/ 	.byte	0x04, 0x31
        /*008e*/ 	.short	(.L_169 - .L_168)


	//   ....[0]....
.L_168:
        /*0090*/ 	.word	0x000000c0


	//   ....[1]....
        /*0094*/ 	.word	0x000000d0


	//   ....[2]....
        /*0098*/ 	.word	0x00000170


	//----- nvinfo : EIATTR_COOP_GROUP_MASK_REGIDS
	.align		4
.L_169:
        /*009c*/ 	.byte	0x04, 0x29
        /*009e*/ 	.short	(.L_171 - .L_170)


	//   ....[0]....
.L_170:
        /*00a0*/ 	.word	0xffffffff


	//   ....[1]....
        /*00a4*/ 	.word	0xffffffff


	//   ....[2]....
        /*00a8*/ 	.word	0xffffffff


	//   ....[3]....
        /*00ac*/ 	.word	0xffffffff


	//   ....[4]....
        /*00b0*/ 	.word	0xffffffff


	//   ....[5]....
        /*00b4*/ 	.word	0xffffffff


	//   ....[6]....
        /*00b8*/ 	.word	0xffffffff


	//   ....[7]....
        /*00bc*/ 	.word	0xffffffff


	//   ....[8]....
        /*00c0*/ 	.word	0xffffffff


	//   ....[9]....
        /*00c4*/ 	.word	0xffffffff


	//   ....[10]....
        /*00c8*/ 	.word	0xffffffff


	//   ....[11]....
        /*00cc*/ 	.word	0xffffffff


	//   ....[12]....
        /*00d0*/ 	.word	0xffffffff


	//   ....[13]....
        /*00d4*/ 	.word	0xffffffff


	//   ....[14]....
        /*00d8*/ 	.word	0xffffffff


	//   ....[15]....
        /*00dc*/ 	.word	0xffffffff


	//   ....[16]....
        /*00e0*/ 	.word	0xffffffff


	//   ....[17]....
        /*00e4*/ 	.word	0xffffffff


	//   ....[18]....
        /*00e8*/ 	.word	0xffffffff


	//   ....[19]....
        /*00ec*/ 	.word	0xffffffff


	//   ....[20]....
        /*00f0*/ 	.word	0xffffffff


	//   ....[21]....
        /*00f4*/ 	.word	0xffffffff


	//   ....[22]....
        /*00f8*/ 	.word	0xffffffff


	//   ....[23]....
        /*00fc*/ 	.word	0xffffffff


	//   ....[24]....
        /*0100*/ 	.word	0xffffffff


	//   ....[25]....
        /*0104*/ 	.word	0xffffffff


	//   ....[26]....
        /*0108*/ 	.word	0xffffffff


	//   ....[27]....
        /*010c*/ 	.word	0xffffffff


	//   ....[28]....
        /*0110*/ 	.word	0xffffffff


	//   ....[29]....
        /*0114*/ 	.word	0xffffffff


	//   ....[30]....
        /*0118*/ 	.word	0xffffffff


	//   ....[31]....
        /*011c*/ 	.word	0xffffffff


	//   ....[32]....
        /*0120*/ 	.word	0xffffffff


	//   ....[33]....
        /*0124*/ 	.word	0xffffffff


	//   ....[34]....
        /*0128*/ 	.word	0xffffffff


	//   ....[35]....
        /*012c*/ 	.word	0xffffffff


	//   ....[36]....
        /*0130*/ 	.word	0xffffffff


	//   ....[37]....
        /*0134*/ 	.word	0xffffffff


	//   ....[38]....
        /*0138*/ 	.word	0xffffffff


	//   ....[39]....
        /*013c*/ 	.word	0xffffffff


	//   ....[40]....
        /*0140*/ 	.word	0xffffffff


	//   ....[41]....
        /*0144*/ 	.word	0xffffffff


	//   ....[42]....
        /*0148*/ 	.word	0xffffffff


	//   ....[43]....
        /*014c*/ 	.word	0xffffffff


	//   ....[44]....
        /*0150*/ 	.word	0xffffffff


	//   ....[45]....
        /*0154*/ 	.word	0xffffffff


	//   ....[46]....
        /*0158*/ 	.word	0xffffffff


	//   ....[47]....
        /*015c*/ 	.word	0xffffffff


	//   ....[48]....
        /*0160*/ 	.word	0xffffffff


	//   ....[49]....
        /*0164*/ 	.word	0xffffffff


	//   ....[50]....
        /*0168*/ 	.word	0xffffffff


	//   ....[51]....
        /*016c*/ 	.word	0xffffffff


	//   ....[52]....
        /*0170*/ 	.word	0xffffffff


	//   ....[53]....
        /*0174*/ 	.word	0xffffffff


	//   ....[54]....
        /*0178*/ 	.word	0xffffffff


	//   ....[55]....
        /*017c*/ 	.word	0xffffffff


	//   ....[56]....
        /*0180*/ 	.word	0xffffffff


	//   ....[57]....
        /*0184*/ 	.word	0xffffffff


	//   ....[58]....
        /*0188*/ 	.word	0xffffffff


	//   ....[59]....
        /*018c*/ 	.word	0xffffffff


	//   ....[60]....
        /*0190*/ 	.word	0xffffffff


	//   ....[61]....
        /*0194*/ 	.word	0xffffffff


	//   ....[62]....
        /*0198*/ 	.word	0xffffffff


	//   ....[63]....
        /*019c*/ 	.word	0xffffffff


	//   ....[64]....
        /*01a0*/ 	.word	0xffffffff


	//   ....[65]....
        /*01a4*/ 	.word	0xffffffff


	//   ....[66]....
        /*01a8*/ 	.word	0xffffffff


	//   ....[67]....
        /*01ac*/ 	.word	0xffffffff


	//   ....[68]....
        /*01b0*/ 	.word	0xffffffff


	//   ....[69]....
        /*01b4*/ 	.word	0xffffffff


	//   ....[70]....
        /*01b8*/ 	.word	0xffffffff


	//   ....[71]....
        /*01bc*/ 	.word	0xffffffff


	//   ....[72]....
        /*01c0*/ 	.word	0xffffffff


	//   ....[73]....
        /*01c4*/ 	.word	0xffffffff


	//   ....[74]....
        /*01c8*/ 	.word	0xffffffff


	//   ....[75]....
        /*01cc*/ 	.word	0xffffffff


	//   ....[76]....
        /*01d0*/ 	.word	0xffffffff


	//   ....[77]....
        /*01d4*/ 	.word	0xffffffff


	//   ....[78]....
        /*01d8*/ 	.word	0xffffffff


	//   ....[79]....
        /*01dc*/ 	.word	0xffffffff


	//   ....[80]....
        /*01e0*/ 	.word	0xffffffff


	//   ....[81]....
        /*01e4*/ 	.word	0xffffffff


	//   ....[82]....
        /*01e8*/ 	.word	0xffffffff


	//   ....[83]....
        /*01ec*/ 	.word	0xffffffff


	//   ....[84]....
        /*01f0*/ 	.word	0xffffffff


	//   ....[85]....
        /*01f4*/ 	.word	0xffffffff


	//   ....[86]....
        /*01f8*/ 	.word	0xffffffff


	//   ....[87]....
        /*01fc*/ 	.word	0xffffffff


	//   ....[88]....
        /*0200*/ 	.word	0xffffffff


	//   ....[89]....
        /*0204*/ 	.word	0xffffffff


	//   ....[90]....
        /*0208*/ 	.word	0xffffffff


	//   ....[91]....
        /*020c*/ 	.word	0x0500000f


	//   ....[92]....
        /*0210*/ 	.word	0x0500000f


	//   ....[93]....
        /*0214*/ 	.word	0x0500000f


	//   ....[94]....
        /*0218*/ 	.word	0x0500000f


	//   ....[95]....
        /*021c*/ 	.word	0x0500000f


	//   ....[96]....
        /*0220*/ 	.word	0x0500000f


	//   ....[97]....
        /*0224*/ 	.word	0x0500000f


	//   ....[98]....
        /*0228*/ 	.word	0x0500000f


	//   ....[99]....
        /*022c*/ 	.word	0x0500000f


	//   ....[100]....
        /*0230*/ 	.word	0x0500000f


	//   ....[101]....
        /*0234*/ 	.word	0x0500000f


	//   ....[102]....
        /*0238*/ 	.word	0x0500000f


	//   ....[103]....
        /*023c*/ 	.word	0x0500000f


	//   ....[104]....
        /*0240*/ 	.word	0x0500000f


	//   ....[105]....
        /*0244*/ 	.word	0x0500000f


	//   ....[106]....
        /*0248*/ 	.word	0x0500000f


	//   ....[107]....
        /*024c*/ 	.word	0x0500000f


	//   ....[108]....
        /*0250*/ 	.word	0x0500000f


	//   ....[109]....
        /*0254*/ 	.word	0x0500000f


	//   ....[110]....
        /*0258*/ 	.word	0x0500000f


	//   ....[111]....
        /*025c*/ 	.word	0x0500000f


	//   ....[112]....
        /*0260*/ 	.word	0x0500000f


	//   ....[113]....
        /*0264*/ 	.word	0x0500000f


	//   ....[114]....
        /*0268*/ 	.word	0x0500000f


	//   ....[115]....
        /*026c*/ 	.word	0x0500000f


	//   ....[116]....
        /*0270*/ 	.word	0x0500000f


	//   ....[117]....
        /*0274*/ 	.word	0x0500000f


	//   ....[118]....
        /*0278*/ 	.word	0x0500000f


	//   ....[119]....
        /*027c*/ 	.word	0x0500000f


	//   ....[120]....
        /*0280*/ 	.word	0x0500000f


	//   ....[121]....
        /*0284*/ 	.word	0x0500000f


	//   ....[122]....
        /*0288*/ 	.word	0x0500000f


	//   ....[123]....
        /*028c*/ 	.word	0x0500000f


	//   ....[124]....
        /*0290*/ 	.word	0x0500000f


	//   ....[125]....
        /*0294*/ 	.word	0x0500000f


	//   ....[126]....
        /*0298*/ 	.word	0x0500000f


	//   ....[127]....
        /*029c*/ 	.word	0x0500000f


	//   ....[128]....
        /*02a0*/ 	.word	0x0500000f


	//   ....[129]....
        /*02a4*/ 	.word	0x0500000f


	//   ....[130]....
        /*02a8*/ 	.word	0x0500000f


	//   ....[131]....
        /*02ac*/ 	.word	0x0500000f


	//   ....[132]....
        /*02b0*/ 	.word	0x0500000f


	//   ....[133]....
        /*02b4*/ 	.word	0x0500000f


	//   ....[134]....
        /*02b8*/ 	.word	0x0500000f


	//   ....[135]....
        /*02bc*/ 	.word	0x0500000f


	//   ....[136]....
        /*02c0*/ 	.word	0x0500000f


	//----- nvinfo : EIATTR_COOP_GROUP_INSTR_OFFSETS
	.align		4
.L_171:
        /*02c4*/ 	.byte	0x04, 0x28
        /*02c6*/ 	.short	(.L_173 - .L_172)


	//   ....[0]....
.L_172:
        /*02c8*/ 	.word	0x00000080


	//   ....[1]....
        /*02cc*/ 	.word	0x00000090


	//   ....[2]....
        /*02d0*/ 	.word	0x000002d0


	//   ....[3]....
        /*02d4*/ 	.word	0x00000430


	//   ....[4]....
        /*02d8*/ 	.word	0x00000550


	//   ....[5]....
        /*02dc*/ 	.word	0x000006b0


	//   ....[6]....
        /*02e0*/ 	.word	0x00001510


	//   ....[7]....
        /*02e4*/ 	.word	0x00001f80


	//   ....[8]....
        /*02e8*/ 	.word	0x00002df0


	//   ....[9]....
        /*02ec*/ 	.word	0x00003590


	//   ....[10]....
        /*02f0*/ 	.word	0x000036a0


	//   ....[11]....
        /*02f4*/ 	.word	0x00003f50


	//   ....[12]....
        /*02f8*/ 	.word	0x00003fc0


	//   ....[13]....
        /*02fc*/ 	.word	0x00004c10


	//   ....[14]....
        /*0300*/ 	.word	0x00005a10


	//   ....[15]....
        /*0304*/ 	.word	0x00005c30


	//   ....[16]....
        /*0308*/ 	.word	0x00006820


	//   ....[17]....
        /*030c*/ 	.word	0x00006920


	//   ....[18]....
        /*0310*/ 	.word	0x00007170


	//   ....[19]....
        /*0314*/ 	.word	0x000071f0


	//   ....[20]....
        /*0318*/ 	.word	0x00008220


	//   ....[21]....
        /*031c*/ 	.word	0x000092c0


	//   ....[22]....
        /*0320*/ 	.word	0x000092d0


	//   ....[23]....
        /*0324*/ 	.word	0x00009300


	//   ....[24]....
        /*0328*/ 	.word	0x00009310


	//   ....[25]....
        /*032c*/ 	.word	0x0000a670


	//   ....[26]....
        /*0330*/ 	.word	0x0000b120


	//   ....[27]....
        /*0334*/ 	.word	0x0000b380


	//   ....[28]....
        /*0338*/ 	.word	0x0000bfc0


	//   ....[29]....
        /*033c*/ 	.word	0x0000c0c0


	//   ....[30]....
        /*0340*/ 	.word	0x0000c920


	//   ....[31]....
        /*0344*/ 	.word	0x0000c9a0


	//   ....[32]....
        /*0348*/ 	.word	0x0000d9d0


	//   ....[33]....
        /*034c*/ 	.word	0x0000db00


	//   ....[34]....
        /*0350*/ 	.word	0x0000db40


	//   ....[35]....
        /*0354*/ 	.word	0x0000dc40


	//   ....[36]....
        /*0358*/ 	.word	0x0000dc50


	//   ....[37]....
        /*035c*/ 	.word	0x0000eb80


	//   ....[38]....
        /*0360*/ 	.word	0x0000ebc0


	//   ....[39]....
        /*0364*/ 	.word	0x0000ec00


	//   ....[40]....
        /*0368*/ 	.word	0x0000ec40


	//   ....[41]....
        /*036c*/ 	.word	0x0000ec60


	//   ....[42]....
        /*0370*/ 	.word	0x0000ec90


	//   ....[43]....
        /*0374*/ 	.word	0x0000f160


	//   ....[44]....
        /*0378*/ 	.word	0x0000f170


	//   ....[45]....
        /*037c*/ 	.word	0x0000fa40


	//   ....[46]....
        /*0380*/ 	.word	0x00011100


	//   ....[47]....
        /*0384*/ 	.word	0x00011110


	//   ....[48]....
        /*0388*/ 	.word	0x00011120


	//   ....[49]....
        /*038c*/ 	.word	0x00011130


	//   ....[50]....
        /*0390*/ 	.word	0x00011150


	//   ....[51]....
        /*0394*/ 	.word	0x00011180


	//   ....[52]....
        /*0398*/ 	.word	0x000111b0


	//   ....[53]....
        /*039c*/ 	.word	0x000111e0


	//   ....[54]....
        /*03a0*/ 	.word	0x00011af0


	//   ....[55]....
        /*03a4*/ 	.word	0x00011b10


	//   ....[56]....
        /*03a8*/ 	.word	0x00011b20


	//   ....[57]....
        /*03ac*/ 	.word	0x00011ba0


	//   ....[58]....
        /*03b0*/ 	.word	0x00011c40


	//   ....[59]....
        /*03b4*/ 	.word	0x00011c50


	//   ....[60]....
        /*03b8*/ 	.word	0x00011cf0


	//   ....[61]....
        /*03bc*/ 	.word	0x00011d20


	//   ....[62]....
        /*03c0*/ 	.word	0x00011d80


	//   ....[63]....
        /*03c4*/ 	.word	0x00011d90


	//   ....[64]....
        /*03c8*/ 	.word	0x00011dc0


	//   ....[65]....
        /*03cc*/ 	.word	0x00011e10


	//   ....[66]....
        /*03d0*/ 	.word	0x00012650


	//   ....[67]....
        /*03d4*/ 	.word	0x00012660


	//   ....[68]....
        /*03d8*/ 	.word	0x00012680


	//   ....[69]....
        /*03dc*/ 	.word	0x00012700


	//   ....[70]....
        /*03e0*/ 	.word	0x00012710


	//   ....[71]....
        /*03e4*/ 	.word	0x00012770


	//   ....[72]....
        /*03e8*/ 	.word	0x000127a0


	//   ....[73]....
        /*03ec*/ 	.word	0x000127e0


	//   ....[74]....
        /*03f0*/ 	.word	0x00012a00


	//   ....[75]....
        /*03f4*/ 	.word	0x00012a20


	//   ....[76]....
        /*03f8*/ 	.word	0x00012a40


	//   ....[77]....
        /*03fc*/ 	.word	0x00012ac0


	//   ....[78]....
        /*0400*/ 	.word	0x00012ae0


	//   ....[79]....
        /*0404*/ 	.word	0x00012b60


	//   ....[80]....
        /*0408*/ 	.word	0x00012b80


	//   ....[81]....
        /*040c*/ 	.word	0x00012b90


	//   ....[82]....
        /*0410*/ 	.word	0x000130c0


	//   ....[83]....
        /*0414*/ 	.word	0x000130f0


	//   ....[84]....
        /*0418*/ 	.word	0x00013120


	//   ....[85]....
        /*041c*/ 	.word	0x00013150


	//   ....[86]....
        /*0420*/ 	.word	0x00013180


	//   ....[87]....
        /*0424*/ 	.word	0x000131b0


	//   ....[88]....
        /*0428*/ 	.word	0x000131d0


	//   ....[89]....
        /*042c*/ 	.word	0x00013270


	//   ....[90]....
        /*0430*/ 	.word	0x000135f0


	//   ....[91]....
        /*0434*/ 	.word	0x00013c30


	//   ....[92]....
        /*0438*/ 	.word	0x00013d20


	//   ....[93]....
        /*043c*/ 	.word	0x00013dc0


	//   ....[94]....
        /*0440*/ 	.word	0x00013e50


	//   ....[95]....
        /*0444*/ 	.word	0x00013f30


	//   ....[96]....
        /*0448*/ 	.word	0x00013fa0


	//   ....[97]....
        /*044c*/ 	.word	0x00014080


	//   ....[98]....
        /*0450*/ 	.word	0x00014130


	//   ....[99]....
        /*0454*/ 	.word	0x00014230


	//   ....[100]....
        /*0458*/ 	.word	0x000142d0


	//   ....[101]....
        /*045c*/ 	.word	0x00014330


	//   ....[102]....
        /*0460*/ 	.word	0x000143e0


	//   ....[103]....
        /*0464*/ 	.word	0x000144b0


	//   ....[104]....
        /*0468*/ 	.word	0x00014540


	//   ....[105]....
        /*046c*/ 	.word	0x00014610


	//   ....[106]....
        /*0470*/ 	.word	0x00014690


	//   ....[107]....
        /*0474*/ 	.word	0x00014750


	//   ....[108]....
        /*0478*/ 	.word	0x000147f0


	//   ....[109]....
        /*047c*/ 	.word	0x000148c0


	//   ....[110]....
        /*0480*/ 	.word	0x00014930


	//   ....[111]....
        /*0484*/ 	.word	0x000149f0


	//   ....[112]....
        /*0488*/ 	.word	0x00014b30


	//   ....[113]....
        /*048c*/ 	.word	0x00014c10


	//   ....[114]....
        /*0490*/ 	.word	0x00014c90


	//   ....[115]....
        /*0494*/ 	.word	0x00014d70


	//   ....[116]....
        /*0498*/ 	.word	0x00014dd0


	//   ....[117]....
        /*049c*/ 	.word	0x00014ea0


	//   ....[118]....
        /*04a0*/ 	.word	0x00014f00


	//   ....[119]....
        /*04a4*/ 	.word	0x00014fe0


	//   ....[120]....
        /*04a8*/ 	.word	0x000150d0


	//   ....[121]....
        /*04ac*/ 	.word	0x00015170


	//   ....[122]....
        /*04b0*/ 	.word	0x000151d0


	//   ....[123]....
        /*04b4*/ 	.word	0x000152c0


	//   ....[124]....
        /*04b8*/ 	.word	0x00015320


	//   ....[125]....
        /*04bc*/ 	.word	0x00015410


	//   ....[126]....
        /*04c0*/ 	.word	0x00015470


	//   ....[127]....
        /*04c4*/ 	.word	0x00015530


	//   ....[128]....
        /*04c8*/ 	.word	0x00015670


	//   ....[129]....
        /*04cc*/ 	.word	0x00015720


	//   ....[130]....
        /*04d0*/ 	.word	0x00015810


	//   ....[131]....
        /*04d4*/ 	.word	0x00015920


	//   ....[132]....
        /*04d8*/ 	.word	0x000159a0


	//   ....[133]....
        /*04dc*/ 	.word	0x00015a90


	//   ....[134]....
        /*04e0*/ 	.word	0x00015b00


	//   ....[135]....
        /*04e4*/ 	.word	0x00015bd0


	//   ....[136]....
        /*04e8*/ 	.word	0x00015ce0


	//----- nvinfo : EIATTR_REG_RECONFIG
	.align		4
.L_173:
        /*04ec*/ 	.byte	0x01, 0x54
	.zero		2


	//----- nvinfo : EIATTR_SYSCALL_OFFSETS
	.align		4
        /*04f0*/ 	.byte	0x04, 0x46
        /*04f2*/ 	.short	(.L_175 - .L_174)


	//   ....[0]....
.L_174:
        /*04f4*/ 	.word	0x00001720


	//   ....[1]....
        /*04f8*/ 	.word	0x00010600


	//   ....[2]....
        /*04fc*/ 	.word	0x00010740


	//   ....[3]....
        /*0500*/ 	.word	0x00010830


	//   ....[4]....
        /*0504*/ 	.word	0x00011620


	//----- nvinfo : EIATTR_MBARRIER_INSTR_OFFSETS
	.align		4
.L_175:
        /*0508*/ 	.byte	0x04, 0x39
        /*050a*/ 	.short	(.L_177 - .L_176)


	//   ....[0]....
.L_176:
        /*050c*/ 	.word	0x00000180
        /*0510*/ 	.word	0x000000ff
        /*0514*/ 	.word	0x0002d800
        /*0518*/ 	.short	0x0100
        /*051a*/ 	.byte	0x08
	.zero		1


	//   ....[1]....
        /*051c*/ 	.word	0x00000190
        /*0520*/ 	.word	0x000000ff
        /*0524*/ 	.word	0x0002d820
        /*0528*/ 	.short	0x0100
        /*052a*/ 	.byte	0x08
	.zero		1


	//   ....[2]....
        /*052c*/ 	.word	0x00000280
        /*0530*/ 	.word	0x000000ff
        /*0534*/ 	.word	0x0002d830
        /*0538*/ 	.short	0x0100
        /*053a*/ 	.byte	0x08
	.zero		1


	//   ....[3]....
        /*053c*/ 	.word	0x00000290
        /*0540*/ 	.word	0x000000ff
        /*0544*/ 	.word	0x0002d840
        /*0548*/ 	.short	0x0100
        /*054a*/ 	.byte	0x08
	.zero		1


	//   ....[4]....
        /*054c*/ 	.word	0x000002a0
        /*0550*/ 	.word	0x000000ff
        /*0554*/ 	.word	0x0002d838
        /*0558*/ 	.short	0x0100
        /*055a*/ 	.byte	0x08
	.zero		1


	//   ....[5]....
        /*055c*/ 	.word	0x000002b0
        /*0560*/ 	.word	0x000000ff
        /*0564*/ 	.word	0x0002d848
        /*0568*/ 	.short	0x0100
        /*056a*/ 	.byte	0x08
	.zero		1


	//   ....[6]....
        /*056c*/ 	.word	0x000003e0
        /*0570*/ 	.word	0x000000ff
        /*0574*/ 	.word	0x0002d850
        /*0578*/ 	.short	0x0100
        /*057a*/ 	.byte	0x08
	.zero		1


	//   ....[7]....
        /*057c*/ 	.word	0x000003f0
        /*0580*/ 	.word	0x000000ff
        /*0584*/ 	.word	0x0002d860
        /*0588*/ 	.short	0x0100
        /*058a*/ 	.byte	0x08
	.zero		1


	//   ....[8]....
        /*058c*/ 	.word	0x00000400
        /*0590*/ 	.word	0x000000ff
        /*0594*/ 	.word	0x0002d858
        /*0598*/ 	.short	0x0100
        /*059a*/ 	.byte	0x08
	.zero		1


	//   ....[9]....
        /*059c*/ 	.word	0x00000410
        /*05a0*/ 	.word	0x000000ff
        /*05a4*/ 	.word	0x0002d868
        /*05a8*/ 	.short	0x0100
        /*05aa*/ 	.byte	0x08
	.zero		1


	//   ....[10]....
        /*05ac*/ 	.word	0x00000500
        /*05b0*/ 	.word	0x000000ff
        /*05b4*/ 	.word	0x0002d870
        /*05b8*/ 	.short	0x0100
        /*05ba*/ 	.byte	0x06
	.zero		1


	//   ....[11]....
        /*05bc*/ 	.word	0x00000510
        /*05c0*/ 	.word	0x000000ff
        /*05c4*/ 	.word	0x0002d880
        /*05c8*/ 	.short	0x0100
        /*05ca*/ 	.byte	0x06
	.zero		1


	//   ....[12]....
        /*05cc*/ 	.word	0x00000520
        /*05d0*/ 	.word	0x000000ff
        /*05d4*/ 	.word	0x0002d878
        /*05d8*/ 	.short	0x0100
        /*05da*/ 	.byte	0x06
	.zero		1


	//   ....[13]....
        /*05dc*/ 	.word	0x00000530
        /*05e0*/ 	.word	0x000000ff
        /*05e4*/ 	.word	0x0002d888
        /*05e8*/ 	.short	0x0100
        /*05ea*/ 	.byte	0x06
	.zero		1


	//   ....[14]....
        /*05ec*/ 	.word	0x00000660
        /*05f0*/ 	.word	0x000000ff
        /*05f4*/ 	.word	0x0002d890
        /*05f8*/ 	.short	0x0100
        /*05fa*/ 	.byte	0x08
	.zero		1


	//   ....[15]....
        /*05fc*/ 	.word	0x00000670
        /*0600*/ 	.word	0x000000ff
        /*0604*/ 	.word	0x0002d8a0
        /*0608*/ 	.short	0x0100
        /*060a*/ 	.byte	0x08
	.zero		1


	//   ....[16]....
        /*060c*/ 	.word	0x00000680
        /*0610*/ 	.word	0x000000ff
        /*0614*/ 	.word	0x0002d898
        /*0618*/ 	.short	0x0100
        /*061a*/ 	.byte	0x08
	.zero		1


	//   ....[17]....
        /*061c*/ 	.word	0x00000690
        /*0620*/ 	.word	0x000000ff
        /*0624*/ 	.word	0x0002d8a8
        /*0628*/ 	.short	0x0100
        /*062a*/ 	.byte	0x08
	.zero		1


	//   ....[18]....
        /*062c*/ 	.word	0x000007d0
        /*0630*/ 	.word	0x000000ff
        /*0634*/ 	.word	0x0002d8b0
        /*0638*/ 	.short	0x0100
        /*063a*/ 	.byte	0x08
	.zero		1


	//   ....[19]....
        /*063c*/ 	.word	0x000007e0
        /*0640*/ 	.word	0x000000ff
        /*0644*/ 	.word	0x0002d8c0
        /*0648*/ 	.short	0x0100
        /*064a*/ 	.byte	0x08
	.zero		1


	//   ....[20]....
        /*064c*/ 	.word	0x000007f0
        /*0650*/ 	.word	0x000000ff
        /*0654*/ 	.word	0x0002d8b8
        /*0658*/ 	.short	0x0100
        /*065a*/ 	.byte	0x08
	.zero		1


	//   ....[21]....
        /*065c*/ 	.word	0x00000800
        /*0660*/ 	.word	0x000000ff
        /*0664*/ 	.word	0x0002d8c8
        /*0668*/ 	.short	0x0100
        /*066a*/ 	.byte	0x08
	.zero		1


	//   ....[22]....
        /*066c*/ 	.word	0x00001750
        /*0670*/ 	.word	0x000000ff
        /*0674*/ 	.word	0x0002d800
        /*0678*/ 	.short	0x010a
        /*067a*/ 	.byte	0x26
	.zero		1


	//   ....[23]....
        /*067c*/ 	.word	0x00001870
        /*0680*/ 	.word	0x000000ff
        /*0684*/ 	.word	0x0002d830
        /*0688*/ 	.short	0x010a
        /*068a*/ 	.byte	0x26
	.zero		1


	//   ....[24]....
        /*068c*/ 	.word	0x000018d0
        /*0690*/ 	.word	0x000000ff
        /*0694*/ 	.word	0x0002d830
        /*0698*/ 	.short	0x010a
        /*069a*/ 	.byte	0x26
	.zero		1


	//   ....[25]....
        /*069c*/ 	.word	0x00002010
        /*06a0*/ 	.word	0x000000ff
        /*06a4*/ 	.word	0x00000000
        /*06a8*/ 	.short	0x0101
        /*06aa*/ 	.byte	0x04
	.zero		1


	//   ....[26]....
        /*06ac*/ 	.word	0x000050e0
        /*06b0*/ 	.word	0x000000ff
        /*06b4*/ 	.word	0x0002d830
        /*06b8*/ 	.short	0x010a
        /*06ba*/ 	.byte	0x04
	.zero		1


	//   ....[27]....
        /*06bc*/ 	.word	0x00005120
        /*06c0*/ 	.word	0x000000ff
        /*06c4*/ 	.word	0x0002d830
        /*06c8*/ 	.short	0x010a
        /*06ca*/ 	.byte	0x04
	.zero		1


	//   ....[28]....
        /*06cc*/ 	.word	0x00005410
        /*06d0*/ 	.word	0x000000ff
        /*06d4*/ 	.word	0x0002d850
        /*06d8*/ 	.short	0x010a
        /*06da*/ 	.byte	0x0a
	.zero		1


	//   ....[29]....
        /*06dc*/ 	.word	0x00005450
        /*06e0*/ 	.word	0x000000ff
        /*06e4*/ 	.word	0x0002d850
        /*06e8*/ 	.short	0x010a
        /*06ea*/ 	.byte	0x0a
	.zero		1


	//   ....[30]....
        /*06ec*/ 	.word	0x000059e0
        /*06f0*/ 	.word	0x000000ff
        /*06f4*/ 	.word	0x00000000
        /*06f8*/ 	.short	0x0101
        /*06fa*/ 	.byte	0x0a
	.zero		1


	//   ....[31]....
        /*06fc*/ 	.word	0x00007db0
        /*0700*/ 	.word	0x000000ff
        /*0704*/ 	.word	0x00000000
        /*0708*/ 	.short	0x0101
        /*070a*/ 	.byte	0x06
	.zero		1


	//   ....[32]....
        /*070c*/ 	.word	0x00008640
        /*0710*/ 	.word	0x000000ff
        /*0714*/ 	.word	0x0002d830
        /*0718*/ 	.short	0x010a
        /*071a*/ 	.byte	0x04
	.zero		1


	//   ....[33]....
        /*071c*/ 	.word	0x00008680
        /*0720*/ 	.word	0x000000ff
        /*0724*/ 	.word	0x0002d830
        /*0728*/ 	.short	0x010a
        /*072a*/ 	.byte	0x04
	.zero		1


	//   ....[34]....
        /*072c*/ 	.word	0x000089a0
        /*0730*/ 	.word	0x000000ff
        /*0734*/ 	.word	0x0002d850
        /*0738*/ 	.short	0x010a
        /*073a*/ 	.byte	0x0e
	.zero		1


	//   ....[35]....
        /*073c*/ 	.word	0x000089e0
        /*0740*/ 	.word	0x000000ff
        /*0744*/ 	.word	0x0002d850
        /*0748*/ 	.short	0x010a
        /*074a*/ 	.byte	0x0e
	.zero		1


	//   ....[36]....
        /*074c*/ 	.word	0x00008fd0
        /*0750*/ 	.word	0x000000ff
        /*0754*/ 	.word	0x00000000
        /*0758*/ 	.short	0x0101
        /*075a*/ 	.byte	0x0e
	.zero		1


	//   ....[37]....
        /*075c*/ 	.word	0x0000a1f0
        /*0760*/ 	.word	0x000000ff
        /*0764*/ 	.word	0x00000000
        /*0768*/ 	.short	0x0101
        /*076a*/ 	.byte	0x0a
	.zero		1


	//   ....[38]....
        /*076c*/ 	.word	0x0000a940
        /*0770*/ 	.word	0x000000ff
        /*0774*/ 	.word	0x0002d830
        /*0778*/ 	.short	0x010a
        /*077a*/ 	.byte	0x0a
	.zero		1


	//   ....[39]....
        /*077c*/ 	.word	0x0000a980
        /*0780*/ 	.word	0x000000ff
        /*0784*/ 	.word	0x0002d830
        /*0788*/ 	.short	0x010a
        /*078a*/ 	.byte	0x0a
	.zero		1


	//   ....[40]....
        /*078c*/ 	.word	0x0000ac20
        /*0790*/ 	.word	0x000000ff
        /*0794*/ 	.word	0x0002d850
        /*0798*/ 	.short	0x010a
        /*079a*/ 	.byte	0x0a
	.zero		1


	//   ....[41]....
        /*079c*/ 	.word	0x0000ac60
        /*07a0*/ 	.word	0x000000ff
        /*07a4*/ 	.word	0x0002d850
        /*07a8*/ 	.short	0x010a
        /*07aa*/ 	.byte	0x0a
	.zero		1


	//   ....[42]....
        /*07ac*/ 	.word	0x0000b0f0
        /*07b0*/ 	.word	0x000000ff
        /*07b4*/ 	.word	0x00000000
        /*07b8*/ 	.short	0x0101
        /*07ba*/ 	.byte	0x0a
	.zero		1


	//   ....[43]....
        /*07bc*/ 	.word	0x0000d540
        /*07c0*/ 	.word	0x000000ff
        /*07c4*/ 	.word	0x00000000
        /*07c8*/ 	.short	0x0101
        /*07ca*/ 	.byte	0x06
	.zero		1


	//   ....[44]....
        /*07cc*/ 	.word	0x0000da50
        /*07d0*/ 	.word	0x000000ff
        /*07d4*/ 	.word	0x0002d850
        /*07d8*/ 	.short	0x010a
        /*07da*/ 	.byte	0x06
	.zero		1


	//   ....[45]....
        /*07dc*/ 	.word	0x0000da90
        /*07e0*/ 	.word	0x000000ff
        /*07e4*/ 	.word	0x0002d850
        /*07e8*/ 	.short	0x010a
        /*07ea*/ 	.byte	0x06
	.zero		1


	//   ....[46]....
        /*07ec*/ 	.word	0x0000e270
        /*07f0*/ 	.word	0x000000ff
        /*07f4*/ 	.word	0x00000000
        /*07f8*/ 	.short	0x0101
        /*07fa*/ 	.byte	0x06
	.zero		1


	//   ....[47]....
        /*07fc*/ 	.word	0x0000ec80
        /*0800*/ 	.word	0x000000ff
        /*0804*/ 	.word	0x00000000
        /*0808*/ 	.short	0x0101
        /*080a*/ 	.byte	0x04
	.zero		1


	//   ....[48]....
        /*080c*/ 	.word	0x00010d20
        /*0810*/ 	.word	0x000000ff
        /*0814*/ 	.word	0x0002d840
        /*0818*/ 	.short	0x010a
        /*081a*/ 	.byte	0x2f
	.zero		1


	//   ....[49]....
        /*081c*/ 	.word	0x000113e0
        /*0820*/ 	.word	0x000000ff
        /*0824*/ 	.word	0x0002d830
        /*0828*/ 	.short	0x0107
        /*082a*/ 	.byte	0x2f
	.zero		1


	//   ....[50]....
        /*082c*/ 	.word	0x00011450
        /*0830*/ 	.word	0x000000ff
        /*0834*/ 	.word	0x0002d830
        /*0838*/ 	.short	0x0101
        /*083a*/ 	.byte	0x2f
	.zero		1


	//   ....[51]....
        /*083c*/ 	.word	0x00011f60
        /*0840*/ 	.word	0x000000ff
        /*0844*/ 	.word	0x0002d800
        /*0848*/ 	.short	0x0107
        /*084a*/ 	.byte	0x2f
	.zero		1


	//   ....[52]....
        /*084c*/ 	.word	0x00011fc0
        /*0850*/ 	.word	0x000000ff
        /*0854*/ 	.word	0x0002d800
        /*0858*/ 	.short	0x0101
        /*085a*/ 	.byte	0x2f
	.zero		1


	//   ....[53]....
        /*085c*/ 	.word	0x00011ff0
        /*0860*/ 	.word	0x000000ff
        /*0864*/ 	.word	0x0002d820
        /*0868*/ 	.short	0x010a
        /*086a*/ 	.byte	0x2f
	.zero		1


	//   ....[54]....
        /*086c*/ 	.word	0x00012420
        /*0870*/ 	.word	0x00000007
        /*0874*/ 	.word	0x0002d840
        /*0878*/ 	.short	0x010a
        /*087a*/ 	.byte	0x3f
	.zero		1


	//   ....[55]....
        /*087c*/ 	.word	0x00012890
        /*0880*/ 	.word	0x00000007
        /*0884*/ 	.word	0x0002d830
        /*0888*/ 	.short	0x0107
        /*088a*/ 	.byte	0x3f
	.zero		1


	//   ....[56]....
        /*088c*/ 	.word	0x00012940
        /*0890*/ 	.word	0x00000007
        /*0894*/ 	.word	0x0002d830
        /*0898*/ 	.short	0x0101
        /*089a*/ 	.byte	0x3f
	.zero		1


	//   ....[57]....
        /*089c*/ 	.word	0x000129a0
        /*08a0*/ 	.word	0x00000007
        /*08a4*/ 	.word	0x0002d860
        /*08a8*/ 	.short	0x010a
        /*08aa*/ 	.byte	0x3f
	.zero		1


	//   ....[58]....
        /*08ac*/ 	.word	0x00012d00
        /*08b0*/ 	.word	0x00000007
        /*08b4*/ 	.word	0x0002d850
        /*08b8*/ 	.short	0x0107
        /*08ba*/ 	.byte	0x3f
	.zero		1


	//   ....[59]....
        /*08bc*/ 	.word	0x00012e50
        /*08c0*/ 	.word	0x00000007
        /*08c4*/ 	.word	0x0002d850
        /*08c8*/ 	.short	0x0101
        /*08ca*/ 	.byte	0x3f
	.zero		1


	//   ....[60]....
        /*08cc*/ 	.word	0x00012ff0
        /*08d0*/ 	.word	0x00000000
        /*08d4*/ 	.word	0x0002d860
        /*08d8*/ 	.short	0x010a
        /*08da*/ 	.byte	0x3f
	.zero		1


	//   ....[61]....
        /*08dc*/ 	.word	0x00013430
        /*08e0*/ 	.word	0x00000000
        /*08e4*/ 	.word	0x0002d850
        /*08e8*/ 	.short	0x0107
        /*08ea*/ 	.byte	0x3f
	.zero		1


	//   ....[62]....
        /*08ec*/ 	.word	0x000134f0
        /*08f0*/ 	.word	0x00000000
        /*08f4*/ 	.word	0x0002d850
        /*08f8*/ 	.short	0x0101
        /*08fa*/ 	.byte	0x3f
	.zero		1


	//   ....[63]....
        /*08fc*/ 	.word	0x00013580
        /*0900*/ 	.word	0x00000007
        /*0904*/ 	.word	0x0002d820
        /*0908*/ 	.short	0x010a
        /*090a*/ 	.byte	0x3f
	.zero		1


	//   ....[64]....
        /*090c*/ 	.word	0x00013700
        /*0910*/ 	.word	0x00000005
        /*0914*/ 	.word	0x0002d840
        /*0918*/ 	.short	0x010a
        /*091a*/ 	.byte	0x3f
	.zero		1


	//   ....[65]....
        /*091c*/ 	.word	0x000137a0
        /*0920*/ 	.word	0x00000003
        /*0924*/ 	.word	0x0002d840
        /*0928*/ 	.short	0x010a
        /*092a*/ 	.byte	0x3f
	.zero		1


	//   ....[66]....
        /*092c*/ 	.word	0x000137e0
        /*0930*/ 	.word	0x00000005
        /*0934*/ 	.word	0x0002d860
        /*0938*/ 	.short	0x010a
        /*093a*/ 	.byte	0x3f
	.zero		1


	//   ....[67]....
        /*093c*/ 	.word	0x00013820
        /*0940*/ 	.word	0x00000003
        /*0944*/ 	.word	0x0002d860
        /*0948*/ 	.short	0x010a
        /*094a*/ 	.byte	0x3f
	.zero		1


	//   ....[68]....
        /*094c*/ 	.word	0x00013890
        /*0950*/ 	.word	0x00000004
        /*0954*/ 	.word	0x0002d800
        /*0958*/ 	.short	0x010a
        /*095a*/ 	.byte	0x3f
	.zero		1


	//   ....[69]....
        /*095c*/ 	.word	0x000138f0
        /*0960*/ 	.word	0x00000006
        /*0964*/ 	.word	0x0002d830
        /*0968*/ 	.short	0x010a
        /*096a*/ 	.byte	0x3f
	.zero		1


	//   ....[70]....
        /*096c*/ 	.word	0x00013950
        /*0970*/ 	.word	0x0000000f
        /*0974*/ 	.word	0x0002d830
        /*0978*/ 	.short	0x010a
        /*097a*/ 	.byte	0x3f
	.zero		1


	//   ....[71]....
        /*097c*/ 	.word	0x000139b0
        /*0980*/ 	.word	0x0000000f
        /*0984*/ 	.word	0x0002d850
        /*0988*/ 	.short	0x010a
        /*098a*/ 	.byte	0x3f
	.zero		1


	//   ....[72]....
        /*098c*/ 	.word	0x00013a10
        /*0990*/ 	.word	0x0000000f
        /*0994*/ 	.word	0x0002d830
        /*0998*/ 	.short	0x010a
        /*099a*/ 	.byte	0x3f
	.zero		1


	//   ....[73]....
        /*099c*/ 	.word	0x00013a70
        /*09a0*/ 	.word	0x0000000f
        /*09a4*/ 	.word	0x0002d850
        /*09a8*/ 	.short	0x010a
        /*09aa*/ 	.byte	0x3f
	.zero		1


	//   ....[74]....
        /*09ac*/ 	.word	0x00013ad0
        /*09b0*/ 	.word	0x0000000d
        /*09b4*/ 	.word	0x0002d830
        /*09b8*/ 	.short	0x010a
        /*09ba*/ 	.byte	0x3f
	.zero		1


	//   ....[75]....
        /*09bc*/ 	.word	0x00013b30
        /*09c0*/ 	.word	0x0000000d
        /*09c4*/ 	.word	0x0002d850
        /*09c8*/ 	.short	0x010a
        /*09ca*/ 	.byte	0x3f
	.zero		1


	//   ....[76]....
        /*09cc*/ 	.word	0x00013b90
        /*09d0*/ 	.word	0x00000005
        /*09d4*/ 	.word	0x0002d850
        /*09d8*/ 	.short	0x010a
        /*09da*/ 	.byte	0x3f
	.zero		1


	//   ....[77]....
        /*09dc*/ 	.word	0x00013c70
        /*09e0*/ 	.word	0x00000003
        /*09e4*/ 	.word	0x0002d840
        /*09e8*/ 	.short	0x010a
        /*09ea*/ 	.byte	0x3f
	.zero		1


	//   ....[78]....
        /*09ec*/ 	.word	0x00014a30
        /*09f0*/ 	.word	0x00000003
        /*09f4*/ 	.word	0x0002d820
        /*09f8*/ 	.short	0x010a
        /*09fa*/ 	.byte	0x3f
	.zero		1


	//   ....[79]....
        /*09fc*/ 	.word	0x00014a80
        /*0a00*/ 	.word	0x00000007
        /*0a04*/ 	.word	0x0002d840
        /*0a08*/ 	.short	0x010a
        /*0a0a*/ 	.byte	0x3f
	.zero		1


	//   ....[80]....
        /*0a0c*/ 	.word	0x00015020
        /*0a10*/ 	.word	0x00000007
        /*0a14*/ 	.word	0x0002d860
        /*0a18*/ 	.short	0x010a
        /*0a1a*/ 	.byte	0x3f
	.zero		1


	//   ....[81]....
        /*0a1c*/ 	.word	0x000155c0
        /*0a20*/ 	.word	0x00000000
        /*0a24*/ 	.word	0x0002d860
        /*0a28*/ 	.short	0x010a
        /*0a2a*/ 	.byte	0x3f
	.zero		1


	//   ....[82]....
        /*0a2c*/ 	.word	0x00015c00
        /*0a30*/ 	.word	0x00000007
        /*0a34*/ 	.word	0x0002d820
        /*0a38*/ 	.short	0x010a
        /*0a3a*/ 	.byte	0x3f
	.zero		1


	//   ....[83]....
        /*0a3c*/ 	.word	0x00015da0
        /*0a40*/ 	.word	0x00000005
        /*0a44*/ 	.word	0x0002d840
        /*0a48*/ 	.short	0x010a
        /*0a4a*/ 	.byte	0x3f
	.zero		1


	//   ....[84]....
        /*0a4c*/ 	.word	0x00015df0
        /*0a50*/ 	.word	0x00000003
        /*0a54*/ 	.word	0x0002d840
        /*0a58*/ 	.short	0x010a
        /*0a5a*/ 	.byte	0x3f
	.zero		1


	//   ....[85]....
        /*0a5c*/ 	.word	0x00015e40
        /*0a60*/ 	.word	0x00000005
        /*0a64*/ 	.word	0x0002d860
        /*0a68*/ 	.short	0x010a
        /*0a6a*/ 	.byte	0x3f
	.zero		1


	//----- nvinfo : EIATTR_NUM_MBARRIERS
	.align		4
.L_177:
        /*0a6c*/ 	.byte	0x03, 0x38
        /*0a6e*/ 	.short	0x0016


	//----- nvinfo : EIATTR_EXIT_INSTR_OFFSETS
	.align		4
        /*0a70*/ 	.byte	0x04, 0x1c
        /*0a72*/ 	.short	(.L_179 - .L_178)


	//   ....[0]....
.L_178:
        /*0a74*/ 	.word	0x00013870


	//----- nvinfo : EIATTR_MAX_THREADS
	.align		4
.L_179:
        /*0a78*/ 	.byte	0x04, 0x05
        /*0a7a*/ 	.short	(.L_181 - .L_180)
.L_180:
        /*0a7c*/ 	.word	0x00000200
        /*0a80*/ 	.word	0x00000001
        /*0a84*/ 	.word	0x00000001


	//----- nvinfo : EIATTR_CRS_STACK_SIZE
	.align		4
.L_181:
        /*0a88*/ 	.byte	0x04, 0x1e
        /*0a8a*/ 	.short	(.L_183 - .L_182)
.L_182:
        /*0a8c*/ 	.word	0x00000000


	//----- nvinfo : EIATTR_CBANK_PARAM_SIZE
	.align		4
.L_183:
        /*0a90*/ 	.byte	0x03, 0x19
        /*0a92*/ 	.short	0x0a70


	//----- nvinfo : EIATTR_PARAM_CBANK
	.align		4
        /*0a94*/ 	.byte	0x04, 0x0a
        /*0a96*/ 	.short	(.L_185 - .L_184)
	.align		4
.L_184:
        /*0a98*/ 	.word	index@(.nv.constant0._ZN7cutlass13device_kernelIN5flash11enable_sm90INS1_16FlashAttnFwdSm90INS1_25CollectiveMainloopFwdSm90ILi2EN4cute5tupleIJNS5_1CILi1EEES8_S8_EEENS6_IJNS7_ILi192EEENS7_ILi128EEENS7_ILi96EEEEEELi96ENS_6half_tEfNS_4arch4Sm90ELb0ELb1ELb0ELb0ELb1ELb0ELb0ELb0ELb1ELb1ELb1ELb0EEENS1_21CollectiveEpilogueFwdINS6_IJSA_SC_SB_EEES9_SE_SG_Li384ELb0ELb1ELb1ELb0EEENS1_19SingleTileSchedulerILb0ELb1ELb1ELi192EEEEEEEEEvNT_6ParamsE)
        /*0a9c*/ 	.short	0x0210
        /*0a9e*/ 	.short	0x0a70


	//----- nvinfo : EIATTR_SW_WAR
	.align		4
.L_185:
        /*0aa0*/ 	.byte	0x04, 0x36
        /*0aa2*/ 	.short	(.L_187 - .L_186)
.L_186:
        /*0aa4*/ 	.word	0x00000008
.L_187:


//--------------------- .nv.info._ZN7cutlass13device_kernelIN5flash11enable_sm90INS1_16FlashAttnFwdSm90INS1_25CollectiveMainloopFwdSm90ILi2EN4cute5tupleIJNS5_1CILi1EEES8_S8_EEENS6_IJNS7_ILi192EEENS7_ILi128EEENS7_ILi96EEEEEELi96ENS_6half_tEfNS_4arch4Sm90ELb0ELb1ELb0ELb1ELb1ELb0ELb0ELb0ELb1ELb1ELb1ELb0EEENS1_21CollectiveEpilogueFwdINS6_IJSA_SC_SB_EEES9_SE_SG_Li384ELb1ELb1ELb1ELb0EEENS1_36VarlenDynamicPersistentTileSchedulerILi192ELi128ELi384ELi128ELb1ELb1ELb1ELb1ELb0ELb1EEEEEEEEEvNT_6ParamsE --------------------------
	.section	.nv.info._ZN7cutlass13device_kernelIN5flash11enable_sm90INS1_16FlashAttnFwdSm90INS1_25CollectiveMainloopFwdSm90ILi2EN4cute5tupleIJNS5_1CILi1EEES8_S8_EEENS6_IJNS7_ILi192EEENS7_ILi128EEENS7_ILi96EEEEEELi96ENS_6half_tEfNS_4arch4Sm90ELb0ELb1ELb0ELb1ELb1ELb0ELb0ELb0ELb1ELb1ELb1ELb0EEENS1_21CollectiveEpilogueFwdINS6_IJSA_SC_SB_EEES9_SE_SG_Li384ELb1ELb1ELb1ELb0EEENS1_36VarlenDynamicPersistentTileSchedulerILi192ELi128ELi384ELi128ELb1ELb1ELb1ELb1ELb0ELb1EEEEEEEEEvNT_6ParamsE,"",@"SHT_CUDA_INFO"
	.sectionflags	@""
	.align	4


	//----- nvinfo : EIATTR_CUDA_API_VERSION
	.align		4
        /*0000*/ 	.byte	0x04, 0x37
        /*0002*/ 	.short	(.L_189 - .L_188)
.L_188:
        /*0004*/ 	.word	0x00000082


	//----- nvinfo : EIATTR_KPARAM_INFO
	.align		4
.L_189:
        /*0008*/ 	.byte	0x04, 0x17
        /*000a*/ 	.short	(.L_191 - .L_190)
.L_190:
        /*000c*/ 	.word	0x00000000
        /*0010*/ 	.short	0x0000
        /*0012*/ 	.short	0x0070
        /*0014*/ 	.byte	0x00, 0xf0, 0x01, 0x2a


	//----- nvinfo : EIATTR_SPARSE_MMA_MASK
	.align		4
.L_191:
        /*0018*/ 	.byte	0x03, 0x50
        /*001a*/ 	.short	0x0000


	//----- nvinfo : EIATTR_MAXREG_COUNT
	.align		4
        /*001c*/ 	.byte	0x03, 0x1b
        /*001e*/ 	.short	0x0080


	//----- nvinfo : EIATTR_NUM_BARRIERS
	.align		4
        /*0020*/ 	.byte	0x02, 0x4c
        /*0022*/ 	.byte	0x10
	.zero		1


	//----- nvinfo : EIATTR_EXTERNS
	.align		4
        /*0024*/ 	.byte	0x04, 0x0f
        /*0026*/ 	.short	(.L_193 - .L_192)


	//   ....[0]....
	.align		4
.L_192:
        /*0028*/ 	.word	index@(__assertfail)


	//----- nvinfo : EIATTR_ANNOTATIONS
	.align		4
.L_193:
        /*002c*/ 	.byte	0x04, 0x55
        /*002e*/ 	.short	(.L_195 - .L_194)


	//   ....[0]....
.L_194:
        /* <DEDUP_REMOVED lines=19> */
        /*0154*/ 	.byte	0x50, 0x75, 0x01, 0x00, 0x01, 0x00, 0x00, 0x00, 0x00, 0x83, 0x01, 0x00


	//----- nvinfo : EIATTR_MERCURY_ISA_VERSION
	.align		4
.L_195:
        /*0160*/ 	.byte	0x03, 0x5f
        /*0162*/ 	.short	0x0101


	//----- nvinfo : EIATTR_UNUSED_LOAD_BYTE_OFFSET
	.align		4
        /*0164*/ 	.byte	0x04, 0x44
        /*0166*/ 	.short	(.L_197 - .L_196)


	//   ....[0]....
.L_196:
        /*0168*/ 	.word	0x00000980
        /*016c*/ 	.word	0x0000fff0


	//   ....[1]....
        /*0170*/ 	.word	0x0000ebb0
        /*0174*/ 	.word	0x0000fff0


	//----- nvinfo : EIATTR_INT_WARP_WIDE_INSTR_OFFSETS
	.align		4
.L_197:
        /*0178*/ 	.byte	0x04, 0x31
        /*017a*/ 	.short	(.L_199 - .L_198)


	//   ....[0]....
.L_198:
        /*017c*/ 	.word	0x000000c0


	//   ....[1]....
        /*0180*/ 	.word	0x000000d0


	//   ....[2]....
        /*0184*/ 	.word	0x00000170


	//   ....[3]....
        /*0188*/ 	.word	0x000130e0


	//   ....[4]....
        /*018c*/ 	.word	0x00013170


	//   ....[5]....
        /*0190*/ 	.word	0x00015e10


	//   ....[6]....
        /*0194*/ 	.word	0x00015ea0


	//----- nvinfo : EIATTR_COOP_GROUP_MASK_REGIDS
	.align		4
.L_199:
        /*0198*/ 	.byte	0x04, 0x29
        /*019a*/ 	.short	(.L_201 - .L_200)


	//   ....[0]....
.L_200:
        /*019c*/ 	.word	0xffffffff


	//   ....[1]....
        /*01a0*/ 	.word	0xffffffff


	//   ....[2]....
        /*01a4*/ 	.word	0xffffffff


	//   ....[3]....
        /*01a8*/ 	.word	0xffffffff


	//   ....[4]....
        /*01ac*/ 	.word	0xffffffff


	//   ....[5]....
        /*01b0*/ 	.word	0xffffffff


	//   ....[6]....
        /*01b4*/ 	.word	0xffffffff


	//   ....[7]....
        /*01b8*/ 	.word	0xffffffff


	//   ....[8]....
        /*01bc*/ 	.word	0xffffffff


	//   ....[9]....
        /*01c0*/ 	.word	0xffffffff


	//   ....[10]....
        /*01c4*/ 	.word	0xffffffff


	//   ....[11]....
        /*01c8*/ 	.word	0xffffffff


	//   ....[12]....
        /*01cc*/ 	.word	0xffffffff


	//   ....[13]....
        /*01d0*/ 	.word	0xffffffff


	//   ....[14]....
        /*01d4*/ 	.word	0xffffffff


	//   ....[15]....
        /*01d8*/ 	.word	0xffffffff


	//   ....[16]....
        /*01dc*/ 	.word	0xffffffff


	//   ....[17]....
        /*01e0*/ 	.word	0xffffffff


	//   ....[18]....
        /*01e4*/ 	.word	0xffffffff


	//   ....[19]....
        /*01e8*/ 	.word	0xffffffff


	//   ....[20]....
        /*01ec*/ 	.word	0xffffffff


	//   ....[21]....
        /*01f0*/ 	.word	0xffffffff


	//   ....[22]....
        /*01f4*/ 	.word	0xffffffff


	//   ....[23]....
        /*01f8*/ 	.word	0xffffffff


	//   ....[24]....
        /*01fc*/ 	.word	0xffffffff


	//   ....[25]....
        /*0200*/ 	.word	0xffffffff


	//   ....[26]....
        /*0204*/ 	.word	0xffffffff


	//   ....[27]....
        /*0208*/ 	.word	0xffffffff


	//   ....[28]....
        /*020c*/ 	.word	0xffffffff


	//   ....[29]....
        /*0210*/ 	.word	0xffffffff


	//   ....[30]....
        /*0214*/ 	.word	0xffffffff


	//   ....[31]....
        /*0218*/ 	.word	0xffffffff


	//   ....[32]....
        /*021c*/ 	.word	0xffffffff


	//   ....[33]....
        /*0220*/ 	.word	0xffffffff


	//   ....[34]....
        /*0224*/ 	.word	0xffffffff


	//   ....[35]....
        /*0228*/ 	.word	0xffffffff


	//   ....[36]....
        /*022c*/ 	.word	0xffffffff


	//   ....[37]....
        /*0230*/ 	.word	0xffffffff


	//   ....[38]....
        /*0234*/ 	.word	0xffffffff


	//   ....[39]....
        /*0238*/ 	.word	0xffffffff


	//   ....[40]....
        /*023c*/ 	.word	0xffffffff


	//   ....[41]....
        /*0240*/ 	.word	0xffffffff


	//   ....[42]....
        /*0244*/ 	.word	0xffffffff


	//   ....[43]....
        /*0248*/ 	.word	0xffffffff


	//   ....[44]....
        /*024c*/ 	.word	0xffffffff


	//   ....[45]....
        /*0250*/ 	.word	0xffffffff


	//   ....[46]....
        /*0254*/ 	.word	0xffffffff


	//   ....[47]....
        /*0258*/ 	.word	0xffffffff


	//   ....[48]....
        /*025c*/ 	.word	0xffffffff


	//   ....[49]....
        /*0260*/ 	.word	0xffffffff


	//   ....[50]....
        /*0264*/ 	.word	0xffffffff


	//   ....[51]....
        /*0268*/ 	.word	0xffffffff


	//   ....[52]....
        /*026c*/ 	.word	0xffffffff


	//   ....[53]....
        /*0270*/ 	.word	0xffffffff


	//   ....[54]....
        /*0274*/ 	.word	0xffffffff


	//   ....[55]....
        /*0278*/ 	.word	0xffffffff


	//   ....[56]....
        /*027c*/ 	.word	0xffffffff


	//   ....[57]....
        /*0280*/ 	.word	0xffffffff


	//   ....[58]....
        /*0284*/ 	.word	0xffffffff


	//   ....[59]....
        /*0288*/ 	.word	0xffffffff


	//   ....[60]....
        /*028c*/ 	.word	0xffffffff


	//   ....[61]....
        /*0290*/ 	.word	0xffffffff


	//   ....[62]....
        /*0294*/ 	.word	0xffffffff


	//   ....[63]....
        /*0298*/ 	.word	0xffffffff


	//   ....[64]....
        /*029c*/ 	.word	0xffffffff


	//   ....[65]....
        /*02a0*/ 	.word	0xffffffff


	//   ....[66]....
        /*02a4*/ 	.word	0xffffffff


	//   ....[67]....
        /*02a8*/ 	.word	0xffffffff


	//   ....[68]....
        /*02ac*/ 	.word	0xffffffff


	//   ....[69]....
        /*02b0*/ 	.word	0xffffffff


	//   ....[70]....
        /*02b4*/ 	.word	0xffffffff


	//   ....[71]....
        /*02b8*/ 	.word	0xffffffff


	//   ....[72]....
        /*02bc*/ 	.word	0xffffffff


	//   ....[73]....
        /*02c0*/ 	.word	0xffffffff


	//   ....[74]....
        /*02c4*/ 	.word	0xffffffff


	//   ....[75]....
        /*02c8*/ 	.word	0xffffffff


	//   ....[76]....
        /*02cc*/ 	.word	0xffffffff


	//   ....[77]....
        /*02d0*/ 	.word	0xffffffff


	//   ....[78]....
        /*02d4*/ 	.word	0xffffffff


	//   ....[79]....
        /*02d8*/ 	.word	0xffffffff


	//   ....[80]....
        /*02dc*/ 	.word	0xffffffff


	//   ....[81]....
        /*02e0*/ 	.word	0xffffffff


	//   ....[82]....
        /*02e4*/ 	.word	0xffffffff


	//   ....[83]....
        /*02e8*/ 	.word	0xffffffff


	//   ....[84]....
        /*02ec*/ 	.word	0xffffffff


	//   ....[85]....
        /*02f0*/ 	.word	0xffffffff


	//   ....[86]....
        /*02f4*/ 	.word	0xffffffff


	//   ....[87]....
        /*02f8*/ 	.word	0xffffffff


	//   ....[88]....
        /*02fc*/ 	.word	0xffffffff


	//   ....[89]....
        /*0300*/ 	.word	0xffffffff


	//   ....[90]....
        /*0304*/ 	.word	0xffffffff


	//   ....[91]....
        /*0308*/ 	.word	0xffffffff


	//   ....[92]....
        /*030c*/ 	.word	0xffffffff


	//   ....[93]....
        /*0310*/ 	.word	0xffffffff


	//   ....[94]....
        /*0314*/ 	.word	0xffffffff


	//   ....[95]....
        /*0318*/ 	.word	0xffffffff


	//   ....[96]....
        /*031c*/ 	.word	0xffffffff


	//   ....[97]....
        /*0320*/ 	.word	0xffffffff


	//   ....[98]....
        /*0324*/ 	.word	0xffffffff


	//   ....[99]....
        /*0328*/ 	.word	0xffffffff


	//   ....[100]....
        /*032c*/ 	.word	0xffffffff


	//   ....[101]....
        /*0330*/ 	.word	0xffffffff


	//   ....[102]....
        /*0334*/ 	.word	0xffffffff


	//   ....[103]....
        /*0338*/ 	.word	0xffffffff


	//   ....[104]....
        /*033c*/ 	.word	0xffffffff


	//   ....[105]....
        /*0340*/ 	.word	0xffffffff


	//   ....[106]....
        /*0344*/ 	.word	0xffffffff


	//   ....[107]....
        /*0348*/ 	.word	0xffffffff


	//   ....[108]....
        /*034c*/ 	.word	0xffffffff


	//   ....[109]....
        /*0350*/ 	.word	0xffffffff


	//   ....[110]....
        /*0354*/ 	.word	0xffffffff


	//   ....[111]....
        /*0358*/ 	.word	0xffffffff


	//   ....[112]....
        /*035c*/ 	.word	0xffffffff


	//   ....[113]....
        /*0360*/ 	.word	0xffffffff


	//   ....[114]....
        /*0364*/ 	.word	0xffffffff


	//   ....[115]....
        /*0368*/ 	.word	0xffffffff


	//   ....[116]....
        /*036c*/ 	.word	0xffffffff


	//   ....[117]....
        /*0370*/ 	.word	0xffffffff


	//   ....[118]....
        /*0374*/ 	.word	0xffffffff


	//   ....[119]....
        /*0378*/ 	.word	0xffffffff


	//   ....[120]....
        /*037c*/ 	.word	0xffffffff


	//   ....[121]....
        /*0380*/ 	.word	0xffffffff


	//   ....[122]....
        /*0384*/ 	.word	0xffffffff


	//   ....[123]....
        /*0388*/ 	.word	0xffffffff


	//   ....[124]....
        /*038c*/ 	.word	0xffffffff


	//   ....[125]....
        /*0390*/ 	.word	0xffffffff


	//   ....[126]....
        /*0394*/ 	.word	0xffffffff


	//   ....[127]....
        /*0398*/ 	.word	0xffffffff


	//   ....[128]....
        /*039c*/ 	.word	0xffffffff


	//   ....[129]....
        /*03a0*/ 	.word	0xffffffff


	//   ....[130]....
        /*03a4*/ 	.word	0xffffffff


	//   ....[131]....
        /*03a8*/ 	.word	0xffffffff


	//   ....[132]....
        /*03ac*/ 	.word	0xffffffff


	//   ....[133]....
        /*03b0*/ 	.word	0x0500000f


	//   ....[134]....
        /*03b4*/ 	.word	0x0500000f


	//   ....[135]....
        /*03b8*/ 	.word	0x0500000f


	//   ....[136]....
        /*03bc*/ 	.word	0x0500000f


	//   ....[137]....
        /*03c0*/ 	.word	0x0500000f


	//   ....[138]....
        /*03c4*/ 	.word	0x0500000f


	//   ....[139]....
        /*03c8*/ 	.word	0x0500000f


	//   ....[140]....
        /*03cc*/ 	.word	0x0500000f


	//   ....[141]....
        /*03d0*/ 	.word	0x0500000f


	//   ....[142]....
        /*03d4*/ 	.word	0x0500000f


	//   ....[143]....
        /*03d8*/ 	.word	0x0500000f


	//   ....[144]....
        /*03dc*/ 	.word	0x0500000f


	//   ....[145]....
        /*03e0*/ 	.word	0x0500000f


	//   ....[146]....
        /*03e4*/ 	.word	0x0500000f


	//   ....[147]....
        /*03e8*/ 	.word	0x0500000f


	//   ....[148]....
        /*03ec*/ 	.word	0x0500000f


	//   ....[149]....
        /*03f0*/ 	.word	0x0500000f


	//   ....[150]....
        /*03f4*/ 	.word	0x0500000f


	//   ....[151]....
        /*03f8*/ 	.word	0x0500000f


	//   ....[152]....
        /*03fc*/ 	.word	0x0500000f


	//   ....[153]....
        /*0400*/ 	.word	0x0500000f


	//   ....[154]....
        /*0404*/ 	.word	0x0500000f


	//   ....[155]....
        /*0408*/ 	.word	0x0500000f


	//   ....[156]....
        /*040c*/ 	.word	0x0500000f


	//   ....[157]....
        /*0410*/ 	.word	0x0500000f


	//   ....[158]....
        /*0414*/ 	.word	0x0500000f


	//   ....[159]....
        /*0418*/ 	.word	0x0500000f


	//   ....[160]....
        /*041c*/ 	.word	0x0500000f


	//   ....[161]....
        /*0420*/ 	.word	0x0500000f


	//   ....[162]....
        /*0424*/ 	.word	0x0500000f


	//   ....[163]....
        /*0428*/ 	.word	0x0500000f


	//   ....[164]....
        /*042c*/ 	.word	0x0500000f


	//   ....[165]....
        /*0430*/ 	.word	0x0500000f


	//   ....[166]....
        /*0434*/ 	.word	0x0500000f


	//   ....[167]....
        /*0438*/ 	.word	0x0500000f


	//   ....[168]....
        /*043c*/ 	.word	0x0500000f


	//   ....[169]....
        /*0440*/ 	.word	0x0500000f


	//   ....[170]....
        /*0444*/ 	.word	0x0500000f


	//   ....[171]....
        /*0448*/ 	.word	0x0500000f


	//   ....[172]....
        /*044c*/ 	.word	0x0500000f


	//   ....[173]....
        /*0450*/ 	.word	0x0500000f


	//   ....[174]....
        /*0454*/ 	.word	0x0500000f


	//   ....[175]....
        /*0458*/ 	.word	0x0500000f


	//   ....[176]....
        /*045c*/ 	.word	0x0500000f


	//   ....[177]....
        /*0460*/ 	.word	0x0500000f


	//   ....[178]....
        /*0464*/ 	.word	0x0500000f


	//   ....[179]....
        /*0468*/ 	.word	0x0500000f


	//   ....[180]....
        /*046c*/ 	.word	0x0500000f


	//   ....[181]....
        /*0470*/ 	.word	0x0500000f


	//   ....[182]....
        /*0474*/ 	.word	0x0500000f


	//   ....[183]....
        /*0478*/ 	.word	0x0500000f


	//   ....[184]....
        /*047c*/ 	.word	0x0500000f


	//   ....[185]....
        /*0480*/ 	.word	0x0500000f


	//   ....[186]....
        /*0484*/ 	.word	0x0500000f


	//   ....[187]....
        /*0488*/ 	.word	0x0500000f


	//   ....[188]....
        /*048c*/ 	.word	0x0500000f


	//   ....[189]....
        /*0490*/ 	.word	0x0500000f


	//   ....[190]....
        /*0494*/ 	.word	0x0500000f


	//   ....[191]....
        /*0498*/ 	.word	0x0500000f


	//   ....[192]....
        /*049c*/ 	.word	0x0500000f


	//   ....[193]....
        /*04a0*/ 	.word	0x0500000f


	//   ....[194]....
        /*04a4*/ 	.word	0x0500000f


	//   ....[195]....
        /*04a8*/ 	.word	0x0500000f


	//   ....[196]....
        /*04ac*/ 	.word	0x0500000f


	//----- nvinfo : EIATTR_COOP_GROUP_INSTR_OFFSETS
	.align		4
.L_201:
        /*04b0*/ 	.byte	0x04, 0x28
        /*04b2*/ 	.short	(.L_203 - .L_202)


	//   ....[0]....
.L_202:
        /*04b4*/ 	.word	0x00000080


	//   ....[1]....
        /*04b8*/ 	.word	0x00000090


	//   ....[2]....
        /*04bc*/ 	.word	0x000002d0


	//   ....[3]....
        /*04c0*/ 	.word	0x00000430


	//   ....[4]....
        /*04c4*/ 	.word	0x00000550


	//   ....[5]....
        /*04c8*/ 	.word	0x000006b0


	//   ....[6]....
        /*04cc*/ 	.word	0x00001e90


	//   ....[7]....
        /*04d0*/ 	.word	0x00002630


	//   ....[8]....
        /*04d4*/ 	.word	0x00002870


	//   ....[9]....
        /*04d8*/ 	.word	0x00003be0


	//   ....[10]....
        /*04dc*/ 	.word	0x00003cf0


	//   ....[11]....
        /*04e0*/ 	.word	0x00004530


	//   ....[12]....
        /*04e4*/ 	.word	0x000045a0


	//   ....[13]....
        /*04e8*/ 	.word	0x00005160


	//   ....[14]....
        /*04ec*/ 	.word	0x00005ef0


	//   ....[15]....
        /*04f0*/ 	.word	0x00006120


	//   ....[16]....
        /*04f4*/ 	.word	0x00007070


	//   ....[17]....
        /*04f8*/ 	.word	0x00007160


	//   ....[18]....
        /*04fc*/ 	.word	0x000078d0


	//   ....[19]....
        /*0500*/ 	.word	0x00007930


	//   ....[20]....
        /*0504*/ 	.word	0x00008930


	//   ....[21]....
        /*0508*/ 	.word	0x00009710


	//   ....[22]....
        /*050c*/ 	.word	0x00009730


	//   ....[23]....
        /*0510*/ 	.word	0x00009950


	//   ....[24]....
        /*0514*/ 	.word	0x00009980


	//   ....[25]....
        /*0518*/ 	.word	0x0000acb0


	//   ....[26]....
        /*051c*/ 	.word	0x0000b700


	//   ....[27]....
        /*0520*/ 	.word	0x0000b930


	//   ....[28]....
        /*0524*/ 	.word	0x0000c880


	//   ....[29]....
        /*0528*/ 	.word	0x0000c970


	//   ....[30]....
        /*052c*/ 	.word	0x0000d0e0


	//   ....[31]....
        /*0530*/ 	.word	0x0000d140


	//   ....[32]....
        /*0534*/ 	.word	0x0000e140


	//   ....[33]....
        /*0538*/ 	.word	0x0000e250


	//   ....[34]....
        /*053c*/ 	.word	0x0000e2b0


	//   ....[35]....
        /*0540*/ 	.word	0x0000e370


	//   ....[36]....
        /*0544*/ 	.word	0x0000e3a0


	//   ....[37]....
        /*0548*/ 	.word	0x0000f5e0


	//   ....[38]....
        /*054c*/ 	.word	0x0000f600


	//   ....[39]....
        /*0550*/ 	.word	0x0000f610


	//   ....[40]....
        /*0554*/ 	.word	0x0000f620


	//   ....[41]....
        /*0558*/ 	.word	0x0000fc40


	//   ....[42]....
        /*055c*/ 	.word	0x0000fc60


	//   ....[43]....
        /*0560*/ 	.word	0x0000fd90


	//   ....[44]....
        /*0564*/ 	.word	0x0000fdb0


	//   ....[45]....
        /*0568*/ 	.word	0x00010220


	//   ....[46]....
        /*056c*/ 	.word	0x00010230


	//   ....[47]....
        /*0570*/ 	.word	0x00010570


	//   ....[48]....
        /*0574*/ 	.word	0x00010580


	//   ....[49]....
        /*0578*/ 	.word	0x000111c0


	//   ....[50]....
        /*057c*/ 	.word	0x000111d0


	//   ....[51]....
        /*0580*/ 	.word	0x000112d0


	//   ....[52]....
        /*0584*/ 	.word	0x000112f0


	//   ....[53]....
        /*0588*/ 	.word	0x00011480


	//   ....[54]....
        /*058c*/ 	.word	0x00011680


	//   ....[55]....
        /*0590*/ 	.word	0x000116b0


	//   ....[56]....
        /*0594*/ 	.word	0x000116e0


	//   ....[57]....
        /*0598*/ 	.word	0x00011710


	//   ....[58]....
        /*059c*/ 	.word	0x00011740


	//   ....[59]....
        /*05a0*/ 	.word	0x00011770


	//   ....[60]....
        /*05a4*/ 	.word	0x000118d0


	//   ....[61]....
        /*05a8*/ 	.word	0x00011900


	//   ....[62]....
        /*05ac*/ 	.word	0x00011930


	//   ....[63]....
        /*05b0*/ 	.word	0x00011960


	//   ....[64]....
        /*05b4*/ 	.word	0x00011990


	//   ....[65]....
        /*05b8*/ 	.word	0x000119c0


	//   ....[66]....
        /*05bc*/ 	.word	0x00011a50


	//   ....[67]....
        /*05c0*/ 	.word	0x00011a80


	//   ....[68]....
        /*05c4*/ 	.word	0x00011a90


	//   ....[69]....
        /*05c8*/ 	.word	0x00011ad0


	//   ....[70]....
        /*05cc*/ 	.word	0x00013d40


	//   ....[71]....
        /*05d0*/ 	.word	0x00013d60


	//   ....[72]....
        /*05d4*/ 	.word	0x00013e10


	//   ....[73]....
        /*05d8*/ 	.word	0x00013e30


	//   ....[74]....
        /*05dc*/ 	.word	0x00013ed0


	//   ....[75]....
        /*05e0*/ 	.word	0x00013ef0


	//   ....[76]....
        /*05e4*/ 	.word	0x00013f00


	//   ....[77]....
        /*05e8*/ 	.word	0x00013f10


	//   ....[78]....
        /*05ec*/ 	.word	0x00014890


	//   ....[79]....
        /*05f0*/ 	.word	0x000148a0


	//   ....[80]....
        /*05f4*/ 	.word	0x00014900


	//   ....[81]....
        /*05f8*/ 	.word	0x00014940


	//   ....[82]....
        /*05fc*/ 	.word	0x000149a0


	//   ....[83]....
        /*0600*/ 	.word	0x000149e0


	//   ....[84]....
        /*0604*/ 	.word	0x000149f0


	//   ....[85]....
        /*0608*/ 	.word	0x00014a10


	//   ....[86]....
        /*060c*/ 	.word	0x00014af0


	//   ....[87]....
        /*0610*/ 	.word	0x00014b30


	//   ....[88]....
        /*0614*/ 	.word	0x00014b40


	//   ....[89]....
        /*0618*/ 	.word	0x00014b60


	//   ....[90]....
        /*061c*/ 	.word	0x000153f0


	//   ....[91]....
        /*0620*/ 	.word	0x00015400


	//   ....[92]....
        /*0624*/ 	.word	0x00015420


	//   ....[93]....
        /*0628*/ 	.word	0x000154a0


	//   ....[94]....
        /*062c*/ 	.word	0x000154b0


	//   ....[95]....
        /*0630*/ 	.word	0x00015510


	//   ....[96]....
        /*0634*/ 	.word	0x00015540


	//   ....[97]....
        /*0638*/ 	.word	0x00015580


	//   ....[98]....
        /*063c*/ 	.word	0x00015870


	//   ....[99]....
        /*0640*/ 	.word	0x00015890


	//   ....[100]....
        /*0644*/ 	.word	0x00015930


	//   ....[101]....
        /*0648*/ 	.word	0x00015940


	//   ....[102]....
        /*064c*/ 	.word	0x000159d0


	//   ....[103]....
        /*0650*/ 	.word	0x000159e0


	//   ....[104]....
        /*0654*/ 	.word	0x000159f0


	//   ....[105]....
        /*0658*/ 	.word	0x00015a80


	//   ....[106]....
        /*065c*/ 	.word	0x00016090


	//   ....[107]....
        /*0660*/ 	.word	0x000160a0


	//   ....[108]....
        /*0664*/ 	.word	0x00016130


	//   ....[109]....
        /*0668*/ 	.word	0x000161d0


	//   ....[110]....
        /*066c*/ 	.word	0x000161f0


	//   ....[111]....
        /*0670*/ 	.word	0x00016270


	//   ....[112]....
        /*0674*/ 	.word	0x00016290


	//   ....[113]....
        /*0678*/ 	.word	0x000162a0


	//   ....[114]....
        /*067c*/ 	.word	0x000166d0


	//   ....[115]....
        /*0680*/ 	.word	0x00016700


	//   ....[116]....
        /*0684*/ 	.word	0x00016760


	//   ....[117]....
        /*0688*/ 	.word	0x00016790


	//   ....[118]....
        /*068c*/ 	.word	0x000167c0


	//   ....[119]....
        /*0690*/ 	.word	0x000167f0


	//   ....[120]....
        /*0694*/ 	.word	0x00016820


	//   ....[121]....
        /*0698*/ 	.word	0x00016850


	//   ....[122]....
        /*069c*/ 	.word	0x000169f0


	//   ....[123]....
        /*06a0*/ 	.word	0x00016a20


	//   ....[124]....
        /*06a4*/ 	.word	0x00016a50


	//   ....[125]....
        /*06a8*/ 	.word	0x00016a80


	//   ....[126]....
        /*06ac*/ 	.word	0x00016ab0


	//   ....[127]....
        /*06b0*/ 	.word	0x00016ae0


	//   ....[128]....
        /*06b4*/ 	.word	0x00016ba0


	//   ....[129]....
        /*06b8*/ 	.word	0x00016bc0


	//   ....[130]....
        /*06bc*/ 	.word	0x00016be0


	//   ....[131]....
        /*06c0*/ 	.word	0x00016c40


	//   ....[132]....
        /*06c4*/ 	.word	0x00017670


	//   ....[133]....
        /*06c8*/ 	.word	0x00017cd0


	//   ....[134]....
        /*06cc*/ 	.word	0x00017dc0


	//   ....[135]....
        /*06d0*/ 	.word	0x00017e60


	//   ....[136]....
        /*06d4*/ 	.word	0x00017ec0


	//   ....[137]....
        /*06d8*/ 	.word	0x00017fd0


	//   ....[138]....
        /*06dc*/ 	.word	0x00018040


	//   ....[139]....
        /*06e0*/ 	.word	0x00018150


	//   ....[140]....
        /*06e4*/ 	.word	0x000181c0


	//   ....[141]....
        /*06e8*/ 	.word	0x00018260


	//   ....[142]....
        /*06ec*/ 	.word	0x00018380


	//   ....[143]....
        /*06f0*/ 	.word	0x000183e0


	//   ....[144]....
        /*06f4*/ 	.word	0x00018440


	//   ....[145]....
        /*06f8*/ 	.word	0x00018550


	//   ....[146]....
        /*06fc*/ 	.word	0x000185b0


	//   ....[147]....
        /*0700*/ 	.word	0x000186b0


	//   ....[148]....
        /*0704*/ 	.word	0x00018710


	//   ....[149]....
        /*0708*/ 	.word	0x00018810


	//   ....[150]....
        /*070c*/ 	.word	0x00018870


	//   ....[151]....
        /*0710*/ 	.word	0x00018980


	//   ....[152]....
        /*0714*/ 	.word	0x000189e0


	//   ....[153]....
        /*0718*/ 	.word	0x00018ac0


	//   ....[154]....
        /*071c*/ 	.word	0x00018c00


	//   ....[155]....
        /*0720*/ 	.word	0x00018ce0


	//   ....[156]....
        /*0724*/ 	.word	0x00018d60


	//   ....[157]....
        /*0728*/ 	.word	0x00018e40


	//   ....[158]....
        /*072c*/ 	.word	0x00018ea0


	//   ....[159]....
        /*0730*/ 	.word	0x00018f70


	//   ....[160]....
        /*0734*/ 	.word	0x00018fd0


	//   ....[161]....
        /*0738*/ 	.word	0x000190b0


	//   ....[162]....
        /*073c*/ 	.word	0x000191a0


	//   ....[163]....
        /*0740*/ 	.word	0x00019240


	//   ....[164]....
        /*0744*/ 	.word	0x000192a0


	//   ....[165]....
        /*0748*/ 	.word	0x000193a0


	//   ....[166]....
        /*074c*/ 	.word	0x00019400


	//   ....[167]....
        /*0750*/ 	.word	0x00019500


	//   ....[168]....
        /*0754*/ 	.word	0x00019560


	//   ....[169]....
        /*0758*/ 	.word	0x00019630


	//   ....[170]....
        /*075c*/ 	.word	0x00019780


	//   ....[171]....
        /*0760*/ 	.word	0x00019830


	//   ....[172]....
        /*0764*/ 	.word	0x00019940


	//   ....[173]....
        /*0768*/ 	.word	0x00019a20


	//   ....[174]....
        /*076c*/ 	.word	0x00019a80


	//   ....[175]....
        /*0770*/ 	.word	0x00019b70


	//   ....[176]....
        /*0774*/ 	.word	0x00019bd0


	//   ....[177]....
        /*0778*/ 	.word	0x00019cb0


	//   ....[178]....
        /*077c*/ 	.word	0x00019d40


	//   ....[179]....
        /*0780*/ 	.word	0x00019de0


	//   ....[180]....
        /*0784*/ 	.word	0x00019f50


	//   ....[181]....
        /*0788*/ 	.word	0x00019fc0


	//   ....[182]....
        /*078c*/ 	.word	0x0001a030


	//   ....[183]....
        /*0790*/ 	.word	0x0001a0a0


	//   ....[184]....
        /*0794*/ 	.word	0x0001a110


	//   ....[185]....
        /*0798*/ 	.word	0x0001a190


	//   ....[186]....
        /*079c*/ 	.word	0x0001a210


	//   ....[187]....
        /*07a0*/ 	.word	0x0001a2a0


	//   ....[188]....
        /*07a4*/ 	.word	0x0001a310


	//   ....[189]....
        /*07a8*/ 	.word	0x0001a380


	//   ....[190]....
        /*07ac*/ 	.word	0x0001a3f0


	//   ....[191]....
        /*07b0*/ 	.word	0x0001a470


	//   ....[192]....
        /*07b4*/ 	.word	0x0001a4e0


	//   ....[193]....
        /*07b8*/ 	.word	0x0001a590


	//   ....[194]....
        /*07bc*/ 	.word	0x0001a5e0


	//   ....[195]....
        /*07c0*/ 	.word	0x0001a670


	//   ....[196]....
        /*07c4*/ 	.word	0x0001a7a0


	//----- nvinfo : EIATTR_REG_RECONFIG
	.align		4
.L_203:
        /*07c8*/ 	.byte	0x01, 0x54
	.zero		2


	//----- nvinfo : EIATTR_SYSCALL_OFFSETS
	.align		4
        /*07cc*/ 	.byte	0x04, 0x46
        /*07ce*/ 	.short	(.L_205 - .L_204)


	//   ....[0]....
.L_204:
        /*07d0*/ 	.word	0x00002080


	//   ....[1]....
        /*07d4*/ 	.word	0x000132d0


	//   ....[2]....
        /*07d8*/ 	.word	0x00013420


	//   ....[3]....
        /*07dc*/ 	.word	0x00013510


	//   ....[4]....
        /*07e0*/ 	.word	0x00014300


	//----- nvinfo : EIATTR_MBARRIER_INSTR_OFFSETS
	.align		4
.L_205:
        /*07e4*/ 	.byte	0x04, 0x39
        /*07e6*/ 	.short	(.L_207 - .L_206)


	//   ....[0]....
.L_206:
        /*07e8*/ 	.word	0x00000180
        /*07ec*/ 	.word	0x000000ff
        /*07f0*/ 	.word	0x0002d800
        /*07f4*/ 	.short	0x0100
        /*07f6*/ 	.byte	0x08
	.zero		1


	//   ....[1]....
        /*07f8*/ 	.word	0x00000190
        /*07fc*/ 	.word	0x000000ff
        /*0800*/ 	.word	0x0002d820
        /*0804*/ 	.short	0x0100
        /*0806*/ 	.byte	0x08
	.zero		1


	//   ....[2]....
        /*0808*/ 	.word	0x00000280
        /*080c*/ 	.word	0x000000ff
        /*0810*/ 	.word	0x0002d830
        /*0814*/ 	.short	0x0100
        /*0816*/ 	.byte	0x08
	.zero		1


	//   ....[3]....
        /*0818*/ 	.word	0x00000290
        /*081c*/ 	.word	0x000000ff
        /*0820*/ 	.word	0x0002d840
        /*0824*/ 	.short	0x0100
        /*0826*/ 	.byte	0x08
	.zero		1


	//   ....[4]....
        /*0828*/ 	.word	0x000002a0
        /*082c*/ 	.word	0x000000ff
        /*0830*/ 	.word	0x0002d838
        /*0834*/ 	.short	0x0100
        /*0836*/ 	.byte	0x08
	.zero		1


	//   ....[5]....
        /*0838*/ 	.word	0x000002b0
        /*083c*/ 	.word	0x000000ff
        /*0840*/ 	.word	0x0002d848
        /*0844*/ 	.short	0x0100
        /*0846*/ 	.byte	0x08
	.zero		1


	//   ....[6]....
        /*0848*/ 	.word	0x000003e0
        /*084c*/ 	.word	0x000000ff
        /*0850*/ 	.word	0x0002d850
        /*0854*/ 	.short	0x0100
        /*0856*/ 	.byte	0x08
	.zero		1


	//   ....[7]....
        /*0858*/ 	.word	0x000003f0
        /*085c*/ 	.word	0x000000ff
        /*0860*/ 	.word	0x0002d860
        /*0864*/ 	.short	0x0100
        /*0866*/ 	.byte	0x08
	.zero		1


	//   ....[8]....
        /*0868*/ 	.word	0x00000400
        /*086c*/ 	.word	0x000000ff
        /*0870*/ 	.word	0x0002d858
        /*0874*/ 	.short	0x0100
        /*0876*/ 	.byte	0x08
	.zero		1


	//   ....[9]....
        /*0878*/ 	.word	0x00000410
        /*087c*/ 	.word	0x000000ff
        /*0880*/ 	.word	0x0002d868
        /*0884*/ 	.short	0x0100
        /*0886*/ 	.byte	0x08
	.zero		1


	//   ....[10]....
        /*0888*/ 	.word	0x00000500
        /*088c*/ 	.word	0x000000ff
        /*0890*/ 	.word	0x0002d870
        /*0894*/ 	.short	0x0100
        /*0896*/ 	.byte	0x06
	.zero		1


	//   ....[11]....
        /*0898*/ 	.word	0x00000510
        /*089c*/ 	.word	0x000000ff
        /*08a0*/ 	.word	0x0002d880
        /*08a4*/ 	.short	0x0100
        /*08a6*/ 	.byte	0x06
	.zero		1


	//   ....[12]....
        /*08a8*/ 	.word	0x00000520
        /*08ac*/ 	.word	0x000000ff
        /*08b0*/ 	.word	0x0002d878
        /*08b4*/ 	.short	0x0100
        /*08b6*/ 	.byte	0x06
	.zero		1


	//   ....[13]....
        /*08b8*/ 	.word	0x00000530
        /*08bc*/ 	.word	0x000000ff
        /*08c0*/ 	.word	0x0002d888
        /*08c4*/ 	.short	0x0100
        /*08c6*/ 	.byte	0x06
	.zero		1


	//   ....[14]....
        /*08c8*/ 	.word	0x00000660
        /*08cc*/ 	.word	0x000000ff
        /*08d0*/ 	.word	0x0002d890
        /*08d4*/ 	.short	0x0100
        /*08d6*/ 	.byte	0x08
	.zero		1


	//   ....[15]....
        /*08d8*/ 	.word	0x00000670
        /*08dc*/ 	.word	0x000000ff
        /*08e0*/ 	.word	0x0002d8a0
        /*08e4*/ 	.short	0x0100
        /*08e6*/ 	.byte	0x08
	.zero		1


	//   ....[16]....
        /*08e8*/ 	.word	0x00000680
        /*08ec*/ 	.word	0x000000ff
        /*08f0*/ 	.word	0x0002d898
        /*08f4*/ 	.short	0x0100
        /*08f6*/ 	.byte	0x08
	.zero		1


	//   ....[17]....
        /*08f8*/ 	.word	0x00000690
        /*08fc*/ 	.word	0x000000ff
        /*0900*/ 	.word	0x0002d8a8
        /*0904*/ 	.short	0x0100
        /*0906*/ 	.byte	0x08
	.zero		1


	//   ....[18]....
        /*0908*/ 	.word	0x000007d0
        /*090c*/ 	.word	0x000000ff
        /*0910*/ 	.word	0x0002d8b0
        /*0914*/ 	.short	0x0100
        /*0916*/ 	.byte	0x08
	.zero		1


	//   ....[19]....
        /*0918*/ 	.word	0x000007e0
        /*091c*/ 	.word	0x000000ff
        /*0920*/ 	.word	0x0002d8c0
        /*0924*/ 	.short	0x0100
        /*0926*/ 	.byte	0x08
	.zero		1


	//   ....[20]....
        /*0928*/ 	.word	0x000007f0
        /*092c*/ 	.word	0x000000ff
        /*0930*/ 	.word	0x0002d8b8
        /*0934*/ 	.short	0x0100
        /*0936*/ 	.byte	0x08
	.zero		1


	//   ....[21]....
        /*0938*/ 	.word	0x00000800
        /*093c*/ 	.word	0x000000ff
        /*0940*/ 	.word	0x0002d8c8
        /*0944*/ 	.short	0x0100
        /*0946*/ 	.byte	0x08
	.zero		1


	//   ....[22]....
        /*0948*/ 	.word	0x00002100
        /*094c*/ 	.word	0x000000ff
        /*0950*/ 	.word	0x0002d800
        /*0954*/ 	.short	0x010a
        /*0956*/ 	.byte	0x29
	.zero		1


	//   ....[23]....
        /*0958*/ 	.word	0x00002180
        /*095c*/ 	.word	0x00000003
        /*0960*/ 	.word	0x0002d830
        /*0964*/ 	.short	0x010a
        /*0966*/ 	.byte	0x3f
	.zero		1


	//   ....[24]....
        /*0968*/ 	.word	0x000021c0
        /*096c*/ 	.word	0x00000003
        /*0970*/ 	.word	0x0002d830
        /*0974*/ 	.short	0x010a
        /*0976*/ 	.byte	0x3f
	.zero		1


	//   ....[25]....
        /*0978*/ 	.word	0x00002620
        /*097c*/ 	.word	0x000000ff
        /*0980*/ 	.word	0x00000000
        /*0984*/ 	.short	0x0101
        /*0986*/ 	.byte	0x06
	.zero		1


	//   ....[26]....
        /*0988*/ 	.word	0x00005600
        /*098c*/ 	.word	0x000000ff
        /*0990*/ 	.word	0x0002d830
        /*0994*/ 	.short	0x010a
        /*0996*/ 	.byte	0x06
	.zero		1


	//   ....[27]....
        /*0998*/ 	.word	0x00005640
        /*099c*/ 	.word	0x000000ff
        /*09a0*/ 	.word	0x0002d830
        /*09a4*/ 	.short	0x010a
        /*09a6*/ 	.byte	0x06
	.zero		1


	//   ....[28]....
        /*09a8*/ 	.word	0x00005910
        /*09ac*/ 	.word	0x000000ff
        /*09b0*/ 	.word	0x0002d850
        /*09b4*/ 	.short	0x010a
        /*09b6*/ 	.byte	0x06
	.zero		1


	//   ....[29]....
        /*09b8*/ 	.word	0x00005950
        /*09bc*/ 	.word	0x000000ff
        /*09c0*/ 	.word	0x0002d850
        /*09c4*/ 	.short	0x010a
        /*09c6*/ 	.byte	0x06
	.zero		1


	//   ....[30]....
        /*09c8*/ 	.word	0x00005f40
        /*09cc*/ 	.word	0x000000ff
        /*09d0*/ 	.word	0x00000000
        /*09d4*/ 	.short	0x0101
        /*09d6*/ 	.byte	0x06
	.zero		1


	//   ....[31]....
        /*09d8*/ 	.word	0x000083d0
        /*09dc*/ 	.word	0x000000ff
        /*09e0*/ 	.word	0x00000000
        /*09e4*/ 	.short	0x0101
        /*09e6*/ 	.byte	0x06
	.zero		1


	//   ....[32]....
        /*09e8*/ 	.word	0x00008d00
        /*09ec*/ 	.word	0x000000ff
        /*09f0*/ 	.word	0x0002d830
        /*09f4*/ 	.short	0x010a
        /*09f6*/ 	.byte	0x06
	.zero		1


	//   ....[33]....
        /*09f8*/ 	.word	0x00008d40
        /*09fc*/ 	.word	0x000000ff
        /*0a00*/ 	.word	0x0002d830
        /*0a04*/ 	.short	0x010a
        /*0a06*/ 	.byte	0x06
	.zero		1


	//   ....[34]....
        /*0a08*/ 	.word	0x00009010
        /*0a0c*/ 	.word	0x000000ff
        /*0a10*/ 	.word	0x0002d850
        /*0a14*/ 	.short	0x010a
        /*0a16*/ 	.byte	0x06
	.zero		1


	//   ....[35]....
        /*0a18*/ 	.word	0x00009050
        /*0a1c*/ 	.word	0x000000ff
        /*0a20*/ 	.word	0x0002d850
        /*0a24*/ 	.short	0x010a
        /*0a26*/ 	.byte	0x06
	.zero		1


	//   ....[36]....
        /*0a28*/ 	.word	0x00009550
        /*0a2c*/ 	.word	0x000000ff
        /*0a30*/ 	.word	0x00000000
        /*0a34*/ 	.short	0x0101
        /*0a36*/ 	.byte	0x06
	.zero		1


	//   ....[37]....
        /*0a38*/ 	.word	0x0000a750
        /*0a3c*/ 	.word	0x000000ff
        /*0a40*/ 	.word	0x00000000
        /*0a44*/ 	.short	0x0101
        /*0a46*/ 	.byte	0x06
	.zero		1


	//   ....[38]....
        /*0a48*/ 	.word	0x0000ae50
        /*0a4c*/ 	.word	0x000000ff
        /*0a50*/ 	.word	0x0002d830
        /*0a54*/ 	.short	0x010a
        /*0a56*/ 	.byte	0x06
	.zero		1


	//   ....[39]....
        /*0a58*/ 	.word	0x0000ae90
        /*0a5c*/ 	.word	0x000000ff
        /*0a60*/ 	.word	0x0002d830
        /*0a64*/ 	.short	0x010a
        /*0a66*/ 	.byte	0x06
	.zero		1


	//   ....[40]....
        /*0a68*/ 	.word	0x0000b160
        /*0a6c*/ 	.word	0x000000ff
        /*0a70*/ 	.word	0x0002d850
        /*0a74*/ 	.short	0x010a
        /*0a76*/ 	.byte	0x06
	.zero		1


	//   ....[41]....
        /*0a78*/ 	.word	0x0000b1a0
        /*0a7c*/ 	.word	0x000000ff
        /*0a80*/ 	.word	0x0002d850
        /*0a84*/ 	.short	0x010a
        /*0a86*/ 	.byte	0x06
	.zero		1


	//   ....[42]....
        /*0a88*/ 	.word	0x0000b750
        /*0a8c*/ 	.word	0x000000ff
        /*0a90*/ 	.word	0x00000000
        /*0a94*/ 	.short	0x0101
        /*0a96*/ 	.byte	0x06
	.zero		1


	//   ....[43]....
        /*0a98*/ 	.word	0x0000dbe0
        /*0a9c*/ 	.word	0x000000ff
        /*0aa0*/ 	.word	0x00000000
        /*0aa4*/ 	.short	0x0101
        /*0aa6*/ 	.byte	0x06
	.zero		1


	//   ....[44]....
        /*0aa8*/ 	.word	0x0000e1c0
        /*0aac*/ 	.word	0x000000ff
        /*0ab0*/ 	.word	0x0002d850
        /*0ab4*/ 	.short	0x010a
        /*0ab6*/ 	.byte	0x08
	.zero		1


	//   ....[45]....
        /*0ab8*/ 	.word	0x0000e200
        /*0abc*/ 	.word	0x000000ff
        /*0ac0*/ 	.word	0x0002d850
        /*0ac4*/ 	.short	0x010a
        /*0ac6*/ 	.byte	0x08
	.zero		1


	//   ....[46]....
        /*0ac8*/ 	.word	0x0000e890
        /*0acc*/ 	.word	0x000000ff
        /*0ad0*/ 	.word	0x00000000
        /*0ad4*/ 	.short	0x0101
        /*0ad6*/ 	.byte	0x08
	.zero		1


	//   ....[47]....
        /*0ad8*/ 	.word	0x0000fc70
        /*0adc*/ 	.word	0x000000ff
        /*0ae0*/ 	.word	0x00000000
        /*0ae4*/ 	.short	0x0101
        /*0ae6*/ 	.byte	0x04
	.zero		1


	//   ....[48]....
        /*0ae8*/ 	.word	0x00010130
        /*0aec*/ 	.word	0x000000ff
        /*0af0*/ 	.word	0x00000000
        /*0af4*/ 	.short	0x0101
        /*0af6*/ 	.byte	0x04
	.zero		1


	//   ....[49]....
        /*0af8*/ 	.word	0x00013ac0
        /*0afc*/ 	.word	0x00000004
        /*0b00*/ 	.word	0x0002d840
        /*0b04*/ 	.short	0x010a
        /*0b06*/ 	.byte	0x3f
	.zero		1


	//   ....[50]....
        /*0b08*/ 	.word	0x00014050
        /*0b0c*/ 	.word	0x00000004
        /*0b10*/ 	.word	0x0002d830
        /*0b14*/ 	.short	0x0107
        /*0b16*/ 	.byte	0x3f
	.zero		1


	//   ....[51]....
        /*0b18*/ 	.word	0x00014120
        /*0b1c*/ 	.word	0x00000004
        /*0b20*/ 	.word	0x0002d830
        /*0b24*/ 	.short	0x0101
        /*0b26*/ 	.byte	0x3f
	.zero		1


	//   ....[52]....
        /*0b28*/ 	.word	0x00014ca0
        /*0b2c*/ 	.word	0x00000011
        /*0b30*/ 	.word	0x0002d800
        /*0b34*/ 	.short	0x0107
        /*0b36*/ 	.byte	0x3f
	.zero		1


	//   ....[53]....
        /*0b38*/ 	.word	0x00014d90
        /*0b3c*/ 	.word	0x00000011
        /*0b40*/ 	.word	0x0002d800
        /*0b44*/ 	.short	0x0101
        /*0b46*/ 	.byte	0x3f
	.zero		1


	//   ....[54]....
        /*0b48*/ 	.word	0x00014db0
        /*0b4c*/ 	.word	0x00000011
        /*0b50*/ 	.word	0x0002d820
        /*0b54*/ 	.short	0x010a
        /*0b56*/ 	.byte	0x3f
	.zero		1


	//   ....[55]....
        /*0b58*/ 	.word	0x000151d0
        /*0b5c*/ 	.word	0x00000005
        /*0b60*/ 	.word	0x0002d840
        /*0b64*/ 	.short	0x010a
        /*0b66*/ 	.byte	0x3f
	.zero		1


	//   ....[56]....
        /*0b68*/ 	.word	0x00015630
        /*0b6c*/ 	.word	0x00000005
        /*0b70*/ 	.word	0x0002d830
        /*0b74*/ 	.short	0x0107
        /*0b76*/ 	.byte	0x3f
	.zero		1


	//   ....[57]....
        /*0b78*/ 	.word	0x000156f0
        /*0b7c*/ 	.word	0x00000005
        /*0b80*/ 	.word	0x0002d830
        /*0b84*/ 	.short	0x0101
        /*0b86*/ 	.byte	0x3f
	.zero		1


	//   ....[58]....
        /*0b88*/ 	.word	0x00015750
        /*0b8c*/ 	.word	0x00000005
        /*0b90*/ 	.word	0x0002d860
        /*0b94*/ 	.short	0x010a
        /*0b96*/ 	.byte	0x3f
	.zero		1


	//   ....[59]....
        /*0b98*/ 	.word	0x00015c40
        /*0b9c*/ 	.word	0x00000005
        /*0ba0*/ 	.word	0x0002d850
        /*0ba4*/ 	.short	0x0107
        /*0ba6*/ 	.byte	0x3f
	.zero		1


	//   ....[60]....
        /*0ba8*/ 	.word	0x00015d30
        /*0bac*/ 	.word	0x00000005
        /*0bb0*/ 	.word	0x0002d850
        /*0bb4*/ 	.short	0x0101
        /*0bb6*/ 	.byte	0x3f
	.zero		1


	//   ....[61]....
        /*0bb8*/ 	.word	0x00015f50
        /*0bbc*/ 	.word	0x00000000
        /*0bc0*/ 	.word	0x0002d860
        /*0bc4*/ 	.short	0x010a
        /*0bc6*/ 	.byte	0x3f
	.zero		1


	//   ....[62]....
        /*0bc8*/ 	.word	0x000163d0
        /*0bcc*/ 	.word	0x00000000
        /*0bd0*/ 	.word	0x0002d850
        /*0bd4*/ 	.short	0x0107
        /*0bd6*/ 	.byte	0x3f
	.zero		1


	//   ....[63]....
        /*0bd8*/ 	.word	0x000164a0
        /*0bdc*/ 	.word	0x00000000
        /*0be0*/ 	.word	0x0002d850
        /*0be4*/ 	.short	0x0101
        /*0be6*/ 	.byte	0x3f
	.zero		1


	//   ....[64]....
        /*0be8*/ 	.word	0x000175f0
        /*0bec*/ 	.word	0x00000005
        /*0bf0*/ 	.word	0x0002d820
        /*0bf4*/ 	.short	0x010a
        /*0bf6*/ 	.byte	0x3f
	.zero		1


	//   ....[65]....
        /*0bf8*/ 	.word	0x00017770
        /*0bfc*/ 	.word	0x00000003
        /*0c00*/ 	.word	0x0002d840
        /*0c04*/ 	.short	0x010a
        /*0c06*/ 	.byte	0x3f
	.zero		1


	//   ....[66]....
        /*0c08*/ 	.word	0x00017810
        /*0c0c*/ 	.word	0x00000017
        /*0c10*/ 	.word	0x0002d840
        /*0c14*/ 	.short	0x010a
        /*0c16*/ 	.byte	0x3f
	.zero		1


	//   ....[67]....
        /*0c18*/ 	.word	0x00017850
        /*0c1c*/ 	.word	0x00000003
        /*0c20*/ 	.word	0x0002d860
        /*0c24*/ 	.short	0x010a
        /*0c26*/ 	.byte	0x3f
	.zero		1


	//   ....[68]....
        /*0c28*/ 	.word	0x00017890
        /*0c2c*/ 	.word	0x00000017
        /*0c30*/ 	.word	0x0002d860
        /*0c34*/ 	.short	0x010a
        /*0c36*/ 	.byte	0x3f
	.zero		1


	//   ....[69]....
        /*0c38*/ 	.word	0x00017900
        /*0c3c*/ 	.word	0x00000003
        /*0c40*/ 	.word	0x0002d800
        /*0c44*/ 	.short	0x010a
        /*0c46*/ 	.byte	0x3f
	.zero		1


	//   ....[70]....
        /*0c48*/ 	.word	0x00017950
        /*0c4c*/ 	.word	0x00000003
        /*0c50*/ 	.word	0x0002d830
        /*0c54*/ 	.short	0x010a
        /*0c56*/ 	.byte	0x3f
	.zero		1


	//   ....[71]....
        /*0c58*/ 	.word	0x000179b0
        /*0c5c*/ 	.word	0x00000008
        /*0c60*/ 	.word	0x0002d830
        /*0c64*/ 	.short	0x010a
        /*0c66*/ 	.byte	0x3f
	.zero		1


	//   ....[72]....
        /*0c68*/ 	.word	0x00017a10
        /*0c6c*/ 	.word	0x00000007
        /*0c70*/ 	.word	0x0002d850
        /*0c74*/ 	.short	0x010a
        /*0c76*/ 	.byte	0x3f
	.zero		1


	//   ....[73]....
        /*0c78*/ 	.word	0x00017a70
        /*0c7c*/ 	.word	0x00000006
        /*0c80*/ 	.word	0x0002d830
        /*0c84*/ 	.short	0x010a
        /*0c86*/ 	.byte	0x3f
	.zero		1


	//   ....[74]....
        /*0c88*/ 	.word	0x00017ad0
        /*0c8c*/ 	.word	0x00000005
        /*0c90*/ 	.word	0x0002d850
        /*0c94*/ 	.short	0x010a
        /*0c96*/ 	.byte	0x3f
	.zero		1


	//   ....[75]....
        /*0c98*/ 	.word	0x00017b30
        /*0c9c*/ 	.word	0x00000008
        /*0ca0*/ 	.word	0x0002d830
        /*0ca4*/ 	.short	0x010a
        /*0ca6*/ 	.byte	0x3f
	.zero		1


	//   ....[76]....
        /*0ca8*/ 	.word	0x00017b90
        /*0cac*/ 	.word	0x00000007
        /*0cb0*/ 	.word	0x0002d850
        /*0cb4*/ 	.short	0x010a
        /*0cb6*/ 	.byte	0x3f
	.zero		1


	//   ....[77]....
        /*0cb8*/ 	.word	0x00017bf0
        /*0cbc*/ 	.word	0x00000005
        /*0cc0*/ 	.word	0x0002d850
        /*0cc4*/ 	.short	0x010a
        /*0cc6*/ 	.byte	0x3f
	.zero		1


	//   ....[78]....
        /*0cc8*/ 	.word	0x00017d10
        /*0ccc*/ 	.word	0x00000004
        /*0cd0*/ 	.word	0x0002d840
        /*0cd4*/ 	.short	0x010a
        /*0cd6*/ 	.byte	0x3f
	.zero		1


	//   ....[79]....
        /*0cd8*/ 	.word	0x00018b00
        /*0cdc*/ 	.word	0x00000011
        /*0ce0*/ 	.word	0x0002d820
        /*0ce4*/ 	.short	0x010a
        /*0ce6*/ 	.byte	0x3f
	.zero		1


	//   ....[80]....
        /*0ce8*/ 	.word	0x00018b50
        /*0cec*/ 	.word	0x00000005
        /*0cf0*/ 	.word	0x0002d840
        /*0cf4*/ 	.short	0x010a
        /*0cf6*/ 	.byte	0x3f
	.zero		1


	//   ....[81]....
        /*0cf8*/ 	.word	0x000190f0
        /*0cfc*/ 	.word	0x00000005
        /*0d00*/ 	.word	0x0002d860
        /*0d04*/ 	.short	0x010a
        /*0d06*/ 	.byte	0x3f
	.zero		1


	//   ....[82]....
        /*0d08*/ 	.word	0x000196d0
        /*0d0c*/ 	.word	0x00000000
        /*0d10*/ 	.word	0x0002d860
        /*0d14*/ 	.short	0x010a
        /*0d16*/ 	.byte	0x3f
	.zero		1


	//   ....[83]....
        /*0d18*/ 	.word	0x0001a6c0
        /*0d1c*/ 	.word	0x00000005
        /*0d20*/ 	.word	0x0002d820
        /*0d24*/ 	.short	0x010a
        /*0d26*/ 	.byte	0x3f
	.zero		1


	//   ....[84]....
        /*0d28*/ 	.word	0x0001a860
        /*0d2c*/ 	.word	0x00000003
        /*0d30*/ 	.word	0x0002d840
        /*0d34*/ 	.short	0x010a
        /*0d36*/ 	.byte	0x3f
	.zero		1


	//   ....[85]....
        /*0d38*/ 	.word	0x0001a8b0
        /*0d3c*/ 	.word	0x00000017
        /*0d40*/ 	.word	0x0002d840
        /*0d44*/ 	.short	0x010a
        /*0d46*/ 	.byte	0x3f
	.zero		1


	//   ....[86]....
        /*0d48*/ 	.word	0x0001a900
        /*0d4c*/ 	.word	0x00000003
        /*0d50*/ 	.word	0x0002d860
        /*0d54*/ 	.short	0x010a
        /*0d56*/ 	.byte	0x3f
	.zero		1


	//----- nvinfo : EIATTR_NUM_MBARRIERS
	.align		4
.L_207:
        /*0d58*/ 	.byte	0x03, 0x38
        /*0d5a*/ 	.short	0x0016


	//----- nvinfo : EIATTR_EXIT_INSTR_OFFSETS
	.align		4
        /*0d5c*/ 	.byte	0x04, 0x1c
        /*0d5e*/ 	.short	(.L_209 - .L_208)


	//   ....[0]....
.L_208:
        /*0d60*/ 	.word	0x000009b0


	//   ....[1]....
        /*0d64*/ 	.word	0x00011420


	//   ....[2]....
        /*0d68*/ 	.word	0x000178e0


	//----- nvinfo : EIATTR_MAX_THREADS
	.align		4
.L_209:
        /*0d6c*/ 	.byte	0x04, 0x05
        /*0d6e*/ 	.short	(.L_211 - .L_210)
.L_210:
        /*0d70*/ 	.word	0x00000200
        /*0d74*/ 	.word	0x00000001
        /*0d78*/ 	.word	0x00000001


	//----- nvinfo : EIATTR_CRS_STACK_SIZE
	.align		4
.L_211:
        /*0d7c*/ 	.byte	0x04, 0x1e
        /*0d7e*/ 	.short	(.L_213 - .L_212)
.L_212:
        /*0d80*/ 	.word	0x00000000


	//----- nvinfo : EIATTR_CBANK_PARAM_SIZE
	.align		4
.L_213:
        /*0d84*/ 	.byte	0x03, 0x19
        /*0d86*/ 	.short	0x0af0


	//----- nvinfo : EIATTR_PARAM_CBANK
	.align		4
        /*0d88*/ 	.byte	0x04, 0x0a
        /*0d8a*/ 	.short	(.L_215 - .L_214)
	.align		4
.L_214:
        /*0d8c*/ 	.word	index@(.nv.constant0._ZN7cutlass13device_kernelIN5flash11enable_sm90INS1_16FlashAttnFwdSm90INS1_25CollectiveMainloopFwdSm90ILi2EN4cute5tupleIJNS5_1CILi1EEES8_S8_EEENS6_IJNS7_ILi192EEENS7_ILi128EEENS7_ILi96EEEEEELi96ENS_6half_tEfNS_4arch4Sm90ELb0ELb1ELb0ELb1ELb1ELb0ELb0ELb0ELb1ELb1ELb1ELb0EEENS1_21CollectiveEpilogueFwdINS6_IJSA_SC_SB_EEES9_SE_SG_Li384ELb1ELb1ELb1ELb0EEENS1_36VarlenDynamicPersistentTileSchedulerILi192ELi128ELi384ELi128ELb1ELb1ELb1ELb1ELb0ELb1EEEEEEEEEvNT_6ParamsE)
        /*0d90*/ 	.short	0x0210
        /*0d92*/ 	.short	0x0af0


	//----- nvinfo : EIATTR_SW_WAR
	.align		4
.L_215:
        /*0d94*/ 	.byte	0x04, 0x36
        /*0d96*/ 	.short	(.L_217 - .L_216)
.L_216:
        /*0d98*/ 	.word	0x00000008
.L_217:


//--------------------- .nv.info._ZN7cutlass13device_kernelIN5flash11enable_sm90INS1_16FlashAttnFwdSm90INS1_25CollectiveMainloopFwdSm90ILi2EN4cute5tupleIJNS5_1CILi1EEES8_S8_EEENS6_IJNS7_ILi192EEENS7_ILi128EEENS7_ILi96EEEEEELi96ENS_6half_tEfNS_4arch4Sm90ELb0ELb1ELb0ELb1ELb1ELb1ELb0ELb0ELb1ELb1ELb1ELb0EEENS1_21CollectiveEpilogueFwdINS6_IJSA_SC_SB_EEES9_SE_SG_Li384ELb1ELb1ELb1ELb0EEENS1_36VarlenDynamicPersistentTileSchedulerILi192ELi128ELi384ELi128ELb1ELb1ELb1ELb1ELb0ELb1EEEEEEEEEvNT_6ParamsE --------------------------
	.section	.nv.info._ZN7cutlass13device_kernelIN5flash11enable_sm90INS1_16FlashAttnFwdSm90INS1_25CollectiveMainloopFwdSm90ILi2EN4cute5tupleIJNS5_1CILi1EEES8_S8_EEENS6_IJNS7_ILi192EEENS7_ILi128EEENS7_ILi96EEEEEELi96ENS_6half_tEfNS_4arch4Sm90ELb0ELb1ELb0ELb1ELb1ELb1ELb0ELb0ELb1ELb1ELb1ELb0EEENS1_21CollectiveEpilogueFwdINS6_IJSA_SC_SB_EEES9_SE_SG_Li384ELb1ELb1ELb1ELb0EEENS1_36VarlenDynamicPersistentTileSchedulerILi192ELi128ELi384ELi128ELb1ELb1ELb1ELb1ELb0ELb1EEEEEEEEEvNT_6ParamsE,"",@"SHT_CUDA_INFO"
	.sectionflags	@""
	.align	4


	//----- nvinfo : EIATTR_CUDA_API_VERSION
	.align		4
        /*0000*/ 	.byte	0x04, 0x37
        /*0002*/ 	.short	(.L_219 - .L_218)
.L_218:
        /*0004*/ 	.word	0x00000082


	//----- nvinfo : EIATTR_KPARAM_INFO
	.align		4
.L_219:
        /*0008*/ 	.byte	0x04, 0x17
        /*000a*/ 	.short	(.L_221 - .L_220)
.L_220:
        /*000c*/ 	.word	0x00000000
        /*0010*/ 	.short	0x0000
        /*0012*/ 	.short	0x0070
        /*0014*/ 	.byte	0x00, 0xf0, 0x01, 0x2a


	//----- nvinfo : EIATTR_SPARSE_MMA_MASK
	.align		4
.L_221:
        /*0018*/ 	.byte	0x03, 0x50
        /*001a*/ 	.short	0x0000


	//----- nvinfo : EIATTR_MAXREG_COUNT
	.align		4
        /*001c*/ 	.byte	0x03, 0x1b
        /*001e*/ 	.short	0x0080


	//----- nvinfo : EIATTR_NUM_BARRIERS
	.align		4
        /*0020*/ 	.byte	0x02, 0x4c
        /*0022*/ 	.byte	0x10
	.zero		1


	//----- nvinfo : EIATTR_EXTERNS
	.align		4
        /*0024*/ 	.byte	0x04, 0x0f
        /*0026*/ 	.short	(.L_223 - .L_222)


	//   ....[0]....
	.align		4
.L_222:
        /*0028*/ 	.word	index@(__assertfail)


	//----- nvinfo : EIATTR_ANNOTATIONS
	.align		4
.L_223:
        /*002c*/ 	.byte	0x04, 0x55
        /*002e*/ 	.short	(.L_225 - .L_224)


	//   ....[0]....
.L_224:
        /* <DEDUP_REMOVED lines=114> */


	//----- nvinfo : EIATTR_MERCURY_ISA_VERSION
	.align		4
.L_225:
        /*0738*/ 	.byte	0x03, 0x5f
        /*073a*/ 	.short	0x0101


	//----- nvinfo : EIATTR_UNUSED_LOAD_BYTE_OFFSET
	.align		4
        /*073c*/ 	.byte	0x04, 0x44
        /*073e*/ 	.short	(.L_227 - .L_226)


	//   ....[0]....
.L_226:
        /*0740*/ 	.word	0x00000a90
        /*0744*/ 	.word	0x0000fff0


	//   ....[1]....
        /*0748*/ 	.word	0x00019a00
        /*074c*/ 	.word	0x0000fff0


	//----- nvinfo : EIATTR_INT_WARP_WIDE_INSTR_OFFSETS
	.align		4
.L_227:
        /*0750*/ 	.byte	0x04, 0x31
        /*0752*/ 	.short	(.L_229 - .L_228)


	//   ....[0]....
.L_228:
        /*0754*/ 	.word	0x00000130


	//   ....[1]....
        /*0758*/ 	.word	0x00000170


	//   ....[2]....
        /*075c*/ 	.word	0x000001e0


	//   ....[3]....
        /*0760*/ 	.word	0x000200c0


	//   ....[4]....
        /*0764*/ 	.word	0x00020150


	//   ....[5]....
        /*0768*/ 	.word	0x00022d90


	//   ....[6]....
        /*076c*/ 	.word	0x00022e20


	//----- nvinfo : EIATTR_COOP_GROUP_MASK_REGIDS
	.align		4
.L_229:
        /*0770*/ 	.byte	0x04, 0x29
        /*0772*/ 	.short	(.L_231 - .L_230)


	//   ....[0]....
.L_230:
        /*0774*/ 	.word	0xffffffff


	//   ....[1]....
        /*0778*/ 	.word	0xffffffff


	//   ....[2]....
        /*077c*/ 	.word	0xffffffff


	//   ....[3]....
        /*0780*/ 	.word	0xffffffff


	//   ....[4]....
        /*0784*/ 	.word	0xffffffff


	//   ....[5]....
        /*0788*/ 	.word	0xffffffff


	//   ....[6]....
        /*078c*/ 	.word	0xffffffff


	//   ....[7]....
        /*0790*/ 	.word	0xffffffff


	//   ....[8]....
        /*0794*/ 	.word	0xffffffff


	//   ....[9]....
        /*0798*/ 	.word	0xffffffff


	//   ....[10]....
        /*079c*/ 	.word	0xffffffff


	//   ....[11]....
        /*07a0*/ 	.word	0xffffffff


	//   ....[12]....
        /*07a4*/ 	.word	0xffffffff


	//   ....[13]....
        /*07a8*/ 	.word	0xffffffff


	//   ....[14]....
        /*07ac*/ 	.word	0xffffffff


	//   ....[15]....
        /*07b0*/ 	.word	0xffffffff


	//   ....[16]....
        /*07b4*/ 	.word	0xffffffff


	//   ....[17]....
        /*07b8*/ 	.word	0xffffffff


	//   ....[18]....
        /*07bc*/ 	.word	0xffffffff


	//   ....[19]....
        /*07c0*/ 	.word	0xffffffff


	//   ....[20]....
        /*07c4*/ 	.word	0xffffffff


	//   ....[21]....
        /*07c8*/ 	.word	0xffffffff


	//   ....[22]....
        /*07cc*/ 	.word	0xffffffff


	//   ....[23]....
        /*07d0*/ 	.word	0xffffffff


	//   ....[24]....
        /*07d4*/ 	.word	0xffffffff


	//   ....[25]....
        /*07d8*/ 	.word	0xffffffff


	//   ....[26]....
        /*07dc*/ 	.word	0xffffffff


	//   ....[27]....
        /*07e0*/ 	.word	0xffffffff


	//   ....[28]....
        /*07e4*/ 	.word	0xffffffff


	//   ....[29]....
        /*07e8*/ 	.word	0xffffffff


	//   ....[30]....
        /*07ec*/ 	.word	0xffffffff


	//   ....[31]....
        /*07f0*/ 	.word	0xffffffff


	//   ....[32]....
        /*07f4*/ 	.word	0xffffffff


	//   ....[33]....
        /*07f8*/ 	.word	0xffffffff


	//   ....[34]....
        /*07fc*/ 	.word	0xffffffff


	//   ....[35]....
        /*0800*/ 	.word	0xffffffff


	//   ....[36]....
        /*0804*/ 	.word	0xffffffff


	//   ....[37]....
        /*0808*/ 	.word	0xffffffff


	//   ....[38]....
        /*080c*/ 	.word	0xffffffff


	//   ....[39]....
        /*0810*/ 	.word	0xffffffff


	//   ....[40]....
        /*0814*/ 	.word	0xffffffff


	//   ....[41]....
        /*0818*/ 	.word	0xffffffff


	//   ....[42]....
        /*081c*/ 	.word	0xffffffff


	//   ....[43]....
        /*0820*/ 	.word	0xffffffff


	//   ....[44]....
        /*0824*/ 	.word	0xffffffff


	//   ....[45]....
        /*0828*/ 	.word	0xffffffff


	//   ....[46]....
        /*082c*/ 	.word	0xffffffff


	//   ....[47]....
        /*0830*/ 	.word	0xffffffff


	//   ....[48]....
        /*0834*/ 	.word	0xffffffff


	//   ....[49]....
        /*0838*/ 	.word	0xffffffff


	//   ....[50]....
        /*083c*/ 	.word	0xffffffff


	//   ....[51]....
        /*0840*/ 	.word	0xffffffff


	//   ....[52]....
        /*0844*/ 	.word	0xffffffff


	//   ....[53]....
        /*0848*/ 	.word	0xffffffff


	//   ....[54]....
        /*084c*/ 	.word	0xffffffff


	//   ....[55]....
        /*0850*/ 	.word	0xffffffff


	//   ....[56]....
        /*0854*/ 	.word	0xffffffff


	//   ....[57]....
        /*0858*/ 	.word	0xffffffff


	//   ....[58]....
        /*085c*/ 	.word	0xffffffff


	//   ....[59]....
        /*0860*/ 	.word	0xffffffff


	//   ....[60]....
        /*0864*/ 	.word	0xffffffff


	//   ....[61]....
        /*0868*/ 	.word	0xffffffff


	//   ....[62]....
        /*086c*/ 	.word	0xffffffff


	//   ....[63]....
        /*0870*/ 	.word	0xffffffff


	//   ....[64]....
        /*0874*/ 	.word	0xffffffff


	//   ....[65]....
        /*0878*/ 	.word	0xffffffff


	//   ....[66]....
        /*087c*/ 	.word	0xffffffff


	//   ....[67]....
        /*0880*/ 	.word	0xffffffff


	//   ....[68]....
        /*0884*/ 	.word	0xffffffff


	//   ....[69]....
        /*0888*/ 	.word	0xffffffff


	//   ....[70]....
        /*088c*/ 	.word	0xffffffff


	//   ....[71]....
        /*0890*/ 	.word	0xffffffff


	//   ....[72]....
        /*0894*/ 	.word	0xffffffff


	//   ....[73]....
        /*0898*/ 	.word	0xffffffff


	//   ....[74]....
        /*089c*/ 	.word	0xffffffff


	//   ....[75]....
        /*08a0*/ 	.word	0xffffffff


	//   ....[76]....
        /*08a4*/ 	.word	0xffffffff


	//   ....[77]....
        /*08a8*/ 	.word	0xffffffff


	//   ....[78]....
        /*08ac*/ 	.word	0xffffffff


	//   ....[79]....
        /*08b0*/ 	.word	0xffffffff


	//   ....[80]....
        /*08b4*/ 	.word	0xffffffff


	//   ....[81]....
        /*08b8*/ 	.word	0xffffffff


	//   ....[82]....
        /*08bc*/ 	.word	0xffffffff


	//   ....[83]....
        /*08c0*/ 	.word	0xffffffff


	//   ....[84]....
        /*08c4*/ 	.word	0xffffffff


	//   ....[85]....
        /*08c8*/ 	.word	0xffffffff


	//   ....[86]....
        /*08cc*/ 	.word	0xffffffff


	//   ....[87]....
        /*08d0*/ 	.word	0xffffffff


	//   ....[88]....
        /*08d4*/ 	.word	0xffffffff


	//   ....[89]....
        /*08d8*/ 	.word	0xffffffff


	//   ....[90]....
        /*08dc*/ 	.word	0xffffffff


	//   ....[91]....
        /*08e0*/ 	.word	0xffffffff


	//   ....[92]....
        /*08e4*/ 	.word	0xffffffff


	//   ....[93]....
        /*08e8*/ 	.word	0xffffffff


	//   ....[94]....
        /*08ec*/ 	.word	0xffffffff


	//   ....[95]....
        /*08f0*/ 	.word	0xffffffff


	//   ....[96]....
        /*08f4*/ 	.word	0xffffffff


	//   ....[97]....
        /*08f8*/ 	.word	0xffffffff


	//   ....[98]....
        /*08fc*/ 	.word	0xffffffff


	//   ....[99]....
        /*0900*/ 	.word	0xffffffff


	//   ....[100]....
        /*0904*/ 	.word	0xffffffff


	//   ....[101]....
        /*0908*/ 	.word	0xffffffff


	//   ....[102]....
        /*090c*/ 	.word	0xffffffff


	//   ....[103]....
        /*0910*/ 	.word	0xffffffff


	//   ....[104]....
        /*0914*/ 	.word	0xffffffff


	//   ....[105]....
        /*0918*/ 	.word	0xffffffff


	//   ....[106]....
        /*091c*/ 	.word	0xffffffff


	//   ....[107]....
        /*0920*/ 	.word	0xffffffff


	//   ....[108]....
        /*0924*/ 	.word	0xffffffff


	//   ....[109]....
        /*0928*/ 	.word	0xffffffff


	//   ....[110]....
        /*092c*/ 	.word	0xffffffff


	//   ....[111]....
        /*0930*/ 	.word	0xffffffff


	//   ....[112]....
        /*0934*/ 	.word	0xffffffff


	//   ....[113]....
        /*0938*/ 	.word	0xffffffff


	//   ....[114]....
        /*093c*/ 	.word	0xffffffff


	//   ....[115]....
        /*0940*/ 	.word	0xffffffff


	//   ....[116]....
        /*0944*/ 	.word	0xffffffff


	//   ....[117]....
        /*0948*/ 	.word	0xffffffff


	//   ....[118]....
        /*094c*/ 	.word	0xffffffff


	//   ....[119]....
        /*0950*/ 	.word	0xffffffff


	//   ....[120]....
        /*0954*/ 	.word	0xffffffff


	//   ....[121]....
        /*0958*/ 	.word	0xffffffff


	//   ....[122]....
        /*095c*/ 	.word	0xffffffff


	//   ....[123]....
        /*0960*/ 	.word	0xffffffff


	//   ....[124]....
        /*0964*/ 	.word	0xffffffff


	//   ....[125]....
        /*0968*/ 	.word	0xffffffff


	//   ....[126]....
        /*096c*/ 	.word	0xffffffff


	//   ....[127]....
        /*0970*/ 	.word	0xffffffff


	//   ....[128]....
        /*0974*/ 	.word	0xffffffff


	//   ....[129]....
        /*0978*/ 	.word	0xffffffff


	//   ....[130]....
        /*097c*/ 	.word	0xffffffff


	//   ....[131]....
        /*0980*/ 	.word	0xffffffff


	//   ....[132]....
        /*0984*/ 	.word	0xffffffff


	//   ....[133]....
        /*0988*/ 	.word	0xffffffff


	//   ....[134]....
        /*098c*/ 	.word	0xffffffff


	//   ....[135]....
        /*0990*/ 	.word	0xffffffff


	//   ....[136]....
        /*0994*/ 	.word	0xffffffff


	//   ....[137]....
        /*0998*/ 	.word	0xffffffff


	//   ....[138]....
        /*099c*/ 	.word	0xffffffff


	//   ....[139]....
        /*09a0*/ 	.word	0xffffffff


	//   ....[140]....
        /*09a4*/ 	.word	0xffffffff


	//   ....[141]....
        /*09a8*/ 	.word	0xffffffff


	//   ....[142]....
        /*09ac*/ 	.word	0xffffffff


	//   ....[143]....
        /*09b0*/ 	.word	0xffffffff


	//   ....[144]....
        /*09b4*/ 	.word	0xffffffff


	//   ....[145]....
        /*09b8*/ 	.word	0xffffffff


	//   ....[146]....
        /*09bc*/ 	.word	0xffffffff


	//   ....[147]....
        /*09c0*/ 	.word	0xffffffff


	//   ....[148]....
        /*09c4*/ 	.word	0xffffffff


	//   ....[149]....
        /*09c8*/ 	.word	0xffffffff


	//   ....[150]....
        /*09cc*/ 	.word	0xffffffff


	//   ....[151]....
        /*09d0*/ 	.word	0x0500000f


	//   ....[152]....
        /*09d4*/ 	.word	0x0500000f


	//   ....[153]....
        /*09d8*/ 	.word	0x0500000f


	//   ....[154]....
        /*09dc*/ 	.word	0x0500000f


	//   ....[155]....
        /*09e0*/ 	.word	0x0500000f


	//   ....[156]....
        /*09e4*/ 	.word	0x0500000f


	//   ....[157]....
        /*09e8*/ 	.word	0x0500000f


	//   ....[158]....
        /*09ec*/ 	.word	0x0500000f


	//   ....[159]....
        /*09f0*/ 	.word	0x0500000f


	//   ....[160]....
        /*09f4*/ 	.word	0x0500000f


	//   ....[161]....
        /*09f8*/ 	.word	0x0500000f


	//   ....[162]....
        /*09fc*/ 	.word	0x0500000f


	//   ....[163]....
        /*0a00*/ 	.word	0x0500000f


	//   ....[164]....
        /*0a04*/ 	.word	0x0500000f


	//   ....[165]....
        /*0a08*/ 	.word	0x0500000f


	//   ....[166]....
        /*0a0c*/ 	.word	0x0500000f


	//   ....[167]....
        /*0a10*/ 	.word	0x0500000f


	//   ....[168]....
        /*0a14*/ 	.word	0x0500000f


	//   ....[169]....
        /*0a18*/ 	.word	0x0500000f


	//   ....[170]....
        /*0a1c*/ 	.word	0x0500000f


	//   ....[171]....
        /*0a20*/ 	.word	0x0500000f


	//   ....[172]....
        /*0a24*/ 	.word	0x0500000f


	//   ....[173]....
        /*0a28*/ 	.word	0x0500000f


	//   ....[174]....
        /*0a2c*/ 	.word	0x0500000f


	//   ....[175]....
        /*0a30*/ 	.word	0x0500000f


	//   ....[176]....
        /*0a34*/ 	.word	0x0500000f


	//   ....[177]....
        /*0a38*/ 	.word	0x0500000f


	//   ....[178]....
        /*0a3c*/ 	.word	0x0500000f


	//   ....[179]....
        /*0a40*/ 	.word	0x0500000f


	//   ....[180]....
        /*0a44*/ 	.word	0x0500000f


	//   ....[181]....
        /*0a48*/ 	.word	0x0500000f


	//   ....[182]....
        /*0a4c*/ 	.word	0x0500000f


	//   ....[183]....
        /*0a50*/ 	.word	0x0500000f


	//   ....[184]....
        /*0a54*/ 	.word	0x0500000f


	//   ....[185]....
        /*0a58*/ 	.word	0x0500000f


	//   ....[186]....
        /*0a5c*/ 	.word	0x0500000f


	//   ....[187]....
        /*0a60*/ 	.word	0x0500000f


	//   ....[188]....
        /*0a64*/ 	.word	0x0500000f


	//   ....[189]....
        /*0a68*/ 	.word	0x0500000f


	//   ....[190]....
        /*0a6c*/ 	.word	0x0500000f


	//   ....[191]....
        /*0a70*/ 	.word	0x0500000f


	//   ....[192]....
        /*0a74*/ 	.word	0x0500000f


	//   ....[193]....
        /*0a78*/ 	.word	0x0500000f


	//   ....[194]....
        /*0a7c*/ 	.word	0x0500000f


	//   ....[195]....
        /*0a80*/ 	.word	0x0500000f


	//   ....[196]....
        /*0a84*/ 	.word	0x0500000f


	//   ....[197]....
        /*0a88*/ 	.word	0x0500000f


	//   ....[198]....
        /*0a8c*/ 	.word	0x0500000f


	//   ....[199]....
        /*0a90*/ 	.word	0x0500000f


	//   ....[200]....
        /*0a94*/ 	.word	0x0500000f


	//   ....[201]....
        /*0a98*/ 	.word	0x0500000f


	//   ....[202]....
        /*0a9c*/ 	.word	0x0500000f


	//   ....[203]....
        /*0aa0*/ 	.word	0x0500000f


	//   ....[204]....
        /*0aa4*/ 	.word	0x0500000f


	//   ....[205]....
        /*0aa8*/ 	.word	0x0500000f


	//   ....[206]....
        /*0aac*/ 	.word	0x0500000f


	//   ....[207]....
        /*0ab0*/ 	.word	0x0500000f


	//   ....[208]....
        /*0ab4*/ 	.word	0x0500000f


	//   ....[209]....
        /*0ab8*/ 	.word	0x0500000f


	//   ....[210]....
        /*0abc*/ 	.word	0x0500000f


	//   ....[211]....
        /*0ac0*/ 	.word	0x0500000f


	//   ....[212]....
        /*0ac4*/ 	.word	0x0500000f


	//   ....[213]....
        /*0ac8*/ 	.word	0x0500000f


	//   ....[214]....
        /*0acc*/ 	.word	0x0500000f


	//   ....[215]....
        /*0ad0*/ 	.word	0x0500000f


	//   ....[216]....
        /*0ad4*/ 	.word	0x0500000f


	//   ....[217]....
        /*0ad8*/ 	.word	0x0500000f


	//   ....[218]....
        /*0adc*/ 	.word	0x0500000f


	//   ....[219]....
        /*0ae0*/ 	.word	0x0500000f


	//   ....[220]....
        /*0ae4*/ 	.word	0x0500000f


	//   ....[221]....
        /*0ae8*/ 	.word	0x0500000f


	//   ....[222]....
        /*0aec*/ 	.word	0x0500000f


	//   ....[223]....
        /*0af0*/ 	.word	0x0500000f


	//   ....[224]....
        /*0af4*/ 	.word	0x0500000f


	//   ....[225]....
        /*0af8*/ 	.word	0x0500000f


	//   ....[226]....
        /*0afc*/ 	.word	0x0500000f


	//   ....[227]....
        /*0b00*/ 	.word	0x0500000f


	//   ....[228]....
        /*0b04*/ 	.word	0x0500000f


	//   ....[229]....
        /*0b08*/ 	.word	0x0500000f


	//   ....[230]....
        /*0b0c*/ 	.word	0x0500000f


	//   ....[231]....
        /*0b10*/ 	.word	0x0500000f


	//   ....[232]....
        /*0b14*/ 	.word	0x0500000f


	//   ....[233]....
        /*0b18*/ 	.word	0x0500000f


	//   ....[234]....
        /*0b1c*/ 	.word	0x0500000f


	//   ....[235]....
        /*0b20*/ 	.word	0x0500000f


	//   ....[236]....
        /*0b24*/ 	.word	0x0500000f


	//   ....[237]....
        /*0b28*/ 	.word	0x0500000f


	//   ....[238]....
        /*0b2c*/ 	.word	0x0500000f


	//   ....[239]....
        /*0b30*/ 	.word	0x0500000f


	//   ....[240]....
        /*0b34*/ 	.word	0x0500000f


	//   ....[241]....
        /*0b38*/ 	.word	0x0500000f


	//   ....[242]....
        /*0b3c*/ 	.word	0x0500000f


	//----- nvinfo : EIATTR_COOP_GROUP_INSTR_OFFSETS
	.align		4
.L_231:
        /*0b40*/ 	.byte	0x04, 0x28
        /*0b42*/ 	.short	(.L_233 - .L_232)


	//   ....[0]....
.L_232:
        /*0b44*/ 	.word	0x00000070


	//   ....[1]....
        /*0b48*/ 	.word	0x00000140


	//   ....[2]....
        /*0b4c*/ 	.word	0x00000190


	//   ....[3]....
        /*0b50*/ 	.word	0x000003c0


	//   ....[4]....
        /*0b54*/ 	.word	0x00000520


	//   ....[5]....
        /*0b58*/ 	.word	0x00000640


	//   ....[6]....
        /*0b5c*/ 	.word	0x000007a0


	//   ....[7]....
        /*0b60*/ 	.word	0x00003950


	//   ....[8]....
        /*0b64*/ 	.word	0x00003960


	//   ....[9]....
        /*0b68*/ 	.word	0x000055a0


	//   ....[10]....
        /*0b6c*/ 	.word	0x000055b0


	//   ....[11]....
        /*0b70*/ 	.word	0x00006fb0


	//   ....[12]....
        /*0b74*/ 	.word	0x00006fc0


	//   ....[13]....
        /*0b78*/ 	.word	0x00007500


	//   ....[14]....
        /*0b7c*/ 	.word	0x00007520


	//   ....[15]....
        /*0b80*/ 	.word	0x00008260


	//   ....[16]....
        /*0b84*/ 	.word	0x00008a20


	//   ....[17]....
        /*0b88*/ 	.word	0x00008a30


	//   ....[18]....
        /*0b8c*/ 	.word	0x00008a40


	//   ....[19]....
        /*0b90*/ 	.word	0x00008a50


	//   ....[20]....
        /*0b94*/ 	.word	0x0000a7c0


	//   ....[21]....
        /*0b98*/ 	.word	0x0000a7d0


	//   ....[22]....
        /*0b9c*/ 	.word	0x0000a7e0


	//   ....[23]....
        /*0ba0*/ 	.word	0x0000a7f0


	//   ....[24]....
        /*0ba4*/ 	.word	0x0000cbb0


	//   ....[25]....
        /*0ba8*/ 	.word	0x0000cd80


	//   ....[26]....
        /*0bac*/ 	.word	0x0000dfb0


	//   ....[27]....
        /*0bb0*/ 	.word	0x0000e0c0


	//   ....[28]....
        /*0bb4*/ 	.word	0x0000eae0


	//   ....[29]....
        /*0bb8*/ 	.word	0x0000eb80


	//   ....[30]....
        /*0bbc*/ 	.word	0x0000f670


	//   ....[31]....
        /*0bc0*/ 	.word	0x00010660


	//   ....[32]....
        /*0bc4*/ 	.word	0x00010890


	//   ....[33]....
        /*0bc8*/ 	.word	0x00011880


	//   ....[34]....
        /*0bcc*/ 	.word	0x00011980


	//   ....[35]....
        /*0bd0*/ 	.word	0x00011d60


	//   ....[36]....
        /*0bd4*/ 	.word	0x00011ee0


	//   ....[37]....
        /*0bd8*/ 	.word	0x00012fe0


	//   ....[38]....
        /*0bdc*/ 	.word	0x000141a0


	//   ....[39]....
        /*0be0*/ 	.word	0x000141c0


	//   ....[40]....
        /*0be4*/ 	.word	0x000143f0


	//   ....[41]....
        /*0be8*/ 	.word	0x00014410


	//   ....[42]....
        /*0bec*/ 	.word	0x00015780


	//   ....[43]....
        /*0bf0*/ 	.word	0x000164e0


	//   ....[44]....
        /*0bf4*/ 	.word	0x00016710


	//   ....[45]....
        /*0bf8*/ 	.word	0x00017690


	//   ....[46]....
        /*0bfc*/ 	.word	0x00017720


	//   ....[47]....
        /*0c00*/ 	.word	0x00017cc0


	//   ....[48]....
        /*0c04*/ 	.word	0x00017d20


	//   ....[49]....
        /*0c08*/ 	.word	0x00018d60


	//   ....[50]....
        /*0c0c*/ 	.word	0x00018f60


	//   ....[51]....
        /*0c10*/ 	.word	0x00019410


	//   ....[52]....
        /*0c14*/ 	.word	0x00019450


	//   ....[53]....
        /*0c18*/ 	.word	0x00019490


	//   ....[54]....
        /*0c1c*/ 	.word	0x0001a3b0


	//   ....[55]....
        /*0c20*/ 	.word	0x0001a3d0


	//   ....[56]....
        /*0c24*/ 	.word	0x0001a3e0


	//   ....[57]....
        /*0c28*/ 	.word	0x0001a3f0


	//   ....[58]....
        /*0c2c*/ 	.word	0x0001aa80


	//   ....[59]....
        /*0c30*/ 	.word	0x0001aa90


	//   ....[60]....
        /*0c34*/ 	.word	0x0001abf0


	//   ....[61]....
        /*0c38*/ 	.word	0x0001ac00


	//   ....[62]....
        /*0c3c*/ 	.word	0x0001aff0


	//   ....[63]....
        /*0c40*/ 	.word	0x0001b000


	//   ....[64]....
        /*0c44*/ 	.word	0x0001b590


	//   ....[65]....
        /*0c48*/ 	.word	0x0001b5a0


	//   ....[66]....
        /*0c4c*/ 	.word	0x0001c3c0


	//   ....[67]....
        /*0c50*/ 	.word	0x0001c3d0


	//   ....[68]....
        /*0c54*/ 	.word	0x0001c530


	//   ....[69]....
        /*0c58*/ 	.word	0x0001c540


	//   ....[70]....
        /*0c5c*/ 	.word	0x0001c6f0


	//   ....[71]....
        /*0c60*/ 	.word	0x0001c8f0


	//   ....[72]....
        /*0c64*/ 	.word	0x0001c920


	//   ....[73]....
        /*0c68*/ 	.word	0x0001c950


	//   ....[74]....
        /*0c6c*/ 	.word	0x0001c980


	//   ....[75]....
        /*0c70*/ 	.word	0x0001c9b0


	//   ....[76]....
        /*0c74*/ 	.word	0x0001c9e0


	//   ....[77]....
        /*0c78*/ 	.word	0x0001cb70


	//   ....[78]....
        /*0c7c*/ 	.word	0x0001cba0


	//   ....[79]....
        /*0c80*/ 	.word	0x0001cbd0


	//   ....[80]....
        /*0c84*/ 	.word	0x0001cc00


	//   ....[81]....
        /*0c88*/ 	.word	0x0001cc30


	//   ....[82]....
        /*0c8c*/ 	.word	0x0001cc60


	//   ....[83]....
        /*0c90*/ 	.word	0x0001ccf0


	//   ....[84]....
        /*0c94*/ 	.word	0x0001cd20


	//   ....[85]....
        /*0c98*/ 	.word	0x0001cd30


	//   ....[86]....
        /*0c9c*/ 	.word	0x0001cd70


	//   ....[87]....
        /*0ca0*/ 	.word	0x0001e5a0


	//   ....[88]....
        /*0ca4*/ 	.word	0x00020cc0


	//   ....[89]....
        /*0ca8*/ 	.word	0x00020ce0


	//   ....[90]....
        /*0cac*/ 	.word	0x00020d90


	//   ....[91]....
        /*0cb0*/ 	.word	0x00020db0


	//   ....[92]....
        /*0cb4*/ 	.word	0x00020e50


	//   ....[93]....
        /*0cb8*/ 	.word	0x00020e70


	//   ....[94]....
        /*0cbc*/ 	.word	0x00020e80


	//   ....[95]....
        /*0cc0*/ 	.word	0x00020e90


	//   ....[96]....
        /*0cc4*/ 	.word	0x00021830


	//   ....[97]....
        /*0cc8*/ 	.word	0x00021860


	//   ....[98]....
        /*0ccc*/ 	.word	0x00021920


	//   ....[99]....
        /*0cd0*/ 	.word	0x00021940


	//   ....[100]....
        /*0cd4*/ 	.word	0x000219e0


	//   ....[101]....
        /*0cd8*/ 	.word	0x00021a00


	//   ....[102]....
        /*0cdc*/ 	.word	0x00021a10


	//   ....[103]....
        /*0ce0*/ 	.word	0x00021a20


	//   ....[104]....
        /*0ce4*/ 	.word	0x00021b40


	//   ....[105]....
        /*0ce8*/ 	.word	0x00021b50


	//   ....[106]....
        /*0cec*/ 	.word	0x00021b60


	//   ....[107]....
        /*0cf0*/ 	.word	0x00021bf0


	//   ....[108]....
        /*0cf4*/ 	.word	0x000223b0


	//   ....[109]....
        /*0cf8*/ 	.word	0x000223c0


	//   ....[110]....
        /*0cfc*/ 	.word	0x000223e0


	//   ....[111]....
        /*0d00*/ 	.word	0x00022460


	//   ....[112]....
        /*0d04*/ 	.word	0x00022470


	//   ....[113]....
        /*0d08*/ 	.word	0x000224d0


	//   ....[114]....
        /*0d0c*/ 	.word	0x00022500


	//   ....[115]....
        /*0d10*/ 	.word	0x00022540


	//   ....[116]....
        /*0d14*/ 	.word	0x000227f0


	//   ....[117]....
        /*0d18*/ 	.word	0x00022810


	//   ....[118]....
        /*0d1c*/ 	.word	0x000228b0


	//   ....[119]....
        /*0d20*/ 	.word	0x000228c0


	//   ....[120]....
        /*0d24*/ 	.word	0x00022950


	//   ....[121]....
        /*0d28*/ 	.word	0x00022960


	//   ....[122]....
        /*0d2c*/ 	.word	0x00022970


	//   ....[123]....
        /*0d30*/ 	.word	0x00022a00


	//   ....[124]....
        /*0d34*/ 	.word	0x00022fd0


	//   ....[125]....
        /*0d38*/ 	.word	0x00022fe0


	//   ....[126]....
        /*0d3c*/ 	.word	0x00023070


	//   ....[127]....
        /*0d40*/ 	.word	0x00023110


	//   ....[128]....
        /*0d44*/ 	.word	0x00023130


	//   ....[129]....
        /*0d48*/ 	.word	0x000231b0


	//   ....[130]....
        /*0d4c*/ 	.word	0x000231d0


	//   ....[131]....
        /*0d50*/ 	.word	0x000231e0


	//   ....[132]....
        /*0d54*/ 	.word	0x00023630


	//   ....[133]....
        /*0d58*/ 	.word	0x00023660


	//   ....[134]....
        /*0d5c*/ 	.word	0x000236c0


	//   ....[135]....
        /*0d60*/ 	.word	0x000236f0


	//   ....[136]....
        /*0d64*/ 	.word	0x00023720


	//   ....[137]....
        /*0d68*/ 	.word	0x00023750


	//   ....[138]....
        /*0d6c*/ 	.word	0x00023780


	//   ....[139]....
        /*0d70*/ 	.word	0x000237b0


	//   ....[140]....
        /*0d74*/ 	.word	0x00023950


	//   ....[141]....
        /*0d78*/ 	.word	0x00023980


	//   ....[142]....
        /*0d7c*/ 	.word	0x000239b0


	//   ....[143]....
        /*0d80*/ 	.word	0x000239e0


	//   ....[144]....
        /*0d84*/ 	.word	0x00023a10


	//   ....[145]....
        /*0d88*/ 	.word	0x00023a40


	//   ....[146]....
        /*0d8c*/ 	.word	0x00023b00


	//   ....[147]....
        /*0d90*/ 	.word	0x00023b20


	//   ....[148]....
        /*0d94*/ 	.word	0x00023b40


	//   ....[149]....
        /*0d98*/ 	.word	0x00023ba0


	//   ....[150]....
        /*0d9c*/ 	.word	0x000245d0


	//   ....[151]....
        /*0da0*/ 	.word	0x00024910


	//   ....[152]....
        /*0da4*/ 	.word	0x000249a0


	//   ....[153]....
        /*0da8*/ 	.word	0x00024a90


	//   ....[154]....
        /*0dac*/ 	.word	0x00024b20


	//   ....[155]....
        /*0db0*/ 	.word	0x00024c00


	//   ....[156]....
        /*0db4*/ 	.word	0x00024c90


	//   ....[157]....
        /*0db8*/ 	.word	0x00024d70


	//   ....[158]....
        /*0dbc*/ 	.word	0x00024e10


	//   ....[159]....
        /*0dc0*/ 	.word	0x00024ea0


	//   ....[160]....
        /*0dc4*/ 	.word	0x00024ef0


	//   ....[161]....
        /*0dc8*/ 	.word	0x00024f40


	//   ....[162]....
        /*0dcc*/ 	.word	0x00025020


	//   ....[163]....
        /*0dd0*/ 	.word	0x000250b0


	//   ....[164]....
        /*0dd4*/ 	.word	0x00025100


	//   ....[165]....
        /*0dd8*/ 	.word	0x00025150


	//   ....[166]....
        /*0ddc*/ 	.word	0x000254b0


	//   ....[167]....
        /*0de0*/ 	.word	0x00025500


	//   ....[168]....
        /*0de4*/ 	.word	0x00025590


	//   ....[169]....
        /*0de8*/ 	.word	0x00025620


	//   ....[170]....
        /*0dec*/ 	.word	0x000256a0


	//   ....[171]....
        /*0df0*/ 	.word	0x000256f0


	//   ....[172]....
        /*0df4*/ 	.word	0x00025780


	//   ....[173]....
        /*0df8*/ 	.word	0x00025810


	//   ....[174]....
        /*0dfc*/ 	.word	0x00025890


	//   ....[175]....
        /*0e00*/ 	.word	0x000258e0


	//   ....[176]....
        /*0e04*/ 	.word	0x00025970


	//   ....[177]....
        /*0e08*/ 	.word	0x00025a00


	//   ....[178]....
        /*0e0c*/ 	.word	0x00025ac0


	//   ....[179]....
        /*0e10*/ 	.word	0x00025da0


	//   ....[180]....
        /*0e14*/ 	.word	0x00025e90


	//   ....[181]....
        /*0e18*/ 	.word	0x00025f30


	//   ....[182]....
        /*0e1c*/ 	.word	0x00025f90


	//   ....[183]....
        /*0e20*/ 	.word	0x000260a0


	//   ....[184]....
        /*0e24*/ 	.word	0x00026110


	//   ....[185]....
        /*0e28*/ 	.word	0x00026220


	//   ....[186]....
        /*0e2c*/ 	.word	0x00026290


	//   ....[187]....
        /*0e30*/ 	.word	0x00026330


	//   ....[188]....
        /*0e34*/ 	.word	0x00026440


	//   ....[189]....
        /*0e38*/ 	.word	0x000264b0


	//   ....[190]....
        /*0e3c*/ 	.word	0x00026510


	//   ....[191]....
        /*0e40*/ 	.word	0x00026620


	//   ....[192]....
        /*0e44*/ 	.word	0x00026680


	//   ....[193]....
        /*0e48*/ 	.word	0x000267a0


	//   ....[194]....
        /*0e4c*/ 	.word	0x00026800


	//   ....[195]....
        /*0e50*/ 	.word	0x000268a0


	//   ....[196]....
        /*0e54*/ 	.word	0x00026970


	//   ....[197]....
        /*0e58*/ 	.word	0x00026a70


	//   ....[198]....
        /*0e5c*/ 	.word	0x00026ad0


	//   ....[199]....
        /*0e60*/ 	.word	0x00026b70


	//   ....[200]....
        /*0e64*/ 	.word	0x00026d10


	//   ....[201]....
        /*0e68*/ 	.word	0x00026df0


	//   ....[202]....
        /*0e6c*/ 	.word	0x00026e70


	//   ....[203]....
        /*0e70*/ 	.word	0x00026f50


	//   ....[204]....
        /*0e74*/ 	.word	0x00026fb0


	//   ....[205]....
        /*0e78*/ 	.word	0x00027080


	//   ....[206]....
        /*0e7c*/ 	.word	0x000270e0


	//   ....[207]....
        /*0e80*/ 	.word	0x000271c0


	//   ....[208]....
        /*0e84*/ 	.word	0x000272b0


	//   ....[209]....
        /*0e88*/ 	.word	0x00027350


	//   ....[210]....
        /*0e8c*/ 	.word	0x000273b0


	//   ....[211]....
        /*0e90*/ 	.word	0x000274b0


	//   ....[212]....
        /*0e94*/ 	.word	0x00027510


	//   ....[213]....
        /*0e98*/ 	.word	0x00027610


	//   ....[214]....
        /*0e9c*/ 	.word	0x00027670


	//   ....[215]....
        /*0ea0*/ 	.word	0x00027740


	//   ....[216]....
        /*0ea4*/ 	.word	0x00027890


	//   ....[217]....
        /*0ea8*/ 	.word	0x00027940


	//   ....[218]....
        /*0eac*/ 	.word	0x00027a50


	//   ....[219]....
        /*0eb0*/ 	.word	0x00027b30


	//   ....[220]....
        /*0eb4*/ 	.word	0x00027b90


	//   ....[221]....
        /*0eb8*/ 	.word	0x00027c80


	//   ....[222]....
        /*0ebc*/ 	.word	0x00027ce0


	//   ....[223]....
        /*0ec0*/ 	.word	0x00027dc0


	//   ....[224]....
        /*0ec4*/ 	.word	0x00027e50


	//   ....[225]....
        /*0ec8*/ 	.word	0x00027ef0


	//   ....[226]....
        /*0ecc*/ 	.word	0x00028060


	//   ....[227]....
        /*0ed0*/ 	.word	0x000280d0


	//   ....[228]....
        /*0ed4*/ 	.word	0x00028140


	//   ....[229]....
        /*0ed8*/ 	.word	0x000281b0


	//   ....[230]....
        /*0edc*/ 	.word	0x00028220


	//   ....[231]....
        /*0ee0*/ 	.word	0x000282a0


	//   ....[232]....
        /*0ee4*/ 	.word	0x00028320


	//   ....[233]....
        /*0ee8*/ 	.word	0x000283b0


	//   ....[234]....
        /*0eec*/ 	.word	0x00028420


	//   ....[235]....
        /*0ef0*/ 	.word	0x00028490


	//   ....[236]....
        /*0ef4*/ 	.word	0x00028500


	//   ....[237]....
        /*0ef8*/ 	.word	0x00028580


	//   ....[238]....
        /*0efc*/ 	.word	0x000285f0


	//   ....[239]....
        /*0f00*/ 	.word	0x000286a0


	//   ....[240]....
        /*0f04*/ 	.word	0x000286f0


	//   ....[241]....
        /*0f08*/ 	.word	0x00028780


	//   ....[242]....
        /*0f0c*/ 	.word	0x000288b0


	//----- nvinfo : EIATTR_REG_RECONFIG
	.align		4
.L_233:
        /*0f10*/ 	.byte	0x01, 0x54
	.zero		2


	//----- nvinfo : EIATTR_SYSCALL_OFFSETS
	.align		4
        /*0f14*/ 	.byte	0x04, 0x46
        /*0f16*/ 	.short	(.L_235 - .L_234)


	//   ....[0]....
.L_234:
        /*0f18*/ 	.word	0x00002350


	//   ....[1]....
        /*0f1c*/ 	.word	0x000024a0


	//   ....[2]....
        /*0f20*/ 	.word	0x00008480


	//   ....[3]....
        /*0f24*/ 	.word	0x000087a0


	//   ....[4]....
        /*0f28*/ 	.word	0x000202b0


	//   ....[5]....
        /*0f2c*/ 	.word	0x00020400


	//   ....[6]....
        /*0f30*/ 	.word	0x000204f0


	//   ....[7]....
        /*0f34*/ 	.word	0x000212f0


	//----- nvinfo : EIATTR_MBARRIER_INSTR_OFFSETS
	.align		4
.L_235:
        /*0f38*/ 	.byte	0x04, 0x39
        /*0f3a*/ 	.short	(.L_237 - .L_236)


	//   ....[0]....
.L_236:
        /*0f3c*/ 	.word	0x00000270
        /*0f40*/ 	.word	0x000000ff
        /*0f44*/ 	.word	0x0002d800
        /*0f48*/ 	.short	0x0100
        /*0f4a*/ 	.byte	0x08
	.zero		1


	//   ....[1]....
        /*0f4c*/ 	.word	0x00000280
        /*0f50*/ 	.word	0x000000ff
        /*0f54*/ 	.word	0x0002d820
        /*0f58*/ 	.short	0x0100
        /*0f5a*/ 	.byte	0x08
	.zero		1


	//   ....[2]....
        /*0f5c*/ 	.word	0x00000370
        /*0f60*/ 	.word	0x000000ff
        /*0f64*/ 	.word	0x0002d830
        /*0f68*/ 	.short	0x0100
        /*0f6a*/ 	.byte	0x08
	.zero		1


	//   ....[3]....
        /*0f6c*/ 	.word	0x00000380
        /*0f70*/ 	.word	0x000000ff
        /*0f74*/ 	.word	0x0002d840
        /*0f78*/ 	.short	0x0100
        /*0f7a*/ 	.byte	0x08
	.zero		1


	//   ....[4]....
        /*0f7c*/ 	.word	0x00000390
        /*0f80*/ 	.word	0x000000ff
        /*0f84*/ 	.word	0x0002d838
        /*0f88*/ 	.short	0x0100
        /*0f8a*/ 	.byte	0x08
	.zero		1


	//   ....[5]....
        /*0f8c*/ 	.word	0x000003a0
        /*0f90*/ 	.word	0x000000ff
        /*0f94*/ 	.word	0x0002d848
        /*0f98*/ 	.short	0x0100
        /*0f9a*/ 	.byte	0x08
	.zero		1


	//   ....[6]....
        /*0f9c*/ 	.word	0x000004d0
        /*0fa0*/ 	.word	0x000000ff
        /*0fa4*/ 	.word	0x0002d850
        /*0fa8*/ 	.short	0x0100
        /*0faa*/ 	.byte	0x08
	.zero		1


	//   ....[7]....
        /*0fac*/ 	.word	0x000004e0
        /*0fb0*/ 	.word	0x000000ff
        /*0fb4*/ 	.word	0x0002d860
        /*0fb8*/ 	.short	0x0100
        /*0fba*/ 	.byte	0x08
	.zero		1


	//   ....[8]....
        /*0fbc*/ 	.word	0x000004f0
        /*0fc0*/ 	.word	0x000000ff
        /*0fc4*/ 	.word	0x0002d858
        /*0fc8*/ 	.short	0x0100
        /*0fca*/ 	.byte	0x08
	.zero		1


	//   ....[9]....
        /*0fcc*/ 	.word	0x00000500
        /*0fd0*/ 	.word	0x000000ff
        /*0fd4*/ 	.word	0x0002d868
        /*0fd8*/ 	.short	0x0100
        /*0fda*/ 	.byte	0x08
	.zero		1


	//   ....[10]....
        /*0fdc*/ 	.word	0x000005f0
        /*0fe0*/ 	.word	0x000000ff
        /*0fe4*/ 	.word	0x0002d870
        /*0fe8*/ 	.short	0x0100
        /*0fea*/ 	.byte	0x06
	.zero		1


	//   ....[11]....
        /*0fec*/ 	.word	0x00000600
        /*0ff0*/ 	.word	0x000000ff
        /*0ff4*/ 	.word	0x0002d880
        /*0ff8*/ 	.short	0x0100
        /*0ffa*/ 	.byte	0x06
	.zero		1


	//   ....[12]....
        /*0ffc*/ 	.word	0x00000610
        /*1000*/ 	.word	0x000000ff
        /*1004*/ 	.word	0x0002d878
        /*1008*/ 	.short	0x0100
        /*100a*/ 	.byte	0x06
	.zero		1


	//   ....[13]....
        /*100c*/ 	.word	0x00000620
        /*1010*/ 	.word	0x000000ff
        /*1014*/ 	.word	0x0002d888
        /*1018*/ 	.short	0x0100
        /*101a*/ 	.byte	0x06
	.zero		1


	//   ....[14]....
        /*101c*/ 	.word	0x00000750
        /*1020*/ 	.word	0x000000ff
        /*1024*/ 	.word	0x0002d890
        /*1028*/ 	.short	0x0100
        /*102a*/ 	.byte	0x08
	.zero		1


	//   ....[15]....
        /*102c*/ 	.word	0x00000760
        /*1030*/ 	.word	0x000000ff
        /*1034*/ 	.word	0x0002d8a0
        /*1038*/ 	.short	0x0100
        /*103a*/ 	.byte	0x08
	.zero		1


	//   ....[16]....
        /*103c*/ 	.word	0x00000770
        /*1040*/ 	.word	0x000000ff
        /*1044*/ 	.word	0x0002d898
        /*1048*/ 	.short	0x0100
        /*104a*/ 	.byte	0x08
	.zero		1


	//   ....[17]....
        /*104c*/ 	.word	0x00000780
        /*1050*/ 	.word	0x000000ff
        /*1054*/ 	.word	0x0002d8a8
        /*1058*/ 	.short	0x0100
        /*105a*/ 	.byte	0x08
	.zero		1


	//   ....[18]....
        /*105c*/ 	.word	0x000008b0
        /*1060*/ 	.word	0x000000ff
        /*1064*/ 	.word	0x0002d8b0
        /*1068*/ 	.short	0x0100
        /*106a*/ 	.byte	0x08
	.zero		1


	//   ....[19]....
        /*106c*/ 	.word	0x000008c0
        /*1070*/ 	.word	0x000000ff
        /*1074*/ 	.word	0x0002d8c0
        /*1078*/ 	.short	0x0100
        /*107a*/ 	.byte	0x08
	.zero		1


	//   ....[20]....
        /*107c*/ 	.word	0x000008d0
        /*1080*/ 	.word	0x000000ff
        /*1084*/ 	.word	0x0002d8b8
        /*1088*/ 	.short	0x0100
        /*108a*/ 	.byte	0x08
	.zero		1


	//   ....[21]....
        /*108c*/ 	.word	0x000008e0
        /*1090*/ 	.word	0x000000ff
        /*1094*/ 	.word	0x0002d8c8
        /*1098*/ 	.short	0x0100
        /*109a*/ 	.byte	0x08
	.zero		1


	//   ....[22]....
        /*109c*/ 	.word	0x00003900
        /*10a0*/ 	.word	0x00000022
        /*10a4*/ 	.word	0x0002d890
        /*10a8*/ 	.short	0x010a
        /*10aa*/ 	.byte	0x3f
	.zero		1


	//   ....[23]....
        /*10ac*/ 	.word	0x00005550
        /*10b0*/ 	.word	0x00000022
        /*10b4*/ 	.word	0x0002d890
        /*10b8*/ 	.short	0x010a
        /*10ba*/ 	.byte	0x3f
	.zero		1


	//   ....[24]....
        /*10bc*/ 	.word	0x00006dd0
        /*10c0*/ 	.word	0x00000022
        /*10c4*/ 	.word	0x0002d890
        /*10c8*/ 	.short	0x010a
        /*10ca*/ 	.byte	0x3f
	.zero		1


	//   ....[25]....
        /*10cc*/ 	.word	0x00007340
        /*10d0*/ 	.word	0x0000000b
        /*10d4*/ 	.word	0x00000000
        /*10d8*/ 	.short	0x0101
        /*10da*/ 	.byte	0x3f
	.zero		1


	//   ....[26]....
        /*10dc*/ 	.word	0x00007380
        /*10e0*/ 	.word	0x00000022
        /*10e4*/ 	.word	0x0002d8b0
        /*10e8*/ 	.short	0x010a
        /*10ea*/ 	.byte	0x3f
	.zero		1


	//   ....[27]....
        /*10ec*/ 	.word	0x000078b0
        /*10f0*/ 	.word	0x00000022
        /*10f4*/ 	.word	0x00000000
        /*10f8*/ 	.short	0x0101
        /*10fa*/ 	.byte	0x3f
	.zero		1


	//   ....[28]....
        /*10fc*/ 	.word	0x00008520
        /*1100*/ 	.word	0x00000002
        /*1104*/ 	.word	0x0002d800
        /*1108*/ 	.short	0x010a
        /*110a*/ 	.byte	0x3f
	.zero		1


	//   ....[29]....
        /*110c*/ 	.word	0x00008570
        /*1110*/ 	.word	0x00000002
        /*1114*/ 	.word	0x0002d800
        /*1118*/ 	.short	0x010a
        /*111a*/ 	.byte	0x3f
	.zero		1


	//   ....[30]....
        /*111c*/ 	.word	0x000091d0
        /*1120*/ 	.word	0x00000002
        /*1124*/ 	.word	0x0002d800
        /*1128*/ 	.short	0x010a
        /*112a*/ 	.byte	0x3f
	.zero		1


	//   ....[31]....
        /*112c*/ 	.word	0x0000ae60
        /*1130*/ 	.word	0x00000002
        /*1134*/ 	.word	0x0002d800
        /*1138*/ 	.short	0x010a
        /*113a*/ 	.byte	0x3f
	.zero		1


	//   ....[32]....
        /*113c*/ 	.word	0x0000c4f0
        /*1140*/ 	.word	0x00000000
        /*1144*/ 	.word	0x0002d830
        /*1148*/ 	.short	0x010a
        /*114a*/ 	.byte	0x3f
	.zero		1


	//   ....[33]....
        /*114c*/ 	.word	0x0000c5a0
        /*1150*/ 	.word	0x00000000
        /*1154*/ 	.word	0x0002d830
        /*1158*/ 	.short	0x010a
        /*115a*/ 	.byte	0x3f
	.zero		1


	//   ....[34]....
        /*115c*/ 	.word	0x0000cbd0
        /*1160*/ 	.word	0x00000000
        /*1164*/ 	.word	0x00000000
        /*1168*/ 	.short	0x0101
        /*116a*/ 	.byte	0x3f
	.zero		1


	//   ....[35]....
        /*116c*/ 	.word	0x0000fb50
        /*1170*/ 	.word	0x00000009
        /*1174*/ 	.word	0x0002d830
        /*1178*/ 	.short	0x010a
        /*117a*/ 	.byte	0x3f
	.zero		1


	//   ....[36]....
        /*117c*/ 	.word	0x0000fba0
        /*1180*/ 	.word	0x00000009
        /*1184*/ 	.word	0x0002d830
        /*1188*/ 	.short	0x010a
        /*118a*/ 	.byte	0x3f
	.zero		1


	//   ....[37]....
        /*118c*/ 	.word	0x0000ffd0
        /*1190*/ 	.word	0x00000009
        /*1194*/ 	.word	0x0002d850
        /*1198*/ 	.short	0x010a
        /*119a*/ 	.byte	0x3f
	.zero		1


	//   ....[38]....
        /*119c*/ 	.word	0x00010010
        /*11a0*/ 	.word	0x00000009
        /*11a4*/ 	.word	0x0002d850
        /*11a8*/ 	.short	0x010a
        /*11aa*/ 	.byte	0x3f
	.zero		1


	//   ....[39]....
        /*11ac*/ 	.word	0x00010680
        /*11b0*/ 	.word	0x00000008
        /*11b4*/ 	.word	0x00000000
        /*11b8*/ 	.short	0x0101
        /*11ba*/ 	.byte	0x3f
	.zero		1


	//   ....[40]....
        /*11bc*/ 	.word	0x00012a10
        /*11c0*/ 	.word	0x00000011
        /*11c4*/ 	.word	0x00000000
        /*11c8*/ 	.short	0x0101
        /*11ca*/ 	.byte	0x3f
	.zero		1


	//   ....[41]....
        /*11cc*/ 	.word	0x00013430
        /*11d0*/ 	.word	0x00000003
        /*11d4*/ 	.word	0x0002d830
        /*11d8*/ 	.short	0x010a
        /*11da*/ 	.byte	0x3f
	.zero		1


	//   ....[42]....
        /*11dc*/ 	.word	0x00013480
        /*11e0*/ 	.word	0x00000003
        /*11e4*/ 	.word	0x0002d830
        /*11e8*/ 	.short	0x010a
        /*11ea*/ 	.byte	0x3f
	.zero		1


	//   ....[43]....
        /*11ec*/ 	.word	0x000138e0
        /*11f0*/ 	.word	0x00000003
        /*11f4*/ 	.word	0x0002d850
        /*11f8*/ 	.short	0x010a
        /*11fa*/ 	.byte	0x3f
	.zero		1


	//   ....[44]....
        /*11fc*/ 	.word	0x00013920
        /*1200*/ 	.word	0x00000003
        /*1204*/ 	.word	0x0002d850
        /*1208*/ 	.short	0x010a
        /*120a*/ 	.byte	0x3f
	.zero		1


	//   ....[45]....
        /*120c*/ 	.word	0x00013f90
        /*1210*/ 	.word	0x00000000
        /*1214*/ 	.word	0x00000000
        /*1218*/ 	.short	0x0101
        /*121a*/ 	.byte	0x3f
	.zero		1


	//   ....[46]....
        /*121c*/ 	.word	0x00015160
        /*1220*/ 	.word	0x00000006
        /*1224*/ 	.word	0x00000000
        /*1228*/ 	.short	0x0101
        /*122a*/ 	.byte	0x3f
	.zero		1


	//   ....[47]....
        /*122c*/ 	.word	0x000158f0
        /*1230*/ 	.word	0x00000003
        /*1234*/ 	.word	0x0002d830
        /*1238*/ 	.short	0x010a
        /*123a*/ 	.byte	0x3f
	.zero		1


	//   ....[48]....
        /*123c*/ 	.word	0x00015940
        /*1240*/ 	.word	0x00000003
        /*1244*/ 	.word	0x0002d830
        /*1248*/ 	.short	0x010a
        /*124a*/ 	.byte	0x3f
	.zero		1


	//   ....[49]....
        /*124c*/ 	.word	0x00015da0
        /*1250*/ 	.word	0x00000003
        /*1254*/ 	.word	0x0002d850
        /*1258*/ 	.short	0x010a
        /*125a*/ 	.byte	0x3f
	.zero		1


	//   ....[50]....
        /*125c*/ 	.word	0x00015de0
        /*1260*/ 	.word	0x00000003
        /*1264*/ 	.word	0x0002d850
        /*1268*/ 	.short	0x010a
        /*126a*/ 	.byte	0x3f
	.zero		1


	//   ....[51]....
        /*126c*/ 	.word	0x00016500
        /*1270*/ 	.word	0x00000000
        /*1274*/ 	.word	0x00000000
        /*1278*/ 	.short	0x0101
        /*127a*/ 	.byte	0x3f
	.zero		1


	//   ....[52]....
        /*127c*/ 	.word	0x00018740
        /*1280*/ 	.word	0x00000008
        /*1284*/ 	.word	0x00000000
        /*1288*/ 	.short	0x0101
        /*128a*/ 	.byte	0x3f
	.zero		1


	//   ....[53]....
        /*128c*/ 	.word	0x00018de0
        /*1290*/ 	.word	0x0000000e
        /*1294*/ 	.word	0x0002d850
        /*1298*/ 	.short	0x010a
        /*129a*/ 	.byte	0x3f
	.zero		1


	//   ....[54]....
        /*129c*/ 	.word	0x00018e90
        /*12a0*/ 	.word	0x0000000e
        /*12a4*/ 	.word	0x0002d850
        /*12a8*/ 	.short	0x010a
        /*12aa*/ 	.byte	0x3f
	.zero		1


	//   ....[55]....
        /*12ac*/ 	.word	0x00019690
        /*12b0*/ 	.word	0x0000000e
        /*12b4*/ 	.word	0x00000000
        /*12b8*/ 	.short	0x0101
        /*12ba*/ 	.byte	0x3f
	.zero		1


	//   ....[56]....
        /*12bc*/ 	.word	0x0001aa30
        /*12c0*/ 	.word	0x00000000
        /*12c4*/ 	.word	0x00000000
        /*12c8*/ 	.short	0x0101
        /*12ca*/ 	.byte	0x3f
	.zero		1


	//   ....[57]....
        /*12cc*/ 	.word	0x0001adf0
        /*12d0*/ 	.word	0x0000000a
        /*12d4*/ 	.word	0x00000000
        /*12d8*/ 	.short	0x0101
        /*12da*/ 	.byte	0x3f
	.zero		1


	//   ....[58]....
        /*12dc*/ 	.word	0x0001e680
        /*12e0*/ 	.word	0x00000012
        /*12e4*/ 	.word	0x0002d820
        /*12e8*/ 	.short	0x010a
        /*12ea*/ 	.byte	0x3f
	.zero		1


	//   ....[59]....
        /*12ec*/ 	.word	0x0001e740
        /*12f0*/ 	.word	0x0000000a
        /*12f4*/ 	.word	0x0002d8a0
        /*12f8*/ 	.short	0x010a
        /*12fa*/ 	.byte	0x3f
	.zero		1


	//   ....[60]....
        /*12fc*/ 	.word	0x0001eb70
        /*1300*/ 	.word	0x0000000a
        /*1304*/ 	.word	0x0002d8c0
        /*1308*/ 	.short	0x010a
        /*130a*/ 	.byte	0x3f
	.zero		1


	//   ....[61]....
        /*130c*/ 	.word	0x0001f0d0
        /*1310*/ 	.word	0x00000009
        /*1314*/ 	.word	0x0002d8a0
        /*1318*/ 	.short	0x010a
        /*131a*/ 	.byte	0x3f
	.zero		1


	//   ....[62]....
        /*131c*/ 	.word	0x0001f4f0
        /*1320*/ 	.word	0x00000009
        /*1324*/ 	.word	0x0002d8c0
        /*1328*/ 	.short	0x010a
        /*132a*/ 	.byte	0x3f
	.zero		1


	//   ....[63]....
        /*132c*/ 	.word	0x00020a90
        /*1330*/ 	.word	0x00000002
        /*1334*/ 	.word	0x0002d840
        /*1338*/ 	.short	0x010a
        /*133a*/ 	.byte	0x3f
	.zero		1


	//   ....[64]....
        /*133c*/ 	.word	0x00020fd0
        /*1340*/ 	.word	0x00000002
        /*1344*/ 	.word	0x0002d830
        /*1348*/ 	.short	0x0107
        /*134a*/ 	.byte	0x3f
	.zero		1


	//   ....[65]....
        /*134c*/ 	.word	0x000210a0
        /*1350*/ 	.word	0x00000002
        /*1354*/ 	.word	0x0002d830
        /*1358*/ 	.short	0x0101
        /*135a*/ 	.byte	0x3f
	.zero		1


	//   ....[66]....
        /*135c*/ 	.word	0x00021cb0
        /*1360*/ 	.word	0x00000012
        /*1364*/ 	.word	0x0002d800
        /*1368*/ 	.short	0x0107
        /*136a*/ 	.byte	0x3f
	.zero		1


	//   ....[67]....
        /*136c*/ 	.word	0x00021da0
        /*1370*/ 	.word	0x00000012
        /*1374*/ 	.word	0x0002d800
        /*1378*/ 	.short	0x0101
        /*137a*/ 	.byte	0x3f
	.zero		1


	//   ....[68]....
        /*137c*/ 	.word	0x00021dc0
        /*1380*/ 	.word	0x00000012
        /*1384*/ 	.word	0x0002d820
        /*1388*/ 	.short	0x010a
        /*138a*/ 	.byte	0x3f
	.zero		1


	//   ....[69]....
        /*138c*/ 	.word	0x000221e0
        /*1390*/ 	.word	0x00000005
        /*1394*/ 	.word	0x0002d840
        /*1398*/ 	.short	0x010a
        /*139a*/ 	.byte	0x3f
	.zero		1


	//   ....[70]....
        /*139c*/ 	.word	0x000225f0
        /*13a0*/ 	.word	0x00000005
        /*13a4*/ 	.word	0x0002d830
        /*13a8*/ 	.short	0x0107
        /*13aa*/ 	.byte	0x3f
	.zero		1


	//   ....[71]....
        /*13ac*/ 	.word	0x000226b0
        /*13b0*/ 	.word	0x00000005
        /*13b4*/ 	.word	0x0002d830
        /*13b8*/ 	.short	0x0101
        /*13ba*/ 	.byte	0x3f
	.zero		1


	//   ....[72]....
        /*13bc*/ 	.word	0x00022710
        /*13c0*/ 	.word	0x00000005
        /*13c4*/ 	.word	0x0002d860
        /*13c8*/ 	.short	0x010a
        /*13ca*/ 	.byte	0x3f
	.zero		1


	//   ....[73]....
        /*13cc*/ 	.word	0x00022bc0
        /*13d0*/ 	.word	0x00000005
        /*13d4*/ 	.word	0x0002d850
        /*13d8*/ 	.short	0x0107
        /*13da*/ 	.byte	0x3f
	.zero		1


	//   ....[74]....
        /*13dc*/ 	.word	0x00022cb0
        /*13e0*/ 	.word	0x00000005
        /*13e4*/ 	.word	0x0002d850
        /*13e8*/ 	.short	0x0101
        /*13ea*/ 	.byte	0x3f
	.zero		1


	//   ....[75]....
        /*13ec*/ 	.word	0x00022ee0
        /*13f0*/ 	.word	0x00000000
        /*13f4*/ 	.word	0x0002d860
        /*13f8*/ 	.short	0x010a
        /*13fa*/ 	.byte	0x3f
	.zero		1


	//   ....[76]....
        /*13fc*/ 	.word	0x00023310
        /*1400*/ 	.word	0x00000000
        /*1404*/ 	.word	0x0002d850
        /*1408*/ 	.short	0x0107
        /*140a*/ 	.byte	0x3f
	.zero		1


	//   ....[77]....
        /*140c*/ 	.word	0x000233f0
        /*1410*/ 	.word	0x00000000
        /*1414*/ 	.word	0x0002d850
        /*1418*/ 	.short	0x0101
        /*141a*/ 	.byte	0x3f
	.zero		1


	//   ....[78]....
        /*141c*/ 	.word	0x00024550
        /*1420*/ 	.word	0x00000005
        /*1424*/ 	.word	0x0002d820
        /*1428*/ 	.short	0x010a
        /*142a*/ 	.byte	0x3f
	.zero		1


	//   ....[79]....
        /*142c*/ 	.word	0x000246f0
        /*1430*/ 	.word	0x00000003
        /*1434*/ 	.word	0x0002d840
        /*1438*/ 	.short	0x010a
        /*143a*/ 	.byte	0x3f
	.zero		1


	//   ....[80]....
        /*143c*/ 	.word	0x00024780
        /*1440*/ 	.word	0x00000005
        /*1444*/ 	.word	0x0002d840
        /*1448*/ 	.short	0x010a
        /*144a*/ 	.byte	0x3f
	.zero		1


	//   ....[81]....
        /*144c*/ 	.word	0x000247c0
        /*1450*/ 	.word	0x00000003
        /*1454*/ 	.word	0x0002d860
        /*1458*/ 	.short	0x010a
        /*145a*/ 	.byte	0x3f
	.zero		1


	//   ....[82]....
        /*145c*/ 	.word	0x00024800
        /*1460*/ 	.word	0x00000005
        /*1464*/ 	.word	0x0002d860
        /*1468*/ 	.short	0x010a
        /*146a*/ 	.byte	0x3f
	.zero		1


	//   ....[83]....
        /*146c*/ 	.word	0x00024860
        /*1470*/ 	.word	0x00000022
        /*1474*/ 	.word	0x0002d890
        /*1478*/ 	.short	0x010a
        /*147a*/ 	.byte	0x3f
	.zero		1


	//   ....[84]....
        /*147c*/ 	.word	0x000249e0
        /*1480*/ 	.word	0x00000022
        /*1484*/ 	.word	0x0002d890
        /*1488*/ 	.short	0x010a
        /*148a*/ 	.byte	0x3f
	.zero		1


	//   ....[85]....
        /*148c*/ 	.word	0x00024b60
        /*1490*/ 	.word	0x00000022
        /*1494*/ 	.word	0x0002d890
        /*1498*/ 	.short	0x010a
        /*149a*/ 	.byte	0x3f
	.zero		1


	//   ....[86]....
        /*149c*/ 	.word	0x00024cd0
        /*14a0*/ 	.word	0x00000022
        /*14a4*/ 	.word	0x0002d8b0
        /*14a8*/ 	.short	0x010a
        /*14aa*/ 	.byte	0x3f
	.zero		1


	//   ....[87]....
        /*14ac*/ 	.word	0x00024f80
        /*14b0*/ 	.word	0x00000002
        /*14b4*/ 	.word	0x0002d800
        /*14b8*/ 	.short	0x010a
        /*14ba*/ 	.byte	0x3f
	.zero		1


	//   ....[88]....
        /*14bc*/ 	.word	0x00025190
        /*14c0*/ 	.word	0x00000002
        /*14c4*/ 	.word	0x0002d800
        /*14c8*/ 	.short	0x010a
        /*14ca*/ 	.byte	0x3f
	.zero		1


	//   ....[89]....
        /*14cc*/ 	.word	0x000251e0
        /*14d0*/ 	.word	0x00000000
        /*14d4*/ 	.word	0x0002d830
        /*14d8*/ 	.short	0x010a
        /*14da*/ 	.byte	0x3f
	.zero		1


	//   ....[90]....
        /*14dc*/ 	.word	0x00025230
        /*14e0*/ 	.word	0x00000009
        /*14e4*/ 	.word	0x0002d830
        /*14e8*/ 	.short	0x010a
        /*14ea*/ 	.byte	0x3f
	.zero		1


	//   ....[91]....
        /*14ec*/ 	.word	0x00025280
        /*14f0*/ 	.word	0x00000009
        /*14f4*/ 	.word	0x0002d850
        /*14f8*/ 	.short	0x010a
        /*14fa*/ 	.byte	0x3f
	.zero		1


	//   ....[92]....
        /*14fc*/ 	.word	0x000252d0
        /*1500*/ 	.word	0x00000003
        /*1504*/ 	.word	0x0002d830
        /*1508*/ 	.short	0x010a
        /*150a*/ 	.byte	0x3f
	.zero		1


	//   ....[93]....
        /*150c*/ 	.word	0x00025320
        /*1510*/ 	.word	0x00000003
        /*1514*/ 	.word	0x0002d850
        /*1518*/ 	.short	0x010a
        /*151a*/ 	.byte	0x3f
	.zero		1


	//   ....[94]....
        /*151c*/ 	.word	0x00025370
        /*1520*/ 	.word	0x00000003
        /*1524*/ 	.word	0x0002d830
        /*1528*/ 	.short	0x010a
        /*152a*/ 	.byte	0x3f
	.zero		1


	//   ....[95]....
        /*152c*/ 	.word	0x000253c0
        /*1530*/ 	.word	0x00000003
        /*1534*/ 	.word	0x0002d850
        /*1538*/ 	.short	0x010a
        /*153a*/ 	.byte	0x3f
	.zero		1


	//   ....[96]....
        /*153c*/ 	.word	0x00025410
        /*1540*/ 	.word	0x0000000e
        /*1544*/ 	.word	0x0002d850
        /*1548*/ 	.short	0x010a
        /*154a*/ 	.byte	0x3f
	.zero		1


	//   ....[97]....
        /*154c*/ 	.word	0x00025b80
        /*1550*/ 	.word	0x00000012
        /*1554*/ 	.word	0x0002d820
        /*1558*/ 	.short	0x010a
        /*155a*/ 	.byte	0x3f
	.zero		1


	//   ....[98]....
        /*155c*/ 	.word	0x00025bd0
        /*1560*/ 	.word	0x0000000a
        /*1564*/ 	.word	0x0002d8a0
        /*1568*/ 	.short	0x010a
        /*156a*/ 	.byte	0x3f
	.zero		1


	//   ....[99]....
        /*156c*/ 	.word	0x00025c20
        /*1570*/ 	.word	0x0000000a
        /*1574*/ 	.word	0x0002d8c0
        /*1578*/ 	.short	0x010a
        /*157a*/ 	.byte	0x3f
	.zero		1


	//   ....[100]....
        /*157c*/ 	.word	0x00025c70
        /*1580*/ 	.word	0x00000009
        /*1584*/ 	.word	0x0002d8a0
        /*1588*/ 	.short	0x010a
        /*158a*/ 	.byte	0x3f
	.zero		1


	//   ....[101]....
        /*158c*/ 	.word	0x00025cc0
        /*1590*/ 	.word	0x00000009
        /*1594*/ 	.word	0x0002d8c0
        /*1598*/ 	.short	0x010a
        /*159a*/ 	.byte	0x3f
	.zero		1


	//   ....[102]....
        /*159c*/ 	.word	0x00025de0
        /*15a0*/ 	.word	0x00000002
        /*15a4*/ 	.word	0x0002d840
        /*15a8*/ 	.short	0x010a
        /*15aa*/ 	.byte	0x3f
	.zero		1


	//   ....[103]....
        /*15ac*/ 	.word	0x00026c10
        /*15b0*/ 	.word	0x00000012
        /*15b4*/ 	.word	0x0002d820
        /*15b8*/ 	.short	0x010a
        /*15ba*/ 	.byte	0x3f
	.zero		1


	//   ....[104]....
        /*15bc*/ 	.word	0x00026c60
        /*15c0*/ 	.word	0x00000005
        /*15c4*/ 	.word	0x0002d840
        /*15c8*/ 	.short	0x010a
        /*15ca*/ 	.byte	0x3f
	.zero		1


	//   ....[105]....
        /*15cc*/ 	.word	0x00027200
        /*15d0*/ 	.word	0x00000005
        /*15d4*/ 	.word	0x0002d860
        /*15d8*/ 	.short	0x010a
        /*15da*/ 	.byte	0x3f
	.zero		1


	//   ....[106]....
        /*15dc*/ 	.word	0x000277e0
        /*15e0*/ 	.word	0x00000000
        /*15e4*/ 	.word	0x0002d860
        /*15e8*/ 	.short	0x010a
        /*15ea*/ 	.byte	0x3f
	.zero		1


	//   ....[107]....
        /*15ec*/ 	.word	0x000287d0
        /*15f0*/ 	.word	0x00000005
        /*15f4*/ 	.word	0x0002d820
        /*15f8*/ 	.short	0x010a
        /*15fa*/ 	.byte	0x3f
	.zero		1


	//   ....[108]....
        /*15fc*/ 	.word	0x00028970
        /*1600*/ 	.word	0x00000003
        /*1604*/ 	.word	0x0002d840
        /*1608*/ 	.short	0x010a
        /*160a*/ 	.byte	0x3f
	.zero		1


	//   ....[109]....
        /*160c*/ 	.word	0x000289c0
        /*1610*/ 	.word	0x00000005
        /*1614*/ 	.word	0x0002d840
        /*1618*/ 	.short	0x010a
        /*161a*/ 	.byte	0x3f
	.zero		1


	//   ....[110]....
        /*161c*/ 	.word	0x00028a10
        /*1620*/ 	.word	0x00000003
        /*1624*/ 	.word	0x0002d860
        /*1628*/ 	.short	0x010a
        /*162a*/ 	.byte	0x3f
	.zero		1


	//----- nvinfo : EIATTR_NUM_MBARRIERS
	.align		4
.L_237:
        /*162c*/ 	.byte	0x03, 0x38
        /*162e*/ 	.short	0x0016


	//----- nvinfo : EIATTR_EXIT_INSTR_OFFSETS
	.align		4
        /*1630*/ 	.byte	0x04, 0x1c
        /*1632*/ 	.short	(.L_239 - .L_238)


	//   ....[0]....
.L_238:
        /*1634*/ 	.word	0x00024850


	//----- nvinfo : EIATTR_MAX_THREADS
	.align		4
.L_239:
        /*1638*/ 	.byte	0x04, 0x05
        /*163a*/ 	.short	(.L_241 - .L_240)
.L_240:
        /*163c*/ 	.word	0x00000200
        /*1640*/ 	.word	0x00000001
        /*1644*/ 	.word	0x00000001


	//----- nvinfo : EIATTR_CRS_STACK_SIZE
	.align		4
.L_241:
        /*1648*/ 	.byte	0x04, 0x1e
        /*164a*/ 	.short	(.L_243 - .L_242)
.L_242:
        /*164c*/ 	.word	0x00000000


	//----- nvinfo : EIATTR_CBANK_PARAM_SIZE
	.align		4
.L_243:
        /*1650*/ 	.byte	0x03, 0x19
        /*1652*/ 	.short	0x0af0


	//----- nvinfo : EIATTR_PARAM_CBANK
	.align		4
        /*1654*/ 	.byte	0x04, 0x0a
        /*1656*/ 	.short	(.L_245 - .L_244)
	.align		4
.L_244:
        /*1658*/ 	.word	index@(.nv.constant0._ZN7cutlass13device_kernelIN5flash11enable_sm90INS1_16FlashAttnFwdSm90INS1_25CollectiveMainloopFwdSm90ILi2EN4cute5tupleIJNS5_1CILi1EEES8_S8_EEENS6_IJNS7_ILi192EEENS7_ILi128EEENS7_ILi96EEEEEELi96ENS_6half_tEfNS_4arch4Sm90ELb0ELb1ELb0ELb1ELb1ELb1ELb0ELb0ELb1ELb1ELb1ELb0EEENS1_21CollectiveEpilogueFwdINS6_IJSA_SC_SB_EEES9_SE_SG_Li384ELb1ELb1ELb1ELb0EEENS1_36VarlenDynamicPersistentTileSchedulerILi192ELi128ELi384ELi128ELb1ELb1ELb1ELb1ELb0ELb1EEEEEEEEEvNT_6ParamsE)
        /*165c*/ 	.short	0x0210
        /*165e*/ 	.short	0x0af0


	//----- nvinfo : EIATTR_SW_WAR
	.align		4
.L_245:
        /*1660*/ 	.byte	0x04, 0x36
        /*1662*/ 	.short	(.L_247 - .L_246)
.L_246:
        /*1664*/ 	.word	0x00000008
.L_247:


//--------------------- .nv.info._ZN7cutlass13device_kernelIN5flash11enable_sm90INS1_16FlashAttnFwdSm90INS1_25CollectiveMainloopFwdSm90ILi2EN4cute5tupleIJNS5_1CILi1EEES8_S8_EEENS6_IJNS7_ILi192EEENS7_ILi128EEENS7_ILi96EEEEEELi96ENS_6half_tEfNS_4arch4Sm90ELb1ELb0ELb0ELb0ELb1ELb0ELb0ELb0ELb1ELb1ELb1ELb0EEENS1_21CollectiveEpilogueFwdINS6_IJSA_SC_SB_EEES9_SE_SG_Li384ELb0ELb1ELb1ELb0EEENS1_19SingleTileSchedulerILb0ELb1ELb1ELi192EEEEEEEEEvNT_6ParamsE --------------------------
	.section	.nv.info._ZN7cutlass13device_kernelIN5flash11enable_sm90INS1_16FlashAttnFwdSm90INS1_25CollectiveMainloopFwdSm90ILi2EN4cute5tupleIJNS5_1CILi1EEES8_S8_EEENS6_IJNS7_ILi192EEENS7_ILi128EEENS7_ILi96EEEEEELi96ENS_6half_tEfNS_4arch4Sm90ELb1ELb0ELb0ELb0ELb1ELb0ELb0ELb0ELb1ELb1ELb1ELb0EEENS1_21CollectiveEpilogueFwdINS6_IJSA_SC_SB_EEES9_SE_SG_Li384ELb0ELb1ELb1ELb0EEENS1_19SingleTileSchedulerILb0ELb1ELb1ELi192EEEEEEEEEvNT_6ParamsE,"",@"SHT_CUDA_INFO"
	.sectionflags	@""
	.align	4


	//----- nvinfo : EIATTR_CUDA_API_VERSION
	.align		4
        /*0000*/ 	.byte	0x04, 0x37
        /*0002*/ 	.short	(.L_249 - .L_248)
.L_248:
        /*0004*/ 	.word	0x00000082


	//----- nvinfo : EIATTR_KPARAM_INFO
	.align		4
.L_249:
        /*0008*/ 	.byte	0x04, 0x17
        /*000a*/ 	.short	(.L_251 - .L_250)
.L_250:
        /*000c*/ 	.word	0x00000000
        /*0010*/ 	.short	0x0000
        /*0012*/ 	.short	0x0070
        /*0014*/ 	.byte	0x00, 0xf0, 0x01, 0x28


	//----- nvinfo : EIATTR_SPARSE_MMA_MASK
	.align		4
.L_251:
        /*0018*/ 	.byte	0x03, 0x50
        /*001a*/ 	.short	0x0000


	//----- nvinfo : EIATTR_MAXREG_COUNT
	.align		4
        /*001c*/ 	.byte	0x03, 0x1b
        /*001e*/ 	.short	0x0080


	//----- nvinfo : EIATTR_NUM_BARRIERS
	.align		4
        /*0020*/ 	.byte	0x02, 0x4c
        /*0022*/ 	.byte	0x10
	.zero		1


	//----- nvinfo : EIATTR_EXTERNS
	.align		4
        /*0024*/ 	.byte	0x04, 0x0f
        /*0026*/ 	.short	(.L_253 - .L_252)


	//   ....[0]....
	.align		4
.L_252:
        /*0028*/ 	.word	index@(__assertfail)


	//----- nvinfo : EIATTR_ANNOTATIONS
	.align		4
.L_253:
        /*002c*/ 	.byte	0x04, 0x55
        /*002e*/ 	.short	(.L_255 - .L_254)


	//   ....[0]....
.L_254:
        /*0030*/ 	.word	0x00000001
        /*0034*/ 	.byte	0xb0, 0x08, 0x00, 0x00, 0x01, 0x00, 0x00, 0x00, 0x10, 0x0a, 0x00, 0x00, 0x01, 0x00, 0x00, 0x00
        /*0044*/ 	.byte	0x20, 0x14, 0x00, 0x00, 0x01, 0x00, 0x00, 0x00, 0x70, 0x93, 0x00, 0x00, 0x01, 0x00, 0x00, 0x00
        /*0054*/ 	.byte	0x80, 0xa6, 0x00, 0x00, 0x01, 0x00, 0x00, 0x00, 0x70, 0xb6, 0x00, 0x00, 0x01, 0x00, 0x00, 0x00
        /*0064*/ 	.byte	0x90, 0xb6, 0x00, 0x00, 0x01, 0x00, 0x00, 0x00, 0xf0, 0xb7, 0x00, 0x00, 0x01, 0x00, 0x00, 0x00
        /*0074*/ 	.byte	0x60, 0xce, 0x00, 0x00, 0x01, 0x00, 0x00, 0x00, 0x80, 0xce, 0x00, 0x00, 0x01, 0x00, 0x00, 0x00
        /*0084*/ 	.byte	0xa0, 0xe2, 0x00, 0x00


	//----- nvinfo : EIATTR_MERCURY_ISA_VERSION
	.align		4
.L_255:
        /*0088*/ 	.byte	0x03, 0x5f
        /*008a*/ 	.short	0x0101


	//----- nvinfo : EIATTR_INT_WARP_WIDE_INSTR_OFFSETS
	.align		4
        /*008c*/ 	.byte	0x04, 0x31
        /*008e*/ 	.short	(.L_257 - .L_256)


	//   ....[0]....
.L_256:
        /*0090*/ 	.word	0x000000c0


	//   ....[1]....
        /*0094*/ 	.word	0x000000d0


	//   ....[2]....
        /*0098*/ 	.word	0x00000170


	//----- nvinfo : EIATTR_COOP_GROUP_MASK_REGIDS
	.align		4
.L_257:
        /*009c*/ 	.byte	0x04, 0x29
        /*009e*/ 	.short	(.L_259 - .L_258)


	//   ....[0]....
.L_258:
        /*00a0*/ 	.word	0xffffffff


	//   ....[1]....
        /*00a4*/ 	.word	0xffffffff


	//   ....[2]....
        /*00a8*/ 	.word	0xffffffff


	//   ....[3]....
        /*00ac*/ 	.word	0xffffffff


	//   ....[4]....
        /*00b0*/ 	.word	0xffffffff


	//   ....[5]....
        /*00b4*/ 	.word	0xffffffff


	//   ....[6]....
        /*00b8*/ 	.word	0xffffffff


	//   ....[7]....
        /*00bc*/ 	.word	0xffffffff


	//   ....[8]....
        /*00c0*/ 	.word	0xffffffff


	//   ....[9]....
        /*00c4*/ 	.word	0xffffffff


	//   ....[10]....
        /*00c8*/ 	.word	0xffffffff


	//   ....[11]....
        /*00cc*/ 	.word	0xffffffff


	//   ....[12]....
        /*00d0*/ 	.word	0xffffffff


	//   ....[13]....
        /*00d4*/ 	.word	0xffffffff


	//   ....[14]....
        /*00d8*/ 	.word	0xffffffff


	//   ....[15]....
        /*00dc*/ 	.word	0xffffffff


	//   ....[16]....
        /*00e0*/ 	.word	0xffffffff


	//   ....[17]....
        /*00e4*/ 	.word	0xffffffff


	//   ....[18]....
        /*00e8*/ 	.word	0xffffffff


	//   ....[19]....
        /*00ec*/ 	.word	0xffffffff


	//   ....[20]....
        /*00f0*/ 	.word	0xffffffff


	//   ....[21]....
        /*00f4*/ 	.word	0xffffffff


	//   ....[22]....
        /*00f8*/ 	.word	0xffffffff


	//   ....[23]....
        /*00fc*/ 	.word	0xffffffff


	//   ....[24]....
        /*0100*/ 	.word	0xffffffff


	//   ....[25]....
        /*0104*/ 	.word	0xffffffff


	//   ....[26]....
        /*0108*/ 	.word	0xffffffff


	//   ....[27]....
        /*010c*/ 	.word	0xffffffff


	//   ....[28]....
        /*0110*/ 	.word	0xffffffff


	//   ....[29]....
        /*0114*/ 	.word	0xffffffff


	//   ....[30]....
        /*0118*/ 	.word	0xffffffff


	//   ....[31]....
        /*011c*/ 	.word	0xffffffff


	//   ....[32]....
        /*0120*/ 	.word	0xffffffff


	//   ....[33]....
        /*0124*/ 	.word	0xffffffff


	//   ....[34]....
        /*0128*/ 	.word	0xffffffff


	//   ....[35]....
        /*012c*/ 	.word	0xffffffff


	//   ....[36]....
        /*0130*/ 	.word	0xffffffff


	//   ....[37]....
        /*0134*/ 	.word	0xffffffff


	//   ....[38]....
        /*0138*/ 	.word	0xffffffff


	//   ....[39]....
        /*013c*/ 	.word	0xffffffff


	//   ....[40]....
        /*0140*/ 	.word	0xffffffff


	//   ....[41]....
        /*0144*/ 	.word	0xffffffff


	//   ....[42]....
        /*0148*/ 	.word	0xffffffff


	//   ....[43]....
        /*014c*/ 	.word	0xffffffff


	//   ....[44]....
        /*0150*/ 	.word	0xffffffff


	//   ....[45]....
        /*0154*/ 	.word	0xffffffff


	//   ....[46]....
        /*0158*/ 	.word	0xffffffff


	//   ....[47]....
        /*015c*/ 	.word	0xffffffff


	//   ....[48]....
        /*0160*/ 	.word	0xffffffff


	//   ....[49]....
        /*0164*/ 	.word	0xffffffff


	//   ....[50]....
        /*0168*/ 	.word	0xffffffff


	//   ....[51]....
        /*016c*/ 	.word	0xffffffff


	//   ....[52]....
        /*0170*/ 	.word	0xffffffff


	//   ....[53]....
        /*0174*/ 	.word	0xffffffff


	//   ....[54]....
        /*0178*/ 	.word	0xffffffff


	//   ....[55]....
        /*017c*/ 	.word	0xffffffff


	//   ....[56]....
        /*0180*/ 	.word	0xffffffff


	//   ....[57]....
        /*0184*/ 	.word	0xffffffff


	//   ....[58]....
        /*0188*/ 	.word	0xffffffff


	//   ....[59]....
        /*018c*/ 	.word	0xffffffff


	//   ....[60]....
        /*0190*/ 	.word	0xffffffff


	//   ....[61]....
        /*0194*/ 	.word	0xffffffff


	//   ....[62]....
        /*0198*/ 	.word	0xffffffff


	//   ....[63]....
        /*019c*/ 	.word	0xffffffff


	//   ....[64]....
        /*01a0*/ 	.word	0xffffffff


	//   ....[65]....
        /*01a4*/ 	.word	0xffffffff


	//   ....[66]....
        /*01a8*/ 	.word	0xffffffff


	//   ....[67]....
        /*01ac*/ 	.word	0xffffffff


	//   ....[68]....
        /*01b0*/ 	.word	0xffffffff


	//   ....[69]....
        /*01b4*/ 	.word	0xffffffff


	//   ....[70]....
        /*01b8*/ 	.word	0xffffffff


	//   ....[71]....
        /*01bc*/ 	.word	0xffffffff


	//   ....[72]....
        /*01c0*/ 	.word	0xffffffff


	//   ....[73]....
        /*01c4*/ 	.word	0xffffffff


	//   ....[74]....
        /*01c8*/ 	.word	0xffffffff


	//   ....[75]....
        /*01cc*/ 	.word	0xffffffff


	//   ....[76]....
        /*01d0*/ 	.word	0xffffffff


	//   ....[77]....
        /*01d4*/ 	.word	0xffffffff


	//   ....[78]....
        /*01d8*/ 	.word	0xffffffff


	//   ....[79]....
        /*01dc*/ 	.word	0xffffffff


	//   ....[80]....
        /*01e0*/ 	.word	0xffffffff


	//   ....[81]....
        /*01e4*/ 	.word	0xffffffff


	//   ....[82]....
        /*01e8*/ 	.word	0xffffffff


	//   ....[83]....
        /*01ec*/ 	.word	0xffffffff


	//   ....[84]....
        /*01f0*/ 	.word	0x0500000f


	//   ....[85]....
        /*01f4*/ 	.word	0x0500000f


	//   ....[86]....
        /*01f8*/ 	.word	0x0500000f


	//   ....[87]....
        /*01fc*/ 	.word	0x0500000f


	//   ....[88]....
        /*0200*/ 	.word	0x0500000f


	//   ....[89]....
        /*0204*/ 	.word	0x0500000f


	//   ....[90]....
        /*0208*/ 	.word	0x0500000f


	//   ....[91]....
        /*020c*/ 	.word	0x0500000f


	//   ....[92]....
        /*0210*/ 	.word	0x0500000f


	//   ....[93]....
        /*0214*/ 	.word	0x0500000f


	//   ....[94]....
        /*0218*/ 	.word	0x0500000f


	//   ....[95]....
        /*021c*/ 	.word	0x0500000f


	//   ....[96]....
        /*0220*/ 	.word	0x0500000f


	//   ....[97]....
        /*0224*/ 	.word	0x0500000f


	//   ....[98]....
        /*0228*/ 	.word	0x0500000f


	//   ....[99]....
        /*022c*/ 	.word	0x0500000f


	//   ....[100]....
        /*0230*/ 	.word	0x0500000f


	//   ....[101]....
        /*0234*/ 	.word	0x0500000f


	//   ....[102]....
        /*0238*/ 	.word	0x0500000f


	//   ....[103]....
        /*023c*/ 	.word	0x0500000f


	//   ....[104]....
        /*0240*/ 	.word	0x0500000f


	//   ....[105]....
        /*0244*/ 	.word	0x0500000f


	//   ....[106]....
        /*0248*/ 	.word	0x0500000f


	//   ....[107]....
        /*024c*/ 	.word	0x0500000f


	//   ....[108]....
        /*0250*/ 	.word	0x0500000f


	//   ....[109]....
        /*0254*/ 	.word	0x0500000f


	//   ....[110]....
        /*0258*/ 	.word	0x0500000f


	//   ....[111]....
        /*025c*/ 	.word	0x0500000f


	//   ....[112]....
        /*0260*/ 	.word	0x0500000f


	//   ....[113]....
        /*0264*/ 	.word	0x0500000f


	//   ....[114]....
        /*0268*/ 	.word	0x0500000f


	//   ....[115]....
        /*026c*/ 	.word	0x0500000f


	//   ....[116]....
        /*0270*/ 	.word	0x0500000f


	//   ....[117]....
        /*0274*/ 	.word	0x0500000f


	//   ....[118]....
        /*0278*/ 	.word	0x0500000f


	//   ....[119]....
        /*027c*/ 	.word	0x0500000f


	//   ....[120]....
        /*0280*/ 	.word	0x0500000f


	//   ....[121]....
        /*0284*/ 	.word	0x0500000f


	//   ....[122]....
        /*0288*/ 	.word	0x0500000f


	//   ....[123]....
        /*028c*/ 	.word	0x0500000f


	//   ....[124]....
        /*0290*/ 	.word	0x0500000f


	//   ....[125]....
        /*0294*/ 	.word	0x0500000f


	//   ....[126]....
        /*0298*/ 	.word	0x0500000f


	//   ....[127]....
        /*029c*/ 	.word	0x0500000f


	//   ....[128]....
        /*02a0*/ 	.word	0x0500000f


	//   ....[129]....
        /*02a4*/ 	.word	0x0500000f


	//----- nvinfo : EIATTR_COOP_GROUP_INSTR_OFFSETS
	.align		4
.L_259:
        /*02a8*/ 	.byte	0x04, 0x28
        /*02aa*/ 	.short	(.L_261 - .L_260)


	//   ....[0]....
.L_260:
        /*02ac*/ 	.word	0x00000080


	//   ....[1]....
        /*02b0*/ 	.word	0x00000090


	//   ....[2]....
        /*02b4*/ 	.word	0x000002d0


	//   ....[3]....
        /*02b8*/ 	.word	0x00000430


	//   ....[4]....
        /*02bc*/ 	.word	0x00000550


	//   ....[5]....
        /*02c0*/ 	.word	0x000006b0


	//   ....[6]....
        /*02c4*/ 	.word	0x00001150


	//   ....[7]....
        /*02c8*/ 	.word	0x00001cc0


	//   ....[8]....
        /*02cc*/ 	.word	0x00001d00


	//   ....[9]....
        /*02d0*/ 	.word	0x000024a0


	//   ....[10]....
        /*02d4*/ 	.word	0x000024c0


	//   ....[11]....
        /*02d8*/ 	.word	0x00002ed0


	//   ....[12]....
        /*02dc*/ 	.word	0x00002f30


	//   ....[13]....
        /*02e0*/ 	.word	0x00003be0


	//   ....[14]....
        /*02e4*/ 	.word	0x00004670


	//   ....[15]....
        /*02e8*/ 	.word	0x000046d0


	//   ....[16]....
        /*02ec*/ 	.word	0x00004d40


	//   ....[17]....
        /*02f0*/ 	.word	0x00004e40


	//   ....[18]....
        /*02f4*/ 	.word	0x00005650


	//   ....[19]....
        /*02f8*/ 	.word	0x000056b0


	//   ....[20]....
        /*02fc*/ 	.word	0x00006760


	//   ....[21]....
        /*0300*/ 	.word	0x00007530


	//   ....[22]....
        /*0304*/ 	.word	0x00007540


	//   ....[23]....
        /*0308*/ 	.word	0x000075a0


	//   ....[24]....
        /*030c*/ 	.word	0x000075c0


	//   ....[25]....
        /*0310*/ 	.word	0x00008960


	//   ....[26]....
        /*0314*/ 	.word	0x00008aa0


	//   ....[27]....
        /*0318*/ 	.word	0x00008ad0


	//   ....[28]....
        /*031c*/ 	.word	0x00008b80


	//   ....[29]....
        /*0320*/ 	.word	0x00008bc0


	//   ....[30]....
        /*0324*/ 	.word	0x00009b30


	//   ....[31]....
        /*0328*/ 	.word	0x00009b70


	//   ....[32]....
        /*032c*/ 	.word	0x00009bb0


	//   ....[33]....
        /*0330*/ 	.word	0x00009bf0


	//   ....[34]....
        /*0334*/ 	.word	0x00009c10


	//   ....[35]....
        /*0338*/ 	.word	0x00009c40


	//   ....[36]....
        /*033c*/ 	.word	0x0000a110


	//   ....[37]....
        /*0340*/ 	.word	0x0000a120


	//   ....[38]....
        /*0344*/ 	.word	0x0000a9f0


	//   ....[39]....
        /*0348*/ 	.word	0x0000bd20


	//   ....[40]....
        /*034c*/ 	.word	0x0000bd30


	//   ....[41]....
        /*0350*/ 	.word	0x0000bd40


	//   ....[42]....
        /*0354*/ 	.word	0x0000bd50


	//   ....[43]....
        /*0358*/ 	.word	0x0000bd70


	//   ....[44]....
        /*035c*/ 	.word	0x0000bda0


	//   ....[45]....
        /*0360*/ 	.word	0x0000bdd0


	//   ....[46]....
        /*0364*/ 	.word	0x0000be00


	//   ....[47]....
        /*0368*/ 	.word	0x0000c740


	//   ....[48]....
        /*036c*/ 	.word	0x0000c760


	//   ....[49]....
        /*0370*/ 	.word	0x0000c770


	//   ....[50]....
        /*0374*/ 	.word	0x0000c7f0


	//   ....[51]....
        /*0378*/ 	.word	0x0000c890


	//   ....[52]....
        /*037c*/ 	.word	0x0000c8a0


	//   ....[53]....
        /*0380*/ 	.word	0x0000c940


	//   ....[54]....
        /*0384*/ 	.word	0x0000c970


	//   ....[55]....
        /*0388*/ 	.word	0x0000c9d0


	//   ....[56]....
        /*038c*/ 	.word	0x0000c9e0


	//   ....[57]....
        /*0390*/ 	.word	0x0000ca10


	//   ....[58]....
        /*0394*/ 	.word	0x0000ca60


	//   ....[59]....
        /*0398*/ 	.word	0x0000d290


	//   ....[60]....
        /*039c*/ 	.word	0x0000d2a0


	//   ....[61]....
        /*03a0*/ 	.word	0x0000d2c0


	//   ....[62]....
        /*03a4*/ 	.word	0x0000d340


	//   ....[63]....
        /*03a8*/ 	.word	0x0000d350


	//   ....[64]....
        /*03ac*/ 	.word	0x0000d3b0


	//   ....[65]....
        /*03b0*/ 	.word	0x0000d3e0


	//   ....[66]....
        /*03b4*/ 	.word	0x0000d420


	//   ....[67]....
        /*03b8*/ 	.word	0x0000d640


	//   ....[68]....
        /*03bc*/ 	.word	0x0000d660


	//   ....[69]....
        /*03c0*/ 	.word	0x0000d680


	//   ....[70]....
        /*03c4*/ 	.word	0x0000d700


	//   ....[71]....
        /*03c8*/ 	.word	0x0000d720


	//   ....[72]....
        /*03cc*/ 	.word	0x0000d7a0


	//   ....[73]....
        /*03d0*/ 	.word	0x0000d7c0


	//   ....[74]....
        /*03d4*/ 	.word	0x0000d7d0


	//   ....[75]....
        /*03d8*/ 	.word	0x0000dd00


	//   ....[76]....
        /*03dc*/ 	.word	0x0000dd30


	//   ....[77]....
        /*03e0*/ 	.word	0x0000dd60


	//   ....[78]....
        /*03e4*/ 	.word	0x0000dd90


	//   ....[79]....
        /*03e8*/ 	.word	0x0000ddc0


	//   ....[80]....
        /*03ec*/ 	.word	0x0000ddf0


	//   ....[81]....
        /*03f0*/ 	.word	0x0000de10


	//   ....[82]....
        /*03f4*/ 	.word	0x0000deb0


	//   ....[83]....
        /*03f8*/ 	.word	0x0000e230


	//   ....[84]....
        /*03fc*/ 	.word	0x0000e7d0


	//   ....[85]....
        /*0400*/ 	.word	0x0000e8c0


	//   ....[86]....
        /*0404*/ 	.word	0x0000e960


	//   ....[87]....
        /*0408*/ 	.word	0x0000e9f0


	//   ....[88]....
        /*040c*/ 	.word	0x0000ead0


	//   ....[89]....
        /*0410*/ 	.word	0x0000eb40


	//   ....[90]....
        /*0414*/ 	.word	0x0000ec20


	//   ....[91]....
        /*0418*/ 	.word	0x0000ecd0


	//   ....[92]....
        /*041c*/ 	.word	0x0000edd0


	//   ....[93]....
        /*0420*/ 	.word	0x0000ee70


	//   ....[94]....
        /*0424*/ 	.word	0x0000eee0


	//   ....[95]....
        /*0428*/ 	.word	0x0000ef90


	//   ....[96]....
        /*042c*/ 	.word	0x0000f060


	//   ....[97]....
        /*0430*/ 	.word	0x0000f0f0


	//   ....[98]....
        /*0434*/ 	.word	0x0000f1c0


	//   ....[99]....
        /*0438*/ 	.word	0x0000f240


	//   ....[100]....
        /*043c*/ 	.word	0x0000f300


	//   ....[101]....
        /*0440*/ 	.word	0x0000f3a0


	//   ....[102]....
        /*0444*/ 	.word	0x0000f470


	//   ....[103]....
        /*0448*/ 	.word	0x0000f4e0


	//   ....[104]....
        /*044c*/ 	.word	0x0000f5a0


	//   ....[105]....
        /*0450*/ 	.word	0x0000f6e0


	//   ....[106]....
        /*0454*/ 	.word	0x0000f7c0


	//   ....[107]....
        /*0458*/ 	.word	0x0000f840


	//   ....[108]....
        /*045c*/ 	.word	0x0000f920


	//   ....[109]....
        /*0460*/ 	.word	0x0000f980


	//   ....[110]....
        /*0464*/ 	.word	0x0000fa50


	//   ....[111]....
        /*0468*/ 	.word	0x0000fab0


	//   ....[112]....
        /*046c*/ 	.word	0x0000fb90


	//   ....[113]....
        /*0470*/ 	.word	0x0000fc80


	//   ....[114]....
        /*0474*/ 	.word	0x0000fd20


	//   ....[115]....
        /*0478*/ 	.word	0x0000fd80


	//   ....[116]....
        /*047c*/ 	.word	0x0000fe70


	//   ....[117]....
        /*0480*/ 	.word	0x0000fed0


	//   ....[118]....
        /*0484*/ 	.word	0x0000ffc0


	//   ....[119]....
        /*0488*/ 	.word	0x00010020


	//   ....[120]....
        /*048c*/ 	.word	0x000100e0


	//   ....[121]....
        /*0490*/ 	.word	0x00010220


	//   ....[122]....
        /*0494*/ 	.word	0x000102d0


	//   ....[123]....
        /*0498*/ 	.word	0x000103c0


	//   ....[124]....
        /*049c*/ 	.word	0x000104d0


	//   ....[125]....
        /*04a0*/ 	.word	0x00010550


	//   ....[126]....
        /*04a4*/ 	.word	0x00010640


	//   ....[127]....
        /*04a8*/ 	.word	0x000106b0


	//   ....[128]....
        /*04ac*/ 	.word	0x00010780


	//   ....[129]....
        /*04b0*/ 	.word	0x00010890


	//----- nvinfo : EIATTR_REG_RECONFIG
	.align		4
.L_261:
        /*04b4*/ 	.byte	0x01, 0x54
	.zero		2


	//----- nvinfo : EIATTR_SYSCALL_OFFSETS
	.align		4
        /*04b8*/ 	.byte	0x04, 0x46
        /*04ba*/ 	.short	(.L_263 - .L_262)


	//   ....[0]....
.L_262:
        /*04bc*/ 	.word	0x00001380


	//   ....[1]....
        /*04c0*/ 	.word	0x0000b220


	//   ....[2]....
        /*04c4*/ 	.word	0x0000b360


	//   ....[3]....
        /*04c8*/ 	.word	0x0000b450


	//   ....[4]....
        /*04cc*/ 	.word	0x0000c240


	//----- nvinfo : EIATTR_MBARRIER_INSTR_OFFSETS
	.align		4
.L_263:
        /*04d0*/ 	.byte	0x04, 0x39
        /*04d2*/ 	.short	(.L_265 - .L_264)


	//   ....[0]....
.L_264:
        /*04d4*/ 	.word	0x00000180
        /*04d8*/ 	.word	0x000000ff
        /*04dc*/ 	.word	0x0002d800
        /*04e0*/ 	.short	0x0100
        /*04e2*/ 	.byte	0x08
	.zero		1


	//   ....[1]....
        /*04e4*/ 	.word	0x00000190
        /*04e8*/ 	.word	0x000000ff
        /*04ec*/ 	.word	0x0002d820
        /*04f0*/ 	.short	0x0100
        /*04f2*/ 	.byte	0x08
	.zero		1


	//   ....[2]....
        /*04f4*/ 	.word	0x00000280
        /*04f8*/ 	.word	0x000000ff
        /*04fc*/ 	.word	0x0002d830
        /*0500*/ 	.short	0x0100
        /*0502*/ 	.byte	0x08
	.zero		1


	//   ....[3]....
        /*0504*/ 	.word	0x00000290
        /*0508*/ 	.word	0x000000ff
        /*050c*/ 	.word	0x0002d840
        /*0510*/ 	.short	0x0100
        /*0512*/ 	.byte	0x08
	.zero		1


	//   ....[4]....
        /*0514*/ 	.word	0x000002a0
        /*0518*/ 	.word	0x000000ff
        /*051c*/ 	.word	0x0002d838
        /*0520*/ 	.short	0x0100
        /*0522*/ 	.byte	0x08
	.zero		1


	//   ....[5]....
        /*0524*/ 	.word	0x000002b0
        /*0528*/ 	.word	0x000000ff
        /*052c*/ 	.word	0x0002d848
        /*0530*/ 	.short	0x0100
        /*0532*/ 	.byte	0x08
	.zero		1


	//   ....[6]....
        /*0534*/ 	.word	0x000003e0
        /*0538*/ 	.word	0x000000ff
        /*053c*/ 	.word	0x0002d850
        /*0540*/ 	.short	0x0100
        /*0542*/ 	.byte	0x08
	.zero		1


	//   ....[7]....
        /*0544*/ 	.word	0x000003f0
        /*0548*/ 	.word	0x000000ff
        /*054c*/ 	.word	0x0002d860
        /*0550*/ 	.short	0x0100
        /*0552*/ 	.byte	0x08
	.zero		1


	//   ....[8]....
        /*0554*/ 	.word	0x00000400
        /*0558*/ 	.word	0x000000ff
        /*055c*/ 	.word	0x0002d858
        /*0560*/ 	.short	0x0100
        /*0562*/ 	.byte	0x08
	.zero		1


	//   ....[9]....
        /*0564*/ 	.word	0x00000410
        /*0568*/ 	.word	0x000000ff
        /*056c*/ 	.word	0x0002d868
        /*0570*/ 	.short	0x0100
        /*0572*/ 	.byte	0x08
	.zero		1


	//   ....[10]....
        /*0574*/ 	.word	0x00000500
        /*0578*/ 	.word	0x000000ff
        /*057c*/ 	.word	0x0002d870
        /*0580*/ 	.short	0x0100
        /*0582*/ 	.byte	0x06
	.zero		1


	//   ....[11]....
        /*0584*/ 	.word	0x00000510
        /*0588*/ 	.word	0x000000ff
        /*058c*/ 	.word	0x0002d880
        /*0590*/ 	.short	0x0100
        /*0592*/ 	.byte	0x06
	.zero		1


	//   ....[12]....
        /*0594*/ 	.word	0x00000520
        /*0598*/ 	.word	0x000000ff
        /*059c*/ 	.word	0x0002d878
        /*05a0*/ 	.short	0x0100
        /*05a2*/ 	.byte	0x06
	.zero		1


	//   ....[13]....
        /*05a4*/ 	.word	0x00000530
        /*05a8*/ 	.word	0x000000ff
        /*05ac*/ 	.word	0x0002d888
        /*05b0*/ 	.short	0x0100
        /*05b2*/ 	.byte	0x06
	.zero		1


	//   ....[14]....
        /*05b4*/ 	.word	0x00000660
        /*05b8*/ 	.word	0x000000ff
        /*05bc*/ 	.word	0x0002d890
        /*05c0*/ 	.short	0x0100
        /*05c2*/ 	.byte	0x08
	.zero		1


	//   ....[15]....
        /*05c4*/ 	.word	0x00000670
        /*05c8*/ 	.word	0x000000ff
        /*05cc*/ 	.word	0x0002d8a0
        /*05d0*/ 	.short	0x0100
        /*05d2*/ 	.byte	0x08
	.zero		1


	//   ....[16]....
        /*05d4*/ 	.word	0x00000680
        /*05d8*/ 	.word	0x000000ff
        /*05dc*/ 	.word	0x0002d898
        /*05e0*/ 	.short	0x0100
        /*05e2*/ 	.byte	0x08
	.zero		1


	//   ....[17]....
        /*05e4*/ 	.word	0x00000690
        /*05e8*/ 	.word	0x000000ff
        /*05ec*/ 	.word	0x0002d8a8
        /*05f0*/ 	.short	0x0100
        /*05f2*/ 	.byte	0x08
	.zero		1


	//   ....[18]....
        /*05f4*/ 	.word	0x000007d0
        /*05f8*/ 	.word	0x000000ff
        /*05fc*/ 	.word	0x0002d8b0
        /*0600*/ 	.short	0x0100
        /*0602*/ 	.byte	0x08
	.zero		1


	//   ....[19]....
        /*0604*/ 	.word	0x000007e0
        /*0608*/ 	.word	0x000000ff
        /*060c*/ 	.word	0x0002d8c0
        /*0610*/ 	.short	0x0100
        /*0612*/ 	.byte	0x08
	.zero		1


	//   ....[20]....
        /*0614*/ 	.word	0x000007f0
        /*0618*/ 	.word	0x000000ff
        /*061c*/ 	.word	0x0002d8b8
        /*0620*/ 	.short	0x0100
        /*0622*/ 	.byte	0x08
	.zero		1


	//   ....[21]....
        /*0624*/ 	.word	0x00000800
        /*0628*/ 	.word	0x000000ff
        /*062c*/ 	.word	0x0002d8c8
        /*0630*/ 	.short	0x0100
        /*0632*/ 	.byte	0x08
	.zero		1


	//   ....[22]....
        /*0634*/ 	.word	0x000013d0
        /*0638*/ 	.word	0x000000ff
        /*063c*/ 	.word	0x0002d800
        /*0640*/ 	.short	0x010a
        /*0642*/ 	.byte	0x04
	.zero		1


	//   ....[23]....
        /*0644*/ 	.word	0x000014f0
        /*0648*/ 	.word	0x000000ff
        /*064c*/ 	.word	0x0002d830
        /*0650*/ 	.short	0x010a
        /*0652*/ 	.byte	0x04
	.zero		1


	//   ....[24]....
        /*0654*/ 	.word	0x00001560
        /*0658*/ 	.word	0x000000ff
        /*065c*/ 	.word	0x0002d830
        /*0660*/ 	.short	0x010a
        /*0662*/ 	.byte	0x04
	.zero		1


	//   ....[25]....
        /*0664*/ 	.word	0x00001df0
        /*0668*/ 	.word	0x000000ff
        /*066c*/ 	.word	0x00000000
        /*0670*/ 	.short	0x0101
        /*0672*/ 	.byte	0x04
	.zero		1


	//   ....[26]....
        /*0674*/ 	.word	0x00003d70
        /*0678*/ 	.word	0x000000ff
        /*067c*/ 	.word	0x0002d830
        /*0680*/ 	.short	0x010a
        /*0682*/ 	.byte	0x04
	.zero		1


	//   ....[27]....
        /*0684*/ 	.word	0x00003db0
        /*0688*/ 	.word	0x000000ff
        /*068c*/ 	.word	0x0002d830
        /*0690*/ 	.short	0x010a
        /*0692*/ 	.byte	0x04
	.zero		1


	//   ....[28]....
        /*0694*/ 	.word	0x000040c0
        /*0698*/ 	.word	0x000000ff
        /*069c*/ 	.word	0x0002d850
        /*06a0*/ 	.short	0x010a
        /*06a2*/ 	.byte	0x0a
	.zero		1


	//   ....[29]....
        /*06a4*/ 	.word	0x00004100
        /*06a8*/ 	.word	0x000000ff
        /*06ac*/ 	.word	0x0002d850
        /*06b0*/ 	.short	0x010a
        /*06b2*/ 	.byte	0x0a
	.zero		1


	//   ....[30]....
        /*06b4*/ 	.word	0x00004770
        /*06b8*/ 	.word	0x000000ff
        /*06bc*/ 	.word	0x00000000
        /*06c0*/ 	.short	0x0101
        /*06c2*/ 	.byte	0x0a
	.zero		1


	//   ....[31]....
        /*06c4*/ 	.word	0x000062c0
        /*06c8*/ 	.word	0x000000ff
        /*06cc*/ 	.word	0x00000000
        /*06d0*/ 	.short	0x0101
        /*06d2*/ 	.byte	0x06
	.zero		1


	//   ....[32]....
        /*06d4*/ 	.word	0x00006a60
        /*06d8*/ 	.word	0x000000ff
        /*06dc*/ 	.word	0x0002d830
        /*06e0*/ 	.short	0x010a
        /*06e2*/ 	.byte	0x0a
	.zero		1


	//   ....[33]....
        /*06e4*/ 	.word	0x00006aa0
        /*06e8*/ 	.word	0x000000ff
        /*06ec*/ 	.word	0x0002d830
        /*06f0*/ 	.short	0x010a
        /*06f2*/ 	.byte	0x0a
	.zero		1


	//   ....[34]....
        /*06f4*/ 	.word	0x00006d60
        /*06f8*/ 	.word	0x000000ff
        /*06fc*/ 	.word	0x0002d850
        /*0700*/ 	.short	0x010a
        /*0702*/ 	.byte	0x0a
	.zero		1


	//   ....[35]....
        /*0704*/ 	.word	0x00006da0
        /*0708*/ 	.word	0x000000ff
        /*070c*/ 	.word	0x0002d850
        /*0710*/ 	.short	0x010a
        /*0712*/ 	.byte	0x0a
	.zero		1


	//   ....[36]....
        /*0714*/ 	.word	0x000075b0
        /*0718*/ 	.word	0x000000ff
        /*071c*/ 	.word	0x00000000
        /*0720*/ 	.short	0x0101
        /*0722*/ 	.byte	0x0a
	.zero		1


	//   ....[37]....
        /*0724*/ 	.word	0x000084b0
        /*0728*/ 	.word	0x000000ff
        /*072c*/ 	.word	0x00000000
        /*0730*/ 	.short	0x0101
        /*0732*/ 	.byte	0x06
	.zero		1


	//   ....[38]....
        /*0734*/ 	.word	0x000089f0
        /*0738*/ 	.word	0x000000ff
        /*073c*/ 	.word	0x0002d850
        /*0740*/ 	.short	0x010a
        /*0742*/ 	.byte	0x06
	.zero		1


	//   ....[39]....
        /*0744*/ 	.word	0x00008a30
        /*0748*/ 	.word	0x000000ff
        /*074c*/ 	.word	0x0002d850
        /*0750*/ 	.short	0x010a
        /*0752*/ 	.byte	0x06
	.zero		1


	//   ....[40]....
        /*0754*/ 	.word	0x00009220
        /*0758*/ 	.word	0x000000ff
        /*075c*/ 	.word	0x00000000
        /*0760*/ 	.short	0x0101
        /*0762*/ 	.byte	0x06
	.zero		1


	//   ....[41]....
        /*0764*/ 	.word	0x00009c30
        /*0768*/ 	.word	0x000000ff
        /*076c*/ 	.word	0x00000000
        /*0770*/ 	.short	0x0101
        /*0772*/ 	.byte	0x04
	.zero		1


	//   ....[42]....
        /*0774*/ 	.word	0x0000b940
        /*0778*/ 	.word	0x000000ff
        /*077c*/ 	.word	0x0002d840
        /*0780*/ 	.short	0x010a
        /*0782*/ 	.byte	0x2c
	.zero		1


	//   ....[43]....
        /*0784*/ 	.word	0x0000c000
        /*0788*/ 	.word	0x000000ff
        /*078c*/ 	.word	0x0002d830
        /*0790*/ 	.short	0x0107
        /*0792*/ 	.byte	0x2c
	.zero		1


	//   ....[44]....
        /*0794*/ 	.word	0x0000c070
        /*0798*/ 	.word	0x000000ff
        /*079c*/ 	.word	0x0002d830
        /*07a0*/ 	.short	0x0101
        /*07a2*/ 	.byte	0x2c
	.zero		1


	//   ....[45]....
        /*07a4*/ 	.word	0x0000cbb0
        /*07a8*/ 	.word	0x000000ff
        /*07ac*/ 	.word	0x0002d800
        /*07b0*/ 	.short	0x0107
        /*07b2*/ 	.byte	0x2c
	.zero		1


	//   ....[46]....
        /*07b4*/ 	.word	0x0000cc10
        /*07b8*/ 	.word	0x000000ff
        /*07bc*/ 	.word	0x0002d800
        /*07c0*/ 	.short	0x0101
        /*07c2*/ 	.byte	0x2c
	.zero		1


	//   ....[47]....
        /*07c4*/ 	.word	0x0000cc40
        /*07c8*/ 	.word	0x000000ff
        /*07cc*/ 	.word	0x0002d820
        /*07d0*/ 	.short	0x010a
        /*07d2*/ 	.byte	0x2c
	.zero		1


	//   ....[48]....
        /*07d4*/ 	.word	0x0000d060
        /*07d8*/ 	.word	0x00000007
        /*07dc*/ 	.word	0x0002d840
        /*07e0*/ 	.short	0x010a
        /*07e2*/ 	.byte	0x3f
	.zero		1


	//   ....[49]....
        /*07e4*/ 	.word	0x0000d4d0
        /*07e8*/ 	.word	0x00000007
        /*07ec*/ 	.word	0x0002d830
        /*07f0*/ 	.short	0x0107
        /*07f2*/ 	.byte	0x3f
	.zero		1


	//   ....[50]....
        /*07f4*/ 	.word	0x0000d580
        /*07f8*/ 	.word	0x00000007
        /*07fc*/ 	.word	0x0002d830
        /*0800*/ 	.short	0x0101
        /*0802*/ 	.byte	0x3f
	.zero		1


	//   ....[51]....
        /*0804*/ 	.word	0x0000d5e0
        /*0808*/ 	.word	0x00000007
        /*080c*/ 	.word	0x0002d860
        /*0810*/ 	.short	0x010a
        /*0812*/ 	.byte	0x3f
	.zero		1


	//   ....[52]....
        /*0814*/ 	.word	0x0000d940
        /*0818*/ 	.word	0x00000007
        /*081c*/ 	.word	0x0002d850
        /*0820*/ 	.short	0x0107
        /*0822*/ 	.byte	0x3f
	.zero		1


	//   ....[53]....
        /*0824*/ 	.word	0x0000da90
        /*0828*/ 	.word	0x00000007
        /*082c*/ 	.word	0x0002d850
        /*0830*/ 	.short	0x0101
        /*0832*/ 	.byte	0x3f
	.zero		1


	//   ....[54]....
        /*0834*/ 	.word	0x0000dc30
        /*0838*/ 	.word	0x00000000
        /*083c*/ 	.word	0x0002d860
        /*0840*/ 	.short	0x010a
        /*0842*/ 	.byte	0x3f
	.zero		1


	//   ....[55]....
        /*0844*/ 	.word	0x0000e070
        /*0848*/ 	.word	0x00000000
        /*084c*/ 	.word	0x0002d850
        /*0850*/ 	.short	0x0107
        /*0852*/ 	.byte	0x3f
	.zero		1


	//   ....[56]....
        /*0854*/ 	.word	0x0000e130
        /*0858*/ 	.word	0x00000000
        /*085c*/ 	.word	0x0002d850
        /*0860*/ 	.short	0x0101
        /*0862*/ 	.byte	0x3f
	.zero		1


	//   ....[57]....
        /*0864*/ 	.word	0x0000e1c0
        /*0868*/ 	.word	0x00000007
        /*086c*/ 	.word	0x0002d820
        /*0870*/ 	.short	0x010a
        /*0872*/ 	.byte	0x3f
	.zero		1


	//   ....[58]....
        /*0874*/ 	.word	0x0000e340
        /*0878*/ 	.word	0x00000005
        /*087c*/ 	.word	0x0002d840
        /*0880*/ 	.short	0x010a
        /*0882*/ 	.byte	0x3f
	.zero		1


	//   ....[59]....
        /*0884*/ 	.word	0x0000e3e0
        /*0888*/ 	.word	0x00000003
        /*088c*/ 	.word	0x0002d840
        /*0890*/ 	.short	0x010a
        /*0892*/ 	.byte	0x3f
	.zero		1


	//   ....[60]....
        /*0894*/ 	.word	0x0000e420
        /*0898*/ 	.word	0x00000005
        /*089c*/ 	.word	0x0002d860
        /*08a0*/ 	.short	0x010a
        /*08a2*/ 	.byte	0x3f
	.zero		1


	//   ....[61]....
        /*08a4*/ 	.word	0x0000e460
        /*08a8*/ 	.word	0x00000003
        /*08ac*/ 	.word	0x0002d860
        /*08b0*/ 	.short	0x010a
        /*08b2*/ 	.byte	0x3f
	.zero		1


	//   ....[62]....
        /*08b4*/ 	.word	0x0000e4e0
        /*08b8*/ 	.word	0x00000005
        /*08bc*/ 	.word	0x0002d800
        /*08c0*/ 	.short	0x010a
        /*08c2*/ 	.byte	0x3f
	.zero		1


	//   ....[63]....
        /*08c4*/ 	.word	0x0000e550
        /*08c8*/ 	.word	0x00000009
        /*08cc*/ 	.word	0x0002d830
        /*08d0*/ 	.short	0x010a
        /*08d2*/ 	.byte	0x3f
	.zero		1


	//   ....[64]....
        /*08d4*/ 	.word	0x0000e5b0
        /*08d8*/ 	.word	0x0000000d
        /*08dc*/ 	.word	0x0002d830
        /*08e0*/ 	.short	0x010a
        /*08e2*/ 	.byte	0x3f
	.zero		1


	//   ....[65]....
        /*08e4*/ 	.word	0x0000e610
        /*08e8*/ 	.word	0x0000000d
        /*08ec*/ 	.word	0x0002d850
        /*08f0*/ 	.short	0x010a
        /*08f2*/ 	.byte	0x3f
	.zero		1


	//   ....[66]....
        /*08f4*/ 	.word	0x0000e670
        /*08f8*/ 	.word	0x0000000d
        /*08fc*/ 	.word	0x0002d830
        /*0900*/ 	.short	0x010a
        /*0902*/ 	.byte	0x3f
	.zero		1


	//   ....[67]....
        /*0904*/ 	.word	0x0000e6d0
        /*0908*/ 	.word	0x0000000d
        /*090c*/ 	.word	0x0002d850
        /*0910*/ 	.short	0x010a
        /*0912*/ 	.byte	0x3f
	.zero		1


	//   ....[68]....
        /*0914*/ 	.word	0x0000e730
        /*0918*/ 	.word	0x00000004
        /*091c*/ 	.word	0x0002d850
        /*0920*/ 	.short	0x010a
        /*0922*/ 	.byte	0x3f
	.zero		1


	//   ....[69]....
        /*0924*/ 	.word	0x0000e810
        /*0928*/ 	.word	0x00000003
        /*092c*/ 	.word	0x0002d840
        /*0930*/ 	.short	0x010a
        /*0932*/ 	.byte	0x3f
	.zero		1


	//   ....[70]....
        /*0934*/ 	.word	0x0000f5e0
        /*0938*/ 	.word	0x00000003
        /*093c*/ 	.word	0x0002d820
        /*0940*/ 	.short	0x010a
        /*0942*/ 	.byte	0x3f
	.zero		1


	//   ....[71]....
        /*0944*/ 	.word	0x0000f630
        /*0948*/ 	.word	0x00000007
        /*094c*/ 	.word	0x0002d840
        /*0950*/ 	.short	0x010a
        /*0952*/ 	.byte	0x3f
	.zero		1


	//   ....[72]....
        /*0954*/ 	.word	0x0000fbd0
        /*0958*/ 	.word	0x00000007
        /*095c*/ 	.word	0x0002d860
        /*0960*/ 	.short	0x010a
        /*0962*/ 	.byte	0x3f
	.zero		1


	//   ....[73]....
        /*0964*/ 	.word	0x00010170
        /*0968*/ 	.word	0x00000000
        /*096c*/ 	.word	0x0002d860
        /*0970*/ 	.short	0x010a
        /*0972*/ 	.byte	0x3f
	.zero		1


	//   ....[74]....
        /*0974*/ 	.word	0x000107b0
        /*0978*/ 	.word	0x00000007
        /*097c*/ 	.word	0x0002d820
        /*0980*/ 	.short	0x010a
        /*0982*/ 	.byte	0x3f
	.zero		1


	//   ....[75]....
        /*0984*/ 	.word	0x00010950
        /*0988*/ 	.word	0x00000005
        /*098c*/ 	.word	0x0002d840
        /*0990*/ 	.short	0x010a
        /*0992*/ 	.byte	0x3f
	.zero		1


	//   ....[76]....
        /*0994*/ 	.word	0x000109a0
        /*0998*/ 	.word	0x00000003
        /*099c*/ 	.word	0x0002d840
        /*09a0*/ 	.short	0x010a
        /*09a2*/ 	.byte	0x3f
	.zero		1


	//   ....[77]....
        /*09a4*/ 	.word	0x000109f0
        /*09a8*/ 	.word	0x00000005
        /*09ac*/ 	.word	0x0002d860
        /*09b0*/ 	.short	0x010a
        /*09b2*/ 	.byte	0x3f
	.zero		1


	//----- nvinfo : EIATTR_NUM_MBARRIERS
	.align		4
.L_265:
        /*09b4*/ 	.byte	0x03, 0x38
        /*09b6*/ 	.short	0x0016


	//----- nvinfo : EIATTR_EXIT_INSTR_OFFSETS
	.align		4
        /*09b8*/ 	.byte	0x04, 0x1c
        /*09ba*/ 	.short	(.L_267 - .L_266)


	//   ....[0]....
.L_266:
        /*09bc*/ 	.word	0x0000e4b0


	//----- nvinfo : EIATTR_MAX_THREADS
	.align		4
.L_267:
        /*09c0*/ 	.byte	0x04, 0x05
        /*09c2*/ 	.short	(.L_269 - .L_268)
.L_268:
        /*09c4*/ 	.word	0x00000200
        /*09c8*/ 	.word	0x00000001
        /*09cc*/ 	.word	0x00000001


	//----- nvinfo : EIATTR_CRS_STACK_SIZE
	.align		4
.L_269:
        /*09d0*/ 	.byte	0x04, 0x1e
        /*09d2*/ 	.short	(.L_271 - .L_270)
.L_270:
        /*09d4*/ 	.word	0x00000000


	//----- nvinfo : EIATTR_CBANK_PARAM_SIZE
	.align		4
.L_271:
        /*09d8*/ 	.byte	0x03, 0x19
        /*09da*/ 	.short	0x0a70


	//----- nvinfo : EIATTR_PARAM_CBANK
	.align		4
        /*09dc*/ 	.byte	0x04, 0x0a
        /*09de*/ 	.short	(.L_273 - .L_272)
	.align		4
.L_272:
        /*09e0*/ 	.word	index@(.nv.constant0._ZN7cutlass13device_kernelIN5flash11enable_sm90INS1_16FlashAttnFwdSm90INS1_25CollectiveMainloopFwdSm90ILi2EN4cute5tupleIJNS5_1CILi1EEES8_S8_EEENS6_IJNS7_ILi192EEENS7_ILi128EEENS7_ILi96EEEEEELi96ENS_6half_tEfNS_4arch4Sm90ELb1ELb0ELb0ELb0ELb1ELb0ELb0ELb0ELb1ELb1ELb1ELb0EEENS1_21CollectiveEpilogueFwdINS6_IJSA_SC_SB_EEES9_SE_SG_Li384ELb0ELb1ELb1ELb0EEENS1_19SingleTileSchedulerILb0ELb1ELb1ELi192EEEEEEEEEvNT_6ParamsE)
        /*09e4*/ 	.short	0x0210
        /*09e6*/ 	.short	0x0a70


	//----- nvinfo : EIATTR_SW_WAR
	.align		4
.L_273:
        /*09e8*/ 	.byte	0x04, 0x36
        /*09ea*/ 	.short	(.L_275 - .L_274)
.L_274:
        /*09ec*/ 	.word	0x00000008
.L_275:


//--------------------- .nv.info._ZN7cutlass13device_kernelIN5flash11enable_sm90INS1_16FlashAttnFwdSm90INS1_25CollectiveMainloopFwdSm90ILi2EN4cute5tupleIJNS5_1CILi1EEES8_S8_EEENS6_IJNS7_ILi192EEENS7_ILi128EEENS7_ILi96EEEEEELi96ENS_6half_tEfNS_4arch4Sm90ELb1ELb0ELb0ELb1ELb1ELb0ELb0ELb0ELb1ELb1ELb1ELb0EEENS1_21CollectiveEpilogueFwdINS6_IJSA_SC_SB_EEES9_SE_SG_Li384ELb1ELb1ELb1ELb0EEENS1_36VarlenDynamicPersistentTileSchedulerILi192ELi128ELi384ELi128ELb1ELb1ELb1ELb1ELb1ELb1EEEEEEEEEvNT_6ParamsE --------------------------
	.section	.nv.info._ZN7cutlass13device_kernelIN5flash11enable_sm90INS1_16FlashAttnFwdSm90INS1_25CollectiveMainloopFwdSm90ILi2EN4cute5tupleIJNS5_1CILi1EEES8_S8_EEENS6_IJNS7_ILi192EEENS7_ILi128EEENS7_ILi96EEEEEELi96ENS_6half_tEfNS_4arch4Sm90ELb1ELb0ELb0ELb1ELb1ELb0ELb0ELb0ELb1ELb1ELb1ELb0EEENS1_21CollectiveEpilogueFwdINS6_IJSA_SC_SB_EEES9_SE_SG_Li384ELb1ELb1ELb1ELb0EEENS1_36VarlenDynamicPersistentTileSchedulerILi192ELi128ELi384ELi128ELb1ELb1ELb1ELb1ELb1ELb1EEEEEEEEEvNT_6ParamsE,"",@"SHT_CUDA_INFO"
	.sectionflags	@""
	.align	4


	//----- nvinfo : EIATTR_CUDA_API_VERSION
	.align		4
        /*0000*/ 	.byte	0x04, 0x37
        /*0002*/ 	.short	(.L_277 - .L_276)
.L_276:
        /*0004*/ 	.word	0x00000082


	//----- nvinfo : EIATTR_KPARAM_INFO
	.align		4
.L_277:
        /*0008*/ 	.byte	0x04, 0x17
        /*000a*/ 	.short	(.L_279 - .L_278)
.L_278:
        /*000c*/ 	.word	0x00000000
        /*0010*/ 	.short	0x0000
        /*0012*/ 	.short	0x0070
        /*0014*/ 	.byte	0x00, 0xf0, 0x01, 0x2a


	//----- nvinfo : EIATTR_SPARSE_MMA_MASK
	.align		4
.L_279:
        /*0018*/ 	.byte	0x03, 0x50
        /*001a*/ 	.short	0x0000


	//----- nvinfo : EIATTR_MAXREG_COUNT
	.align		4
        /*001c*/ 	.byte	0x03, 0x1b
        /*001e*/ 	.short	0x0080


	//----- nvinfo : EIATTR_NUM_BARRIERS
	.align		4
        /*0020*/ 	.byte	0x02, 0x4c
        /*0022*/ 	.byte	0x10
	.zero		1


	//----- nvinfo : EIATTR_EXTERNS
	.align		4
        /*0024*/ 	.byte	0x04, 0x0f
        /*0026*/ 	.short	(.L_281 - .L_280)


	//   ....[0]....
	.align		4
.L_280:
        /*0028*/ 	.word	index@(__assertfail)


	//----- nvinfo : EIATTR_ANNOTATIONS
	.align		4
.L_281:
        /*002c*/ 	.byte	0x04, 0x55
        /*002e*/ 	.short	(.L_283 - .L_282)


	//   ....[0]....
.L_282:
        /* <DEDUP_REMOVED lines=37> */


	//----- nvinfo : EIATTR_MERCURY_ISA_VERSION
	.align		4
.L_283:
        /*0268*/ 	.byte	0x03, 0x5f
        /*026a*/ 	.short	0x0101


	//----- nvinfo : EIATTR_UNUSED_LOAD_BYTE_OFFSET
	.align		4
        /*026c*/ 	.byte	0x04, 0x44
        /*026e*/ 	.short	(.L_285 - .L_284)


	//   ....[0]....
.L_284:
        /*0270*/ 	.word	0x00000970
        /*0274*/ 	.word	0x0000fff0


	//   ....[1]....
        /*0278*/ 	.word	0x000094d0
        /*027c*/ 	.word	0x0000fff0


	//----- nvinfo : EIATTR_INT_WARP_WIDE_INSTR_OFFSETS
	.align		4
.L_285:
        /*0280*/ 	.byte	0x04, 0x31
        /*0282*/ 	.short	(.L_287 - .L_286)


	//   ....[0]....
.L_286:
        /*0284*/ 	.word	0x000000c0


	//   ....[1]....
        /*0288*/ 	.word	0x000000d0


	//   ....[2]....
        /*028c*/ 	.word	0x00000170


	//   ....[3]....
        /*0290*/ 	.word	0x0000d760


	//   ....[4]....
        /*0294*/ 	.word	0x0000d7f0


	//   ....[5]....
        /*0298*/ 	.word	0x000104a0


	//   ....[6]....
        /*029c*/ 	.word	0x00010530


	//----- nvinfo : EIATTR_COOP_GROUP_MASK_REGIDS
	.align		4
.L_287:
        /*02a0*/ 	.byte	0x04, 0x29
        /*02a2*/ 	.short	(.L_289 - .L_288)


	//   ....[0]....
.L_288:
        /*02a4*/ 	.word	0xffffffff


	//   ....[1]....
        /*02a8*/ 	.word	0xffffffff


	//   ....[2]....
        /*02ac*/ 	.word	0xffffffff


	//   ....[3]....
        /*02b0*/ 	.word	0xffffffff


	//   ....[4]....
        /*02b4*/ 	.word	0xffffffff


	//   ....[5]....
        /*02b8*/ 	.word	0xffffffff


	//   ....[6]....
        /*02bc*/ 	.word	0xffffffff


	//   ....[7]....
        /*02c0*/ 	.word	0xffffffff


	//   ....[8]....
        /*02c4*/ 	.word	0xffffffff


	//   ....[9]....
        /*02c8*/ 	.word	0xffffffff


	//   ....[10]....
        /*02cc*/ 	.word	0xffffffff


	//   ....[11]....
        /*02d0*/ 	.word	0xffffffff


	//   ....[12]....
        /*02d4*/ 	.word	0xffffffff


	//   ....[13]....
        /*02d8*/ 	.word	0xffffffff


	//   ....[14]....
        /*02dc*/ 	.word	0xffffffff


	//   ....[15]....
        /*02e0*/ 	.word	0xffffffff


	//   ....[16]....
        /*02e4*/ 	.word	0xffffffff


	//   ....[17]....
        /*02e8*/ 	.word	0xffffffff


	//   ....[18]....
        /*02ec*/ 	.word	0xffffffff


	//   ....[19]....
        /*02f0*/ 	.word	0xffffffff


	//   ....[20]....
        /*02f4*/ 	.word	0xffffffff


	//   ....[21]....
        /*02f8*/ 	.word	0xffffffff


	//   ....[22]....
        /*02fc*/ 	.word	0xffffffff


	//   ....[23]....
        /*0300*/ 	.word	0xffffffff


	//   ....[24]....
        /*0304*/ 	.word	0xffffffff


	//   ....[25]....
        /*0308*/ 	.word	0xffffffff


	//   ....[26]....
        /*030c*/ 	.word	0xffffffff


	//   ....[27]....
        /*0310*/ 	.word	0xffffffff


	//   ....[28]....
        /*0314*/ 	.word	0xffffffff


	//   ....[29]....
        /*0318*/ 	.word	0xffffffff


	//   ....[30]....
        /*031c*/ 	.word	0xffffffff


	//   ....[31]....
        /*0320*/ 	.word	0xffffffff


	//   ....[32]....
        /*0324*/ 	.word	0xffffffff


	//   ....[33]....
        /*0328*/ 	.word	0xffffffff


	//   ....[34]....
        /*032c*/ 	.word	0xffffffff


	//   ....[35]....
        /*0330*/ 	.word	0xffffffff


	//   ....[36]....
        /*0334*/ 	.word	0xffffffff


	//   ....[37]....
        /*0338*/ 	.word	0xffffffff


	//   ....[38]....
        /*033c*/ 	.word	0xffffffff


	//   ....[39]....
        /*0340*/ 	.word	0xffffffff


	//   ....[40]....
        /*0344*/ 	.word	0xffffffff


	//   ....[41]....
        /*0348*/ 	.word	0xffffffff


	//   ....[42]....
        /*034c*/ 	.word	0xffffffff


	//   ....[43]....
        /*0350*/ 	.word	0xffffffff


	//   ....[44]....
        /*0354*/ 	.word	0xffffffff


	//   ....[45]....
        /*0358*/ 	.word	0xffffffff


	//   ....[46]....
        /*035c*/ 	.word	0xffffffff


	//   ....[47]....
        /*0360*/ 	.word	0xffffffff


	//   ....[48]....
        /*0364*/ 	.word	0xffffffff


	//   ....[49]....
        /*0368*/ 	.word	0xffffffff


	//   ....[50]....
        /*036c*/ 	.word	0xffffffff


	//   ....[51]....
        /*0370*/ 	.word	0xffffffff


	//   ....[52]....
        /*0374*/ 	.word	0xffffffff


	//   ....[53]....
        /*0378*/ 	.word	0xffffffff


	//   ....[54]....
        /*037c*/ 	.word	0xffffffff


	//   ....[55]....
        /*0380*/ 	.word	0xffffffff


	//   ....[56]....
        /*0384*/ 	.word	0xffffffff


	//   ....[57]....
        /*0388*/ 	.word	0xffffffff


	//   ....[58]....
        /*038c*/ 	.word	0xffffffff


	//   ....[59]....
        /*0390*/ 	.word	0xffffffff


	//   ....[60]....
        /*0394*/ 	.word	0xffffffff


	//   ....[61]....
        /*0398*/ 	.word	0xffffffff


	//   ....[62]....
        /*039c*/ 	.word	0xffffffff


	//   ....[63]....
        /*03a0*/ 	.word	0xffffffff


	//   ....[64]....
        /*03a4*/ 	.word	0xffffffff


	//   ....[65]....
        /*03a8*/ 	.word	0xffffffff


	//   ....[66]....
        /*03ac*/ 	.word	0xffffffff


	//   ....[67]....
        /*03b0*/ 	.word	0xffffffff


	//   ....[68]....
        /*03b4*/ 	.word	0xffffffff


	//   ....[69]....
        /*03b8*/ 	.word	0xffffffff


	//   ....[70]....
        /*03bc*/ 	.word	0xffffffff


	//   ....[71]....
        /*03c0*/ 	.word	0xffffffff


	//   ....[72]....
        /*03c4*/ 	.word	0xffffffff


	//   ....[73]....
        /*03c8*/ 	.word	0xffffffff


	//   ....[74]....
        /*03cc*/ 	.word	0xffffffff


	//   ....[75]....
        /*03d0*/ 	.word	0xffffffff


	//   ....[76]....
        /*03d4*/ 	.word	0xffffffff


	//   ....[77]....
        /*03d8*/ 	.word	0xffffffff


	//   ....[78]....
        /*03dc*/ 	.word	0xffffffff


	//   ....[79]....
        /*03e0*/ 	.word	0xffffffff


	//   ....[80]....
        /*03e4*/ 	.word	0xffffffff


	//   ....[81]....
        /*03e8*/ 	.word	0xffffffff


	//   ....[82]....
        /*03ec*/ 	.word	0xffffffff


	//   ....[83]....
        /*03f0*/ 	.word	0xffffffff


	//   ....[84]....
        /*03f4*/ 	.word	0xffffffff


	//   ....[85]....
        /*03f8*/ 	.word	0xffffffff


	//   ....[86]....
        /*03fc*/ 	.word	0xffffffff


	//   ....[87]....
        /*0400*/ 	.word	0xffffffff


	//   ....[88]....
        /*0404*/ 	.word	0xffffffff


	//   ....[89]....
        /*0408*/ 	.word	0xffffffff


	//   ....[90]....
        /*040c*/ 	.word	0xffffffff


	//   ....[91]....
        /*0410*/ 	.word	0xffffffff


	//   ....[92]....
        /*0414*/ 	.word	0xffffffff


	//   ....[93]....
        /*0418*/ 	.word	0xffffffff


	//   ....[94]....
        /*041c*/ 	.word	0xffffffff


	//   ....[95]....
        /*0420*/ 	.word	0xffffffff


	//   ....[96]....
        /*0424*/ 	.word	0xffffffff


	//   ....[97]....
        /*0428*/ 	.word	0xffffffff


	//   ....[98]....
        /*042c*/ 	.word	0xffffffff


	//   ....[99]....
        /*0430*/ 	.word	0xffffffff


	//   ....[100]....
        /*0434*/ 	.word	0xffffffff


	//   ....[101]....
        /*0438*/ 	.word	0xffffffff


	//   ....[102]....
        /*043c*/ 	.word	0xffffffff


	//   ....[103]....
        /*0440*/ 	.word	0xffffffff


	//   ....[104]....
        /*0444*/ 	.word	0xffffffff


	//   ....[105]....
        /*0448*/ 	.word	0xffffffff


	//   ....[106]....
        /*044c*/ 	.word	0xffffffff


	//   ....[107]....
        /*0450*/ 	.word	0xffffffff


	//   ....[108]....
        /*0454*/ 	.word	0xffffffff


	//   ....[109]....
        /*0458*/ 	.word	0xffffffff


	//   ....[110]....
        /*045c*/ 	.word	0xffffffff


	//   ....[111]....
        /*0460*/ 	.word	0xffffffff


	//   ....[112]....
        /*0464*/ 	.word	0xffffffff


	//   ....[113]....
        /*0468*/ 	.word	0xffffffff


	//   ....[114]....
        /*046c*/ 	.word	0xffffffff


	//   ....[115]....
        /*0470*/ 	.word	0xffffffff


	//   ....[116]....
        /*0474*/ 	.word	0xffffffff


	//   ....[117]....
        /*0478*/ 	.word	0xffffffff


	//   ....[118]....
        /*047c*/ 	.word	0xffffffff


	//   ....[119]....
        /*0480*/ 	.word	0xffffffff


	//   ....[120]....
        /*0484*/ 	.word	0xffffffff


	//   ....[121]....
        /*0488*/ 	.word	0xffffffff


	//   ....[122]....
        /*048c*/ 	.word	0xffffffff


	//   ....[123]....
        /*0490*/ 	.word	0xffffffff


	//   ....[124]....
        /*0494*/ 	.word	0xffffffff


	//   ....[125]....
        /*0498*/ 	.word	0xffffffff


	//   ....[126]....
        /*049c*/ 	.word	0x0500000f


	//   ....[127]....
        /*04a0*/ 	.word	0x0500000f


	//   ....[128]....
        /*04a4*/ 	.word	0x0500000f


	//   ....[129]....
        /*04a8*/ 	.word	0x0500000f


	//   ....[130]....
        /*04ac*/ 	.word	0x0500000f


	//   ....[131]....
        /*04b0*/ 	.word	0x0500000f


	//   ....[132]....
        /*04b4*/ 	.word	0x0500000f


	//   ....[133]....
        /*04b8*/ 	.word	0x0500000f


	//   ....[134]....
        /*04bc*/ 	.word	0x0500000f


	//   ....[135]....
        /*04c0*/ 	.word	0x0500000f


	//   ....[136]....
        /*04c4*/ 	.word	0x0500000f


	//   ....[137]....
        /*04c8*/ 	.word	0x0500000f


	//   ....[138]....
        /*04cc*/ 	.word	0x0500000f


	//   ....[139]....
        /*04d0*/ 	.word	0x0500000f


	//   ....[140]....
        /*04d4*/ 	.word	0x0500000f


	//   ....[141]....
        /*04d8*/ 	.word	0x0500000f


	//   ....[142]....
        /*04dc*/ 	.word	0x0500000f


	//   ....[143]....
        /*04e0*/ 	.word	0x0500000f


	//   ....[144]....
        /*04e4*/ 	.word	0x0500000f


	//   ....[145]....
        /*04e8*/ 	.word	0x0500000f


	//   ....[146]....
        /*04ec*/ 	.word	0x0500000f


	//   ....[147]....
        /*04f0*/ 	.word	0x0500000f


	//   ....[148]....
        /*04f4*/ 	.word	0x0500000f


	//   ....[149]....
        /*04f8*/ 	.word	0x0500000f


	//   ....[150]....
        /*04fc*/ 	.word	0x0500000f


	//   ....[151]....
        /*0500*/ 	.word	0x0500000f


	//   ....[152]....
        /*0504*/ 	.word	0x0500000f


	//   ....[153]....
        /*0508*/ 	.word	0x0500000f


	//   ....[154]....
        /*050c*/ 	.word	0x0500000f


	//   ....[155]....
        /*0510*/ 	.word	0x0500000f


	//   ....[156]....
        /*0514*/ 	.word	0x0500000f


	//   ....[157]....
        /*0518*/ 	.word	0x0500000f


	//   ....[158]....
        /*051c*/ 	.word	0x0500000f


	//   ....[159]....
        /*0520*/ 	.word	0x0500000f


	//   ....[160]....
        /*0524*/ 	.word	0x0500000f


	//   ....[161]....
        /*0528*/ 	.word	0x0500000f


	//   ....[162]....
        /*052c*/ 	.word	0x0500000f


	//   ....[163]....
        /*0530*/ 	.word	0x0500000f


	//   ....[164]....
        /*0534*/ 	.word	0x0500000f


	//   ....[165]....
        /*0538*/ 	.word	0x0500000f


	//   ....[166]....
        /*053c*/ 	.word	0x0500000f


	//   ....[167]....
        /*0540*/ 	.word	0x0500000f


	//   ....[168]....
        /*0544*/ 	.word	0x0500000f


	//   ....[169]....
        /*0548*/ 	.word	0x0500000f


	//   ....[170]....
        /*054c*/ 	.word	0x0500000f


	//   ....[171]....
        /*0550*/ 	.word	0x0500000f


	//   ....[172]....
        /*0554*/ 	.word	0x0500000f


	//   ....[173]....
        /*0558*/ 	.word	0x0500000f


	//   ....[174]....
        /*055c*/ 	.word	0x0500000f


	//   ....[175]....
        /*0560*/ 	.word	0x0500000f


	//   ....[176]....
        /*0564*/ 	.word	0x0500000f


	//   ....[177]....
        /*0568*/ 	.word	0x0500000f


	//   ....[178]....
        /*056c*/ 	.word	0x0500000f


	//   ....[179]....
        /*0570*/ 	.word	0x0500000f


	//   ....[180]....
        /*0574*/ 	.word	0x0500000f


	//   ....[181]....
        /*0578*/ 	.word	0x0500000f


	//   ....[182]....
        /*057c*/ 	.word	0x0500000f


	//   ....[183]....
        /*0580*/ 	.word	0x0500000f


	//   ....[184]....
        /*0584*/ 	.word	0x0500000f


	//   ....[185]....
        /*0588*/ 	.word	0x0500000f


	//   ....[186]....
        /*058c*/ 	.word	0x0500000f


	//   ....[187]....
        /*0590*/ 	.word	0x0500000f


	//   ....[188]....
        /*0594*/ 	.word	0x0500000f


	//   ....[189]....
        /*0598*/ 	.word	0x0500000f


	//----- nvinfo : EIATTR_COOP_GROUP_INSTR_OFFSETS
	.align		4
.L_289:
        /*059c*/ 	.byte	0x04, 0x28
        /*059e*/ 	.short	(.L_291 - .L_290)


	//   ....[0]....
.L_290:
        /*05a0*/ 	.word	0x00000080


	//   ....[1]....
        /*05a4*/ 	.word	0x000000b0


	//   ....[2]....
        /*05a8*/ 	.word	0x000002d0


	//   ....[3]....
        /*05ac*/ 	.word	0x00000430


	//   ....[4]....
        /*05b0*/ 	.word	0x00000550


	//   ....[5]....
        /*05b4*/ 	.word	0x000006b0


	//   ....[6]....
        /*05b8*/ 	.word	0x00001990


	//   ....[7]....
        /*05bc*/ 	.word	0x00002040


	//   ....[8]....
        /*05c0*/ 	.word	0x00002060


	//   ....[9]....
        /*05c4*/ 	.word	0x000026e0


	//   ....[10]....
        /*05c8*/ 	.word	0x000027e0


	//   ....[11]....
        /*05cc*/ 	.word	0x000030a0


	//   ....[12]....
        /*05d0*/ 	.word	0x00003120


	//   ....[13]....
        /*05d4*/ 	.word	0x00003e80


	//   ....[14]....
        /*05d8*/ 	.word	0x00004880


	//   ....[15]....
        /*05dc*/ 	.word	0x000048a0


	//   ....[16]....
        /*05e0*/ 	.word	0x000050b0


	//   ....[17]....
        /*05e4*/ 	.word	0x000051b0


	//   ....[18]....
        /*05e8*/ 	.word	0x00005930


	//   ....[19]....
        /*05ec*/ 	.word	0x00005980


	//   ....[20]....
        /*05f0*/ 	.word	0x00006960


	//   ....[21]....
        /*05f4*/ 	.word	0x000074c0


	//   ....[22]....
        /*05f8*/ 	.word	0x000074f0


	//   ....[23]....
        /*05fc*/ 	.word	0x00007710


	//   ....[24]....
        /*0600*/ 	.word	0x00007730


	//   ....[25]....
        /*0604*/ 	.word	0x00008a70


	//   ....[26]....
        /*0608*/ 	.word	0x00008b70


	//   ....[27]....
        /*060c*/ 	.word	0x00008bd0


	//   ....[28]....
        /*0610*/ 	.word	0x00008c90


	//   ....[29]....
        /*0614*/ 	.word	0x00008cc0


	//   ....[30]....
        /*0618*/ 	.word	0x00009e50


	//   ....[31]....
        /*061c*/ 	.word	0x00009e60


	//   ....[32]....
        /*0620*/ 	.word	0x00009e70


	//   ....[33]....
        /*0624*/ 	.word	0x00009eb0


	//   ....[34]....
        /*0628*/ 	.word	0x0000a570


	//   ....[35]....
        /*062c*/ 	.word	0x0000a5a0


	//   ....[36]....
        /*0630*/ 	.word	0x0000a6c0


	//   ....[37]....
        /*0634*/ 	.word	0x0000a6e0


	//   ....[38]....
        /*0638*/ 	.word	0x0000abb0


	//   ....[39]....
        /*063c*/ 	.word	0x0000abd0


	//   ....[40]....
        /*0640*/ 	.word	0x0000af00


	//   ....[41]....
        /*0644*/ 	.word	0x0000af10


	//   ....[42]....
        /*0648*/ 	.word	0x0000bab0


	//   ....[43]....
        /*064c*/ 	.word	0x0000bac0


	//   ....[44]....
        /*0650*/ 	.word	0x0000bbc0


	//   ....[45]....
        /*0654*/ 	.word	0x0000bbe0


	//   ....[46]....
        /*0658*/ 	.word	0x0000bd60


	//   ....[47]....
        /*065c*/ 	.word	0x0000bf60


	//   ....[48]....
        /*0660*/ 	.word	0x0000bf90


	//   ....[49]....
        /*0664*/ 	.word	0x0000bfc0


	//   ....[50]....
        /*0668*/ 	.word	0x0000bff0


	//   ....[51]....
        /*066c*/ 	.word	0x0000c020


	//   ....[52]....
        /*0670*/ 	.word	0x0000c050


	//   ....[53]....
        /*0674*/ 	.word	0x0000c1c0


	//   ....[54]....
        /*0678*/ 	.word	0x0000c1f0


	//   ....[55]....
        /*067c*/ 	.word	0x0000c220


	//   ....[56]....
        /*0680*/ 	.word	0x0000c250


	//   ....[57]....
        /*0684*/ 	.word	0x0000c280


	//   ....[58]....
        /*0688*/ 	.word	0x0000c2b0


	//   ....[59]....
        /*068c*/ 	.word	0x0000c340


	//   ....[60]....
        /*0690*/ 	.word	0x0000c370


	//   ....[61]....
        /*0694*/ 	.word	0x0000c380


	//   ....[62]....
        /*0698*/ 	.word	0x0000c3c0


	//   ....[63]....
        /*069c*/ 	.word	0x0000e3c0


	//   ....[64]....
        /*06a0*/ 	.word	0x0000e3e0


	//   ....[65]....
        /*06a4*/ 	.word	0x0000e490


	//   ....[66]....
        /*06a8*/ 	.word	0x0000e4b0


	//   ....[67]....
        /*06ac*/ 	.word	0x0000e550


	//   ....[68]....
        /*06b0*/ 	.word	0x0000e570


	//   ....[69]....
        /*06b4*/ 	.word	0x0000e580


	//   ....[70]....
        /*06b8*/ 	.word	0x0000e590


	//   ....[71]....
        /*06bc*/ 	.word	0x0000ef20


	//   ....[72]....
        /*06c0*/ 	.word	0x0000ef40


	//   ....[73]....
        /*06c4*/ 	.word	0x0000efa0


	//   ....[74]....
        /*06c8*/ 	.word	0x0000efe0


	//   ....[75]....
        /*06cc*/ 	.word	0x0000f040


	//   ....[76]....
        /*06d0*/ 	.word	0x0000f080


	//   ....[77]....
        /*06d4*/ 	.word	0x0000f090


	//   ....[78]....
        /*06d8*/ 	.word	0x0000f0b0


	//   ....[79]....
        /*06dc*/ 	.word	0x0000f180


	//   ....[80]....
        /*06e0*/ 	.word	0x0000f1c0


	//   ....[81]....
        /*06e4*/ 	.word	0x0000f1d0


	//   ....[82]....
        /*06e8*/ 	.word	0x0000f1f0


	//   ....[83]....
        /*06ec*/ 	.word	0x0000fa80


	//   ....[84]....
        /*06f0*/ 	.word	0x0000fa90


	//   ....[85]....
        /*06f4*/ 	.word	0x0000fab0


	//   ....[86]....
        /*06f8*/ 	.word	0x0000fb30


	//   ....[87]....
        /*06fc*/ 	.word	0x0000fb40


	//   ....[88]....
        /*0700*/ 	.word	0x0000fba0


	//   ....[89]....
        /*0704*/ 	.word	0x0000fbd0


	//   ....[90]....
        /*0708*/ 	.word	0x0000fc10


	//   ....[91]....
        /*070c*/ 	.word	0x0000ff00


	//   ....[92]....
        /*0710*/ 	.word	0x0000ff20


	//   ....[93]....
        /*0714*/ 	.word	0x0000ffc0


	//   ....[94]....
        /*0718*/ 	.word	0x0000ffd0


	//   ....[95]....
        /*071c*/ 	.word	0x00010060


	//   ....[96]....
        /*0720*/ 	.word	0x00010070


	//   ....[97]....
        /*0724*/ 	.word	0x00010080


	//   ....[98]....
        /*0728*/ 	.word	0x00010110


	//   ....[99]....
        /*072c*/ 	.word	0x00010720


	//   ....[100]....
        /*0730*/ 	.word	0x00010730


	//   ....[101]....
        /*0734*/ 	.word	0x000107c0


	//   ....[102]....
        /*0738*/ 	.word	0x00010860


	//   ....[103]....
        /*073c*/ 	.word	0x00010880


	//   ....[104]....
        /*0740*/ 	.word	0x00010900


	//   ....[105]....
        /*0744*/ 	.word	0x00010920


	//   ....[106]....
        /*0748*/ 	.word	0x00010930


	//   ....[107]....
        /*074c*/ 	.word	0x00010d60


	//   ....[108]....
        /*0750*/ 	.word	0x00010d90


	//   ....[109]....
        /*0754*/ 	.word	0x00010df0


	//   ....[110]....
        /*0758*/ 	.word	0x00010e20


	//   ....[111]....
        /*075c*/ 	.word	0x00010e50


	//   ....[112]....
        /*0760*/ 	.word	0x00010e80


	//   ....[113]....
        /*0764*/ 	.word	0x00010eb0


	//   ....[114]....
        /*0768*/ 	.word	0x00010ee0


	//   ....[115]....
        /*076c*/ 	.word	0x00011080


	//   ....[116]....
        /*0770*/ 	.word	0x000110b0


	//   ....[117]....
        /*0774*/ 	.word	0x000110e0


	//   ....[118]....
        /*0778*/ 	.word	0x00011110


	//   ....[119]....
        /*077c*/ 	.word	0x00011140


	//   ....[120]....
        /*0780*/ 	.word	0x00011170


	//   ....[121]....
        /*0784*/ 	.word	0x00011230


	//   ....[122]....
        /*0788*/ 	.word	0x00011250


	//   ....[123]....
        /*078c*/ 	.word	0x00011270


	//   ....[124]....
        /*0790*/ 	.word	0x000112d0


	//   ....[125]....
        /*0794*/ 	.word	0x00011d00


	//   ....[126]....
        /*0798*/ 	.word	0x000122a0


	//   ....[127]....
        /*079c*/ 	.word	0x00012390


	//   ....[128]....
        /*07a0*/ 	.word	0x00012430


	//   ....[129]....
        /*07a4*/ 	.word	0x00012490


	//   ....[130]....
        /*07a8*/ 	.word	0x000125a0


	//   ....[131]....
        /*07ac*/ 	.word	0x00012610


	//   ....[132]....
        /*07b0*/ 	.word	0x00012720


	//   ....[133]....
        /*07b4*/ 	.word	0x00012790


	//   ....[134]....
        /*07b8*/ 	.word	0x00012830


	//   ....[135]....
        /*07bc*/ 	.word	0x00012960


	//   ....[136]....
        /*07c0*/ 	.word	0x000129b0


	//   ....[137]....
        /*07c4*/ 	.word	0x00012a20


	//   ....[138]....
        /*07c8*/ 	.word	0x00012b10


	//   ....[139]....
        /*07cc*/ 	.word	0x00012b90


	//   ....[140]....
        /*07d0*/ 	.word	0x00012c70


	//   ....[141]....
        /*07d4*/ 	.word	0x00012cf0


	//   ....[142]....
        /*07d8*/ 	.word	0x00012d50


	//   ....[143]....
        /*07dc*/ 	.word	0x00012e50


	//   ....[144]....
        /*07e0*/ 	.word	0x00012f50


	//   ....[145]....
        /*07e4*/ 	.word	0x00012fb0


	//   ....[146]....
        /*07e8*/ 	.word	0x00013090


	//   ....[147]....
        /*07ec*/ 	.word	0x000131d0


	//   ....[148]....
        /*07f0*/ 	.word	0x000132b0


	//   ....[149]....
        /*07f4*/ 	.word	0x00013330


	//   ....[150]....
        /*07f8*/ 	.word	0x00013410


	//   ....[151]....
        /*07fc*/ 	.word	0x00013470


	//   ....[152]....
        /*0800*/ 	.word	0x00013540


	//   ....[153]....
        /*0804*/ 	.word	0x000135a0


	//   ....[154]....
        /*0808*/ 	.word	0x00013680


	//   ....[155]....
        /*080c*/ 	.word	0x00013770


	//   ....[156]....
        /*0810*/ 	.word	0x00013810


	//   ....[157]....
        /*0814*/ 	.word	0x00013870


	//   ....[158]....
        /*0818*/ 	.word	0x00013970


	//   ....[159]....
        /*081c*/ 	.word	0x000139d0


	//   ....[160]....
        /*0820*/ 	.word	0x00013ad0


	//   ....[161]....
        /*0824*/ 	.word	0x00013b30


	//   ....[162]....
        /*0828*/ 	.word	0x00013c00


	//   ....[163]....
        /*082c*/ 	.word	0x00013d50


	//   ....[164]....
        /*0830*/ 	.word	0x00013e00


	//   ....[165]....
        /*0834*/ 	.word	0x00013f10


	//   ....[166]....
        /*0838*/ 	.word	0x00013ff0


	//   ....[167]....
        /*083c*/ 	.word	0x00014050


	//   ....[168]....
        /*0840*/ 	.word	0x00014140


	//   ....[169]....
        /*0844*/ 	.word	0x000141a0


	//   ....[170]....
        /*0848*/ 	.word	0x00014280


	//   ....[171]....
        /*084c*/ 	.word	0x00014310


	//   ....[172]....
        /*0850*/ 	.word	0x000143b0


	//   ....[173]....
        /*0854*/ 	.word	0x00014520


	//   ....[174]....
        /*0858*/ 	.word	0x00014590


	//   ....[175]....
        /*085c*/ 	.word	0x00014600


	//   ....[176]....
        /*0860*/ 	.word	0x00014670


	//   ....[177]....
        /*0864*/ 	.word	0x000146e0


	//   ....[178]....
        /*0868*/ 	.word	0x00014760


	//   ....[179]....
        /*086c*/ 	.word	0x000147e0


	//   ....[180]....
        /*0870*/ 	.word	0x00014870


	//   ....[181]....
        /*0874*/ 	.word	0x000148e0


	//   ....[182]....
        /*0878*/ 	.word	0x00014950


	//   ....[183]....
        /*087c*/ 	.word	0x000149c0


	//   ....[184]....
        /*0880*/ 	.word	0x00014a40


	//   ....[185]....
        /*0884*/ 	.word	0x00014ab0


	//   ....[186]....
        /*0888*/ 	.word	0x00014b60


	//   ....[187]....
        /*088c*/ 	.word	0x00014bb0


	//   ....[188]....
        /*0890*/ 	.word	0x00014c40


	//   ....[189]....
        /*0894*/ 	.word	0x00014d70


	//----- nvinfo : EIATTR_REG_RECONFIG
	.align		4
.L_291:
        /*0898*/ 	.byte	0x01, 0x54
	.zero		2


	//----- nvinfo : EIATTR_SYSCALL_OFFSETS
	.align		4
        /*089c*/ 	.byte	0x04, 0x46
        /*089e*/ 	.short	(.L_293 - .L_292)


	//   ....[0]....
.L_292:
        /*08a0*/ 	.word	0x00001b50


	//   ....[1]....
        /*08a4*/ 	.word	0x0000d950


	//   ....[2]....
        /*08a8*/ 	.word	0x0000daa0


	//   ....[3]....
        /*08ac*/ 	.word	0x0000db90


	//   ....[4]....
        /*08b0*/ 	.word	0x0000e9d0


	//----- nvinfo : EIATTR_MBARRIER_INSTR_OFFSETS
	.align		4
.L_293:
        /*08b4*/ 	.byte	0x04, 0x39
        /*08b6*/ 	.short	(.L_295 - .L_294)


	//   ....[0]....
.L_294:
        /*08b8*/ 	.word	0x00000180
        /*08bc*/ 	.word	0x000000ff
        /*08c0*/ 	.word	0x0002d800
        /*08c4*/ 	.short	0x0100
        /*08c6*/ 	.byte	0x08
	.zero		1


	//   ....[1]....
        /*08c8*/ 	.word	0x00000190
        /*08cc*/ 	.word	0x000000ff
        /*08d0*/ 	.word	0x0002d820
        /*08d4*/ 	.short	0x0100
        /*08d6*/ 	.byte	0x08
	.zero		1


	//   ....[2]....
        /*08d8*/ 	.word	0x00000280
        /*08dc*/ 	.word	0x000000ff
        /*08e0*/ 	.word	0x0002d830
        /*08e4*/ 	.short	0x0100
        /*08e6*/ 	.byte	0x08
	.zero		1


	//   ....[3]....
        /*08e8*/ 	.word	0x00000290
        /*08ec*/ 	.word	0x000000ff
        /*08f0*/ 	.word	0x0002d840
        /*08f4*/ 	.short	0x0100
        /*08f6*/ 	.byte	0x08
	.zero		1


	//   ....[4]....
        /*08f8*/ 	.word	0x000002a0
        /*08fc*/ 	.word	0x000000ff
        /*0900*/ 	.word	0x0002d838
        /*0904*/ 	.short	0x0100
        /*0906*/ 	.byte	0x08
	.zero		1


	//   ....[5]....
        /*0908*/ 	.word	0x000002b0
        /*090c*/ 	.word	0x000000ff
        /*0910*/ 	.word	0x0002d848
        /*0914*/ 	.short	0x0100
        /*0916*/ 	.byte	0x08
	.zero		1


	//   ....[6]....
        /*0918*/ 	.word	0x000003e0
        /*091c*/ 	.word	0x000000ff
        /*0920*/ 	.word	0x0002d850
        /*0924*/ 	.short	0x0100
        /*0926*/ 	.byte	0x08
	.zero		1


	//   ....[7]....
        /*0928*/ 	.word	0x000003f0
        /*092c*/ 	.word	0x000000ff
        /*0930*/ 	.word	0x0002d860
        /*0934*/ 	.short	0x0100
        /*0936*/ 	.byte	0x08
	.zero		1


	//   ....[8]....
        /*0938*/ 	.word	0x00000400
        /*093c*/ 	.word	0x000000ff
        /*0940*/ 	.word	0x0002d858
        /*0944*/ 	.short	0x0100
        /*0946*/ 	.byte	0x08
	.zero		1


	//   ....[9]....
        /*0948*/ 	.word	0x00000410
        /*094c*/ 	.word	0x000000ff
        /*0950*/ 	.word	0x0002d868
        /*0954*/ 	.short	0x0100
        /*0956*/ 	.byte	0x08
	.zero		1


	//   ....[10]....
        /*0958*/ 	.word	0x00000500
        /*095c*/ 	.word	0x000000ff
        /*0960*/ 	.word	0x0002d870
        /*0964*/ 	.short	0x0100
        /*0966*/ 	.byte	0x06
	.zero		1


	//   ....[11]....
        /*0968*/ 	.word	0x00000510
        /*096c*/ 	.word	0x000000ff
        /*0970*/ 	.word	0x0002d880
        /*0974*/ 	.short	0x0100
        /*0976*/ 	.byte	0x06
	.zero		1


	//   ....[12]....
        /*0978*/ 	.word	0x00000520
        /*097c*/ 	.word	0x000000ff
        /*0980*/ 	.word	0x0002d878
        /*0984*/ 	.short	0x0100
        /*0986*/ 	.byte	0x06
	.zero		1


	//   ....[13]....
        /*0988*/ 	.word	0x00000530
        /*098c*/ 	.word	0x000000ff
        /*0990*/ 	.word	0x0002d888
        /*0994*/ 	.short	0x0100
        /*0996*/ 	.byte	0x06
	.zero		1


	//   ....[14]....
        /*0998*/ 	.word	0x00000660
        /*099c*/ 	.word	0x000000ff
        /*09a0*/ 	.word	0x0002d890
        /*09a4*/ 	.short	0x0100
        /*09a6*/ 	.byte	0x08
	.zero		1


	//   ....[15]....
        /*09a8*/ 	.word	0x00000670
        /*09ac*/ 	.word	0x000000ff
        /*09b0*/ 	.word	0x0002d8a0
        /*09b4*/ 	.short	0x0100
        /*09b6*/ 	.byte	0x08
	.zero		1


	//   ....[16]....
        /*09b8*/ 	.word	0x00000680
        /*09bc*/ 	.word	0x000000ff
        /*09c0*/ 	.word	0x0002d898
        /*09c4*/ 	.short	0x0100
        /*09c6*/ 	.byte	0x08
	.zero		1


	//   ....[17]....
        /*09c8*/ 	.word	0x00000690
        /*09cc*/ 	.word	0x000000ff
        /*09d0*/ 	.word	0x0002d8a8
        /*09d4*/ 	.short	0x0100
        /*09d6*/ 	.byte	0x08
	.zero		1


	//   ....[18]....
        /*09d8*/ 	.word	0x000007c0
        /*09dc*/ 	.word	0x000000ff
        /*09e0*/ 	.word	0x0002d8b0
        /*09e4*/ 	.short	0x0100
        /*09e6*/ 	.byte	0x08
	.zero		1


	//   ....[19]....
        /*09e8*/ 	.word	0x000007d0
        /*09ec*/ 	.word	0x000000ff
        /*09f0*/ 	.word	0x0002d8c0
        /*09f4*/ 	.short	0x0100
        /*09f6*/ 	.byte	0x08
	.zero		1


	//   ....[20]....
        /*09f8*/ 	.word	0x000007e0
        /*09fc*/ 	.word	0x000000ff
        /*0a00*/ 	.word	0x0002d8b8
        /*0a04*/ 	.short	0x0100
        /*0a06*/ 	.byte	0x08
	.zero		1


	//   ....[21]....
        /*0a08*/ 	.word	0x000007f0
        /*0a0c*/ 	.word	0x000000ff
        /*0a10*/ 	.word	0x0002d8c8
        /*0a14*/ 	.short	0x0100
        /*0a16*/ 	.byte	0x08
	.zero		1


	//   ....[22]....
        /*0a18*/ 	.word	0x00001bc0
        /*0a1c*/ 	.word	0x000000ff
        /*0a20*/ 	.word	0x0002d800
        /*0a24*/ 	.short	0x010a
        /*0a26*/ 	.byte	0x28
	.zero		1


	//   ....[23]....
        /*0a28*/ 	.word	0x00001c30
        /*0a2c*/ 	.word	0x00000000
        /*0a30*/ 	.word	0x0002d830
        /*0a34*/ 	.short	0x010a
        /*0a36*/ 	.byte	0x3f
	.zero		1


	//   ....[24]....
        /*0a38*/ 	.word	0x00001c70
        /*0a3c*/ 	.word	0x00000000
        /*0a40*/ 	.word	0x0002d830
        /*0a44*/ 	.short	0x010a
        /*0a46*/ 	.byte	0x3f
	.zero		1


	//   ....[25]....
        /*0a48*/ 	.word	0x00002800
        /*0a4c*/ 	.word	0x000000ff
        /*0a50*/ 	.word	0x00000000
        /*0a54*/ 	.short	0x0101
        /*0a56*/ 	.byte	0x06
	.zero		1


	//   ....[26]....
        /*0a58*/ 	.word	0x00003fb0
        /*0a5c*/ 	.word	0x000000ff
        /*0a60*/ 	.word	0x0002d830
        /*0a64*/ 	.short	0x010a
        /*0a66*/ 	.byte	0x07
	.zero		1


	//   ....[27]....
        /*0a68*/ 	.word	0x00003ff0
        /*0a6c*/ 	.word	0x000000ff
        /*0a70*/ 	.word	0x0002d830
        /*0a74*/ 	.short	0x010a
        /*0a76*/ 	.byte	0x07
	.zero		1


	//   ....[28]....
        /*0a78*/ 	.word	0x000042d0
        /*0a7c*/ 	.word	0x000000ff
        /*0a80*/ 	.word	0x0002d850
        /*0a84*/ 	.short	0x010a
        /*0a86*/ 	.byte	0x07
	.zero		1


	//   ....[29]....
        /*0a88*/ 	.word	0x00004310
        /*0a8c*/ 	.word	0x000000ff
        /*0a90*/ 	.word	0x0002d850
        /*0a94*/ 	.short	0x010a
        /*0a96*/ 	.byte	0x07
	.zero		1


	//   ....[30]....
        /*0a98*/ 	.word	0x00004810
        /*0a9c*/ 	.word	0x000000ff
        /*0aa0*/ 	.word	0x00000000
        /*0aa4*/ 	.short	0x0101
        /*0aa6*/ 	.byte	0x07
	.zero		1


	//   ....[31]....
        /*0aa8*/ 	.word	0x00006400
        /*0aac*/ 	.word	0x000000ff
        /*0ab0*/ 	.word	0x00000000
        /*0ab4*/ 	.short	0x0101
        /*0ab6*/ 	.byte	0x06
	.zero		1


	//   ....[32]....
        /*0ab8*/ 	.word	0x00006aa0
        /*0abc*/ 	.word	0x000000ff
        /*0ac0*/ 	.word	0x0002d830
        /*0ac4*/ 	.short	0x010a
        /*0ac6*/ 	.byte	0x07
	.zero		1


	//   ....[33]....
        /*0ac8*/ 	.word	0x00006ae0
        /*0acc*/ 	.word	0x000000ff
        /*0ad0*/ 	.word	0x0002d830
        /*0ad4*/ 	.short	0x010a
        /*0ad6*/ 	.byte	0x07
	.zero		1


	//   ....[34]....
        /*0ad8*/ 	.word	0x00006dc0
        /*0adc*/ 	.word	0x000000ff
        /*0ae0*/ 	.word	0x0002d850
        /*0ae4*/ 	.short	0x010a
        /*0ae6*/ 	.byte	0x07
	.zero		1


	//   ....[35]....
        /*0ae8*/ 	.word	0x00006e00
        /*0aec*/ 	.word	0x000000ff
        /*0af0*/ 	.word	0x0002d850
        /*0af4*/ 	.short	0x010a
        /*0af6*/ 	.byte	0x07
	.zero		1


	//   ....[36]....
        /*0af8*/ 	.word	0x00007300
        /*0afc*/ 	.word	0x000000ff
        /*0b00*/ 	.word	0x00000000
        /*0b04*/ 	.short	0x0101
        /*0b06*/ 	.byte	0x07
	.zero		1


	//   ....[37]....
        /*0b08*/ 	.word	0x00008510
        /*0b0c*/ 	.word	0x000000ff
        /*0b10*/ 	.word	0x00000000
        /*0b14*/ 	.short	0x0101
        /*0b16*/ 	.byte	0x06
	.zero		1


	//   ....[38]....
        /*0b18*/ 	.word	0x00008ae0
        /*0b1c*/ 	.word	0x000000ff
        /*0b20*/ 	.word	0x0002d850
        /*0b24*/ 	.short	0x010a
        /*0b26*/ 	.byte	0x04
	.zero		1


	//   ....[39]....
        /*0b28*/ 	.word	0x00008b20
        /*0b2c*/ 	.word	0x000000ff
        /*0b30*/ 	.word	0x0002d850
        /*0b34*/ 	.short	0x010a
        /*0b36*/ 	.byte	0x04
	.zero		1


	//   ....[40]....
        /*0b38*/ 	.word	0x000091a0
        /*0b3c*/ 	.word	0x000000ff
        /*0b40*/ 	.word	0x00000000
        /*0b44*/ 	.short	0x0101
        /*0b46*/ 	.byte	0x04
	.zero		1


	//   ....[41]....
        /*0b48*/ 	.word	0x0000a590
        /*0b4c*/ 	.word	0x000000ff
        /*0b50*/ 	.word	0x00000000
        /*0b54*/ 	.short	0x0101
        /*0b56*/ 	.byte	0x04
	.zero		1


	//   ....[42]....
        /*0b58*/ 	.word	0x0000aaf0
        /*0b5c*/ 	.word	0x000000ff
        /*0b60*/ 	.word	0x00000000
        /*0b64*/ 	.short	0x0101
        /*0b66*/ 	.byte	0x04
	.zero		1


	//   ....[43]....
        /*0b68*/ 	.word	0x0000e150
        /*0b6c*/ 	.word	0x00000002
        /*0b70*/ 	.word	0x0002d840
        /*0b74*/ 	.short	0x010a
        /*0b76*/ 	.byte	0x3f
	.zero		1


	//   ....[44]....
        /*0b78*/ 	.word	0x0000e6d0
        /*0b7c*/ 	.word	0x00000002
        /*0b80*/ 	.word	0x0002d830
        /*0b84*/ 	.short	0x0107
        /*0b86*/ 	.byte	0x3f
	.zero		1


	//   ....[45]....
        /*0b88*/ 	.word	0x0000e7b0
        /*0b8c*/ 	.word	0x00000002
        /*0b90*/ 	.word	0x0002d830
        /*0b94*/ 	.short	0x0101
        /*0b96*/ 	.byte	0x3f
	.zero		1


	//   ....[46]....
        /*0b98*/ 	.word	0x0000f330
        /*0b9c*/ 	.word	0x00000011
        /*0ba0*/ 	.word	0x0002d800
        /*0ba4*/ 	.short	0x0107
        /*0ba6*/ 	.byte	0x3f
	.zero		1


	//   ....[47]....
        /*0ba8*/ 	.word	0x0000f420
        /*0bac*/ 	.word	0x00000011
        /*0bb0*/ 	.word	0x0002d800
        /*0bb4*/ 	.short	0x0101
        /*0bb6*/ 	.byte	0x3f
	.zero		1


	//   ....[48]....
        /*0bb8*/ 	.word	0x0000f440
        /*0bbc*/ 	.word	0x00000011
        /*0bc0*/ 	.word	0x0002d820
        /*0bc4*/ 	.short	0x010a
        /*0bc6*/ 	.byte	0x3f
	.zero		1


	//   ....[49]....
        /*0bc8*/ 	.word	0x0000f860
        /*0bcc*/ 	.word	0x00000005
        /*0bd0*/ 	.word	0x0002d840
        /*0bd4*/ 	.short	0x010a
        /*0bd6*/ 	.byte	0x3f
	.zero		1


	//   ....[50]....
        /*0bd8*/ 	.word	0x0000fcc0
        /*0bdc*/ 	.word	0x00000005
        /*0be0*/ 	.word	0x0002d830
        /*0be4*/ 	.short	0x0107
        /*0be6*/ 	.byte	0x3f
	.zero		1


	//   ....[51]....
        /*0be8*/ 	.word	0x0000fd80
        /*0bec*/ 	.word	0x00000005
        /*0bf0*/ 	.word	0x0002d830
        /*0bf4*/ 	.short	0x0101
        /*0bf6*/ 	.byte	0x3f
	.zero		1


	//   ....[52]....
        /*0bf8*/ 	.word	0x0000fde0
        /*0bfc*/ 	.word	0x00000005
        /*0c00*/ 	.word	0x0002d860
        /*0c04*/ 	.short	0x010a
        /*0c06*/ 	.byte	0x3f
	.zero		1


	//   ....[53]....
        /*0c08*/ 	.word	0x000102d0
        /*0c0c*/ 	.word	0x00000005
        /*0c10*/ 	.word	0x0002d850
        /*0c14*/ 	.short	0x0107
        /*0c16*/ 	.byte	0x3f
	.zero		1


	//   ....[54]....
        /*0c18*/ 	.word	0x000103c0
        /*0c1c*/ 	.word	0x00000005
        /*0c20*/ 	.word	0x0002d850
        /*0c24*/ 	.short	0x0101
        /*0c26*/ 	.byte	0x3f
	.zero		1


	//   ....[55]....
        /*0c28*/ 	.word	0x000105e0
        /*0c2c*/ 	.word	0x00000000
        /*0c30*/ 	.word	0x0002d860
        /*0c34*/ 	.short	0x010a
        /*0c36*/ 	.byte	0x3f
	.zero		1


	//   ....[56]....
        /*0c38*/ 	.word	0x00010a60
        /*0c3c*/ 	.word	0x00000000
        /*0c40*/ 	.word	0x0002d850
        /*0c44*/ 	.short	0x0107
        /*0c46*/ 	.byte	0x3f
	.zero		1


	//   ....[57]....
        /*0c48*/ 	.word	0x00010b30
        /*0c4c*/ 	.word	0x00000000
        /*0c50*/ 	.word	0x0002d850
        /*0c54*/ 	.short	0x0101
        /*0c56*/ 	.byte	0x3f
	.zero		1


	//   ....[58]....
        /*0c58*/ 	.word	0x00011c80
        /*0c5c*/ 	.word	0x00000005
        /*0c60*/ 	.word	0x0002d820
        /*0c64*/ 	.short	0x010a
        /*0c66*/ 	.byte	0x3f
	.zero		1


	//   ....[59]....
        /*0c68*/ 	.word	0x00011e00
        /*0c6c*/ 	.word	0x00000003
        /*0c70*/ 	.word	0x0002d840
        /*0c74*/ 	.short	0x010a
        /*0c76*/ 	.byte	0x3f
	.zero		1


	//   ....[60]....
        /*0c78*/ 	.word	0x00011ea0
        /*0c7c*/ 	.word	0x00000005
        /*0c80*/ 	.word	0x0002d840
        /*0c84*/ 	.short	0x010a
        /*0c86*/ 	.byte	0x3f
	.zero		1


	//   ....[61]....
        /*0c88*/ 	.word	0x00011ee0
        /*0c8c*/ 	.word	0x00000003
        /*0c90*/ 	.word	0x0002d860
        /*0c94*/ 	.short	0x010a
        /*0c96*/ 	.byte	0x3f
	.zero		1


	//   ....[62]....
        /*0c98*/ 	.word	0x00011f20
        /*0c9c*/ 	.word	0x00000005
        /*0ca0*/ 	.word	0x0002d860
        /*0ca4*/ 	.short	0x010a
        /*0ca6*/ 	.byte	0x3f
	.zero		1


	//   ....[63]....
        /*0ca8*/ 	.word	0x00011f90
        /*0cac*/ 	.word	0x00000003
        /*0cb0*/ 	.word	0x0002d800
        /*0cb4*/ 	.short	0x010a
        /*0cb6*/ 	.byte	0x3f
	.zero		1


	//   ....[64]....
        /*0cb8*/ 	.word	0x00011fe0
        /*0cbc*/ 	.word	0x00000000
        /*0cc0*/ 	.word	0x0002d830
        /*0cc4*/ 	.short	0x010a
        /*0cc6*/ 	.byte	0x3f
	.zero		1


	//   ....[65]....
        /*0cc8*/ 	.word	0x00012040
        /*0ccc*/ 	.word	0x00000006
        /*0cd0*/ 	.word	0x0002d830
        /*0cd4*/ 	.short	0x010a
        /*0cd6*/ 	.byte	0x3f
	.zero		1


	//   ....[66]....
        /*0cd8*/ 	.word	0x000120a0
        /*0cdc*/ 	.word	0x00000005
        /*0ce0*/ 	.word	0x0002d850
        /*0ce4*/ 	.short	0x010a
        /*0ce6*/ 	.byte	0x3f
	.zero		1


	//   ....[67]....
        /*0ce8*/ 	.word	0x00012100
        /*0cec*/ 	.word	0x00000006
        /*0cf0*/ 	.word	0x0002d830
        /*0cf4*/ 	.short	0x010a
        /*0cf6*/ 	.byte	0x3f
	.zero		1


	//   ....[68]....
        /*0cf8*/ 	.word	0x00012160
        /*0cfc*/ 	.word	0x00000005
        /*0d00*/ 	.word	0x0002d850
        /*0d04*/ 	.short	0x010a
        /*0d06*/ 	.byte	0x3f
	.zero		1


	//   ....[69]....
        /*0d08*/ 	.word	0x000121c0
        /*0d0c*/ 	.word	0x00000008
        /*0d10*/ 	.word	0x0002d850
        /*0d14*/ 	.short	0x010a
        /*0d16*/ 	.byte	0x3f
	.zero		1


	//   ....[70]....
        /*0d18*/ 	.word	0x000122e0
        /*0d1c*/ 	.word	0x00000002
        /*0d20*/ 	.word	0x0002d840
        /*0d24*/ 	.short	0x010a
        /*0d26*/ 	.byte	0x3f
	.zero		1


	//   ....[71]....
        /*0d28*/ 	.word	0x000130d0
        /*0d2c*/ 	.word	0x00000011
        /*0d30*/ 	.word	0x0002d820
        /*0d34*/ 	.short	0x010a
        /*0d36*/ 	.byte	0x3f
	.zero		1


	//   ....[72]....
        /*0d38*/ 	.word	0x00013120
        /*0d3c*/ 	.word	0x00000005
        /*0d40*/ 	.word	0x0002d840
        /*0d44*/ 	.short	0x010a
        /*0d46*/ 	.byte	0x3f
	.zero		1


	//   ....[73]....
        /*0d48*/ 	.word	0x000136c0
        /*0d4c*/ 	.word	0x00000005
        /*0d50*/ 	.word	0x0002d860
        /*0d54*/ 	.short	0x010a
        /*0d56*/ 	.byte	0x3f
	.zero		1


	//   ....[74]....
        /*0d58*/ 	.word	0x00013ca0
        /*0d5c*/ 	.word	0x00000000
        /*0d60*/ 	.word	0x0002d860
        /*0d64*/ 	.short	0x010a
        /*0d66*/ 	.byte	0x3f
	.zero		1


	//   ....[75]....
        /*0d68*/ 	.word	0x00014c90
        /*0d6c*/ 	.word	0x00000005
        /*0d70*/ 	.word	0x0002d820
        /*0d74*/ 	.short	0x010a
        /*0d76*/ 	.byte	0x3f
	.zero		1


	//   ....[76]....
        /*0d78*/ 	.word	0x00014e30
        /*0d7c*/ 	.word	0x00000003
        /*0d80*/ 	.word	0x0002d840
        /*0d84*/ 	.short	0x010a
        /*0d86*/ 	.byte	0x3f
	.zero		1


	//   ....[77]....
        /*0d88*/ 	.word	0x00014e80
        /*0d8c*/ 	.word	0x00000005
        /*0d90*/ 	.word	0x0002d840
        /*0d94*/ 	.short	0x010a
        /*0d96*/ 	.byte	0x3f
	.zero		1


	//   ....[78]....
        /*0d98*/ 	.word	0x00014ed0
        /*0d9c*/ 	.word	0x00000003
        /*0da0*/ 	.word	0x0002d860
        /*0da4*/ 	.short	0x010a
        /*0da6*/ 	.byte	0x3f
	.zero		1


	//----- nvinfo : EIATTR_NUM_MBARRIERS
	.align		4
.L_295:
        /*0da8*/ 	.byte	0x03, 0x38
        /*0daa*/ 	.short	0x0016


	//----- nvinfo : EIATTR_EXIT_INSTR_OFFSETS
	.align		4
        /*0dac*/ 	.byte	0x04, 0x1c
        /*0dae*/ 	.short	(.L_297 - .L_296)


	//   ....[0]....
.L_296:
        /*0db0*/ 	.word	0x000009a0


	//   ....[1]....
        /*0db4*/ 	.word	0x0000bd00


	//   ....[2]....
        /*0db8*/ 	.word	0x00011f70


	//----- nvinfo : EIATTR_MAX_THREADS
	.align		4
.L_297:
        /*0dbc*/ 	.byte	0x04, 0x05
        /*0dbe*/ 	.short	(.L_299 - .L_298)
.L_298:
        /*0dc0*/ 	.word	0x00000200
        /*0dc4*/ 	.word	0x00000001
        /*0dc8*/ 	.word	0x00000001


	//----- nvinfo : EIATTR_CRS_STACK_SIZE
	.align		4
.L_299:
        /*0dcc*/ 	.byte	0x04, 0x1e
        /*0dce*/ 	.short	(.L_301 - .L_300)
.L_300:
        /*0dd0*/ 	.word	0x00000000


	//----- nvinfo : EIATTR_CBANK_PARAM_SIZE
	.align		4
.L_301:
        /*0dd4*/ 	.byte	0x03, 0x19
        /*0dd6*/ 	.short	0x0af0


	//----- nvinfo : EIATTR_PARAM_CBANK
	.align		4
        /*0dd8*/ 	.byte	0x04, 0x0a
        /*0dda*/ 	.short	(.L_303 - .L_302)
	.align		4
.L_302:
        /*0ddc*/ 	.word	index@(.nv.constant0._ZN7cutlass13device_kernelIN5flash11enable_sm90INS1_16FlashAttnFwdSm90INS1_25CollectiveMainloopFwdSm90ILi2EN4cute5tupleIJNS5_1CILi1EEES8_S8_EEENS6_IJNS7_ILi192EEENS7_ILi128EEENS7_ILi96EEEEEELi96ENS_6half_tEfNS_4arch4Sm90ELb1ELb0ELb0ELb1ELb1ELb0ELb0ELb0ELb1ELb1ELb1ELb0EEENS1_21CollectiveEpilogueFwdINS6_IJSA_SC_SB_EEES9_SE_SG_Li384ELb1ELb1ELb1ELb0EEENS1_36VarlenDynamicPersistentTileSchedulerILi192ELi128ELi384ELi128ELb1ELb1ELb1ELb1ELb1ELb1EEEEEEEEEvNT_6ParamsE)
        /*0de0*/ 	.short	0x0210
        /*0de2*/ 	.short	0x0af0


	//----- nvinfo : EIATTR_SW_WAR
	.align		4
.L_303:
        /*0de4*/ 	.byte	0x04, 0x36
        /*0de6*/ 	.short	(.L_305 - .L_304)
.L_304:
        /*0de8*/ 	.word	0x00000008
.L_305:


//--------------------- .nv.info._ZN7cutlass13device_kernelIN5flash11enable_sm90INS1_16FlashAttnFwdSm90INS1_25CollectiveMainloopFwdSm90ILi2EN4cute5tupleIJNS5_1CILi1EEES8_S8_EEENS6_IJNS7_ILi192EEENS7_ILi128EEENS7_ILi96EEEEEELi96ENS_6half_tEfNS_4arch4Sm90ELb1ELb0ELb0ELb1ELb1ELb1ELb0ELb0ELb1ELb1ELb1ELb0EEENS1_21CollectiveEpilogueFwdINS6_IJSA_SC_SB_EEES9_SE_SG_Li384ELb1ELb1ELb1ELb0EEENS1_36VarlenDynamicPersistentTileSchedulerILi192ELi128ELi384ELi128ELb1ELb1ELb1ELb1ELb1ELb1EEEEEEEEEvNT_6ParamsE --------------------------
	.section	.nv.info._ZN7cutlass13device_kernelIN5flash11enable_sm90INS1_16FlashAttnFwdSm90INS1_25CollectiveMainloopFwdSm90ILi2EN4cute5tupleIJNS5_1CILi1EEES8_S8_EEENS6_IJNS7_ILi192EEENS7_ILi128EEENS7_ILi96EEEEEELi96ENS_6half_tEfNS_4arch4Sm90ELb1ELb0ELb0ELb1ELb1ELb1ELb0ELb0ELb1ELb1ELb1ELb0EEENS1_21CollectiveEpilogueFwdINS6_IJSA_SC_SB_EEES9_SE_SG_Li384ELb1ELb1ELb1ELb0EEENS1_36VarlenDynamicPersistentTileSchedulerILi192ELi128ELi384ELi128ELb1ELb1ELb1ELb1ELb1ELb1EEEEEEEEEvNT_6ParamsE,"",@"SHT_CUDA_INFO"
	.sectionflags	@""
	.align	4


	//----- nvinfo : EIATTR_CUDA_API_VERSION
	.align		4
        /*0000*/ 	.byte	0x04, 0x37
        /*0002*/ 	.short	(.L_307 - .L_306)
.L_306:
        /*0004*/ 	.word	0x00000082


	//----- nvinfo : EIATTR_KPARAM_INFO
	.align		4
.L_307:
        /*0008*/ 	.byte	0x04, 0x17
        /*000a*/ 	.short	(.L_309 - .L_308)
.L_308:
        /*000c*/ 	.word	0x00000000
        /*0010*/ 	.short	0x0000
        /*0012*/ 	.short	0x0070
        /*0014*/ 	.byte	0x00, 0xf0, 0x01, 0x2a


	//----- nvinfo : EIATTR_SPARSE_MMA_MASK
	.align		4
.L_309:
        /*0018*/ 	.byte	0x03, 0x50
        /*001a*/ 	.short	0x0000


	//----- nvinfo : EIATTR_MAXREG_COUNT
	.align		4
        /*001c*/ 	.byte	0x03, 0x1b
        /*001e*/ 	.short	0x0080


	//----- nvinfo : EIATTR_NUM_BARRIERS
	.align		4
        /*0020*/ 	.byte	0x02, 0x4c
        /*0022*/ 	.byte	0x10
	.zero		1


	//----- nvinfo : EIATTR_EXTERNS
	.align		4
        /*0024*/ 	.byte	0x04, 0x0f
        /*0026*/ 	.short	(.L_311 - .L_310)


	//   ....[0]....
	.align		4
.L_310:
        /*0028*/ 	.word	index@(__assertfail)


	//----- nvinfo : EIATTR_ANNOTATIONS
	.align		4
.L_311:
        /*002c*/ 	.byte	0x04, 0x55
        /*002e*/ 	.short	(.L_313 - .L_312)


	//   ....[0]....
.L_312:
        /* <DEDUP_REMOVED lines=147> */


	//----- nvinfo : EIATTR_MERCURY_ISA_VERSION
	.align		4
.L_313:
        /*0950*/ 	.byte	0x03, 0x5f
        /*0952*/ 	.short	0x0101


	//----- nvinfo : EIATTR_UNUSED_LOAD_BYTE_OFFSET
	.align		4
        /*0954*/ 	.byte	0x04, 0x44
        /*0956*/ 	.short	(.L_315 - .L_314)


	//   ....[0]....
.L_314:
        /*0958*/ 	.word	0x00000a90
        /*095c*/ 	.word	0x0000fff0


	//   ....[1]....
        /*0960*/ 	.word	0x00014270
        /*0964*/ 	.word	0x0000fff0


	//----- nvinfo : EIATTR_INT_WARP_WIDE_INSTR_OFFSETS
	.align		4
.L_315:
        /*0968*/ 	.byte	0x04, 0x31
        /*096a*/ 	.short	(.L_317 - .L_316)


	//   ....[0]....
.L_316:
        /*096c*/ 	.word	0x00000130


	//   ....[1]....
        /*0970*/ 	.word	0x00000170


	//   ....[2]....
        /*0974*/ 	.word	0x000001e0


	//   ....[3]....
        /*0978*/ 	.word	0x0001a210


	//   ....[4]....
        /*097c*/ 	.word	0x0001a2a0


	//   ....[5]....
        /*0980*/ 	.word	0x0001cf10


	//   ....[6]....
        /*0984*/ 	.word	0x0001cfa0


	//----- nvinfo : EIATTR_COOP_GROUP_MASK_REGIDS
	.align		4
.L_317:
        /*0988*/ 	.byte	0x04, 0x29
        /*098a*/ 	.short	(.L_319 - .L_318)


	//   ....[0]....
.L_318:
        /*098c*/ 	.word	0xffffffff


	//   ....[1]....
        /*0990*/ 	.word	0xffffffff


	//   ....[2]....
        /*0994*/ 	.word	0xffffffff


	//   ....[3]....
        /*0998*/ 	.word	0xffffffff


	//   ....[4]....
        /*099c*/ 	.word	0xffffffff


	//   ....[5]....
        /*09a0*/ 	.word	0xffffffff


	//   ....[6]....
        /*09a4*/ 	.word	0xffffffff


	//   ....[7]....
        /*09a8*/ 	.word	0xffffffff


	//   ....[8]....
        /*09ac*/ 	.word	0xffffffff


	//   ....[9]....
        /*09b0*/ 	.word	0xffffffff


	//   ....[10]....
        /*09b4*/ 	.word	0xffffffff


	//   ....[11]....
        /*09b8*/ 	.word	0xffffffff


	//   ....[12]....
        /*09bc*/ 	.word	0xffffffff


	//   ....[13]....
        /*09c0*/ 	.word	0xffffffff


	//   ....[14]....
        /*09c4*/ 	.word	0xffffffff


	//   ....[15]....
        /*09c8*/ 	.word	0xffffffff


	//   ....[16]....
        /*09cc*/ 	.word	0xffffffff


	//   ....[17]....
        /*09d0*/ 	.word	0xffffffff


	//   ....[18]....
        /*09d4*/ 	.word	0xffffffff


	//   ....[19]....
        /*09d8*/ 	.word	0xffffffff


	//   ....[20]....
        /*09dc*/ 	.word	0xffffffff


	//   ....[21]....
        /*09e0*/ 	.word	0xffffffff


	//   ....[22]....
        /*09e4*/ 	.word	0xffffffff


	//   ....[23]....
        /*09e8*/ 	.word	0xffffffff


	//   ....[24]....
        /*09ec*/ 	.word	0xffffffff


	//   ....[25]....
        /*09f0*/ 	.word	0xffffffff


	//   ....[26]....
        /*09f4*/ 	.word	0xffffffff


	//   ....[27]....
        /*09f8*/ 	.word	0xffffffff


	//   ....[28]....
        /*09fc*/ 	.word	0xffffffff


	//   ....[29]....
        /*0a00*/ 	.word	0xffffffff


	//   ....[30]....
        /*0a04*/ 	.word	0xffffffff


	//   ....[31]....
        /*0a08*/ 	.word	0xffffffff


	//   ....[32]....
        /*0a0c*/ 	.word	0xffffffff


	//   ....[33]....
        /*0a10*/ 	.word	0xffffffff


	//   ....[34]....
        /*0a14*/ 	.word	0xffffffff


	//   ....[35]....
        /*0a18*/ 	.word	0xffffffff


	//   ....[36]....
        /*0a1c*/ 	.word	0xffffffff


	//   ....[37]....
        /*0a20*/ 	.word	0xffffffff


	//   ....[38]....
        /*0a24*/ 	.word	0xffffffff


	//   ....[39]....
        /*0a28*/ 	.word	0xffffffff


	//   ....[40]....
        /*0a2c*/ 	.word	0xffffffff


	//   ....[41]....
        /*0a30*/ 	.word	0xffffffff


	//   ....[42]....
        /*0a34*/ 	.word	0xffffffff


	//   ....[43]....
        /*0a38*/ 	.word	0xffffffff


	//   ....[44]....
        /*0a3c*/ 	.word	0xffffffff


	//   ....[45]....
        /*0a40*/ 	.word	0xffffffff


	//   ....[46]....
        /*0a44*/ 	.word	0xffffffff


	//   ....[47]....
        /*0a48*/ 	.word	0xffffffff


	//   ....[48]....
        /*0a4c*/ 	.word	0xffffffff


	//   ....[49]....
        /*0a50*/ 	.word	0xffffffff


	//   ....[50]....
        /*0a54*/ 	.word	0xffffffff


	//   ....[51]....
        /*0a58*/ 	.word	0xffffffff


	//   ....[52]....
        /*0a5c*/ 	.word	0xffffffff


	//   ....[53]....
        /*0a60*/ 	.word	0xffffffff


	//   ....[54]....
        /*0a64*/ 	.word	0xffffffff


	//   ....[55]....
        /*0a68*/ 	.word	0xffffffff


	//   ....[56]....
        /*0a6c*/ 	.word	0xffffffff


	//   ....[57]....
        /*0a70*/ 	.word	0xffffffff


	//   ....[58]....
        /*0a74*/ 	.word	0xffffffff


	//   ....[59]....
        /*0a78*/ 	.word	0xffffffff


	//   ....[60]....
        /*0a7c*/ 	.word	0xffffffff


	//   ....[61]....
        /*0a80*/ 	.word	0xffffffff


	//   ....[62]....
        /*0a84*/ 	.word	0xffffffff


	//   ....[63]....
        /*0a88*/ 	.word	0xffffffff


	//   ....[64]....
        /*0a8c*/ 	.word	0xffffffff


	//   ....[65]....
        /*0a90*/ 	.word	0xffffffff


	//   ....[66]....
        /*0a94*/ 	.word	0xffffffff


	//   ....[67]....
        /*0a98*/ 	.word	0xffffffff


	//   ....[68]....
        /*0a9c*/ 	.word	0xffffffff


	//   ....[69]....
        /*0aa0*/ 	.word	0xffffffff


	//   ....[70]....
        /*0aa4*/ 	.word	0xffffffff


	//   ....[71]....
        /*0aa8*/ 	.word	0xffffffff


	//   ....[72]....
        /*0aac*/ 	.word	0xffffffff


	//   ....[73]....
        /*0ab0*/ 	.word	0xffffffff


	//   ....[74]....
        /*0ab4*/ 	.word	0xffffffff


	//   ....[75]....
        /*0ab8*/ 	.word	0xffffffff


	//   ....[76]....
        /*0abc*/ 	.word	0xffffffff


	//   ....[77]....
        /*0ac0*/ 	.word	0xffffffff


	//   ....[78]....
        /*0ac4*/ 	.word	0xffffffff


	//   ....[79]....
        /*0ac8*/ 	.word	0xffffffff


	//   ....[80]....
        /*0acc*/ 	.word	0xffffffff


	//   ....[81]....
        /*0ad0*/ 	.word	0xffffffff


	//   ....[82]....
        /*0ad4*/ 	.word	0xffffffff


	//   ....[83]....
        /*0ad8*/ 	.word	0xffffffff


	//   ....[84]....
        /*0adc*/ 	.word	0xffffffff


	//   ....[85]....
        /*0ae0*/ 	.word	0xffffffff


	//   ....[86]....
        /*0ae4*/ 	.word	0xffffffff


	//   ....[87]....
        /*0ae8*/ 	.word	0xffffffff


	//   ....[88]....
        /*0aec*/ 	.word	0xffffffff


	//   ....[89]....
        /*0af0*/ 	.word	0xffffffff


	//   ....[90]....
        /*0af4*/ 	.word	0xffffffff


	//   ....[91]....
        /*0af8*/ 	.word	0xffffffff


	//   ....[92]....
        /*0afc*/ 	.word	0xffffffff


	//   ....[93]....
        /*0b00*/ 	.word	0xffffffff


	//   ....[94]....
        /*0b04*/ 	.word	0xffffffff


	//   ....[95]....
        /*0b08*/ 	.word	0xffffffff


	//   ....[96]....
        /*0b0c*/ 	.word	0xffffffff


	//   ....[97]....
        /*0b10*/ 	.word	0xffffffff


	//   ....[98]....
        /*0b14*/ 	.word	0xffffffff


	//   ....[99]....
        /*0b18*/ 	.word	0xffffffff


	//   ....[100]....
        /*0b1c*/ 	.word	0xffffffff


	//   ....[101]....
        /*0b20*/ 	.word	0xffffffff


	//   ....[102]....
        /*0b24*/ 	.word	0xffffffff


	//   ....[103]....
        /*0b28*/ 	.word	0xffffffff


	//   ....[104]....
        /*0b2c*/ 	.word	0xffffffff


	//   ....[105]....
        /*0b30*/ 	.word	0xffffffff


	//   ....[106]....
        /*0b34*/ 	.word	0xffffffff


	//   ....[107]....
        /*0b38*/ 	.word	0xffffffff


	//   ....[108]....
        /*0b3c*/ 	.word	0xffffffff


	//   ....[109]....
        /*0b40*/ 	.word	0xffffffff


	//   ....[110]....
        /*0b44*/ 	.word	0xffffffff


	//   ....[111]....
        /*0b48*/ 	.word	0xffffffff


	//   ....[112]....
        /*0b4c*/ 	.word	0xffffffff


	//   ....[113]....
        /*0b50*/ 	.word	0xffffffff


	//   ....[114]....
        /*0b54*/ 	.word	0xffffffff


	//   ....[115]....
        /*0b58*/ 	.word	0xffffffff


	//   ....[116]....
        /*0b5c*/ 	.word	0xffffffff


	//   ....[117]....
        /*0b60*/ 	.word	0xffffffff


	//   ....[118]....
        /*0b64*/ 	.word	0xffffffff


	//   ....[119]....
        /*0b68*/ 	.word	0xffffffff


	//   ....[120]....
        /*0b6c*/ 	.word	0xffffffff


	//   ....[121]....
        /*0b70*/ 	.word	0xffffffff


	//   ....[122]....
        /*0b74*/ 	.word	0xffffffff


	//   ....[123]....
        /*0b78*/ 	.word	0xffffffff


	//   ....[124]....
        /*0b7c*/ 	.word	0xffffffff


	//   ....[125]....
        /*0b80*/ 	.word	0xffffffff


	//   ....[126]....
        /*0b84*/ 	.word	0xffffffff


	//   ....[127]....
        /*0b88*/ 	.word	0xffffffff


	//   ....[128]....
        /*0b8c*/ 	.word	0xffffffff


	//   ....[129]....
        /*0b90*/ 	.word	0xffffffff


	//   ....[130]....
        /*0b94*/ 	.word	0xffffffff


	//   ....[131]....
        /*0b98*/ 	.word	0xffffffff


	//   ....[132]....
        /*0b9c*/ 	.word	0xffffffff


	//   ....[133]....
        /*0ba0*/ 	.word	0xffffffff


	//   ....[134]....
        /*0ba4*/ 	.word	0xffffffff


	//   ....[135]....
        /*0ba8*/ 	.word	0xffffffff


	//   ....[136]....
        /*0bac*/ 	.word	0xffffffff


	//   ....[137]....
        /*0bb0*/ 	.word	0xffffffff


	//   ....[138]....
        /*0bb4*/ 	.word	0xffffffff


	//   ....[139]....
        /*0bb8*/ 	.word	0xffffffff


	//   ....[140]....
        /*0bbc*/ 	.word	0xffffffff


	//   ....[141]....
        /*0bc0*/ 	.word	0xffffffff


	//   ....[142]....
        /*0bc4*/ 	.word	0xffffffff


	//   ....[143]....
        /*0bc8*/ 	.word	0xffffffff


	//   ....[144]....
        /*0bcc*/ 	.word	0x0500000f


	//   ....[145]....
        /*0bd0*/ 	.word	0x0500000f


	//   ....[146]....
        /*0bd4*/ 	.word	0x0500000f


	//   ....[147]....
        /*0bd8*/ 	.word	0x0500000f


	//   ....[148]....
        /*0bdc*/ 	.word	0x0500000f


	//   ....[149]....
        /*0be0*/ 	.word	0x0500000f


	//   ....[150]....
        /*0be4*/ 	.word	0x0500000f


	//   ....[151]....
        /*0be8*/ 	.word	0x0500000f


	//   ....[152]....
        /*0bec*/ 	.word	0x0500000f


	//   ....[153]....
        /*0bf0*/ 	.word	0x0500000f


	//   ....[154]....
        /*0bf4*/ 	.word	0x0500000f


	//   ....[155]....
        /*0bf8*/ 	.word	0x0500000f


	//   ....[156]....
        /*0bfc*/ 	.word	0x0500000f


	//   ....[157]....
        /*0c00*/ 	.word	0x0500000f


	//   ....[158]....
        /*0c04*/ 	.word	0x0500000f


	//   ....[159]....
        /*0c08*/ 	.word	0x0500000f


	//   ....[160]....
        /*0c0c*/ 	.word	0x0500000f


	//   ....[161]....
        /*0c10*/ 	.word	0x0500000f


	//   ....[162]....
        /*0c14*/ 	.word	0x0500000f


	//   ....[163]....
        /*0c18*/ 	.word	0x0500000f


	//   ....[164]....
        /*0c1c*/ 	.word	0x0500000f


	//   ....[165]....
        /*0c20*/ 	.word	0x0500000f


	//   ....[166]....
        /*0c24*/ 	.word	0x0500000f


	//   ....[167]....
        /*0c28*/ 	.word	0x0500000f


	//   ....[168]....
        /*0c2c*/ 	.word	0x0500000f


	//   ....[169]....
        /*0c30*/ 	.word	0x0500000f


	//   ....[170]....
        /*0c34*/ 	.word	0x0500000f


	//   ....[171]....
        /*0c38*/ 	.word	0x0500000f


	//   ....[172]....
        /*0c3c*/ 	.word	0x0500000f


	//   ....[173]....
        /*0c40*/ 	.word	0x0500000f


	//   ....[174]....
        /*0c44*/ 	.word	0x0500000f


	//   ....[175]....
        /*0c48*/ 	.word	0x0500000f


	//   ....[176]....
        /*0c4c*/ 	.word	0x0500000f


	//   ....[177]....
        /*0c50*/ 	.word	0x0500000f


	//   ....[178]....
        /*0c54*/ 	.word	0x0500000f


	//   ....[179]....
        /*0c58*/ 	.word	0x0500000f


	//   ....[180]....
        /*0c5c*/ 	.word	0x0500000f


	//   ....[181]....
        /*0c60*/ 	.word	0x0500000f


	//   ....[182]....
        /*0c64*/ 	.word	0x0500000f


	//   ....[183]....
        /*0c68*/ 	.word	0x0500000f


	//   ....[184]....
        /*0c6c*/ 	.word	0x0500000f


	//   ....[185]....
        /*0c70*/ 	.word	0x0500000f


	//   ....[186]....
        /*0c74*/ 	.word	0x0500000f


	//   ....[187]....
        /*0c78*/ 	.word	0x0500000f


	//   ....[188]....
        /*0c7c*/ 	.word	0x0500000f


	//   ....[189]....
        /*0c80*/ 	.word	0x0500000f


	//   ....[190]....
        /*0c84*/ 	.word	0x0500000f


	//   ....[191]....
        /*0c88*/ 	.word	0x0500000f


	//   ....[192]....
        /*0c8c*/ 	.word	0x0500000f


	//   ....[193]....
        /*0c90*/ 	.word	0x0500000f


	//   ....[194]....
        /*0c94*/ 	.word	0x0500000f


	//   ....[195]....
        /*0c98*/ 	.word	0x0500000f


	//   ....[196]....
        /*0c9c*/ 	.word	0x0500000f


	//   ....[197]....
        /*0ca0*/ 	.word	0x0500000f


	//   ....[198]....
        /*0ca4*/ 	.word	0x0500000f


	//   ....[199]....
        /*0ca8*/ 	.word	0x0500000f


	//   ....[200]....
        /*0cac*/ 	.word	0x0500000f


	//   ....[201]....
        /*0cb0*/ 	.word	0x0500000f


	//   ....[202]....
        /*0cb4*/ 	.word	0x0500000f


	//   ....[203]....
        /*0cb8*/ 	.word	0x0500000f


	//   ....[204]....
        /*0cbc*/ 	.word	0x0500000f


	//   ....[205]....
        /*0cc0*/ 	.word	0x0500000f


	//   ....[206]....
        /*0cc4*/ 	.word	0x0500000f


	//   ....[207]....
        /*0cc8*/ 	.word	0x0500000f


	//   ....[208]....
        /*0ccc*/ 	.word	0x0500000f


	//   ....[209]....
        /*0cd0*/ 	.word	0x0500000f


	//   ....[210]....
        /*0cd4*/ 	.word	0x0500000f


	//   ....[211]....
        /*0cd8*/ 	.word	0x0500000f


	//   ....[212]....
        /*0cdc*/ 	.word	0x0500000f


	//   ....[213]....
        /*0ce0*/ 	.word	0x0500000f


	//   ....[214]....
        /*0ce4*/ 	.word	0x0500000f


	//   ....[215]....
        /*0ce8*/ 	.word	0x0500000f


	//   ....[216]....
        /*0cec*/ 	.word	0x0500000f


	//   ....[217]....
        /*0cf0*/ 	.word	0x0500000f


	//   ....[218]....
        /*0cf4*/ 	.word	0x0500000f


	//   ....[219]....
        /*0cf8*/ 	.word	0x0500000f


	//   ....[220]....
        /*0cfc*/ 	.word	0x0500000f


	//   ....[221]....
        /*0d00*/ 	.word	0x0500000f


	//   ....[222]....
        /*0d04*/ 	.word	0x0500000f


	//   ....[223]....
        /*0d08*/ 	.word	0x0500000f


	//   ....[224]....
        /*0d0c*/ 	.word	0x0500000f


	//   ....[225]....
        /*0d10*/ 	.word	0x0500000f


	//   ....[226]....
        /*0d14*/ 	.word	0x0500000f


	//   ....[227]....
        /*0d18*/ 	.word	0x0500000f


	//   ....[228]....
        /*0d1c*/ 	.word	0x0500000f


	//   ....[229]....
        /*0d20*/ 	.word	0x0500000f


	//   ....[230]....
        /*0d24*/ 	.word	0x0500000f


	//   ....[231]....
        /*0d28*/ 	.word	0x0500000f


	//   ....[232]....
        /*0d2c*/ 	.word	0x0500000f


	//   ....[233]....
        /*0d30*/ 	.word	0x0500000f


	//   ....[234]....
        /*0d34*/ 	.word	0x0500000f


	//   ....[235]....
        /*0d38*/ 	.word	0x0500000f


	//----- nvinfo : EIATTR_COOP_GROUP_INSTR_OFFSETS
	.align		4
.L_319:
        /*0d3c*/ 	.byte	0x04, 0x28
        /*0d3e*/ 	.short	(.L_321 - .L_320)


	//   ....[0]....
.L_320:
        /*0d40*/ 	.word	0x00000070


	//   ....[1]....
        /*0d44*/ 	.word	0x00000140


	//   ....[2]....
        /*0d48*/ 	.word	0x00000190


	//   ....[3]....
        /*0d4c*/ 	.word	0x000003c0


	//   ....[4]....
        /*0d50*/ 	.word	0x00000520


	//   ....[5]....
        /*0d54*/ 	.word	0x00000640


	//   ....[6]....
        /*0d58*/ 	.word	0x000007a0


	//   ....[7]....
        /*0d5c*/ 	.word	0x00003710


	//   ....[8]....
        /*0d60*/ 	.word	0x00003720


	//   ....[9]....
        /*0d64*/ 	.word	0x00005320


	//   ....[10]....
        /*0d68*/ 	.word	0x00005330


	//   ....[11]....
        /*0d6c*/ 	.word	0x00006ce0


	//   ....[12]....
        /*0d70*/ 	.word	0x00006cf0


	//   ....[13]....
        /*0d74*/ 	.word	0x00007200


	//   ....[14]....
        /*0d78*/ 	.word	0x00007220


	//   ....[15]....
        /*0d7c*/ 	.word	0x00007bc0


	//   ....[16]....
        /*0d80*/ 	.word	0x000082e0


	//   ....[17]....
        /*0d84*/ 	.word	0x000082f0


	//   ....[18]....
        /*0d88*/ 	.word	0x00008300


	//   ....[19]....
        /*0d8c*/ 	.word	0x00008310


	//   ....[20]....
        /*0d90*/ 	.word	0x0000a0b0


	//   ....[21]....
        /*0d94*/ 	.word	0x0000a0c0


	//   ....[22]....
        /*0d98*/ 	.word	0x0000a0d0


	//   ....[23]....
        /*0d9c*/ 	.word	0x0000a0e0


	//   ....[24]....
        /*0da0*/ 	.word	0x0000c410


	//   ....[25]....
        /*0da4*/ 	.word	0x0000c500


	//   ....[26]....
        /*0da8*/ 	.word	0x0000cff0


	//   ....[27]....
        /*0dac*/ 	.word	0x0000d0a0


	//   ....[28]....
        /*0db0*/ 	.word	0x0000d0b0


	//   ....[29]....
        /*0db4*/ 	.word	0x0000d0d0


	//   ....[30]....
        /*0db8*/ 	.word	0x0000e290


	//   ....[31]....
        /*0dbc*/ 	.word	0x0000f040


	//   ....[32]....
        /*0dc0*/ 	.word	0x0000f060


	//   ....[33]....
        /*0dc4*/ 	.word	0x0000f880


	//   ....[34]....
        /*0dc8*/ 	.word	0x0000f980


	//   ....[35]....
        /*0dcc*/ 	.word	0x00010150


	//   ....[36]....
        /*0dd0*/ 	.word	0x000101c0


	//   ....[37]....
        /*0dd4*/ 	.word	0x00011120


	//   ....[38]....
        /*0dd8*/ 	.word	0x00011ff0


	//   ....[39]....
        /*0ddc*/ 	.word	0x00012010


	//   ....[40]....
        /*0de0*/ 	.word	0x00012240


	//   ....[41]....
        /*0de4*/ 	.word	0x00012260


	//   ....[42]....
        /*0de8*/ 	.word	0x000135d0


	//   ....[43]....
        /*0dec*/ 	.word	0x00013c50


	//   ....[44]....
        /*0df0*/ 	.word	0x00013c80


	//   ....[45]....
        /*0df4*/ 	.word	0x00013cb0


	//   ....[46]....
        /*0df8*/ 	.word	0x00013cc0


	//   ....[47]....
        /*0dfc*/ 	.word	0x00014c40


	//   ....[48]....
        /*0e00*/ 	.word	0x00014c60


	//   ....[49]....
        /*0e04*/ 	.word	0x00014c70


	//   ....[50]....
        /*0e08*/ 	.word	0x00014c80


	//   ....[51]....
        /*0e0c*/ 	.word	0x00015320


	//   ....[52]....
        /*0e10*/ 	.word	0x00015330


	//   ....[53]....
        /*0e14*/ 	.word	0x00015480


	//   ....[54]....
        /*0e18*/ 	.word	0x00015490


	//   ....[55]....
        /*0e1c*/ 	.word	0x00015880


	//   ....[56]....
        /*0e20*/ 	.word	0x00015890


	//   ....[57]....
        /*0e24*/ 	.word	0x00015d90


	//   ....[58]....
        /*0e28*/ 	.word	0x00015da0


	//   ....[59]....
        /*0e2c*/ 	.word	0x00016b40


	//   ....[60]....
        /*0e30*/ 	.word	0x00016b50


	//   ....[61]....
        /*0e34*/ 	.word	0x00016cb0


	//   ....[62]....
        /*0e38*/ 	.word	0x00016cc0


	//   ....[63]....
        /*0e3c*/ 	.word	0x00016e70


	//   ....[64]....
        /*0e40*/ 	.word	0x00017070


	//   ....[65]....
        /*0e44*/ 	.word	0x000170a0


	//   ....[66]....
        /*0e48*/ 	.word	0x000170d0


	//   ....[67]....
        /*0e4c*/ 	.word	0x00017100


	//   ....[68]....
        /*0e50*/ 	.word	0x00017130


	//   ....[69]....
        /*0e54*/ 	.word	0x00017160


	//   ....[70]....
        /*0e58*/ 	.word	0x000172f0


	//   ....[71]....
        /*0e5c*/ 	.word	0x00017320


	//   ....[72]....
        /*0e60*/ 	.word	0x00017350


	//   ....[73]....
        /*0e64*/ 	.word	0x00017380


	//   ....[74]....
        /*0e68*/ 	.word	0x000173b0


	//   ....[75]....
        /*0e6c*/ 	.word	0x000173e0


	//   ....[76]....
        /*0e70*/ 	.word	0x00017470


	//   ....[77]....
        /*0e74*/ 	.word	0x000174a0


	//   ....[78]....
        /*0e78*/ 	.word	0x000174b0


	//   ....[79]....
        /*0e7c*/ 	.word	0x000174f0


	//   ....[80]....
        /*0e80*/ 	.word	0x00018a40


	//   ....[81]....
        /*0e84*/ 	.word	0x0001ae30


	//   ....[82]....
        /*0e88*/ 	.word	0x0001ae40


	//   ....[83]....
        /*0e8c*/ 	.word	0x0001af00


	//   ....[84]....
        /*0e90*/ 	.word	0x0001af10


	//   ....[85]....
        /*0e94*/ 	.word	0x0001afc0


	//   ....[86]....
        /*0e98*/ 	.word	0x0001afd0


	//   ....[87]....
        /*0e9c*/ 	.word	0x0001afe0


	//   ....[88]....
        /*0ea0*/ 	.word	0x0001aff0


	//   ....[89]....
        /*0ea4*/ 	.word	0x0001b9b0


	//   ....[90]....
        /*0ea8*/ 	.word	0x0001b9e0


	//   ....[91]....
        /*0eac*/ 	.word	0x0001baa0


	//   ....[92]....
        /*0eb0*/ 	.word	0x0001bac0


	//   ....[93]....
        /*0eb4*/ 	.word	0x0001bb60


	//   ....[94]....
        /*0eb8*/ 	.word	0x0001bb80


	//   ....[95]....
        /*0ebc*/ 	.word	0x0001bb90


	//   ....[96]....
        /*0ec0*/ 	.word	0x0001bba0


	//   ....[97]....
        /*0ec4*/ 	.word	0x0001bcc0


	//   ....[98]....
        /*0ec8*/ 	.word	0x0001bcd0


	//   ....[99]....
        /*0ecc*/ 	.word	0x0001bce0


	//   ....[100]....
        /*0ed0*/ 	.word	0x0001bd70


	//   ....[101]....
        /*0ed4*/ 	.word	0x0001c530


	//   ....[102]....
        /*0ed8*/ 	.word	0x0001c540


	//   ....[103]....
        /*0edc*/ 	.word	0x0001c560


	//   ....[104]....
        /*0ee0*/ 	.word	0x0001c5e0


	//   ....[105]....
        /*0ee4*/ 	.word	0x0001c5f0


	//   ....[106]....
        /*0ee8*/ 	.word	0x0001c650


	//   ....[107]....
        /*0eec*/ 	.word	0x0001c680


	//   ....[108]....
        /*0ef0*/ 	.word	0x0001c6c0


	//   ....[109]....
        /*0ef4*/ 	.word	0x0001c970


	//   ....[110]....
        /*0ef8*/ 	.word	0x0001c990


	//   ....[111]....
        /*0efc*/ 	.word	0x0001ca30


	//   ....[112]....
        /*0f00*/ 	.word	0x0001ca40


	//   ....[113]....
        /*0f04*/ 	.word	0x0001cad0


	//   ....[114]....
        /*0f08*/ 	.word	0x0001cae0


	//   ....[115]....
        /*0f0c*/ 	.word	0x0001caf0


	//   ....[116]....
        /*0f10*/ 	.word	0x0001cb80


	//   ....[117]....
        /*0f14*/ 	.word	0x0001d150


	//   ....[118]....
        /*0f18*/ 	.word	0x0001d160


	//   ....[119]....
        /*0f1c*/ 	.word	0x0001d1f0


	//   ....[120]....
        /*0f20*/ 	.word	0x0001d290


	//   ....[121]....
        /*0f24*/ 	.word	0x0001d2b0


	//   ....[122]....
        /*0f28*/ 	.word	0x0001d330


	//   ....[123]....
        /*0f2c*/ 	.word	0x0001d350


	//   ....[124]....
        /*0f30*/ 	.word	0x0001d360


	//   ....[125]....
        /*0f34*/ 	.word	0x0001d7b0


	//   ....[126]....
        /*0f38*/ 	.word	0x0001d7e0


	//   ....[127]....
        /*0f3c*/ 	.word	0x0001d840


	//   ....[128]....
        /*0f40*/ 	.word	0x0001d870


	//   ....[129]....
        /*0f44*/ 	.word	0x0001d8a0


	//   ....[130]....
        /*0f48*/ 	.word	0x0001d8d0


	//   ....[131]....
        /*0f4c*/ 	.word	0x0001d900


	//   ....[132]....
        /*0f50*/ 	.word	0x0001d930


	//   ....[133]....
        /*0f54*/ 	.word	0x0001dad0


	//   ....[134]....
        /*0f58*/ 	.word	0x0001db00


	//   ....[135]....
        /*0f5c*/ 	.word	0x0001db30


	//   ....[136]....
        /*0f60*/ 	.word	0x0001db60


	//   ....[137]....
        /*0f64*/ 	.word	0x0001db90


	//   ....[138]....
        /*0f68*/ 	.word	0x0001dbc0


	//   ....[139]....
        /*0f6c*/ 	.word	0x0001dc80


	//   ....[140]....
        /*0f70*/ 	.word	0x0001dca0


	//   ....[141]....
        /*0f74*/ 	.word	0x0001dcc0


	//   ....[142]....
        /*0f78*/ 	.word	0x0001dd20


	//   ....[143]....
        /*0f7c*/ 	.word	0x0001e750


	//   ....[144]....
        /*0f80*/ 	.word	0x0001ea90


	//   ....[145]....
        /*0f84*/ 	.word	0x0001eb20


	//   ....[146]....
        /*0f88*/ 	.word	0x0001ec10


	//   ....[147]....
        /*0f8c*/ 	.word	0x0001eca0


	//   ....[148]....
        /*0f90*/ 	.word	0x0001ed80


	//   ....[149]....
        /*0f94*/ 	.word	0x0001ee10


	//   ....[150]....
        /*0f98*/ 	.word	0x0001eef0


	//   ....[151]....
        /*0f9c*/ 	.word	0x0001ef90


	//   ....[152]....
        /*0fa0*/ 	.word	0x0001f020


	//   ....[153]....
        /*0fa4*/ 	.word	0x0001f070


	//   ....[154]....
        /*0fa8*/ 	.word	0x0001f0c0


	//   ....[155]....
        /*0fac*/ 	.word	0x0001f1a0


	//   ....[156]....
        /*0fb0*/ 	.word	0x0001f230


	//   ....[157]....
        /*0fb4*/ 	.word	0x0001f280


	//   ....[158]....
        /*0fb8*/ 	.word	0x0001f2d0


	//   ....[159]....
        /*0fbc*/ 	.word	0x0001f590


	//   ....[160]....
        /*0fc0*/ 	.word	0x0001f5e0


	//   ....[161]....
        /*0fc4*/ 	.word	0x0001f670


	//   ....[162]....
        /*0fc8*/ 	.word	0x0001f700


	//   ....[163]....
        /*0fcc*/ 	.word	0x0001f780


	//   ....[164]....
        /*0fd0*/ 	.word	0x0001f7d0


	//   ....[165]....
        /*0fd4*/ 	.word	0x0001f860


	//   ....[166]....
        /*0fd8*/ 	.word	0x0001f8f0


	//   ....[167]....
        /*0fdc*/ 	.word	0x0001f970


	//   ....[168]....
        /*0fe0*/ 	.word	0x0001f9c0


	//   ....[169]....
        /*0fe4*/ 	.word	0x0001fa50


	//   ....[170]....
        /*0fe8*/ 	.word	0x0001fae0


	//   ....[171]....
        /*0fec*/ 	.word	0x0001fba0


	//   ....[172]....
        /*0ff0*/ 	.word	0x0001fe80


	//   ....[173]....
        /*0ff4*/ 	.word	0x0001ff70


	//   ....[174]....
        /*0ff8*/ 	.word	0x00020000


	//   ....[175]....
        /*0ffc*/ 	.word	0x00020060


	//   ....[176]....
        /*1000*/ 	.word	0x00020180


	//   ....[177]....
        /*1004*/ 	.word	0x000201e0


	//   ....[178]....
        /*1008*/ 	.word	0x00020300


	//   ....[179]....
        /*100c*/ 	.word	0x00020360


	//   ....[180]....
        /*1010*/ 	.word	0x00020410


	//   ....[181]....
        /*1014*/ 	.word	0x00020520


	//   ....[182]....
        /*1018*/ 	.word	0x00020590


	//   ....[183]....
        /*101c*/ 	.word	0x000205f0


	//   ....[184]....
        /*1020*/ 	.word	0x00020700


	//   ....[185]....
        /*1024*/ 	.word	0x00020760


	//   ....[186]....
        /*1028*/ 	.word	0x00020880


	//   ....[187]....
        /*102c*/ 	.word	0x000208e0


	//   ....[188]....
        /*1030*/ 	.word	0x00020980


	//   ....[189]....
        /*1034*/ 	.word	0x00020a50


	//   ....[190]....
        /*1038*/ 	.word	0x00020b50


	//   ....[191]....
        /*103c*/ 	.word	0x00020bb0


	//   ....[192]....
        /*1040*/ 	.word	0x00020c50


	//   ....[193]....
        /*1044*/ 	.word	0x00020df0


	//   ....[194]....
        /*1048*/ 	.word	0x00020ec0


	//   ....[195]....
        /*104c*/ 	.word	0x00020f40


	//   ....[196]....
        /*1050*/ 	.word	0x00021030


	//   ....[197]....
        /*1054*/ 	.word	0x00021090


	//   ....[198]....
        /*1058*/ 	.word	0x00021160


	//   ....[199]....
        /*105c*/ 	.word	0x000211c0


	//   ....[200]....
        /*1060*/ 	.word	0x000212a0


	//   ....[201]....
        /*1064*/ 	.word	0x00021390


	//   ....[202]....
        /*1068*/ 	.word	0x00021430


	//   ....[203]....
        /*106c*/ 	.word	0x00021490


	//   ....[204]....
        /*1070*/ 	.word	0x00021590


	//   ....[205]....
        /*1074*/ 	.word	0x000215f0


	//   ....[206]....
        /*1078*/ 	.word	0x000216f0


	//   ....[207]....
        /*107c*/ 	.word	0x00021750


	//   ....[208]....
        /*1080*/ 	.word	0x00021820


	//   ....[209]....
        /*1084*/ 	.word	0x00021970


	//   ....[210]....
        /*1088*/ 	.word	0x00021a20


	//   ....[211]....
        /*108c*/ 	.word	0x00021b30


	//   ....[212]....
        /*1090*/ 	.word	0x00021c10


	//   ....[213]....
        /*1094*/ 	.word	0x00021c70


	//   ....[214]....
        /*1098*/ 	.word	0x00021d60


	//   ....[215]....
        /*109c*/ 	.word	0x00021dc0


	//   ....[216]....
        /*10a0*/ 	.word	0x00021ea0


	//   ....[217]....
        /*10a4*/ 	.word	0x00021f30


	//   ....[218]....
        /*10a8*/ 	.word	0x00021fd0


	//   ....[219]....
        /*10ac*/ 	.word	0x00022140


	//   ....[220]....
        /*10b0*/ 	.word	0x000221b0


	//   ....[221]....
        /*10b4*/ 	.word	0x00022220


	//   ....[222]....
        /*10b8*/ 	.word	0x00022290


	//   ....[223]....
        /*10bc*/ 	.word	0x00022300


	//   ....[224]....
        /*10c0*/ 	.word	0x00022380


	//   ....[225]....
        /*10c4*/ 	.word	0x00022400


	//   ....[226]....
        /*10c8*/ 	.word	0x00022490


	//   ....[227]....
        /*10cc*/ 	.word	0x00022500


	//   ....[228]....
        /*10d0*/ 	.word	0x00022570


	//   ....[229]....
        /*10d4*/ 	.word	0x000225e0


	//   ....[230]....
        /*10d8*/ 	.word	0x00022660


	//   ....[231]....
        /*10dc*/ 	.word	0x000226d0


	//   ....[232]....
        /*10e0*/ 	.word	0x00022780


	//   ....[233]....
        /*10e4*/ 	.word	0x000227d0


	//   ....[234]....
        /*10e8*/ 	.word	0x00022860


	//   ....[235]....
        /*10ec*/ 	.word	0x00022990


	//----- nvinfo : EIATTR_REG_RECONFIG
	.align		4
.L_321:
        /*10f0*/ 	.byte	0x01, 0x54
	.zero		2


	//----- nvinfo : EIATTR_SYSCALL_OFFSETS
	.align		4
        /*10f4*/ 	.byte	0x04, 0x46
        /*10f6*/ 	.short	(.L_323 - .L_322)


	//   ....[0]....
.L_322:
        /*10f8*/ 	.word	0x000021a0


	//   ....[1]....
        /*10fc*/ 	.word	0x000022f0


	//   ....[2]....
        /*1100*/ 	.word	0x00007d90


	//   ....[3]....
        /*1104*/ 	.word	0x000080b0


	//   ....[4]....
        /*1108*/ 	.word	0x0001a400


	//   ....[5]....
        /*110c*/ 	.word	0x0001a550


	//   ....[6]....
        /*1110*/ 	.word	0x0001a640


	//   ....[7]....
        /*1114*/ 	.word	0x0001b470


	//----- nvinfo : EIATTR_MBARRIER_INSTR_OFFSETS
	.align		4
.L_323:
        /*1118*/ 	.byte	0x04, 0x39
        /*111a*/ 	.short	(.L_325 - .L_324)


	//   ....[0]....
.L_324:
        /*111c*/ 	.word	0x00000270
        /*1120*/ 	.word	0x000000ff
        /*1124*/ 	.word	0x0002d800
        /*1128*/ 	.short	0x0100
        /*112a*/ 	.byte	0x08
	.zero		1


	//   ....[1]....
        /*112c*/ 	.word	0x00000280
        /*1130*/ 	.word	0x000000ff
        /*1134*/ 	.word	0x0002d820
        /*1138*/ 	.short	0x0100
        /*113a*/ 	.byte	0x08
	.zero		1


	//   ....[2]....
        /*113c*/ 	.word	0x00000370
        /*1140*/ 	.word	0x000000ff
        /*1144*/ 	.word	0x0002d830
        /*1148*/ 	.short	0x0100
        /*114a*/ 	.byte	0x08
	.zero		1


	//   ....[3]....
        /*114c*/ 	.word	0x00000380
        /*1150*/ 	.word	0x000000ff
        /*1154*/ 	.word	0x0002d840
        /*1158*/ 	.short	0x0100
        /*115a*/ 	.byte	0x08
	.zero		1


	//   ....[4]....
        /*115c*/ 	.word	0x00000390
        /*1160*/ 	.word	0x000000ff
        /*1164*/ 	.word	0x0002d838
        /*1168*/ 	.short	0x0100
        /*116a*/ 	.byte	0x08
	.zero		1


	//   ....[5]....
        /*116c*/ 	.word	0x000003a0
        /*1170*/ 	.word	0x000000ff
        /*1174*/ 	.word	0x0002d848
        /*1178*/ 	.short	0x0100
        /*117a*/ 	.byte	0x08
	.zero		1


	//   ....[6]....
        /*117c*/ 	.word	0x000004d0
        /*1180*/ 	.word	0x000000ff
        /*1184*/ 	.word	0x0002d850
        /*1188*/ 	.short	0x0100
        /*118a*/ 	.byte	0x08
	.zero		1


	//   ....[7]....
        /*118c*/ 	.word	0x000004e0
        /*1190*/ 	.word	0x000000ff
        /*1194*/ 	.word	0x0002d860
        /*1198*/ 	.short	0x0100
        /*119a*/ 	.byte	0x08
	.zero		1


	//   ....[8]....
        /*119c*/ 	.word	0x000004f0
        /*11a0*/ 	.word	0x000000ff
        /*11a4*/ 	.word	0x0002d858
        /*11a8*/ 	.short	0x0100
        /*11aa*/ 	.byte	0x08
	.zero		1


	//   ....[9]....
        /*11ac*/ 	.word	0x00000500
        /*11b0*/ 	.word	0x000000ff
        /*11b4*/ 	.word	0x0002d868
        /*11b8*/ 	.short	0x0100
        /*11ba*/ 	.byte	0x08
	.zero		1


	//   ....[10]....
        /*11bc*/ 	.word	0x000005f0
        /*11c0*/ 	.word	0x000000ff
        /*11c4*/ 	.word	0x0002d870
        /*11c8*/ 	.short	0x0100
        /*11ca*/ 	.byte	0x06
	.zero		1


	//   ....[11]....
        /*11cc*/ 	.word	0x00000600
        /*11d0*/ 	.word	0x000000ff
        /*11d4*/ 	.word	0x0002d880
        /*11d8*/ 	.short	0x0100
        /*11da*/ 	.byte	0x06
	.zero		1


	//   ....[12]....
        /*11dc*/ 	.word	0x00000610
        /*11e0*/ 	.word	0x000000ff
        /*11e4*/ 	.word	0x0002d878
        /*11e8*/ 	.short	0x0100
        /*11ea*/ 	.byte	0x06
	.zero		1


	//   ....[13]....
        /*11ec*/ 	.word	0x00000620
        /*11f0*/ 	.word	0x000000ff
        /*11f4*/ 	.word	0x0002d888
        /*11f8*/ 	.short	0x0100
        /*11fa*/ 	.byte	0x06
	.zero		1


	//   ....[14]....
        /*11fc*/ 	.word	0x00000750
        /*1200*/ 	.word	0x000000ff
        /*1204*/ 	.word	0x0002d890
        /*1208*/ 	.short	0x0100
        /*120a*/ 	.byte	0x08
	.zero		1


	//   ....[15]....
        /*120c*/ 	.word	0x00000760
        /*1210*/ 	.word	0x000000ff
        /*1214*/ 	.word	0x0002d8a0
        /*1218*/ 	.short	0x0100
        /*121a*/ 	.byte	0x08
	.zero		1


	//   ....[16]....
        /*121c*/ 	.word	0x00000770
        /*1220*/ 	.word	0x000000ff
        /*1224*/ 	.word	0x0002d898
        /*1228*/ 	.short	0x0100
        /*122a*/ 	.byte	0x08
	.zero		1


	//   ....[17]....
        /*122c*/ 	.word	0x00000780
        /*1230*/ 	.word	0x000000ff
        /*1234*/ 	.word	0x0002d8a8
        /*1238*/ 	.short	0x0100
        /*123a*/ 	.byte	0x08
	.zero		1


	//   ....[18]....
        /*123c*/ 	.word	0x000008b0
        /*1240*/ 	.word	0x000000ff
        /*1244*/ 	.word	0x0002d8b0
        /*1248*/ 	.short	0x0100
        /*124a*/ 	.byte	0x08
	.zero		1


	//   ....[19]....
        /*124c*/ 	.word	0x000008c0
        /*1250*/ 	.word	0x000000ff
        /*1254*/ 	.word	0x0002d8c0
        /*1258*/ 	.short	0x0100
        /*125a*/ 	.byte	0x08
	.zero		1


	//   ....[20]....
        /*125c*/ 	.word	0x000008d0
        /*1260*/ 	.word	0x000000ff
        /*1264*/ 	.word	0x0002d8b8
        /*1268*/ 	.short	0x0100
        /*126a*/ 	.byte	0x08
	.zero		1


	//   ....[21]....
        /*126c*/ 	.word	0x000008e0
        /*1270*/ 	.word	0x000000ff
        /*1274*/ 	.word	0x0002d8c8
        /*1278*/ 	.short	0x0100
        /*127a*/ 	.byte	0x08
	.zero		1


	//   ....[22]....
        /*127c*/ 	.word	0x000036c0
        /*1280*/ 	.word	0x00000039
        /*1284*/ 	.word	0x0002d890
        /*1288*/ 	.short	0x010a
        /*128a*/ 	.byte	0x3f
	.zero		1


	//   ....[23]....
        /*128c*/ 	.word	0x000052d0
        /*1290*/ 	.word	0x00000039
        /*1294*/ 	.word	0x0002d890
        /*1298*/ 	.short	0x010a
        /*129a*/ 	.byte	0x3f
	.zero		1


	//   ....[24]....
        /*129c*/ 	.word	0x00006b50
        /*12a0*/ 	.word	0x00000039
        /*12a4*/ 	.word	0x0002d890
        /*12a8*/ 	.short	0x010a
        /*12aa*/ 	.byte	0x3f
	.zero		1


	//   ....[25]....
        /*12ac*/ 	.word	0x00007070
        /*12b0*/ 	.word	0x0000000b
        /*12b4*/ 	.word	0x00000000
        /*12b8*/ 	.short	0x0101
        /*12ba*/ 	.byte	0x3f
	.zero		1


	//   ....[26]....
        /*12bc*/ 	.word	0x000070b0
        /*12c0*/ 	.word	0x00000039
        /*12c4*/ 	.word	0x0002d8b0
        /*12c8*/ 	.short	0x010a
        /*12ca*/ 	.byte	0x3f
	.zero		1


	//   ....[27]....
        /*12cc*/ 	.word	0x00007590
        /*12d0*/ 	.word	0x00000039
        /*12d4*/ 	.word	0x00000000
        /*12d8*/ 	.short	0x0101
        /*12da*/ 	.byte	0x3f
	.zero		1


	//   ....[28]....
        /*12dc*/ 	.word	0x00007e30
        /*12e0*/ 	.word	0x00000002
        /*12e4*/ 	.word	0x0002d800
        /*12e8*/ 	.short	0x010a
        /*12ea*/ 	.byte	0x3f
	.zero		1


	//   ....[29]....
        /*12ec*/ 	.word	0x00007e80
        /*12f0*/ 	.word	0x00000002
        /*12f4*/ 	.word	0x0002d800
        /*12f8*/ 	.short	0x010a
        /*12fa*/ 	.byte	0x3f
	.zero		1


	//   ....[30]....
        /*12fc*/ 	.word	0x00008a90
        /*1300*/ 	.word	0x00000002
        /*1304*/ 	.word	0x0002d800
        /*1308*/ 	.short	0x010a
        /*130a*/ 	.byte	0x3f
	.zero		1


	//   ....[31]....
        /*130c*/ 	.word	0x0000a630
        /*1310*/ 	.word	0x00000002
        /*1314*/ 	.word	0x0002d800
        /*1318*/ 	.short	0x010a
        /*131a*/ 	.byte	0x3f
	.zero		1


	//   ....[32]....
        /*131c*/ 	.word	0x0000bda0
        /*1320*/ 	.word	0x00000003
        /*1324*/ 	.word	0x0002d830
        /*1328*/ 	.short	0x010a
        /*132a*/ 	.byte	0x3f
	.zero		1


	//   ....[33]....
        /*132c*/ 	.word	0x0000be70
        /*1330*/ 	.word	0x00000003
        /*1334*/ 	.word	0x0002d830
        /*1338*/ 	.short	0x010a
        /*133a*/ 	.byte	0x3f
	.zero		1


	//   ....[34]....
        /*133c*/ 	.word	0x0000d2e0
        /*1340*/ 	.word	0x00000009
        /*1344*/ 	.word	0x00000000
        /*1348*/ 	.short	0x0101
        /*134a*/ 	.byte	0x3f
	.zero		1


	//   ....[35]....
        /*134c*/ 	.word	0x0000e3e0
        /*1350*/ 	.word	0x00000007
        /*1354*/ 	.word	0x0002d830
        /*1358*/ 	.short	0x010a
        /*135a*/ 	.byte	0x3f
	.zero		1


	//   ....[36]....
        /*135c*/ 	.word	0x0000e430
        /*1360*/ 	.word	0x00000007
        /*1364*/ 	.word	0x0002d830
        /*1368*/ 	.short	0x010a
        /*136a*/ 	.byte	0x3f
	.zero		1


	//   ....[37]....
        /*136c*/ 	.word	0x0000e880
        /*1370*/ 	.word	0x00000007
        /*1374*/ 	.word	0x0002d850
        /*1378*/ 	.short	0x010a
        /*137a*/ 	.byte	0x3f
	.zero		1


	//   ....[38]....
        /*137c*/ 	.word	0x0000e8c0
        /*1380*/ 	.word	0x00000007
        /*1384*/ 	.word	0x0002d850
        /*1388*/ 	.short	0x010a
        /*138a*/ 	.byte	0x3f
	.zero		1


	//   ....[39]....
        /*138c*/ 	.word	0x0000efd0
        /*1390*/ 	.word	0x0000000e
        /*1394*/ 	.word	0x00000000
        /*1398*/ 	.short	0x0101
        /*139a*/ 	.byte	0x3f
	.zero		1


	//   ....[40]....
        /*139c*/ 	.word	0x00010b00
        /*13a0*/ 	.word	0x00000005
        /*13a4*/ 	.word	0x00000000
        /*13a8*/ 	.short	0x0101
        /*13aa*/ 	.byte	0x3f
	.zero		1


	//   ....[41]....
        /*13ac*/ 	.word	0x00011290
        /*13b0*/ 	.word	0x00000007
        /*13b4*/ 	.word	0x0002d830
        /*13b8*/ 	.short	0x010a
        /*13ba*/ 	.byte	0x3f
	.zero		1


	//   ....[42]....
        /*13bc*/ 	.word	0x000112e0
        /*13c0*/ 	.word	0x00000007
        /*13c4*/ 	.word	0x0002d830
        /*13c8*/ 	.short	0x010a
        /*13ca*/ 	.byte	0x3f
	.zero		1


	//   ....[43]....
        /*13cc*/ 	.word	0x00011730
        /*13d0*/ 	.word	0x00000005
        /*13d4*/ 	.word	0x0002d850
        /*13d8*/ 	.short	0x010a
        /*13da*/ 	.byte	0x3f
	.zero		1


	//   ....[44]....
        /*13dc*/ 	.word	0x00011770
        /*13e0*/ 	.word	0x00000005
        /*13e4*/ 	.word	0x0002d850
        /*13e8*/ 	.short	0x010a
        /*13ea*/ 	.byte	0x3f
	.zero		1


	//   ....[45]....
        /*13ec*/ 	.word	0x00011de0
        /*13f0*/ 	.word	0x00000000
        /*13f4*/ 	.word	0x00000000
        /*13f8*/ 	.short	0x0101
        /*13fa*/ 	.byte	0x3f
	.zero		1


	//   ....[46]....
        /*13fc*/ 	.word	0x00012f90
        /*1400*/ 	.word	0x00000003
        /*1404*/ 	.word	0x00000000
        /*1408*/ 	.short	0x0101
        /*140a*/ 	.byte	0x3f
	.zero		1


	//   ....[47]....
        /*140c*/ 	.word	0x00013650
        /*1410*/ 	.word	0x00000006
        /*1414*/ 	.word	0x0002d850
        /*1418*/ 	.short	0x010a
        /*141a*/ 	.byte	0x3f
	.zero		1


	//   ....[48]....
        /*141c*/ 	.word	0x00013700
        /*1420*/ 	.word	0x00000006
        /*1424*/ 	.word	0x0002d850
        /*1428*/ 	.short	0x010a
        /*142a*/ 	.byte	0x3f
	.zero		1


	//   ....[49]....
        /*142c*/ 	.word	0x00013f00
        /*1430*/ 	.word	0x00000006
        /*1434*/ 	.word	0x00000000
        /*1438*/ 	.short	0x0101
        /*143a*/ 	.byte	0x3f
	.zero		1


	//   ....[50]....
        /*143c*/ 	.word	0x000152b0
        /*1440*/ 	.word	0x00000000
        /*1444*/ 	.word	0x00000000
        /*1448*/ 	.short	0x0101
        /*144a*/ 	.byte	0x3f
	.zero		1


	//   ....[51]....
        /*144c*/ 	.word	0x00015780
        /*1450*/ 	.word	0x00000008
        /*1454*/ 	.word	0x00000000
        /*1458*/ 	.short	0x0101
        /*145a*/ 	.byte	0x3f
	.zero		1


	//   ....[52]....
        /*145c*/ 	.word	0x00018b20
        /*1460*/ 	.word	0x00000010
        /*1464*/ 	.word	0x0002d820
        /*1468*/ 	.short	0x010a
        /*146a*/ 	.byte	0x3f
	.zero		1


	//   ....[53]....
        /*146c*/ 	.word	0x00018be0
        /*1470*/ 	.word	0x00000009
        /*1474*/ 	.word	0x0002d8a0
        /*1478*/ 	.short	0x010a
        /*147a*/ 	.byte	0x3f
	.zero		1


	//   ....[54]....
        /*147c*/ 	.word	0x00019010
        /*1480*/ 	.word	0x00000009
        /*1484*/ 	.word	0x0002d8c0
        /*1488*/ 	.short	0x010a
        /*148a*/ 	.byte	0x3f
	.zero		1


	//   ....[55]....
        /*148c*/ 	.word	0x00019570
        /*1490*/ 	.word	0x00000009
        /*1494*/ 	.word	0x0002d8a0
        /*1498*/ 	.short	0x010a
        /*149a*/ 	.byte	0x3f
	.zero		1


	//   ....[56]....
        /*149c*/ 	.word	0x00019990
        /*14a0*/ 	.word	0x00000009
        /*14a4*/ 	.word	0x0002d8c0
        /*14a8*/ 	.short	0x010a
        /*14aa*/ 	.byte	0x3f
	.zero		1


	//   ....[57]....
        /*14ac*/ 	.word	0x0001abf0
        /*14b0*/ 	.word	0x00000000
        /*14b4*/ 	.word	0x0002d840
        /*14b8*/ 	.short	0x010a
        /*14ba*/ 	.byte	0x3f
	.zero		1


	//   ....[58]....
        /*14bc*/ 	.word	0x0001b140
        /*14c0*/ 	.word	0x00000000
        /*14c4*/ 	.word	0x0002d830
        /*14c8*/ 	.short	0x0107
        /*14ca*/ 	.byte	0x3f
	.zero		1


	//   ....[59]....
        /*14cc*/ 	.word	0x0001b210
        /*14d0*/ 	.word	0x00000000
        /*14d4*/ 	.word	0x0002d830
        /*14d8*/ 	.short	0x0101
        /*14da*/ 	.byte	0x3f
	.zero		1


	//   ....[60]....
        /*14dc*/ 	.word	0x0001be30
        /*14e0*/ 	.word	0x00000010
        /*14e4*/ 	.word	0x0002d800
        /*14e8*/ 	.short	0x0107
        /*14ea*/ 	.byte	0x3f
	.zero		1


	//   ....[61]....
        /*14ec*/ 	.word	0x0001bf20
        /*14f0*/ 	.word	0x00000010
        /*14f4*/ 	.word	0x0002d800
        /*14f8*/ 	.short	0x0101
        /*14fa*/ 	.byte	0x3f
	.zero		1


	//   ....[62]....
        /*14fc*/ 	.word	0x0001bf40
        /*1500*/ 	.word	0x00000010
        /*1504*/ 	.word	0x0002d820
        /*1508*/ 	.short	0x010a
        /*150a*/ 	.byte	0x3f
	.zero		1


	//   ....[63]....
        /*150c*/ 	.word	0x0001c360
        /*1510*/ 	.word	0x00000005
        /*1514*/ 	.word	0x0002d840
        /*1518*/ 	.short	0x010a
        /*151a*/ 	.byte	0x3f
	.zero		1


	//   ....[64]....
        /*151c*/ 	.word	0x0001c770
        /*1520*/ 	.word	0x00000005
        /*1524*/ 	.word	0x0002d830
        /*1528*/ 	.short	0x0107
        /*152a*/ 	.byte	0x3f
	.zero		1


	//   ....[65]....
        /*152c*/ 	.word	0x0001c830
        /*1530*/ 	.word	0x00000005
        /*1534*/ 	.word	0x0002d830
        /*1538*/ 	.short	0x0101
        /*153a*/ 	.byte	0x3f
	.zero		1


	//   ....[66]....
        /*153c*/ 	.word	0x0001c890
        /*1540*/ 	.word	0x00000005
        /*1544*/ 	.word	0x0002d860
        /*1548*/ 	.short	0x010a
        /*154a*/ 	.byte	0x3f
	.zero		1


	//   ....[67]....
        /*154c*/ 	.word	0x0001cd40
        /*1550*/ 	.word	0x00000005
        /*1554*/ 	.word	0x0002d850
        /*1558*/ 	.short	0x0107
        /*155a*/ 	.byte	0x3f
	.zero		1


	//   ....[68]....
        /*155c*/ 	.word	0x0001ce30
        /*1560*/ 	.word	0x00000005
        /*1564*/ 	.word	0x0002d850
        /*1568*/ 	.short	0x0101
        /*156a*/ 	.byte	0x3f
	.zero		1


	//   ....[69]....
        /*156c*/ 	.word	0x0001d060
        /*1570*/ 	.word	0x00000000
        /*1574*/ 	.word	0x0002d860
        /*1578*/ 	.short	0x010a
        /*157a*/ 	.byte	0x3f
	.zero		1


	//   ....[70]....
        /*157c*/ 	.word	0x0001d490
        /*1580*/ 	.word	0x00000000
        /*1584*/ 	.word	0x0002d850
        /*1588*/ 	.short	0x0107
        /*158a*/ 	.byte	0x3f
	.zero		1


	//   ....[71]....
        /*158c*/ 	.word	0x0001d570
        /*1590*/ 	.word	0x00000000
        /*1594*/ 	.word	0x0002d850
        /*1598*/ 	.short	0x0101
        /*159a*/ 	.byte	0x3f
	.zero		1


	//   ....[72]....
        /*159c*/ 	.word	0x0001e6d0
        /*15a0*/ 	.word	0x00000005
        /*15a4*/ 	.word	0x0002d820
        /*15a8*/ 	.short	0x010a
        /*15aa*/ 	.byte	0x3f
	.zero		1


	//   ....[73]....
        /*15ac*/ 	.word	0x0001e870
        /*15b0*/ 	.word	0x00000003
        /*15b4*/ 	.word	0x0002d840
        /*15b8*/ 	.short	0x010a
        /*15ba*/ 	.byte	0x3f
	.zero		1


	//   ....[74]....
        /*15bc*/ 	.word	0x0001e900
        /*15c0*/ 	.word	0x00000005
        /*15c4*/ 	.word	0x0002d840
        /*15c8*/ 	.short	0x010a
        /*15ca*/ 	.byte	0x3f
	.zero		1


	//   ....[75]....
        /*15cc*/ 	.word	0x0001e940
        /*15d0*/ 	.word	0x00000003
        /*15d4*/ 	.word	0x0002d860
        /*15d8*/ 	.short	0x010a
        /*15da*/ 	.byte	0x3f
	.zero		1


	//   ....[76]....
        /*15dc*/ 	.word	0x0001e980
        /*15e0*/ 	.word	0x00000005
        /*15e4*/ 	.word	0x0002d860
        /*15e8*/ 	.short	0x010a
        /*15ea*/ 	.byte	0x3f
	.zero		1


	//   ....[77]....
        /*15ec*/ 	.word	0x0001e9e0
        /*15f0*/ 	.word	0x00000039
        /*15f4*/ 	.word	0x0002d890
        /*15f8*/ 	.short	0x010a
        /*15fa*/ 	.byte	0x3f
	.zero		1


	//   ....[78]....
        /*15fc*/ 	.word	0x0001eb60
        /*1600*/ 	.word	0x00000039
        /*1604*/ 	.word	0x0002d890
        /*1608*/ 	.short	0x010a
        /*160a*/ 	.byte	0x3f
	.zero		1


	//   ....[79]....
        /*160c*/ 	.word	0x0001ece0
        /*1610*/ 	.word	0x00000039
        /*1614*/ 	.word	0x0002d890
        /*1618*/ 	.short	0x010a
        /*161a*/ 	.byte	0x3f
	.zero		1


	//   ....[80]....
        /*161c*/ 	.word	0x0001ee50
        /*1620*/ 	.word	0x00000039
        /*1624*/ 	.word	0x0002d8b0
        /*1628*/ 	.short	0x010a
        /*162a*/ 	.byte	0x3f
	.zero		1


	//   ....[81]....
        /*162c*/ 	.word	0x0001f100
        /*1630*/ 	.word	0x00000002
        /*1634*/ 	.word	0x0002d800
        /*1638*/ 	.short	0x010a
        /*163a*/ 	.byte	0x3f
	.zero		1


	//   ....[82]....
        /*163c*/ 	.word	0x0001f310
        /*1640*/ 	.word	0x00000002
        /*1644*/ 	.word	0x0002d800
        /*1648*/ 	.short	0x010a
        /*164a*/ 	.byte	0x3f
	.zero		1


	//   ....[83]....
        /*164c*/ 	.word	0x0001f360
        /*1650*/ 	.word	0x00000003
        /*1654*/ 	.word	0x0002d830
        /*1658*/ 	.short	0x010a
        /*165a*/ 	.byte	0x3f
	.zero		1


	//   ....[84]....
        /*165c*/ 	.word	0x0001f3b0
        /*1660*/ 	.word	0x00000007
        /*1664*/ 	.word	0x0002d830
        /*1668*/ 	.short	0x010a
        /*166a*/ 	.byte	0x3f
	.zero		1


	//   ....[85]....
        /*166c*/ 	.word	0x0001f400
        /*1670*/ 	.word	0x00000007
        /*1674*/ 	.word	0x0002d850
        /*1678*/ 	.short	0x010a
        /*167a*/ 	.byte	0x3f
	.zero		1


	//   ....[86]....
        /*167c*/ 	.word	0x0001f450
        /*1680*/ 	.word	0x00000007
        /*1684*/ 	.word	0x0002d830
        /*1688*/ 	.short	0x010a
        /*168a*/ 	.byte	0x3f
	.zero		1


	//   ....[87]....
        /*168c*/ 	.word	0x0001f4a0
        /*1690*/ 	.word	0x00000005
        /*1694*/ 	.word	0x0002d850
        /*1698*/ 	.short	0x010a
        /*169a*/ 	.byte	0x3f
	.zero		1


	//   ....[88]....
        /*169c*/ 	.word	0x0001f4f0
        /*16a0*/ 	.word	0x00000006
        /*16a4*/ 	.word	0x0002d850
        /*16a8*/ 	.short	0x010a
        /*16aa*/ 	.byte	0x3f
	.zero		1


	//   ....[89]....
        /*16ac*/ 	.word	0x0001fc60
        /*16b0*/ 	.word	0x00000010
        /*16b4*/ 	.word	0x0002d820
        /*16b8*/ 	.short	0x010a
        /*16ba*/ 	.byte	0x3f
	.zero		1


	//   ....[90]....
        /*16bc*/ 	.word	0x0001fcb0
        /*16c0*/ 	.word	0x00000009
        /*16c4*/ 	.word	0x0002d8a0
        /*16c8*/ 	.short	0x010a
        /*16ca*/ 	.byte	0x3f
	.zero		1


	//   ....[91]....
        /*16cc*/ 	.word	0x0001fd00
        /*16d0*/ 	.word	0x00000009
        /*16d4*/ 	.word	0x0002d8c0
        /*16d8*/ 	.short	0x010a
        /*16da*/ 	.byte	0x3f
	.zero		1


	//   ....[92]....
        /*16dc*/ 	.word	0x0001fd50
        /*16e0*/ 	.word	0x00000009
        /*16e4*/ 	.word	0x0002d8a0
        /*16e8*/ 	.short	0x010a
        /*16ea*/ 	.byte	0x3f
	.zero		1


	//   ....[93]....
        /*16ec*/ 	.word	0x0001fda0
        /*16f0*/ 	.word	0x00000009
        /*16f4*/ 	.word	0x0002d8c0
        /*16f8*/ 	.short	0x010a
        /*16fa*/ 	.byte	0x3f
	.zero		1


	//   ....[94]....
        /*16fc*/ 	.word	0x0001fec0
        /*1700*/ 	.word	0x00000000
        /*1704*/ 	.word	0x0002d840
        /*1708*/ 	.short	0x010a
        /*170a*/ 	.byte	0x3f
	.zero		1


	//   ....[95]....
        /*170c*/ 	.word	0x00020cf0
        /*1710*/ 	.word	0x00000010
        /*1714*/ 	.word	0x0002d820
        /*1718*/ 	.short	0x010a
        /*171a*/ 	.byte	0x3f
	.zero		1


	//   ....[96]....
        /*171c*/ 	.word	0x00020d40
        /*1720*/ 	.word	0x00000005
        /*1724*/ 	.word	0x0002d840
        /*1728*/ 	.short	0x010a
        /*172a*/ 	.byte	0x3f
	.zero		1


	//   ....[97]....
        /*172c*/ 	.word	0x000212e0
        /*1730*/ 	.word	0x00000005
        /*1734*/ 	.word	0x0002d860
        /*1738*/ 	.short	0x010a
        /*173a*/ 	.byte	0x3f
	.zero		1


	//   ....[98]....
        /*173c*/ 	.word	0x000218c0
        /*1740*/ 	.word	0x00000000
        /*1744*/ 	.word	0x0002d860
        /*1748*/ 	.short	0x010a
        /*174a*/ 	.byte	0x3f
	.zero		1


	//   ....[99]....
        /*174c*/ 	.word	0x000228b0
        /*1750*/ 	.word	0x00000005
        /*1754*/ 	.word	0x0002d820
        /*1758*/ 	.short	0x010a
        /*175a*/ 	.byte	0x3f
	.zero		1


	//   ....[100]....
        /*175c*/ 	.word	0x00022a50
        /*1760*/ 	.word	0x00000003
        /*1764*/ 	.word	0x0002d840
        /*1768*/ 	.short	0x010a
        /*176a*/ 	.byte	0x3f
	.zero		1


	//   ....[101]....
        /*176c*/ 	.word	0x00022aa0
        /*1770*/ 	.word	0x00000005
        /*1774*/ 	.word	0x0002d840
        /*1778*/ 	.short	0x010a
        /*177a*/ 	.byte	0x3f
	.zero		1


	//   ....[102]....
        /*177c*/ 	.word	0x00022af0
        /*1780*/ 	.word	0x00000003
        /*1784*/ 	.word	0x0002d860
        /*1788*/ 	.short	0x010a
        /*178a*/ 	.byte	0x3f
	.zero		1


	//----- nvinfo : EIATTR_NUM_MBARRIERS
	.align		4
.L_325:
        /*178c*/ 	.byte	0x03, 0x38
        /*178e*/ 	.short	0x0016


	//----- nvinfo : EIATTR_EXIT_INSTR_OFFSETS
	.align		4
        /*1790*/ 	.byte	0x04, 0x1c
        /*1792*/ 	.short	(.L_327 - .L_326)


	//   ....[0]....
.L_326:
        /*1794*/ 	.word	0x0001e9d0


	//----- nvinfo : EIATTR_MAX_THREADS
	.align		4
.L_327:
        /*1798*/ 	.byte	0x04, 0x05
        /*179a*/ 	.short	(.L_329 - .L_328)
.L_328:
        /*179c*/ 	.word	0x00000200
        /*17a0*/ 	.word	0x00000001
        /*17a4*/ 	.word	0x00000001


	//----- nvinfo : EIATTR_CRS_STACK_SIZE
	.align		4
.L_329:
        /*17a8*/ 	.byte	0x04, 0x1e
        /*17aa*/ 	.short	(.L_331 - .L_330)
.L_330:
        /*17ac*/ 	.word	0x00000000


	//----- nvinfo : EIATTR_CBANK_PARAM_SIZE
	.align		4
.L_331:
        /*17b0*/ 	.byte	0x03, 0x19
        /*17b2*/ 	.short	0x0af0


	//----- nvinfo : EIATTR_PARAM_CBANK
	.align		4
        /*17b4*/ 	.byte	0x04, 0x0a
        /*17b6*/ 	.short	(.L_333 - .L_332)
	.align		4
.L_332:
        /*17b8*/ 	.word	index@(.nv.constant0._ZN7cutlass13device_kernelIN5flash11enable_sm90INS1_16FlashAttnFwdSm90INS1_25CollectiveMainloopFwdSm90ILi2EN4cute5tupleIJNS5_1CILi1EEES8_S8_EEENS6_IJNS7_ILi192EEENS7_ILi128EEENS7_ILi96EEEEEELi96ENS_6half_tEfNS_4arch4Sm90ELb1ELb0ELb0ELb1ELb1ELb1ELb0ELb0ELb1ELb1ELb1ELb0EEENS1_21CollectiveEpilogueFwdINS6_IJSA_SC_SB_EEES9_SE_SG_Li384ELb1ELb1ELb1ELb0EEENS1_36VarlenDynamicPersistentTileSchedulerILi192ELi128ELi384ELi128ELb1ELb1ELb1ELb1ELb1ELb1EEEEEEEEEvNT_6ParamsE)
        /*17bc*/ 	.short	0x0210
        /*17be*/ 	.short	0x0af0


	//----- nvinfo : EIATTR_SW_WAR
	.align		4
.L_333:
        /*17c0*/ 	.byte	0x04, 0x36
        /*17c2*/ 	.short	(.L_335 - .L_334)
.L_334:
        /*17c4*/ 	.word	0x00000008
.L_335:


//--------------------- .nv.callgraph             --------------------------
	.section	.nv.callgraph,"",@"SHT_CUDA_CALLGRAPH"
	.align	4
	.sectionentsize	8
	.align		4
        /*0000*/ 	.word	0x00000000
	.align		4
        /*0004*/ 	.word	0xffffffff
	.align		4
        /*0008*/ 	.word	index@(_ZN7cutlass13device_kernelIN5flash11enable_sm90INS1_16FlashAttnFwdSm90INS1_25CollectiveMainloopFwdSm90ILi2EN4cute5tupleIJNS5_1CILi1EEES8_S8_EEENS6_IJNS7_ILi192EEENS7_ILi128EEENS7_ILi96EEEEEELi96ENS_6half_tEfNS_4arch4Sm90ELb0ELb0ELb0ELb0ELb1ELb0ELb0ELb0ELb1ELb1ELb1ELb0EEENS1_21CollectiveEpilogueFwdINS6_IJSA_SC_SB_EEES9_SE_SG_Li384ELb0ELb1ELb1ELb0EEENS1_19SingleTileSchedulerILb0ELb1ELb1ELi192EEEEEEEEEvNT_6ParamsE)
	.align		4
        /*000c*/ 	.word	index@(__assertfail)
	.align		4
        /*0010*/ 	.word	index@(_ZN7cutlass13device_kernelIN5flash11enable_sm90INS1_16FlashAttnFwdSm90INS1_25CollectiveMainloopFwdSm90ILi2EN4cute5tupleIJNS5_1CILi1EEES8_S8_EEENS6_IJNS7_ILi192EEENS7_ILi128EEENS7_ILi96EEEEEELi96ENS_6half_tEfNS_4arch4Sm90ELb0ELb0ELb0ELb1ELb1ELb0ELb0ELb0ELb1ELb1ELb1ELb0EEENS1_21CollectiveEpilogueFwdINS6_IJSA_SC_SB_EEES9_SE_SG_Li384ELb1ELb1ELb1ELb0EEENS1_36VarlenDynamicPersistentTileSchedulerILi192ELi128ELi384ELi128ELb1ELb1ELb1ELb0ELb1ELb1EEEEEEEEEvNT_6ParamsE)
	.align		4
        /*0014*/ 	.word	index@(__assertfail)
	.align		4
        /*0018*/ 	.word	index@(_ZN7cutlass13device_kernelIN5flash11enable_sm90INS1_16FlashAttnFwdSm90INS1_25CollectiveMainloopFwdSm90ILi2EN4cute5tupleIJNS5_1CILi1EEES8_S8_EEENS6_IJNS7_ILi192EEENS7_ILi128EEENS7_ILi96EEEEEELi96ENS_6half_tEfNS_4arch4Sm90ELb0ELb0ELb0ELb1ELb1ELb1ELb0ELb0ELb1ELb1ELb1ELb0EEENS1_21CollectiveEpilogueFwdINS6_IJSA_SC_SB_EEES9_SE_SG_Li384ELb1ELb1ELb1ELb0EEENS1_36VarlenDynamicPersistentTileSchedulerILi192ELi128ELi384ELi128ELb1ELb1ELb1ELb0ELb1ELb1EEEEEEEEEvNT_6ParamsE)
	.align		4
        /*001c*/ 	.word	index@(__assertfail)
	.align		4
        /*0020*/ 	.word	index@(_ZN7cutlass13device_kernelIN5flash11enable_sm90INS1_16FlashAttnFwdSm90INS1_25CollectiveMainloopFwdSm90ILi2EN4cute5tupleIJNS5_1CILi1EEES8_S8_EEENS6_IJNS7_ILi192EEENS7_ILi128EEENS7_ILi96EEEEEELi96ENS_6half_tEfNS_4arch4Sm90ELb0ELb1ELb0ELb0ELb1ELb0ELb0ELb0ELb1ELb1ELb1ELb0EEENS1_21CollectiveEpilogueFwdINS6_IJSA_SC_SB_EEES9_SE_SG_Li384ELb0ELb1ELb1ELb0EEENS1_19SingleTileSchedulerILb0ELb1ELb1ELi192EEEEEEEEEvNT_6ParamsE)
	.align		4
        /*0024*/ 	.word	index@(__assertfail)
	.align		4
        /*0028*/ 	.word	index@(_ZN7cutlass13device_kernelIN5flash11enable_sm90INS1_16FlashAttnFwdSm90INS1_25CollectiveMainloopFwdSm90ILi2EN4cute5tupleIJNS5_1CILi1EEES8_S8_EEENS6_IJNS7_ILi192EEENS7_ILi128EEENS7_ILi96EEEEEELi96ENS_6half_tEfNS_4arch4Sm90ELb0ELb1ELb0ELb1ELb1ELb0ELb0ELb0ELb1ELb1ELb1ELb0EEENS1_21CollectiveEpilogueFwdINS6_IJSA_SC_SB_EEES9_SE_SG_Li384ELb1ELb1ELb1ELb0EEENS1_36VarlenDynamicPersistentTileSchedulerILi192ELi128ELi384ELi128ELb1ELb1ELb1ELb1ELb0ELb1EEEEEEEEEvNT_6ParamsE)
	.align		4
        /*002c*/ 	.word	index@(__assertfail)
	.align		4
        /*0030*/ 	.word	index@(_ZN7cutlass13device_kernelIN5flash11enable_sm90INS1_16FlashAttnFwdSm90INS1_25CollectiveMainloopFwdSm90ILi2EN4cute5tupleIJNS5_1CILi1EEES8_S8_EEENS6_IJNS7_ILi192EEENS7_ILi128EEENS7_ILi96EEEEEELi96ENS_6half_tEfNS_4arch4Sm90ELb0ELb1ELb0ELb1ELb1ELb1ELb0ELb0ELb1ELb1ELb1ELb0EEENS1_21CollectiveEpilogueFwdINS6_IJSA_SC_SB_EEES9_SE_SG_Li384ELb1ELb1ELb1ELb0EEENS1_36VarlenDynamicPersistentTileSchedulerILi192ELi128ELi384ELi128ELb1ELb1ELb1ELb1ELb0ELb1EEEEEEEEEvNT_6ParamsE)
	.align		4
        /*0034*/ 	.word	index@(__assertfail)
	.align		4
        /*0038*/ 	.word	index@(_ZN7cutlass13device_kernelIN5flash11enable_sm90INS1_16FlashAttnFwdSm90INS1_25CollectiveMainloopFwdSm90ILi2EN4cute5tupleIJNS5_1CILi1EEES8_S8_EEENS6_IJNS7_ILi192EEENS7_ILi128EEENS7_ILi96EEEEEELi96ENS_6half_tEfNS_4arch4Sm90ELb1ELb0ELb0ELb0ELb1ELb0ELb0ELb0ELb1ELb1ELb1ELb0EEENS1_21CollectiveEpilogueFwdINS6_IJSA_SC_SB_EEES9_SE_SG_Li384ELb0ELb1ELb1ELb0EEENS1_19SingleTileSchedulerILb0ELb1ELb1ELi192EEEEEEEEEvNT_6ParamsE)
	.align		4
        /*003c*/ 	.word	index@(__assertfail)
	.align		4
        /*0040*/ 	.word	index@(_ZN7cutlass13device_kernelIN5flash11enable_sm90INS1_16FlashAttnFwdSm90INS1_25CollectiveMainloopFwdSm90ILi2EN4cute5tupleIJNS5_1CILi1EEES8_S8_EEENS6_IJNS7_ILi192EEENS7_ILi128EEENS7_ILi96EEEEEELi96ENS_6half_tEfNS_4arch4Sm90ELb1ELb0ELb0ELb1ELb1ELb0ELb0ELb0ELb1ELb1ELb1ELb0EEENS1_21CollectiveEpilogueFwdINS6_IJSA_SC_SB_EEES9_SE_SG_Li384ELb1ELb1ELb1ELb0EEENS1_36VarlenDynamicPersistentTileSchedulerILi192ELi128ELi384ELi128ELb1ELb1ELb1ELb1ELb1ELb1EEEEEEEEEvNT_6ParamsE)
	.align		4
        /*0044*/ 	.word	index@(__assertfail)
	.align		4
        /*0048*/ 	.word	index@(_ZN7cutlass13device_kernelIN5flash11enable_sm90INS1_16FlashAttnFwdSm90INS1_25CollectiveMainloopFwdSm90ILi2EN4cute5tupleIJNS5_1CILi1EEES8_S8_EEENS6_IJNS7_ILi192EEENS7_ILi128EEENS7_ILi96EEEEEELi96ENS_6half_tEfNS_4arch4Sm90ELb1ELb0ELb0ELb1ELb1ELb1ELb0ELb0ELb1ELb1ELb1ELb0EEENS1_21CollectiveEpilogueFwdINS6_IJSA_SC_SB_EEES9_SE_SG_Li384ELb1ELb1ELb1ELb0EEENS1_36VarlenDynamicPersistentTileSchedulerILi192ELi128ELi384ELi128ELb1ELb1ELb1ELb1ELb1ELb1EEEEEEEEEvNT_6ParamsE)
	.align		4
        /*004c*/ 	.word	index@(__assertfail)
	.align		4
        /*0050*/ 	.word	0x00000000
	.align		4
        /*0054*/ 	.word	0xfffffffe
	.align		4
        /*0058*/ 	.word	0x00000000
	.align		4
        /*005c*/ 	.word	0xfffffffd
	.align		4
        /*0060*/ 	.word	0x00000000
	.align		4
        /*0064*/ 	.word	0xfffffffc


//--------------------- .nv.constant4             --------------------------
	.section	.nv.constant4,"a",@progbits
	.align	8
	.align		8
.nv.constant4:
        /*0000*/ 	.dword	__assertfail
	.align		8
        /*0008*/ 	.dword	__unnamed_1
	.align		8
        /*0010*/ 	.dword	__unnamed_2
	.align		8
        /*0018*/ 	.dword	__unnamed_3
	.align		8
        /*0020*/ 	.dword	__unnamed_4
	.align		8
        /*0028*/ 	.dword	__unnamed_5
	.align		8
        /*0030*/ 	.dword	_ZN77_INTERNAL_7e686fc0_41_flash_fwd_hdim96_fp16_paged_split_sm90_cu_a7f3af4d_50744cuda3std3__45__cpo5beginE
	.align		8
        /*0038*/ 	.dword	_ZN77_INTERNAL_7e686fc0_41_flash_fwd_hdim96_fp16_paged_split_sm90_cu_a7f3af4d_50744cuda3std3__45__cpo3endE
	.align		8
        /*0040*/ 	.dword	_ZN77_INTERNAL_7e686fc0_41_flash_fwd_hdim96_fp16_paged_split_sm90_cu_a7f3af4d_50744cuda3std3__45__cpo6cbeginE
	.align		8
        /*0048*/ 	.dword	_ZN77_INTERNAL_7e686fc0_41_flash_fwd_hdim96_fp16_paged_split_sm90_cu_a7f3af4d_50744cuda3std3__45__cpo4cendE
	.align		8
        /*0050*/ 	.dword	_ZN77_INTERNAL_7e686fc0_41_flash_fwd_hdim96_fp16_paged_split_sm90_cu_a7f3af4d_50744cuda3std3__479_GLOBAL__N__7e686fc0_41_flash_fwd_hdim96_fp16_paged_split_sm90_cu_a7f3af4d_50746ignoreE
	.align		8
        /*0058*/ 	.dword	_ZN77_INTERNAL_7e686fc0_41_flash_fwd_hdim96_fp16_paged_split_sm90_cu_a7f3af4d_50744cuda3std3__419piecewise_constructE
	.align		8
        /*0060*/ 	.dword	_ZN77_INTERNAL_7e686fc0_41_flash_fwd_hdim96_fp16_paged_split_sm90_cu_a7f3af4d_50744cuda3std3__48in_placeE
	.align		8
        /*0068*/ 	.dword	_ZN77_INTERNAL_7e686fc0_41_flash_fwd_hdim96_fp16_paged_split_sm90_cu_a7f3af4d_50744cuda3std6ranges3__45__cpo4swapE
	.align		8
        /*0070*/ 	.dword	_ZN77_INTERNAL_7e686fc0_41_flash_fwd_hdim96_fp16_paged_split_sm90_cu_a7f3af4d_50744cuda3std6ranges3__45__cpo9iter_moveE
	.align		8
        /*0078*/ 	.dword	_ZN77_INTERNAL_7e686fc0_41_flash_fwd_hdim96_fp16_paged_split_sm90_cu_a7f3af4d_50744cute7productE
	.align		8
        /*0080*/ 	.dword	_ZN77_INTERNAL_7e686fc0_41_flash_fwd_hdim96_fp16_paged_split_sm90_cu_a7f3af4d_50744cute1_E
	.align		8
        /*0088*/ 	.dword	$str$23
	.align		8
        /*0090*/ 	.dword	$str$24


//--------------------- .text._ZN7cutlass13device_kernelIN5flash11enable_sm90INS1_16FlashAttnFwdSm90INS1_25CollectiveMainloopFwdSm90ILi2EN4cute5tupleIJNS5_1CILi1EEES8_S8_EEENS6_IJNS7_ILi192EEENS7_ILi128EEENS7_ILi96EEEEEELi96ENS_6half_tEfNS_4arch4Sm90ELb0ELb0ELb0ELb0ELb1ELb0ELb0ELb0ELb1ELb1ELb1ELb0EEENS1_21CollectiveEpilogueFwdINS6_IJSA_SC_SB_EEES9_SE_SG_Li384ELb0ELb1ELb1ELb0EEENS1_19SingleTileSchedulerILb0ELb1ELb1ELi192EEEEEEEEEvNT_6ParamsE --------------------------
	.section	.text._ZN7cutlass13device_kernelIN5flash11enable_sm90INS1_16FlashAttnFwdSm90INS1_25CollectiveMainloopFwdSm90ILi2EN4cute5tupleIJNS5_1CILi1EEES8_S8_EEENS6_IJNS7_ILi192EEENS7_ILi128EEENS7_ILi96EEEEEELi96ENS_6half_tEfNS_4arch4Sm90ELb0ELb0ELb0ELb0ELb1ELb0ELb0ELb0ELb1ELb1ELb1ELb0EEENS1_21CollectiveEpilogueFwdINS6_IJSA_SC_SB_EEES9_SE_SG_Li384ELb0ELb1ELb1ELb0EEENS1_19SingleTileSchedulerILb0ELb1ELb1ELi192EEEEEEEEEvNT_6ParamsE,"ax",@progbits
	.align	128
.text._ZN7cutlass13device_kernelIN5flash11enable_sm90INS1_16FlashAttnFwdSm90INS1_25CollectiveMainloopFwdSm90ILi2EN4cute5tupleIJNS5_1CILi1EEES8_S8_EEENS6_IJNS7_ILi192EEENS7_ILi128EEENS7_ILi96EEEEEELi96ENS_6half_tEfNS_4arch4Sm90ELb0ELb0ELb0ELb0ELb1ELb0ELb0ELb0ELb1ELb1ELb1ELb0EEENS1_21CollectiveEpilogueFwdINS6_IJSA_SC_SB_EEES9_SE_SG_Li384ELb0ELb1ELb1ELb0EEENS1_19SingleTileSchedulerILb0ELb1ELb1ELi192EEEEEEEEEvNT_6ParamsE:
        .type           _ZN7cutlass13device_kernelIN5flash11enable_sm90INS1_16FlashAttnFwdSm90INS1_25CollectiveMainloopFwdSm90ILi2EN4cute5tupleIJNS5_1CILi1EEES8_S8_EEENS6_IJNS7_ILi192EEENS7_ILi128EEENS7_ILi96EEEEEELi96ENS_6half_tEfNS_4arch4Sm90ELb0ELb0ELb0ELb0ELb1ELb0ELb0ELb0ELb1ELb1ELb1ELb0EEENS1_21CollectiveEpilogueFwdINS6_IJSA_SC_SB_EEES9_SE_SG_Li384ELb0ELb1ELb1ELb0EEENS1_19SingleTileSchedulerILb0ELb1ELb1ELi192EEEEEEEEEvNT_6ParamsE,@function
        .size           _ZN7cutlass13device_kernelIN5flash11enable_sm90INS1_16FlashAttnFwdSm90INS1_25CollectiveMainloopFwdSm90ILi2EN4cute5tupleIJNS5_1CILi1EEES8_S8_EEENS6_IJNS7_ILi192EEENS7_ILi128EEENS7_ILi96EEEEEELi96ENS_6half_tEfNS_4arch4Sm90ELb0ELb0ELb0ELb0ELb1ELb0ELb0ELb0ELb1ELb1ELb1ELb0EEENS1_21CollectiveEpilogueFwdINS6_IJSA_SC_SB_EEES9_SE_SG_Li384ELb0ELb1ELb1ELb0EEENS1_19SingleTileSchedulerILb0ELb1ELb1ELi192EEEEEEEEEvNT_6ParamsE,(.L_x_2780 - _ZN7cutlass13device_kernelIN5flash11enable_sm90INS1_16FlashAttnFwdSm90INS1_25CollectiveMainloopFwdSm90ILi2EN4cute5tupleIJNS5_1CILi1EEES8_S8_EEENS6_IJNS7_ILi192EEENS7_ILi128EEENS7_ILi96EEEEEELi96ENS_6half_tEfNS_4arch4Sm90ELb0ELb0ELb0ELb0ELb1ELb0ELb0ELb0ELb1ELb1ELb1ELb0EEENS1_21CollectiveEpilogueFwdINS6_IJSA_SC_SB_EEES9_SE_SG_Li384ELb0ELb1ELb1ELb0EEENS1_19SingleTileSchedulerILb0ELb1ELb1ELi192EEEEEEEEEvNT_6ParamsE)
        .other          _ZN7cutlass13device_kernelIN5flash11enable_sm90INS1_16FlashAttnFwdSm90INS1_25CollectiveMainloopFwdSm90ILi2EN4cute5tupleIJNS5_1CILi1EEES8_S8_EEENS6_IJNS7_ILi192EEENS7_ILi128EEENS7_ILi96EEEEEELi96ENS_6half_tEfNS_4arch4Sm90ELb0ELb0ELb0ELb0ELb1ELb0ELb0ELb0ELb1ELb1ELb1ELb0EEENS1_21CollectiveEpilogueFwdINS6_IJSA_SC_SB_EEES9_SE_SG_Li384ELb0ELb1ELb1ELb0EEENS1_19SingleTileSchedulerILb0ELb1ELb1ELi192EEEEEEEEEvNT_6ParamsE,@"STO_CUDA_ENTRY STV_DEFAULT"
_ZN7cutlass13device_kernelIN5flash11enable_sm90INS1_16FlashAttnFwdSm90INS1_25CollectiveMainloopFwdSm90ILi2EN4cute5tupleIJNS5_1CILi1EEES8_S8_EEENS6_IJNS7_ILi192EEENS7_ILi128EEENS7_ILi96EEEEEELi96ENS_6half_tEfNS_4arch4Sm90ELb0ELb0ELb0ELb0ELb1ELb0ELb0ELb0ELb1ELb1ELb1ELb0EEENS1_21CollectiveEpilogueFwdINS6_IJSA_SC_SB_EEES9_SE_SG_Li384ELb0ELb1ELb1ELb0EEENS1_19SingleTileSchedulerILb0ELb1ELb1ELi192EEEEEEEEEvNT_6ParamsE:
[----:B------:R-:W0:Y:S02]  /*0000*/  LDC R1, c[0x0][0x28] ;  /* 0x00000a00ff017b82 */ /* 0x000e240000000800 */
[----:B0-----:R-:W-:Y:S01]  /*0010*/  VIADD R1, R1, 0xfffffff8 ;  /* 0xfffffff801017836 */ /* 0x001fe20000000000 */
[----:B------:R-:W0:Y:S01]  /*0020*/  S2R R22, SR_TID.X ;  /* 0x0000000000167919 */ /* 0x000e220000002100 */
[----:B------:R-:W-:Y:S01]  /*0030*/  ELECT P0, URZ, PT ;  /* 0x00000000003f782f */ /* 0x000fe20003800000 */
[----:B------:R-:W-:Y:S01]  /*0040*/  UMOV UR4, 0x80 ;  /* 0x0000008000047882 */ /* 0x000fe20000000000 */
[----:B------:R-:W-:Y:S01]  /*0050*/  UMOV UR7, 0x180 ;  /* 0x0000018000077882 */ /* 0x000fe20000000000 */
[--C-:B0-----:R-:W-:Y:S02]  /*0060*/  SHF.R.U32.HI R0, RZ, 0x5, R22.reuse ;  /* 0x00000005ff007819 */ /* 0x101fe40000011616 */
[----:B------:R-:W-:-:S03]  /*0070*/  SHF.R.U32.HI R17, RZ, 0x7, R22 ;  /* 0x00000007ff117819 */ /* 0x000fc60000011616 */
[----:B------:R-:W0:Y:S04]  /*0080*/  SHFL.IDX PT, R2, R0, RZ, 0x1f ;  /* 0x00001fff00027589 */ /* 0x000e2800000e0000 */
[----:B------:R1:W2:Y:S01]  /*0090*/  SHFL.IDX PT, R3, R17, RZ, 0x1f ;  /* 0x00001fff11037589 */ /* 0x0002a200000e0000 */
[C---:B0-----:R-:W-:Y:S02]  /*00a0*/  ISETP.NE.OR P0, PT, R2.reuse, RZ, !P0 ;  /* 0x000000ff0200720c */ /* 0x041fe40004705670 */
[----:B------:R-:W-:-:S11]  /*00b0*/  ISETP.NE.AND P1, PT, R2, RZ, PT ;  /* 0x000000ff0200720c */ /* 0x000fd60003f25270 */
[----:B------:R-:W-:Y:S01]  /*00c0*/  VOTEU.ALL UP0, P0 ;  /* 0x00000000003f7886 */ /* 0x000fe20000000000 */
[----:B------:R-:W-:-:S04]  /*00d0*/  VOTEU.ALL UP1, P0 ;  /* 0x00000000003f7886 */ /* 0x000fc80000020000 */
[----:B------:R-:W0:Y:S01]  /*00e0*/  @!UP0 S2UR UR8, SR_CgaCtaId ;  /* 0x00000000000889c3 */ /* 0x000e220000008800 */
[----:B------:R-:W-:Y:S01]  /*00f0*/  @!UP0 UMOV UR6, 0x400 ;  /* 0x0000040000068882 */ /* 0x000fe20000000000 */
[----:B------:R-:W-:-:S04]  /*0100*/  @!UP0 UIADD3 UR4, -UR4, 0x100000, URZ ;  /* 0x0010000004048890 */ /* 0x000fc8000fffe13f */
[----:B------:R-:W-:Y:S02]  /*0110*/  @!UP0 USHF.L.U32 UR5, UR4, 0xb, URZ ;  /* 0x0000000b04058899 */ /* 0x000fe4000800063f */
[----:B------:R-:W-:Y:S02]  /*0120*/  @!UP0 USHF.L.U32 UR4, UR4, 0x1, URZ ;  /* 0x0000000104048899 */ /* 0x000fe4000800063f */
[----:B0-----:R-:W-:Y:S02]  /*0130*/  @!UP0 ULEA UR8, UR8, UR6, 0x18 ;  /* 0x0000000608088291 */ /* 0x001fe4000f8ec03f */
[----:B------:R-:W-:-:S04]  /*0140*/  @!UP0 UIADD3 UR6, -UR7, 0x100000, URZ ;  /* 0x0010000007068890 */ /* 0x000fc8000fffe13f */
[----:B------:R-:W-:Y:S02]  /*0150*/  @!UP0 USHF.L.U32 UR7, UR6, 0xb, URZ ;  /* 0x0000000b06078899 */ /* 0x000fe4000800063f */
[----:B------:R-:W-:Y:S01]  /*0160*/  @!UP0 USHF.L.U32 UR6, UR6, 0x1, URZ ;  /* 0x0000000106068899 */ /* 0x000fe2000800063f */
[----:B------:R-:W-:-:S05]  /*0170*/  VOTEU.ALL UP0, P0 ;  /* 0x00000000003f7886 */ /* 0x000fca0000000000 */
[----:B------:R1:W0:Y:S06]  /*0180*/  @!UP0 SYNCS.EXCH.64 URZ, [UR8+0x2d800], UR4 ;  /* 0x02d80004083f85b2 */ /* 0x00022c0008000100 */
[----:B------:R1:W3:Y:S02]  /*0190*/  @!UP1 SYNCS.EXCH.64 URZ, [UR8+0x2d820], UR6 ;  /* 0x02d82006083f95b2 */ /* 0x0002e40008000100 */
[----:B-12---:R-:W-:Y:S05]  /*01a0*/  @P1 BRA `(.L_x_0) ;  /* 0x0000000000481947 */ /* 0x006fea0003800000 */
[----:B------:R-:W1:Y:S01]  /*01b0*/  S2UR UR5, SR_CgaCtaId ;  /* 0x00000000000579c3 */ /* 0x000e620000008800 */
[----:B------:R-:W-:Y:S01]  /*01c0*/  UMOV UR4, 0x400 ;  /* 0x0000040000047882 */ /* 0x000fe20000000000 */
[----:B------:R-:W-:Y:S01]  /*01d0*/  UMOV UR6, 0x80 ;  /* 0x0000008000067882 */ /* 0x000fe20000000000 */
[----:B------:R-:W-:Y:S01]  /*01e0*/  UMOV UR7, 0x180 ;  /* 0x0000018000077882 */ /* 0x000fe20000000000 */
[----:B------:R-:W-:Y:S01]  /*01f0*/  ELECT P0, URZ, PT ;  /* 0x00000000003f782f */ /* 0x000fe20003800000 */
[----:B-1----:R-:W-:Y:S02]  /*0200*/  ULEA UR8, UR5, UR4, 0x18 ;  /* 0x0000000405087291 */ /* 0x002fe4000f8ec03f */
[----:B------:R-:W-:-:S04]  /*0210*/  UIADD3 UR4, -UR6, 0x100000, URZ ;  /* 0x0010000006047890 */ /* 0x000fc8000fffe13f */
[----:B------:R-:W-:Y:S02]  /*0220*/  USHF.L.U32 UR5, UR4, 0xb, URZ ;  /* 0x0000000b04057899 */ /* 0x000fe4000800063f */
[----:B------:R-:W-:Y:S02]  /*0230*/  USHF.L.U32 UR4, UR4, 0x1, URZ ;  /* 0x0000000104047899 */ /* 0x000fe4000800063f */
[----:B------:R-:W-:-:S04]  /*0240*/  UIADD3 UR6, -UR7, 0x100000, URZ ;  /* 0x0010000007067890 */ /* 0x000fc8000fffe13f */
[----:B------:R-:W-:Y:S02]  /*0250*/  USHF.L.U32 UR7, UR6, 0xb, URZ ;  /* 0x0000000b06077899 */ /* 0x000fe4000800063f */
[----:B------:R-:W-:Y:S01]  /*0260*/  USHF.L.U32 UR6, UR6, 0x1, URZ ;  /* 0x0000000106067899 */ /* 0x000fe2000800063f */
[----:B------:R-:W1:Y:S03]  /*0270*/  FENCE.VIEW.ASYNC.S ;  /* 0x00000000000073c6 */ /* 0x000e660000000000 */
[----:B-1----:R1:W2:Y:S08]  /*0280*/  SYNCS.EXCH.64 URZ, [UR8+0x2d830], UR4 ;  /* 0x02d83004083f75b2 */ /* 0x0022b00008000100 */
[----:B------:R1:W4:Y:S01]  /*0290*/  SYNCS.EXCH.64 URZ, [UR8+0x2d840], UR6 ;  /* 0x02d84006083f75b2 */ /* 0x0003220008000100 */
[----:B------:R1:W0:Y:S01]  /*02a0*/  SYNCS.EXCH.64 URZ, [UR8+0x2d838], UR4 ;  /* 0x02d83804083f75b2 */ /* 0x0002220008000100 */
[----:B------:R1:W0:Y:S01]  /*02b0*/  SYNCS.EXCH.64 URZ, [UR8+0x2d848], UR6 ;  /* 0x02d84806083f75b2 */ /* 0x0002220008000100 */
[----:B------:R-:W-:Y:S01]  /*02c0*/  NOP ;  /* 0x0000000000007918 */ /* 0x000fe20000000000 */
.L_x_0:
[----:B------:R-:W5:Y:S01]  /*02d0*/  SHFL.IDX PT, R2, R0, RZ, 0x1f ;  /* 0x00001fff00027589 */ /* 0x000f6200000e0000 */
[----:B------:R-:W-:Y:S01]  /*02e0*/  NOP ;  /* 0x0000000000007918 */ /* 0x000fe20000000000 */
[----:B-----5:R-:W-:-:S13]  /*02f0*/  ISETP.NE.AND P0, PT, R2, RZ, PT ;  /* 0x000000ff0200720c */ /* 0x020fda0003f05270 */
[----:B------:R-:W-:Y:S05]  /*0300*/  @P0 BRA `(.L_x_1) ;  /* 0x0000000000480947 */ /* 0x000fea0003800000 */
[----:B-1----:R-:W1:Y:S01]  /*0310*/  S2UR UR5, SR_CgaCtaId ;  /* 0x00000000000579c3 */ /* 0x002e620000008800 */
        /* <DEDUP_REMOVED lines=12> */
[----:B-1----:R1:W0:Y:S08]  /*03e0*/  SYNCS.EXCH.64 URZ, [UR8+0x2d850], UR4 ;  /* 0x02d85004083f75b2 */ /* 0x0022300008000100 */
[----:B------:R1:W0:Y:S01]  /*03f0*/  SYNCS.EXCH.64 URZ, [UR8+0x2d860], UR6 ;  /* 0x02d86006083f75b2 */ /* 0x0002220008000100 */
[----:B------:R1:W0:Y:S01]  /*0400*/  SYNCS.EXCH.64 URZ, [UR8+0x2d858], UR4 ;  /* 0x02d85804083f75b2 */ /* 0x0002220008000100 */
[----:B------:R1:W0:Y:S01]  /*0410*/  SYNCS.EXCH.64 URZ, [UR8+0x2d868], UR6 ;  /* 0x02d86806083f75b2 */ /* 0x0002220008000100 */
[----:B------:R-:W-:Y:S01]  /*0420*/  NOP ;  /* 0x0000000000007918 */ /* 0x000fe20000000000 */
.L_x_1:
[----:B------:R-:W5:Y:S01]  /*0430*/  SHFL.IDX PT, R2, R0, RZ, 0x1f ;  /* 0x00001fff00027589 */ /* 0x000f6200000e0000 */
[----:B------:R-:W-:Y:S01]  /*0440*/  NOP ;  /* 0x0000000000007918 */ /* 0x000fe20000000000 */
[----:B-----5:R-:W-:-:S13]  /*0450*/  ISETP.NE.AND P0, PT, R2, RZ, PT ;  /* 0x000000ff0200720c */ /* 0x020fda0003f05270 */
[----:B------:R-:W-:Y:S05]  /*0460*/  @P0 BRA `(.L_x_2) ;  /* 0x0000000000380947 */ /* 0x000fea0003800000 */
[----:B-1----:R-:W1:Y:S01]  /*0470*/  S2UR UR5, SR_CgaCtaId ;  /* 0x00000000000579c3 */ /* 0x002e620000008800 */
[----:B------:R-:W-:Y:S01]  /*0480*/  UMOV UR4, 0x400 ;  /* 0x0000040000047882 */ /* 0x000fe20000000000 */
[----:B------:R-:W-:Y:S01]  /*0490*/  UMOV UR7, 0x80 ;  /* 0x0000008000077882 */ /* 0x000fe20000000000 */
[----:B------:R-:W-:Y:S01]  /*04a0*/  ELECT P0, URZ, PT ;  /* 0x00000000003f782f */ /* 0x000fe20003800000 */
[----:B-1----:R-:W-:Y:S02]  /*04b0*/  ULEA UR6, UR5, UR4, 0x18 ;  /* 0x0000000405067291 */ /* 0x002fe4000f8ec03f */
[----:B------:R-:W-:-:S04]  /*04c0*/  UIADD3 UR4, -UR7, 0x100000, URZ ;  /* 0x0010000007047890 */ /* 0x000fc8000fffe13f */
[----:B------:R-:W-:Y:S02]  /*04d0*/  USHF.L.U32 UR5, UR4, 0xb, URZ ;  /* 0x0000000b04057899 */ /* 0x000fe4000800063f */
[----:B------:R-:W-:Y:S01]  /*04e0*/  USHF.L.U32 UR4, UR4, 0x1, URZ ;  /* 0x0000000104047899 */ /* 0x000fe2000800063f */
[----:B------:R-:W1:Y:S11]  /*04f0*/  FENCE.VIEW.ASYNC.S ;  /* 0x00000000000073c6 */ /* 0x000e760000000000 */
[----:B-1----:R1:W0:Y:S01]  /*0500*/  SYNCS.EXCH.64 URZ, [UR6+0x2d870], UR4 ;  /* 0x02d87004063f75b2 */ /* 0x0022220008000100 */
[----:B------:R1:W0:Y:S01]  /*0510*/  SYNCS.EXCH.64 URZ, [UR6+0x2d880], UR4 ;  /* 0x02d88004063f75b2 */ /* 0x0002220008000100 */
[----:B------:R1:W0:Y:S01]  /*0520*/  SYNCS.EXCH.64 URZ, [UR6+0x2d878], UR4 ;  /* 0x02d87804063f75b2 */ /* 0x0002220008000100 */
[----:B------:R1:W0:Y:S01]  /*0530*/  SYNCS.EXCH.64 URZ, [UR6+0x2d888], UR4 ;  /* 0x02d88804063f75b2 */ /* 0x0002220008000100 */
[----:B------:R-:W-:Y:S01]  /*0540*/  NOP ;  /* 0x0000000000007918 */ /* 0x000fe20000000000 */
.L_x_2:
        /* <DEDUP_REMOVED lines=22> */
.L_x_3:
[----:B------:R-:W5:Y:S01]  /*06b0*/  SHFL.IDX PT, R2, R0, RZ, 0x1f ;  /* 0x00001fff00027589 */ /* 0x000f6200000e0000 */
[----:B------:R-:W-:Y:S01]  /*06c0*/  R2UR UR9, R3 ;  /* 0x00000000030972ca */ /* 0x000fe200000e0000 */
        /* <DEDUP_REMOVED lines=21> */
.L_x_4:
[----:B------:R-:W-:Y:S01]  /*0820*/  UISETP.NE.AND UP0, UPT, UR9, URZ, UPT ;  /* 0x0000003f0900728c */ /* 0x000fe2000bf05270 */
[----:B------:R-:W-:Y:S01]  /*0830*/  NOP ;  /* 0x0000000000007918 */ /* 0x000fe20000000000 */
[----:B------:R-:W-:Y:S01]  /*0840*/  UMOV UR38, 0x1 ;  /* 0x0000000100267882 */ /* 0x000fe20000000000 */
[----:B------:R-:W-:Y:S01]  /*0850*/  ULDC.64 UR36, c[0x0][0x208] ;  /* 0x0000820000247ab9 */ /* 0x000fe20000000a00 */
[----:B------:R-:W-:Y:S01]  /*0860*/  USEL UR38, UR38, 0x2, !UP0 ;  /* 0x0000000226267887 */ /* 0x000fe2000c000000 */
[----:B------:R-:W-:Y:S01]  /*0870*/  BSSY B6, `(.L_x_5) ;  /* 0x0000a9d000067945 */ /* 0x000fe20003800000 */
[----:B0-234-:R-:W-:Y:S01]  /*0880*/  BAR.SYNC.DEFER_BLOCKING 0x0 ;  /* 0x0000000000007b1d */ /* 0x01dfe20000010000 */
[----:B------:R-:W-:-:S13]  /*0890*/  PLOP3.LUT P0, PT, PT, PT, UP0, 0x80, 0x0 ;  /* 0x000000000000781c */ /* 0x000fda0003f0f008 */
[----:B------:R-:W-:Y:S05]  /*08a0*/  @!P0 BRA `(.L_x_6) ;  /* 0x0000006c00d88947 */ /* 0x000fea0003800000 */
.L_x_7:
[----:B------:R-:W-:-:S08]  /*08b0*/  NOP ;  /* 0x0000000000007918 */ /* 0x000fd00000000000 */
[----:B------:R-:W0:Y:S02]  /*08c0*/  USETMAXREG.TRY_ALLOC.CTAPOOL UP0, 0xa0 ;  /* 0x000000a0000079c8 */ /* 0x000e240008000600 */
[----:B0-----:R-:W-:-:S13]  /*08d0*/  PLOP3.LUT P0, PT, PT, PT, UP0, 0x80, 0x0 ;  /* 0x000000000000781c */ /* 0x001fda0003f0f008 */
[----:B------:R-:W-:Y:S05]  /*08e0*/  @!P0 BRA `(.L_x_7) ;  /* 0xfffffffc00f08947 */ /* 0x000fea000383ffff */
[----:B-1----:R-:W0:Y:S01]  /*08f0*/  S2UR UR6, SR_CTAID.Y ;  /* 0x00000000000679c3 */ /* 0x002e220000002600 */
[----:B------:R-:W-:Y:S01]  /*0900*/  LOP3.LUT R0, R22, 0xffffff80, RZ, 0xc0, !PT ;  /* 0xffffff8016007812 */ /* 0x000fe200078ec0ff */
[----:B------:R-:W-:Y:S02]  /*0910*/  ULDC UR7, c[0x0][0xc50] ;  /* 0x0003140000077ab9 */ /* 0x000fe40000000800 */
[----:B------:R-:W-:-:S04]  /*0920*/  UISETP.NE.AND UP0, UPT, UR7, 0x1, UPT ;  /* 0x000000010700788c */ /* 0x000fc8000bf05270 */
[----:B------:R-:W-:Y:S08]  /*0930*/  BAR.ARV 0x8, 0x200 ;  /* 0x0208000000007b1d */ /* 0x000ff00000002000 */
[----:B------:R-:W1:Y:S01]  /*0940*/  S2UR UR8, SR_CTAID.Z ;  /* 0x00000000000879c3 */ /* 0x000e620000002700 */
[----:B------:R-:W-:Y:S01]  /*0950*/  ISETP.NE.AND P0, PT, R0, 0x80, PT ;  /* 0x000000800000780c */ /* 0x000fe20003f05270 */
[----:B------:R-:W-:Y:S01]  /*0960*/  @UP0 ULDC UR4, c[0x0][0xc54] ;  /* 0x0003150000040ab9 */ /* 0x000fe20000000800 */
[----:B------:R-:W-:Y:S01]  /*0970*/  @UP0 ULDC UR9, c[0x0][0xc58] ;  /* 0x0003160000090ab9 */ /* 0x000fe20000000800 */
[----:B0-----:R-:W-:-:S10]  /*0980*/  UIMAD.WIDE.U32 UR4, UR6, UR4, URZ ;  /* 0x00000004060472a5 */ /* 0x001fd4000f8e003f */
[----:B------:R-:W-:Y:S06]  /*0990*/  @!P0 BAR.ARV 0x9, 0x100 ;  /* 0x0244000000008b1d */ /* 0x000fec0000002000 */
[----:B------:R-:W-:Y:S01]  /*09a0*/  UMOV UR39, UR6 ;  /* 0x0000000600277c82 */ /* 0x000fe20008000000 */
[----:B------:R-:W-:Y:S01]  /*09b0*/  @UP0 USHF.R.U32.HI UR39, URZ, UR9, UR5 ;  /* 0x000000093f270299 */ /* 0x000fe20008011605 */
[----:B-1----:R-:W-:-:S03]  /*09c0*/  ISETP.LE.AND P0, PT, RZ, UR8, PT ;  /* 0x00000008ff007c0c */ /* 0x002fc6000bf03270 */
[----:B------:R-:W-:-:S04]  /*09d0*/  UIADD3 UR4, -UR39, URZ, URZ ;  /* 0x0000003f27047290 */ /* 0x000fc8000fffe13f */
[----:B------:R-:W-:-:S06]  /*09e0*/  UIMAD UR7, UR7, UR4, UR6 ;  /* 0x00000004070772a4 */ /* 0x000fcc000f8e0206 */
[----:B------:R-:W-:Y:S06]  /*09f0*/  @!P0 BRA `(.L_x_8) ;  /* 0x000000a800108947 */ /* 0x000fec0003800000 */
[----:B------:R-:W-:Y:S01]  /*0a00*/  ULDC.64 UR4, c[0x0][0x418] ;  /* 0x0001060000047ab9 */ /* 0x000fe20000000a00 */
[----:B------:R-:W-:Y:S01]  /*0a10*/  ULDC UR43, c[0x0][0x424] ;  /* 0x00010900002b7ab9 */ /* 0x000fe20000000800 */
[----:B------:R-:W-:Y:S01]  /*0a20*/  UISETP.NE.U32.AND UP0, UPT, UR4, URZ, UPT ;  /* 0x0000003f0400728c */ /* 0x000fe2000bf05070 */
[----:B------:R-:W-:Y:S01]  /*0a30*/  IMAD.MOV.U32 R3, RZ, RZ, RZ ;  /* 0x000000ffff037224 */ /* 0x000fe200078e00ff */
[----:B------:R-:W-:Y:S02]  /*0a40*/  ULOP3.LUT UR8, UR7, 0xffff, URZ, 0xc0, !UPT ;  /* 0x0000ffff07087892 */ /* 0x000fe4000f8ec03f */
[----:B------:R-:W-:Y:S01]  /*0a50*/  UISETP.NE.AND.EX UP0, UPT, UR5, URZ, UPT, UP0 ;  /* 0x0000003f0500728c */ /* 0x000fe2000bf05300 */
[----:B------:R-:W-:-:S03]  /*0a60*/  ULDC UR4, c[0x0][0x2f0] ;  /* 0x0000bc0000047ab9 */ /* 0x000fc60000000800 */
[----:B------:R-:W-:-:S04]  /*0a70*/  USEL UR43, UR43, 0x1, UP0 ;  /* 0x000000012b2b7887 */ /* 0x000fc80008000000 */
[----:B------:R-:W-:-:S04]  /*0a80*/  UIMAD UR43, UR43, UR4, URZ ;  /* 0x000000042b2b72a4 */ /* 0x000fc8000f8e023f */
[----:B------:R-:W-:Y:S02]  /*0a90*/  UISETP.GE.AND UP0, UPT, UR43, 0x1, UPT ;  /* 0x000000012b00788c */ /* 0x000fe4000bf06270 */
[----:B------:R-:W-:-:S04]  /*0aa0*/  UIADD3 UR4, UR43, 0x7f, URZ ;  /* 0x0000007f2b047890 */ /* 0x000fc8000fffe03f */
[----:B------:R-:W-:Y:S01]  /*0ab0*/  PLOP3.LUT P0, PT, PT, PT, UP0, 0x80, 0x0 ;  /* 0x000000000000781c */ /* 0x000fe20003f0f008 */
[----:B------:R-:W-:-:S04]  /*0ac0*/  USHF.R.S32.HI UR5, URZ, 0x1f, UR4 ;  /* 0x0000001f3f057899 */ /* 0x000fc80008011404 */
[----:B------:R-:W-:-:S04]  /*0ad0*/  ULEA.HI UR5, UR5, UR4, URZ, 0x7 ;  /* 0x0000000405057291 */ /* 0x000fc8000f8f383f */
[----:B------:R-:W-:-:S04]  /*0ae0*/  USHF.R.S32.HI UR5, URZ, 0x7, UR5 ;  /* 0x000000073f057899 */ /* 0x000fc80008011405 */
[----:B------:R-:W-:Y:S08]  /*0af0*/  @!P0 BRA `(.L_x_9) ;  /* 0x00000000007c8947 */ /* 0x000ff00003800000 */
[----:B------:R-:W-:-:S04]  /*0b00*/  USHF.R.U32.HI UR4, URZ, 0x10, UR7 ;  /* 0x000000103f047899 */ /* 0x000fc80008011607 */
[----:B------:R-:W-:-:S11]  /*0b10*/  UISETP.NE.AND UP0, UPT, UR4, URZ, UPT ;  /* 0x0000003f0400728c */ /* 0x000fd6000bf05270 */
[----:B------:R-:W-:Y:S02]  /*0b20*/  @!UP0 ULDC UR4, c[0x0][0x9f0] ;  /* 0x00027c0000048ab9 */ /* 0x000fe40000000800 */
[----:B------:R-:W-:Y:S01]  /*0b30*/  IMAD.U32 R4, RZ, RZ, UR4 ;  /* 0x00000004ff047e24 */ /* 0x000fe2000f8e00ff */
[----:B------:R-:W-:-:S04]  /*0b40*/  UIADD3 UR6, UR5, -0x1, UR4 ;  /* 0xffffffff05067890 */ /* 0x000fc8000fffe004 */
[-C--:B------:R-:W-:Y:S02]  /*0b50*/  IABS R5, R4.reuse ;  /* 0x0000000400057213 */ /* 0x080fe40000000000 */
[----:B------:R-:W-:Y:S01]  /*0b60*/  IMAD.U32 R6, RZ, RZ, UR6 ;  /* 0x00000006ff067e24 */ /* 0x000fe2000f8e00ff */
[----:B------:R-:W-:Y:S01]  /*0b70*/  IABS R4, R4 ;  /* 0x0000000400047213 */ /* 0x000fe20000000000 */
[----:B------:R-:W0:Y:S01]  /*0b80*/  I2F.RP R0, R5 ;  /* 0x0000000500007306 */ /* 0x000e220000209400 */
[----:B------:R-:W-:Y:S02]  /*0b90*/  ULOP3.LUT UR6, UR6, UR4, URZ, 0x3c, !UPT ;  /* 0x0000000406067292 */ /* 0x000fe4000f8e3c3f */
[----:B------:R-:W-:-:S04]  /*0ba0*/  IADD3 R4, RZ, -R4, RZ ;  /* 0x80000004ff047210 */ /* 0x000fc80007ffe0ff */
[----:B------:R-:W-:Y:S01]  /*0bb0*/  ISETP.LE.AND P2, PT, RZ, UR6, PT ;  /* 0x00000006ff007c0c */ /* 0x000fe2000bf43270 */
[----:B0-----:R-:W0:Y:S02]  /*0bc0*/  MUFU.RCP R0, R0 ;  /* 0x0000000000007308 */ /* 0x001e240000001000 */
[----:B0-----:R-:W-:Y:S01]  /*0bd0*/  VIADD R2, R0, 0xffffffe ;  /* 0x0ffffffe00027836 */ /* 0x001fe20000000000 */
[----:B------:R-:W-:-:S05]  /*0be0*/  IABS R0, R6 ;  /* 0x0000000600007213 */ /* 0x000fca0000000000 */
[----:B------:R0:W1:Y:S02]  /*0bf0*/  F2I.FTZ.U32.TRUNC.NTZ R3, R2 ;  /* 0x0000000200037305 */ /* 0x000064000021f000 */
[----:B0-----:R-:W-:Y:S02]  /*0c00*/  IMAD.MOV.U32 R2, RZ, RZ, RZ ;  /* 0x000000ffff027224 */ /* 0x001fe400078e00ff */
[----:B-1----:R-:W-:-:S04]  /*0c10*/  IMAD.MOV R8, RZ, RZ, -R3 ;  /* 0x000000ffff087224 */ /* 0x002fc800078e0a03 */
[----:B------:R-:W-:-:S04]  /*0c20*/  IMAD R7, R8, R5, RZ ;  /* 0x0000000508077224 */ /* 0x000fc800078e02ff */
[----:B------:R-:W-:-:S04]  /*0c30*/  IMAD.HI.U32 R3, R3, R7, R2 ;  /* 0x0000000703037227 */ /* 0x000fc800078e0002 */
[----:B------:R-:W-:Y:S02]  /*0c40*/  IMAD.MOV.U32 R2, RZ, RZ, R4 ;  /* 0x000000ffff027224 */ /* 0x000fe400078e0004 */
[----:B------:R-:W-:-:S04]  /*0c50*/  IMAD.HI.U32 R3, R3, R0, RZ ;  /* 0x0000000003037227 */ /* 0x000fc800078e00ff */
[----:B------:R-:W-:-:S05]  /*0c60*/  IMAD R0, R3, R2, R0 ;  /* 0x0000000203007224 */ /* 0x000fca00078e0200 */
[----:B------:R-:W-:-:S13]  /*0c70*/  ISETP.GT.U32.AND P1, PT, R5, R0, PT ;  /* 0x000000000500720c */ /* 0x000fda0003f24070 */
[----:B------:R-:W-:Y:S02]  /*0c80*/  @!P1 IMAD.IADD R0, R0, 0x1, -R5 ;  /* 0x0000000100009824 */ /* 0x000fe400078e0a05 */
[----:B------:R-:W-:Y:S01]  /*0c90*/  @!P1 VIADD R3, R3, 0x1 ;  /* 0x0000000103039836 */ /* 0x000fe20000000000 */
[----:B------:R-:W-:Y:S02]  /*0ca0*/  ISETP.NE.AND P1, PT, RZ, UR4, PT ;  /* 0x00000004ff007c0c */ /* 0x000fe4000bf25270 */
[----:B------:R-:W-:-:S13]  /*0cb0*/  ISETP.GE.U32.AND P0, PT, R0, R5, PT ;  /* 0x000000050000720c */ /* 0x000fda0003f06070 */
[----:B------:R-:W-:-:S04]  /*0cc0*/  @P0 VIADD R3, R3, 0x1 ;  /* 0x0000000103030836 */ /* 0x000fc80000000000 */
[----:B------:R-:W-:Y:S01]  /*0cd0*/  @!P2 IMAD.MOV R3, RZ, RZ, -R3 ;  /* 0x000000ffff03a224 */ /* 0x000fe200078e0a03 */
[----:B------:R-:W-:-:S07]  /*0ce0*/  @!P1 LOP3.LUT R3, RZ, UR4, RZ, 0x33, !PT ;  /* 0x00000004ff039c12 */ /* 0x000fce000f8e33ff */
.L_x_9:
[----:B------:R-:W-:Y:S01]  /*0cf0*/  IMAD R16, R3, UR8, RZ ;  /* 0x0000000803107c24 */ /* 0x000fe2000f8e02ff */
[----:B------:R-:W-:Y:S01]  /*0d00*/  PLOP3.LUT P0, PT, PT, PT, PT, 0x80, 0x0 ;  /* 0x000000000000781c */ /* 0x000fe20003f0f070 */
[----:B------:R-:W-:Y:S01]  /*0d10*/  IMAD.MOV.U32 R0, RZ, RZ, RZ ;  /* 0x000000ffff007224 */ /* 0x000fe200078e00ff */
[----:B------:R-:W-:Y:S01]  /*0d20*/  IADD3 R18, R22, -0x80, RZ ;  /* 0xffffff8016127810 */ /* 0x000fe20007ffe0ff */
[----:B------:R-:W-:Y:S01]  /*0d30*/  IMAD.MOV.U32 R23, RZ, RZ, RZ ;  /* 0x000000ffff177224 */ /* 0x000fe200078e00ff */
[----:B------:R-:W-:Y:S02]  /*0d40*/  VIADDMNMX R3, R16, R3, UR5, PT ;  /* 0x0000000510037e46 */ /* 0x000fe4000b800103 */
[----:B------:R-:W-:Y:S02]  /*0d50*/  CS2R R134, SRZ ;  /* 0x0000000000867805 */ /* 0x000fe4000001ff00 */
[----:B------:R-:W-:Y:S02]  /*0d60*/  CS2R R52, SRZ ;  /* 0x0000000000347805 */ /* 0x000fe4000001ff00 */
[----:B------:R-:W-:-:S02]  /*0d70*/  CS2R R50, SRZ ;  /* 0x0000000000327805 */ /* 0x000fc4000001ff00 */
[----:B------:R-:W-:Y:S02]  /*0d80*/  R2UR UR44, R3 ;  /* 0x00000000032c72ca */ /* 0x000fe400000e0000 */
[----:B------:R-:W-:Y:S02]  /*0d90*/  CS2R R42, SRZ ;  /* 0x00000000002a7805 */ /* 0x000fe4000001ff00 */
[----:B------:R-:W-:Y:S02]  /*0da0*/  CS2R R26, SRZ ;  /* 0x00000000001a7805 */ /* 0x000fe4000001ff00 */
[----:B------:R-:W-:Y:S02]  /*0db0*/  CS2R R28, SRZ ;  /* 0x00000000001c7805 */ /* 0x000fe4000001ff00 */
[----:B------:R-:W-:Y:S02]  /*0dc0*/  CS2R R14, SRZ ;  /* 0x00000000000e7805 */ /* 0x000fe4000001ff00 */
[----:B------:R-:W-:-:S02]  /*0dd0*/  CS2R R20, SRZ ;  /* 0x0000000000147805 */ /* 0x000fc4000001ff00 */
[----:B------:R-:W-:Y:S02]  /*0de0*/  CS2R R12, SRZ ;  /* 0x00000000000c7805 */ /* 0x000fe4000001ff00 */
[----:B------:R-:W-:Y:S02]  /*0df0*/  CS2R R6, SRZ ;  /* 0x0000000000067805 */ /* 0x000fe4000001ff00 */
[----:B------:R-:W-:Y:S02]  /*0e00*/  CS2R R8, SRZ ;  /* 0x0000000000087805 */ /* 0x000fe4000001ff00 */
[----:B------:R-:W-:Y:S02]  /*0e10*/  CS2R R4, SRZ ;  /* 0x0000000000047805 */ /* 0x000fe4000001ff00 */
[----:B------:R-:W-:Y:S02]  /*0e20*/  CS2R R48, SRZ ;  /* 0x0000000000307805 */ /* 0x000fe4000001ff00 */
[----:B------:R-:W-:-:S02]  /*0e30*/  CS2R R2, SRZ ;  /* 0x0000000000027805 */ /* 0x000fc4000001ff00 */
[----:B------:R-:W-:Y:S02]  /*0e40*/  CS2R R30, SRZ ;  /* 0x00000000001e7805 */ /* 0x000fe4000001ff00 */
[----:B------:R-:W-:Y:S02]  /*0e50*/  ISETP.LT.AND P1, PT, R16, UR44, PT ;  /* 0x0000002c10007c0c */ /* 0x000fe4000bf21270 */
        /* <DEDUP_REMOVED lines=8> */
[----:B------:R-:W-:Y:S01]  /*0ee0*/  CS2R R38, SRZ ;  /* 0x0000000000267805 */ /* 0x000fe2000001ff00 */
[----:B------:R-:W-:Y:S06]  /*0ef0*/  @!P1 BRA `(.L_x_10) ;  /* 0x0000005000cc9947 */ /* 0x000fec0003800000 */
[----:B------:R-:W-:Y:S01]  /*0f00*/  SHF.R.S32.HI R23, RZ, 0x1f, R18 ;  /* 0x0000001fff177819 */ /* 0x000fe20000011412 */
[----:B------:R-:W0:Y:S01]  /*0f10*/  S2UR UR6, SR_CgaCtaId ;  /* 0x00000000000679c3 */ /* 0x000e220000008800 */
[----:B------:R-:W-:Y:S02]  /*0f20*/  UMOV UR41, 0x400 ;  /* 0x0000040000297882 */ /* 0x000fe40000000000 */
[----:B------:R-:W-:-:S04]  /*0f30*/  LEA.HI R19, R23, R18, RZ, 0x7 ;  /* 0x0000001217137211 */ /* 0x000fc800078f38ff */
[----:B------:R-:W-:-:S06]  /*0f40*/  SHF.R.S32.HI R0, RZ, 0x7, R19 ;  /* 0x00000007ff007819 */ /* 0x000fcc0000011413 */
[----:B------:R-:W1:Y:S01]  /*0f50*/  SHFL.IDX PT, R0, R0, RZ, 0x1f ;  /* 0x00001fff00007589 */ /* 0x000e6200000e0000 */
[----:B0-----:R-:W-:-:S04]  /*0f60*/  ULEA UR41, UR6, UR41, 0x18 ;  /* 0x0000002906297291 */ /* 0x001fc8000f8ec03f */
[----:B------:R-:W-:-:S04]  /*0f70*/  UIADD3 UR6, UR41, 0x21800, URZ ;  /* 0x0002180029067890 */ /* 0x000fc8000fffe03f */
[----:B------:R-:W-:Y:S01]  /*0f80*/  ULOP3.LUT UP0, URZ, UR6, 0x3ff, URZ, 0xc0, !UPT ;  /* 0x000003ff063f7892 */ /* 0x000fe2000f80c03f */
[----:B-1----:R-:W-:-:S05]  /*0f90*/  R2UR UR40, R0 ;  /* 0x00000000002872ca */ /* 0x002fca00000e0000 */
[----:B------:R-:W-:-:S08]  /*0fa0*/  PLOP3.LUT P0, PT, PT, PT, UP0, 0x80, 0x0 ;  /* 0x000000000000781c */ /* 0x000fd00003f0f008 */
[----:B------:R-:W-:-:S04]  /*0fb0*/  UIMAD.WIDE UR4, UR40, 0x55555556, URZ ;  /* 0x55555556280478a5 */ /* 0x000fc8000f8e023f */
[----:B------:R-:W-:-:S04]  /*0fc0*/  ULEA.HI UR5, UR5, UR5, URZ, 0x1 ;  /* 0x0000000505057291 */ /* 0x000fc8000f8f083f */
[----:B------:R-:W-:-:S04]  /*0fd0*/  UIMAD UR45, UR5, -0x3, UR40 ;  /* 0xfffffffd052d78a4 */ /* 0x000fc8000f8e0228 */
[----:B------:R-:W-:-:S04]  /*0fe0*/  ULEA UR4, UR45, UR6, 0xd ;  /* 0x000000062d047291 */ /* 0x000fc8000f8e683f */
[----:B------:R-:W-:-:S04]  /*0ff0*/  USHF.R.U32.HI UR4, URZ, 0x4, UR4 ;  /* 0x000000043f047899 */ /* 0x000fc80008011604 */
[----:B------:R-:W-:Y:S01]  /*1000*/  ULOP3.LUT UR42, UR4, 0x3fff, URZ, 0xc0, !UPT ;  /* 0x00003fff042a7892 */ /* 0x000fe2000f8ec03f */
[----:B------:R-:W-:Y:S11]  /*1010*/  @!P0 BRA `(.L_x_11) ;  /* 0x0000000000408947 */ /* 0x000ff60003800000 */
[----:B------:R-:W-:Y:S01]  /*1020*/  MOV R0, 0x0 ;  /* 0x0000000000007802 */ /* 0x000fe20000000f00 */
[----:B------:R-:W-:Y:S01]  /*1030*/  ULDC.64 UR4, c[0x4][0x88] ;  /* 0x0100220000047ab9 */ /* 0x000fe20000000a00 */
[----:B------:R-:W-:Y:S01]  /*1040*/  ULDC.64 UR6, c[0x4][0x28] ;  /* 0x01000a0000067ab9 */ /* 0x000fe20000000a00 */
[----:B------:R-:W-:Y:S01]  /*1050*/  IMAD.U32 R4, RZ, RZ, UR4 ;  /* 0x00000004ff047e24 */ /* 0x000fe2000f8e00ff */
[----:B------:R0:W1:Y:S01]  /*1060*/  LDC.64 R2, c[0x4][R0] ;  /* 0x0100000000027b82 */ /* 0x0000620000000a00 */
[----:B------:R-:W-:Y:S01]  /*1070*/  IMAD.U32 R5, RZ, RZ, UR5 ;  /* 0x00000005ff057e24 */ /* 0x000fe2000f8e00ff */
[----:B------:R-:W-:Y:S01]  /*1080*/  ULDC.64 UR4, c[0x4][0x90] ;  /* 0x0100240000047ab9 */ /* 0x000fe20000000a00 */
[----:B------:R-:W-:Y:S01]  /*1090*/  MOV R10, UR6 ;  /* 0x00000006000a7c02 */ /* 0x000fe20008000f00 */
[----:B------:R-:W-:Y:S02]  /*10a0*/  IMAD.U32 R6, RZ, RZ, UR4 ;  /* 0x00000004ff067e24 */ /* 0x000fe4000f8e00ff */
[----:B------:R-:W-:-:S02]  /*10b0*/  IMAD.U32 R7, RZ, RZ, UR5 ;  /* 0x00000005ff077e24 */ /* 0x000fc4000f8e00ff */
[----:B------:R-:W-:Y:S02]  /*10c0*/  IMAD.U32 R11, RZ, RZ, UR7 ;  /* 0x00000007ff0b7e24 */ /* 0x000fe4000f8e00ff */
[----:B------:R-:W-:Y:S02]  /*10d0*/  IMAD.MOV.U32 R8, RZ, RZ, 0x70 ;  /* 0x00000070ff087424 */ /* 0x000fe400078e00ff */
[----:B------:R-:W-:Y:S02]  /*10e0*/  IMAD.MOV.U32 R12, RZ, RZ, 0x1 ;  /* 0x00000001ff0c7424 */ /* 0x000fe400078e00ff */
[----:B0-----:R-:W-:-:S07]  /*10f0*/  IMAD.MOV.U32 R13, RZ, RZ, RZ ;  /* 0x000000ffff0d7224 */ /* 0x001fce00078e00ff */
[----:B------:R-:W-:-:S07]  /*1100*/  LEPC R20, `(.L_x_11) ;  /* 0x000000001014794e */ /* 0x000fce0000000000 */
[----:B-1----:R-:W-:Y:S05]  /*1110*/  CALL.ABS.NOINC R2 ;  /* 0x0000000002007343 */ /* 0x002fea0003c00000 */
.L_x_11:
[----:B------:R-:W-:Y:S02]  /*1120*/  SHF.L.U32 R2, RZ, 0x1f, RZ ;  /* 0x0000001fff027819 */ /* 0x000fe400000006ff */
[----:B------:R-:W-:Y:S02]  /*1130*/  LEA.HI R8, R23, R18, RZ, 0x4 ;  /* 0x0000001217087211 */ /* 0x000fe400078f20ff */
[----:B------:R-:W0:Y:S02]  /*1140*/  SYNCS.PHASECHK.TRANS64.TRYWAIT P0, [UR41+0x2d800], R2 ;  /* 0x02d80002ff0075a7 */ /* 0x000e240008000169 */
[----:B------:R-:W-:-:S05]  /*1150*/  LOP3.LUT R3, R8, 0xfffffff0, RZ, 0xc0, !PT ;  /* 0xfffffff008037812 */ /* 0x000fca00078ec0ff */
[----:B------:R-:W-:-:S05]  /*1160*/  IMAD.IADD R3, R18, 0x1, -R3 ;  /* 0x0000000112037824 */ /* 0x000fca00078e0a03 */
[----:B------:R-:W-:-:S04]  /*1170*/  SHF.R.S32.HI R6, RZ, 0x1f, R3 ;  /* 0x0000001fff067819 */ /* 0x000fc80000011403 */
[----:B------:R-:W-:Y:S01]  /*1180*/  LEA.HI R6, R6, R3, RZ, 0x3 ;  /* 0x0000000306067211 */ /* 0x000fe200078f18ff */
[----:B0-----:R-:W-:Y:S06]  /*1190*/  @!P0 BRA `(.L_x_12) ;  /* 0x000000a000308947 */ /* 0x001fec0003800000 */
.L_x_85:
[----:B------:R-:W-:Y:S01]  /*11a0*/  ULOP3.LUT UR4, UR38, 0x1, URZ, 0xfc, !UPT ;  /* 0x0000000126047892 */ /* 0x000fe2000f8efc3f */
[----:B------:R-:W-:Y:S01]  /*11b0*/  LOP3.LUT R0, R6, 0xfffffff8, RZ, 0xc0, !PT ;  /* 0xfffffff806007812 */ /* 0x000fe200078ec0ff */
[----:B0-----:R-:W-:-:S04]  /*11c0*/  IMAD.MOV.U32 R5, RZ, RZ, 0x20 ;  /* 0x00000020ff057424 */ /* 0x001fc800078e00ff */
[----:B------:R-:W-:Y:S01]  /*11d0*/  MOV R4, UR4 ;  /* 0x0000000400047c02 */ /* 0x000fe20008000f00 */
[----:B------:R-:W-:-:S03]  /*11e0*/  IMAD.IADD R7, R3, 0x1, -R0 ;  /* 0x0000000103077824 */ /* 0x000fc600078e0a00 */
[----:B------:R-:W-:Y:S02]  /*11f0*/  ISETP.NE.AND P0, PT, R4, 0x3, PT ;  /* 0x000000030400780c */ /* 0x000fe40003f05270 */
[----:B------:R-:W-:-:S04]  /*1200*/  LOP3.LUT P1, RZ, R7, 0x4, RZ, 0xc0, !PT ;  /* 0x0000000407ff7812 */ /* 0x000fc8000782c0ff */
[----:B------:R-:W-:-:S07]  /*1210*/  SEL R13, R5, 0xffffffe0, !P1 ;  /* 0xffffffe0050d7807 */ /* 0x000fce0004800000 */
[----:B------:R-:W-:Y:S05]  /*1220*/  @!P0 BRA `(.L_x_13) ;  /* 0x0000000000048947 */ /* 0x000fea0003800000 */
[----:B------:R-:W-:Y:S01]  /*1230*/  BPT.TRAP 0x1 ;  /* 0x000000040000795c */ /* 0x000fe20000300000 */
.L_x_13:
[----:B------:R0:W1:Y:S01]  /*1240*/  SYNCS.PHASECHK.TRANS64.TRYWAIT P1, [UR41+0x2d830], R2 ;  /* 0x02d83002ff0075a7 */ /* 0x0000620008020169 */
[----:B------:R-:W-:Y:S05]  /*1250*/  @!P0 BRA `(.L_x_14) ;  /* 0x0000000000048947 */ /* 0x000fea0003800000 */
[----:B------:R-:W-:Y:S01]  /*1260*/  BPT.TRAP 0x1 ;  /* 0x000000040000795c */ /* 0x000fe20000300000 */
.L_x_14:
[----:B-1----:R-:W-:Y:S05]  /*1270*/  @P1 BRA `(.L_x_15) ;  /* 0x0000000000081947 */ /* 0x002fea0003800000 */
[----:B------:R-:W1:Y:S02]  /*1280*/  SYNCS.PHASECHK.TRANS64.TRYWAIT P1, [UR41+0x2d830], R2 ;  /* 0x02d83002ff0075a7 */ /* 0x000e640008020169 */
[----:B-1----:R-:W-:Y:S05]  /*1290*/  @!P1 BRA `(.L_x_16) ;  /* 0x000000a000089947 */ /* 0x002fea0003800000 */
.L_x_15:
[----:B------:R-:W-:Y:S01]  /*12a0*/  ULEA UR4, UR45, UR41, 0xc ;  /* 0x000000292d047291 */ /* 0x000fe2000f8e603f */
[----:B------:R-:W-:Y:S01]  /*12b0*/  IMAD.MOV.U32 R0, RZ, RZ, RZ ;  /* 0x000000ffff007224 */ /* 0x000fe200078e00ff */
[----:B-1----:R-:W-:Y:S01]  /*12c0*/  MOV R3, 0x80000020 ;  /* 0x8000002000037802 */ /* 0x002fe20000000f00 */
[----:B------:R-:W-:Y:S01]  /*12d0*/  IMAD.MOV.U32 R135, RZ, RZ, RZ ;  /* 0x000000ffff877224 */ /* 0x000fe200078e00ff */
[----:B------:R-:W-:-:S04]  /*12e0*/  UIADD3 UR4, UR4, 0xc400, URZ ;  /* 0x0000c40004047890 */ /* 0x000fc8000fffe03f */
[----:B------:R-:W-:-:S04]  /*12f0*/  USHF.R.U32.HI UR4, URZ, 0x4, UR4 ;  /* 0x000000043f047899 */ /* 0x000fc80008011604 */
[----:B------:R-:W-:-:S06]  /*1300*/  ULOP3.LUT UR4, UR4, 0x3fff, URZ, 0xc0, !UPT ;  /* 0x00003fff04047892 */ /* 0x000fcc000f8ec03f */
[----:B0-----:R-:W-:Y:S01]  /*1310*/  IMAD.U32 R2, RZ, RZ, UR4 ;  /* 0x00000004ff027e24 */ /* 0x001fe2000f8e00ff */
[----:B------:R-:W-:Y:S05]  /*1320*/  WARPSYNC.ALL ;  /* 0x0000000000007948 */ /* 0x000fea0003800000 */
[----:B------:R-:W-:Y:S01]  /*1330*/  LOP3.LUT R2, R2, 0x10000, RZ, 0xfc, !PT ;  /* 0x0001000002027812 */ /* 0x000fe200078efcff */
[----:B------:R-:W-:-:S03]  /*1340*/  UIADD3 UR4, UR41, 0x15400, URZ ;  /* 0x0001540029047890 */ /* 0x000fc6000fffe03f */
[C---:B------:R-:W-:Y:S01]  /*1350*/  R2UR UR8, R2.reuse ;  /* 0x00000000020872ca */ /* 0x040fe200000e0000 */
[----:B------:R-:W-:Y:S01]  /*1360*/  WARPGROUP.ARRIVE ;  /* 0x00000000000079c5 */ /* 0x000fe20000000000 */
[----:B------:R-:W-:Y:S01]  /*1370*/  R2UR UR9, R3 ;  /* 0x00000000030972ca */ /* 0x000fe200000e0000 */
[----:B------:R-:W-:Y:S01]  /*1380*/  USHF.R.U32.HI UR4, URZ, 0x4, UR4 ;  /* 0x000000043f047899 */ /* 0x000fe20008011604 */
[----:B------:R-:W-:Y:S01]  /*1390*/  R2UR UR24, R2 ;  /* 0x00000000021872ca */ /* 0x000fe200000e0000 */
[----:B------:R-:W-:Y:S01]  /*13a0*/  UMOV UR11, 0x80000020 ;  /* 0x80000020000b7882 */ /* 0x000fe20000000000 */
[----:B------:R-:W-:Y:S01]  /*13b0*/  UMOV UR13, 0x80000020 ;  /* 0x80000020000d7882 */ /* 0x000fe20000000000 */
[----:B------:R-:W-:Y:S01]  /*13c0*/  ULOP3.LUT UR4, UR4, 0x3fff, URZ, 0xc0, !UPT ;  /* 0x00003fff04047892 */ /* 0x000fe2000f8ec03f */
[----:B------:R-:W-:Y:S01]  /*13d0*/  UMOV UR15, 0x80000020 ;  /* 0x80000020000f7882 */ /* 0x000fe20000000000 */
[----:B------:R-:W-:Y:S02]  /*13e0*/  UMOV UR17, 0x80000020 ;  /* 0x8000002000117882 */ /* 0x000fe40000000000 */
[----:B------:R-:W-:Y:S01]  /*13f0*/  ULOP3.LUT UR6, UR4, 0x10000, URZ, 0xfc, !UPT ;  /* 0x0001000004067892 */ /* 0x000fe2000f8efc3f */
[----:B------:R-:W-:Y:S01]  /*1400*/  UMOV UR19, 0x80000020 ;  /* 0x8000002000137882 */ /* 0x000fe20000000000 */
[----:B------:R-:W-:-:S02]  /*1410*/  UMOV UR21, 0x80000020 ;  /* 0x8000002000157882 */ /* 0x000fc40000000000 */
[----:B------:R-:W-:Y:S02]  /*1420*/  UIADD3 UR14, UR6, 0x200, URZ ;  /* 0x00000200060e7890 */ /* 0x000fe4000fffe03f */
[----:B------:R-:W-:Y:S01]  /*1430*/  UIADD3 UR12, UR24, 0x300, URZ ;  /* 0x00000300180c7890 */ /* 0x000fe2000fffe03f */
[----:B------:R-:W0:Y:S01]  /*1440*/  S2UR UR4, SR_CgaCtaId ;  /* 0x00000000000479c3 */ /* 0x000e220000008800 */
[----:B------:R-:W-:Y:S01]  /*1450*/  UMOV UR10, UR6 ;  /* 0x00000006000a7c82 */ /* 0x000fe20008000000 */
[----:B------:R-:W-:Y:S01]  /*1460*/  UIADD3 UR16, UR24, 0x302, URZ ;  /* 0x0000030218107890 */ /* 0x000fe2000fffe03f */
[----:B------:R-:W-:Y:S01]  /*1470*/  HGMMA.64x128x16.F32 R24, gdesc[UR8], RZ, !UPT, gsb0 ;  /* 0x01e00000081879f0 */ /* 0x000fe2000c0008ff */
[----:B------:R-:W-:Y:S02]  /*1480*/  UIADD3 UR8, UR24, 0x2, URZ ;  /* 0x0000000218087890 */ /* 0x000fe4000fffe03f */
[----:B------:R-:W-:Y:S01]  /*1490*/  UIADD3 UR10, UR6, 0x2, URZ ;  /* 0x00000002060a7890 */ /* 0x000fe2000fffe03f */
[----:B------:R-:W-:Y:S01]  /*14a0*/  UMOV UR9, 0x80000020 ;  /* 0x8000002000097882 */ /* 0x000fe20000000000 */
[----:B------:R-:W-:Y:S01]  /*14b0*/  UMOV UR11, 0x80000020 ;  /* 0x80000020000b7882 */ /* 0x000fe20000000000 */
[----:B------:R-:W-:-:S02]  /*14c0*/  UIADD3 UR18, UR6, 0x202, URZ ;  /* 0x0000020206127890 */ /* 0x000fc4000fffe03f */
[----:B------:R-:W-:Y:S02]  /*14d0*/  UIADD3 UR20, UR24, 0x600, URZ ;  /* 0x0000060018147890 */ /* 0x000fe4000fffe03f */
[----:B------:R-:W-:Y:S01]  /*14e0*/  UIADD3 UR22, UR6, 0x400, URZ ;  /* 0x0000040006167890 */ /* 0x000fe2000fffe03f */
[----:B------:R-:W-:Y:S01]  /*14f0*/  UMOV UR23, 0x80000020 ;  /* 0x8000002000177882 */ /* 0x000fe20000000000 */
[----:B------:R-:W-:Y:S02]  /*1500*/  UIADD3 UR24, UR24, 0x602, URZ ;  /* 0x0000060218187890 */ /* 0x000fe4000fffe03f */
[----:B------:R-:W-:Y:S01]  /*1510*/  UIADD3 UR26, UR6, 0x402, URZ ;  /* 0x00000402061a7890 */ /* 0x000fe2000fffe03f */
[----:B------:R-:W-:Y:S01]  /*1520*/  UMOV UR25, 0x80000020 ;  /* 0x8000002000197882 */ /* 0x000fe20000000000 */
[----:B------:R-:W-:Y:S01]  /*1530*/  UMOV UR27, 0x80000020 ;  /* 0x80000020001b7882 */ /* 0x000fe20000000000 */
[----:B------:R-:W-:Y:S02]  /*1540*/  WARPGROUP.DEPBAR.LE gsb0, 0x0 ;  /* 0x00008000000079c5 */ /* 0x000fe40000010000 */
[----:B------:R-:W-:-:S06]  /*1550*/  WARPGROUP.ARRIVE ;  /* 0x00000000000079c5 */ /* 0x000fcc0000000000 */
[----:B------:R-:W-:Y:S03]  /*1560*/  HGMMA.64x128x16.F32 R24, gdesc[UR8], R24, gsb0 ;  /* 0x01e00000081879f0 */ /* 0x000fe60008000818 */
[----:B------:R-:W-:Y:S02]  /*1570*/  WARPGROUP.DEPBAR.LE gsb0, 0x0 ;  /* 0x00008000000079c5 */ /* 0x000fe40000010000 */
[----:B------:R-:W-:-:S07]  /*1580*/  WARPGROUP.ARRIVE ;  /* 0x00000000000079c5 */ /* 0x000fce0000000000 */
        /* <DEDUP_REMOVED lines=11> */
[----:B0-----:R-:W-:Y:S05]  /*1640*/  @!P0 BRA `(.L_x_17) ;  /* 0x0000000000048947 */ /* 0x001fea0003800000 */
[----:B------:R-:W-:Y:S01]  /*1650*/  BPT.TRAP 0x1 ;  /* 0x000000040000795c */ /* 0x000fe20000300000 */
.L_x_17:
[----:B------:R-:W-:Y:S01]  /*1660*/  LOP3.LUT R19, R19, 0xffffff80, RZ, 0xc0, !PT ;  /* 0xffffff8013137812 */ /* 0x000fe200078ec0ff */
[----:B------:R-:W-:Y:S01]  /*1670*/  IMAD.MOV.U32 R9, RZ, RZ, -0x2 ;  /* 0xfffffffeff097424 */ /* 0x000fe200078e00ff */
[----:B------:R-:W-:Y:S01]  /*1680*/  P2R R10, PR, RZ, 0x1 ;  /* 0x00000001ff0a7803 */ /* 0x000fe20000000000 */
[----:B------:R-:W-:Y:S01]  /*1690*/  ULDC UR5, c[0x0][0x988] ;  /* 0x0002620000057ab9 */ /* 0x000fe20000000800 */
[----:B------:R-:W-:Y:S01]  /*16a0*/  UIADD3 UR7, UR41, 0x2d840, URZ ;  /* 0x0002d84029077890 */ /* 0x000fe2000fffe03f */
[----:B------:R-:W-:Y:S01]  /*16b0*/  IMAD.IADD R19, R18, 0x1, -R19 ;  /* 0x0000000112137824 */ /* 0x000fe200078e0a13 */
[----:B------:R-:W-:Y:S01]  /*16c0*/  LEA.HI R18, R23, R18, RZ, 0x5 ;  /* 0x0000001217127211 */ /* 0x000fe200078f28ff */
[----:B------:R-:W-:Y:S01]  /*16d0*/  UIADD3 UR33, UR44, -0x2, URZ ;  /* 0xfffffffe2c217890 */ /* 0x000fe2000fffe03f */
[----:B------:R-:W-:Y:S01]  /*16e0*/  IMAD.MOV.U32 R134, RZ, RZ, R135 ;  /* 0x000000ffff867224 */ /* 0x000fe200078e0087 */
[----:B------:R-:W-:Y:S01]  /*16f0*/  UPRMT UR7, UR4, 0x654, UR7 ;  /* 0x0000065404077896 */ /* 0x000fe20008000007 */
[----:B------:R-:W-:Y:S01]  /*1700*/  SHF.R.S32.HI R4, RZ, 0x1f, R19 ;  /* 0x0000001fff047819 */ /* 0x000fe20000011413 */
[----:B------:R-:W-:Y:S01]  /*1710*/  UMOV UR32, URZ ;  /* 0x0000003f00207c82 */ /* 0x000fe20008000000 */
[--C-:B------:R-:W-:Y:S01]  /*1720*/  IMAD.MOV.U32 R133, RZ, RZ, R135.reuse ;  /* 0x000000ffff857224 */ /* 0x100fe200078e0087 */
[----:B------:R-:W-:Y:S01]  /*1730*/  MOV R131, R135 ;  /* 0x0000008700837202 */ /* 0x000fe20000000f00 */
[--C-:B------:R-:W-:Y:S01]  /*1740*/  IMAD.MOV.U32 R132, RZ, RZ, R135.reuse ;  /* 0x000000ffff847224 */ /* 0x100fe200078e0087 */
[----:B------:R-:W-:Y:S01]  /*1750*/  LEA.HI R4, R4, R19, RZ, 0x2 ;  /* 0x0000001304047211 */ /* 0x000fe200078f10ff */
[--C-:B------:R-:W-:Y:S01]  /*1760*/  IMAD.MOV.U32 R130, RZ, RZ, R135.reuse ;  /* 0x000000ffff827224 */ /* 0x100fe200078e0087 */
[-C--:B------:R-:W-:Y:S01]  /*1770*/  MOV R125, R135.reuse ;  /* 0x00000087007d7202 */ /* 0x080fe20000000f00 */
[----:B------:R-:W-:Y:S01]  /*1780*/  SYNCS.ARRIVE.TRANS64.RED.A1T0 RZ, [UR7], RZ ;  /* 0x000000ffffff79a7 */ /* 0x000fe20008100407 */
[----:B------:R-:W-:Y:S01]  /*1790*/  LOP3.LUT R4, R4, 0x7ffffffc, RZ, 0xc0, !PT ;  /* 0x7ffffffc04047812 */ /* 0x000fe200078ec0ff */
[--C-:B------:R-:W-:Y:S01]  /*17a0*/  IMAD.MOV.U32 R129, RZ, RZ, R135.reuse ;  /* 0x000000ffff817224 */ /* 0x100fe200078e0087 */
[-C--:B------:R-:W-:Y:S01]  /*17b0*/  MOV R119, R135.reuse ;  /* 0x0000008700777202 */ /* 0x080fe20000000f00 */
[--C-:B------:R-:W-:Y:S01]  /*17c0*/  IMAD.MOV.U32 R128, RZ, RZ, R135.reuse ;  /* 0x000000ffff807224 */ /* 0x100fe200078e0087 */
[-C--:B------:R-:W-:Y:S01]  /*17d0*/  MOV R113, R135.reuse ;  /* 0x0000008700717202 */ /* 0x080fe20000000f00 */
[----:B------:R-:W-:Y:S01]  /*17e0*/  IMAD.IADD R4, R19, 0x1, -R4 ;  /* 0x0000000113047824 */ /* 0x000fe200078e0a04 */
[-C--:B------:R-:W-:Y:S01]  /*17f0*/  MOV R107, R135.reuse ;  /* 0x00000087006b7202 */ /* 0x080fe20000000f00 */
[----:B------:R-:W-:Y:S01]  /*1800*/  IMAD.MOV.U32 R127, RZ, RZ, R135 ;  /* 0x000000ffff7f7224 */ /* 0x000fe200078e0087 */
[----:B------:R-:W-:Y:S01]  /*1810*/  MOV R101, R135 ;  /* 0x0000008700657202 */ /* 0x000fe20000000f00 */
[----:B------:R-:W-:Y:S01]  /*1820*/  IMAD R4, R4, R9, 0x80 ;  /* 0x0000008004047424 */ /* 0x000fe200078e0209 */
[----:B------:R-:W-:Y:S01]  /*1830*/  MOV R95, R135 ;  /* 0x00000087005f7202 */ /* 0x000fe20000000f00 */
[----:B------:R-:W-:-:S02]  /*1840*/  IMAD.U32 R9, RZ, RZ, UR44 ;  /* 0x0000002cff097e24 */ /* 0x000fc4000f8e00ff */
[----:B------:R-:W-:Y:S02]  /*1850*/  VIADD R4, R4, UR43 ;  /* 0x0000002b04047c36 */ /* 0x000fe40008000000 */
[--C-:B------:R-:W-:Y:S02]  /*1860*/  IMAD.MOV.U32 R126, RZ, RZ, R135.reuse ;  /* 0x000000ffff7e7224 */ /* 0x100fe400078e0087 */
[----:B------:R-:W-:Y:S02]  /*1870*/  IMAD R9, R9, -0x80, R4 ;  /* 0xffffff8009097824 */ /* 0x000fe400078e0204 */
[--C-:B------:R-:W-:Y:S02]  /*1880*/  IMAD.MOV.U32 R124, RZ, RZ, R135.reuse ;  /* 0x000000ffff7c7224 */ /* 0x100fe400078e0087 */
[--C-:B------:R-:W-:Y:S01]  /*1890*/  IMAD.MOV.U32 R123, RZ, RZ, R135.reuse ;  /* 0x000000ffff7b7224 */ /* 0x100fe200078e0087 */
[C---:B------:R-:W-:Y:S01]  /*18a0*/  ISETP.GT.AND P4, PT, R9.reuse, RZ, PT ;  /* 0x000000ff0900720c */ /* 0x040fe20003f84270 */
[--C-:B------:R-:W-:Y:S01]  /*18b0*/  IMAD.MOV.U32 R122, RZ, RZ, R135.reuse ;  /* 0x000000ffff7a7224 */ /* 0x100fe200078e0087 */
[C---:B------:R-:W-:Y:S01]  /*18c0*/  ISETP.GT.AND P3, PT, R9.reuse, 0x1, PT ;  /* 0x000000010900780c */ /* 0x040fe20003f64270 */
[--C-:B------:R-:W-:Y:S01]  /*18d0*/  IMAD.MOV.U32 R121, RZ, RZ, R135.reuse ;  /* 0x000000ffff797224 */ /* 0x100fe200078e0087 */
[----:B------:R-:W-:Y:S01]  /*18e0*/  ISETP.GT.AND P1, PT, R9, 0x8, PT ;  /* 0x000000080900780c */ /* 0x000fe20003f24270 */
[--C-:B------:R-:W-:Y:S01]  /*18f0*/  IMAD.MOV.U32 R120, RZ, RZ, R135.reuse ;  /* 0x000000ffff787224 */ /* 0x100fe200078e0087 */
[----:B------:R-:W-:Y:S01]  /*1900*/  FSEL R26, R26, -INF , P4 ;  /* 0xff8000001a1a7808 */ /* 0x000fe20002000000 */
[--C-:B------:R-:W-:Y:S01]  /*1910*/  IMAD.MOV.U32 R118, RZ, RZ, R135.reuse ;  /* 0x000000ffff767224 */ /* 0x100fe200078e0087 */
[----:B------:R-:W-:Y:S01]  /*1920*/  FSEL R27, R27, -INF , P3 ;  /* 0xff8000001b1b7808 */ /* 0x000fe20001800000 */
[--C-:B------:R-:W-:Y:S01]  /*1930*/  IMAD.MOV.U32 R117, RZ, RZ, R135.reuse ;  /* 0x000000ffff757224 */ /* 0x100fe200078e0087 */
[C---:B------:R-:W-:Y:S01]  /*1940*/  ISETP.GT.AND P2, PT, R9.reuse, 0x9, PT ;  /* 0x000000090900780c */ /* 0x040fe20003f44270 */
[--C-:B------:R-:W-:Y:S01]  /*1950*/  IMAD.MOV.U32 R116, RZ, RZ, R135.reuse ;  /* 0x000000ffff747224 */ /* 0x100fe200078e0087 */
[----:B------:R-:W-:Y:S01]  /*1960*/  FSEL R30, R30, -INF , P1 ;  /* 0xff8000001e1e7808 */ /* 0x000fe20000800000 */
[--C-:B------:R-:W-:Y:S01]  /*1970*/  IMAD.MOV.U32 R115, RZ, RZ, R135.reuse ;  /* 0x000000ffff737224 */ /* 0x100fe200078e0087 */
[----:B------:R-:W-:Y:S01]  /*1980*/  FMNMX.FTZ R11, R26, R27, !PT ;  /* 0x0000001b1a0b7209 */ /* 0x000fe20007810000 */
[--C-:B------:R-:W-:Y:S01]  /*1990*/  IMAD.MOV.U32 R114, RZ, RZ, R135.reuse ;  /* 0x000000ffff727224 */ /* 0x100fe200078e0087 */
[----:B------:R-:W-:Y:S01]  /*19a0*/  ISETP.GT.AND P6, PT, R9, 0x10, PT ;  /* 0x000000100900780c */ /* 0x000fe20003fc4270 */
        /* <DEDUP_REMOVED lines=11> */
[----:B------:R-:W-:Y:S01]  /*1a60*/  FSEL R24, R24, -INF , P4 ;  /* 0xff80000018187808 */ /* 0x000fe20002000000 */
        /* <DEDUP_REMOVED lines=26> */
[----:B------:R-:W-:Y:S01]  /*1c10*/  IMAD.MOV.U32 R90, RZ, RZ, R135 ;  /* 0x000000ffff5a7224 */ /* 0x000fe200078e0087 */
[----:B------:R-:W-:-:S02]  /*1c20*/  FSEL R42, R42, -INF , P1 ;  /* 0xff8000002a2a7808 */ /* 0x000fc40000800000 */
[----:B------:R-:W-:Y:S02]  /*1c30*/  FMNMX.FTZ R11, R39, R4, !PT ;  /* 0x00000004270b7209 */ /* 0x000fe40007810000 */
[----:B------:R-:W-:Y:S02]  /*1c40*/  FSEL R32, R32, -INF , P6 ;  /* 0xff80000020207808 */ /* 0x000fe40003000000 */
[----:B------:R-:W-:Y:S02]  /*1c50*/  ISETP.GT.AND P6, PT, R9, 0x28, PT ;  /* 0x000000280900780c */ /* 0x000fe40003fc4270 */
[----:B------:R-:W-:Y:S02]  /*1c60*/  FSEL R43, R43, -INF , P2 ;  /* 0xff8000002b2b7808 */ /* 0x000fe40001000000 */
[----:B------:R-:W-:Y:S02]  /*1c70*/  FMNMX.FTZ R4, R42, R11, !PT ;  /* 0x0000000b2a047209 */ /* 0x000fe40007810000 */
[----:B------:R-:W-:-:S02]  /*1c80*/  FSEL R33, R33, -INF , P5 ;  /* 0xff80000021217808 */ /* 0x000fc40002800000 */
[----:B------:R-:W-:Y:S02]  /*1c90*/  ISETP.GT.AND P5, PT, R9, 0x29, PT ;  /* 0x000000290900780c */ /* 0x000fe40003fa4270 */
[----:B------:R-:W-:Y:S02]  /*1ca0*/  FSEL R46, R46, -INF , P6 ;  /* 0xff8000002e2e7808 */ /* 0x000fe40003000000 */
[----:B------:R-:W-:Y:S02]  /*1cb0*/  FMNMX.FTZ R11, R43, R4, !PT ;  /* 0x000000042b0b7209 */ /* 0x000fe40007810000 */
[----:B------:R-:W-:Y:S02]  /*1cc0*/  FSEL R36, R36, -INF , P4 ;  /* 0xff80000024247808 */ /* 0x000fe40002000000 */
[----:B------:R-:W-:Y:S02]  /*1cd0*/  ISETP.GT.AND P4, PT, R9, 0x30, PT ;  /* 0x000000300900780c */ /* 0x000fe40003f84270 */
        /* <DEDUP_REMOVED lines=42> */
[----:B------:R-:W-:-:S02]  /*1f80*/  ISETP.GT.AND P0, PT, R9, 0x59, PT ;  /* 0x000000590900780c */ /* 0x000fc40003f04270 */
[----:B------:R-:W-:Y:S02]  /*1f90*/  FSEL R70, R70, -INF , P6 ;  /* 0xff80000046467808 */ /* 0x000fe40003000000 */
[----:B------:R-:W-:Y:S02]  /*1fa0*/  FMNMX.FTZ R11, R67, R4, !PT ;  /* 0x00000004430b7209 */ /* 0x000fe40007810000 */
[----:B------:R-:W-:Y:S02]  /*1fb0*/  FSEL R57, R57, -INF , P5 ;  /* 0xff80000039397808 */ /* 0x000fe40002800000 */
[----:B------:R-:W-:Y:S02]  /*1fc0*/  ISETP.GT.AND P5, PT, R9, 0x60, PT ;  /* 0x000000600900780c */ /* 0x000fe40003fa4270 */
[----:B------:R-:W-:Y:S02]  /*1fd0*/  FSEL R71, R71, -INF , P0 ;  /* 0xff80000047477808 */ /* 0x000fe40000000000 */
[----:B------:R-:W-:-:S02]  /*1fe0*/  FMNMX.FTZ R4, R70, R11, !PT ;  /* 0x0000000b46047209 */ /* 0x000fc40007810000 */
        /* <DEDUP_REMOVED lines=12> */
[----:B------:R-:W-:Y:S02]  /*20b0*/  FSEL R79, R79, -INF , P2 ;  /* 0xff8000004f4f7808 */ /* 0x000fe40001000000 */
[----:B------:R-:W-:Y:S02]  /*20c0*/  FMNMX.FTZ R4, R78, R11, !PT ;  /* 0x0000000b4e047209 */ /* 0x000fe40007810000 */
[----:B------:R-:W-:Y:S02]  /*20d0*/  ISETP.GT.AND P3, PT, R9, 0x70, PT ;  /* 0x000000700900780c */ /* 0x000fe40003f64270 */
[----:B------:R-:W-:Y:S02]  /*20e0*/  FSEL R60, R60, -INF , P4 ;  /* 0xff8000003c3c7808 */ /* 0x000fe40002000000 */
[----:B------:R-:W-:Y:S02]  /*20f0*/  FSEL R82, R82, -INF , P3 ;  /* 0xff80000052527808 */ /* 0x000fe40001800000 */
[----:B------:R-:W-:-:S02]  /*2100*/  FMNMX.FTZ R11, R79, R4, !PT ;  /* 0x000000044f0b7209 */ /* 0x000fc40007810000 */
[----:B------:R-:W-:Y:S02]  /*2110*/  ISETP.GT.AND P4, PT, R9, 0x71, PT ;  /* 0x000000710900780c */ /* 0x000fe40003f84270 */
[----:B------:R-:W-:Y:S02]  /*2120*/  FMNMX.FTZ R4, R82, R11, !PT ;  /* 0x0000000b52047209 */ /* 0x000fe40007810000 */
[----:B------:R-:W-:Y:S02]  /*2130*/  FSEL R83, R83, -INF , P4 ;  /* 0xff80000053537808 */ /* 0x000fe40002000000 */
[----:B------:R-:W-:Y:S02]  /*2140*/  ISETP.GT.AND P5, PT, R9, 0x78, PT ;  /* 0x000000780900780c */ /* 0x000fe40003fa4270 */
[----:B------:R-:W-:Y:S02]  /*2150*/  FMNMX.FTZ R11, R83, R4, !PT ;  /* 0x00000004530b7209 */ /* 0x000fe40007810000 */
[----:B------:R-:W-:-:S02]  /*2160*/  FSEL R86, R86, -INF , P5 ;  /* 0xff80000056567808 */ /* 0x000fc40002800000 */
[----:B------:R-:W-:Y:S02]  /*2170*/  ISETP.GT.AND P6, PT, R9, 0x79, PT ;  /* 0x000000790900780c */ /* 0x000fe40003fc4270 */
[----:B------:R-:W-:Y:S02]  /*2180*/  FMNMX.FTZ R4, R86, R11, !PT ;  /* 0x0000000b56047209 */ /* 0x000fe40007810000 */
[----:B------:R-:W-:Y:S02]  /*2190*/  FSEL R87, R87, -INF , P6 ;  /* 0xff80000057577808 */ /* 0x000fe40003000000 */
[----:B------:R-:W-:Y:S02]  /*21a0*/  P2R R20, PR, RZ, 0x2 ;  /* 0x00000002ff147803 */ /* 0x000fe40000000000 */
[----:B------:R-:W-:Y:S02]  /*21b0*/  FMNMX.FTZ R11, R87, R4, !PT ;  /* 0x00000004570b7209 */ /* 0x000fe40007810000 */
[----:B------:R-:W-:-:S02]  /*21c0*/  ISETP.GT.AND P1, PT, R9, 0x59, PT ;  /* 0x000000590900780c */ /* 0x000fc40003f24270 */
[----:B------:R-:W-:Y:S01]  /*21d0*/  P2R R19, PR, RZ, 0x4 ;  /* 0x00000004ff137803 */ /* 0x000fe20000000000 */
[----:B------:R-:W0:Y:S01]  /*21e0*/  SHFL.BFLY PT, R4, R11, 0x2, 0x1f ;  /* 0x0c401f000b047f89 */ /* 0x000e2200000e0000 */
[----:B------:R-:W-:Y:S02]  /*21f0*/  ISETP.GT.AND P2, PT, R9, 0x58, PT ;  /* 0x000000580900780c */ /* 0x000fe40003f44270 */
[----:B------:R-:W-:Y:S02]  /*2200*/  FSEL R69, R69, -INF , P1 ;  /* 0xff80000045457808 */ /* 0x000fe40000800000 */
[----:B------:R-:W-:Y:S02]  /*2210*/  ISETP.NE.AND P1, PT, R20, RZ, PT ;  /* 0x000000ff1400720c */ /* 0x000fe40003f25270 */
[----:B------:R-:W-:Y:S02]  /*2220*/  FSEL R68, R68, -INF , P2 ;  /* 0xff80000044447808 */ /* 0x000fe40001000000 */
[----:B------:R-:W-:-:S02]  /*2230*/  ISETP.NE.AND P2, PT, R19, RZ, PT ;  /* 0x000000ff1300720c */ /* 0x000fc40003f45270 */
[----:B------:R-:W-:Y:S02]  /*2240*/  P2R R14, PR, RZ, 0x8 ;  /* 0x00000008ff0e7803 */ /* 0x000fe40000000000 */
[----:B------:R-:W-:Y:S02]  /*2250*/  P2R R21, PR, RZ, 0x1 ;  /* 0x00000001ff157803 */ /* 0x000fe40000000000 */
[----:B------:R-:W-:Y:S02]  /*2260*/  ISETP.GT.AND P0, PT, R9, 0x60, PT ;  /* 0x000000600900780c */ /* 0x000fe40003f04270 */
[----:B------:R-:W-:Y:S02]  /*2270*/  FSEL R76, R76, -INF , P1 ;  /* 0xff8000004c4c7808 */ /* 0x000fe40000800000 */
[----:B------:R-:W-:Y:S02]  /*2280*/  FSEL R72, R72, -INF , P0 ;  /* 0xff80000048487808 */ /* 0x000fe40000000000 */
[----:B------:R-:W-:-:S02]  /*2290*/  ISETP.NE.AND P0, PT, R21, RZ, PT ;  /* 0x000000ff1500720c */ /* 0x000fc40003f05270 */
[----:B------:R-:W-:Y:S02]  /*22a0*/  FSEL R77, R77, -INF , P2 ;  /* 0xff8000004d4d7808 */ /* 0x000fe40001000000 */
[----:B0-----:R-:W-:Y:S02]  /*22b0*/  FMNMX.FTZ R12, R11, R4, !PT ;  /* 0x000000040b0c7209 */ /* 0x001fe40007810000 */
[----:B------:R-:W-:Y:S02]  /*22c0*/  FSEL R73, R73, -INF , P0 ;  /* 0xff80000049497808 */ /* 0x000fe40000000000 */
[----:B------:R-:W-:Y:S01]  /*22d0*/  ISETP.NE.AND P0, PT, R10, RZ, PT ;  /* 0x000000ff0a00720c */ /* 0x000fe20003f05270 */
[----:B------:R-:W0:Y:S01]  /*22e0*/  SHFL.BFLY PT, R15, R12, 0x1, 0x1f ;  /* 0x0c201f000c0f7f89 */ /* 0x000e2200000e0000 */
[----:B------:R-:W-:Y:S02]  /*22f0*/  FSEL R81, R81, -INF , P4 ;  /* 0xff80000051517808 */ /* 0x000fe40002000000 */
[----:B------:R-:W-:-:S02]  /*2300*/  FSEL R89, R84, -INF , P5 ;  /* 0xff80000054597808 */ /* 0x000fc40002800000 */
[----:B------:R-:W-:Y:S02]  /*2310*/  FSEL R85, R85, -INF , P6 ;  /* 0xff80000055557808 */ /* 0x000fe40003000000 */
[----:B0-----:R-:W-:Y:S02]  /*2320*/  FMNMX.FTZ R4, R12, R15, !PT ;  /* 0x0000000f0c047209 */ /* 0x001fe40007810000 */
[----:B------:R-:W-:Y:S02]  /*2330*/  FMNMX.FTZ R15, R24, R25, !PT ;  /* 0x00000019180f7209 */ /* 0x000fe40007810000 */
[C---:B------:R-:W-:Y:S01]  /*2340*/  FSETP.NEU.FTZ.AND P3, PT, R4.reuse, -INF , PT ;  /* 0xff8000000400780b */ /* 0x040fe20003f7d000 */
[----:B------:R-:W-:Y:S01]  /*2350*/  FMUL.FTZ R88, R4, UR5 ;  /* 0x0000000504587c20 */ /* 0x000fe20008410000 */
[----:B------:R-:W-:-:S04]  /*2360*/  FMNMX.FTZ R12, R28, R15, !PT ;  /* 0x0000000f1c0c7209 */ /* 0x000fc80007810000 */
[----:B------:R-:W-:Y:S02]  /*2370*/  FMNMX.FTZ R15, R29, R12, !PT ;  /* 0x0000000c1d0f7209 */ /* 0x000fe40007810000 */
[----:B------:R-:W-:Y:S02]  /*2380*/  FSEL R88, R88, RZ, P3 ;  /* 0x000000ff58587208 */ /* 0x000fe40001800000 */
[----:B------:R-:W-:Y:S02]  /*2390*/  FMNMX.FTZ R20, R32, R15, !PT ;  /* 0x0000000f20147209 */ /* 0x000fe40007810000 */
[----:B------:R-:W-:Y:S01]  /*23a0*/  ISETP.NE.AND P3, PT, R14, RZ, PT ;  /* 0x000000ff0e00720c */ /* 0x000fe20003f65270 */
[--C-:B------:R-:W-:Y:S01]  /*23b0*/  FFMA.FTZ R9, R26, UR5, -R88.reuse ;  /* 0x000000051a097c23 */ /* 0x100fe20008010858 */
[----:B------:R-:W-:Y:S01]  /*23c0*/  FMNMX.FTZ R19, R33, R20, !PT ;  /* 0x0000001421137209 */ /* 0x000fe20007810000 */
[--C-:B------:R-:W-:Y:S01]  /*23d0*/  FFMA.FTZ R11, R30, UR5, -R88.reuse ;  /* 0x000000051e0b7c23 */ /* 0x100fe20008010858 */
[--C-:B------:R-:W-:Y:S01]  /*23e0*/  FFMA.FTZ R34, R34, UR5, -R88.reuse ;  /* 0x0000000522227c23 */ /* 0x100fe20008010858 */
[--C-:B------:R-:W-:Y:S01]  /*23f0*/  FFMA.FTZ R14, R27, UR5, -R88.reuse ;  /* 0x000000051b0e7c23 */ /* 0x100fe20008010858 */
[----:B------:R-:W-:Y:S01]  /*2400*/  FMNMX.FTZ R20, R36, R19, !PT ;  /* 0x0000001324147209 */ /* 0x000fe20007810000 */
[--C-:B------:R-:W-:Y:S01]  /*2410*/  FFMA.FTZ R27, R38, UR5, -R88.reuse ;  /* 0x00000005261b7c23 */ /* 0x100fe20008010858 */
[----:B------:R0:W-:Y:S01]  /*2420*/  MUFU.EX2 R12, R34 ;  /* 0x00000022000c7308 */ /* 0x0001e20000000800 */
[--C-:B------:R-:W-:Y:S01]  /*2430*/  FFMA.FTZ R21, R42, UR5, -R88.reuse ;  /* 0x000000052a157c23 */ /* 0x100fe20008010858 */
[----:B------:R-:W-:Y:S01]  /*2440*/  FMNMX.FTZ R19, R37, R20, !PT ;  /* 0x0000001425137209 */ /* 0x000fe20007810000 */
[--C-:B------:R-:W-:Y:S01]  /*2450*/  FFMA.FTZ R10, R31, UR5, -R88.reuse ;  /* 0x000000051f0a7c23 */ /* 0x100fe20008010858 */
[----:B------:R-:W-:Y:S01]  /*2460*/  FSEL R80, R80, -INF , P3 ;  /* 0xff80000050507808 */ /* 0x000fe20001800000 */
[--C-:B------:R-:W-:Y:S01]  /*2470*/  FFMA.FTZ R31, R46, UR5, -R88.reuse ;  /* 0x000000052e1f7c23 */ /* 0x100fe20008010858 */
[----:B------:R-:W-:Y:S01]  /*2480*/  FMNMX.FTZ R20, R40, R19, !PT ;  /* 0x0000001328147209 */ /* 0x000fe20007810000 */
[--C-:B------:R-:W-:Y:S01]  /*2490*/  FFMA.FTZ R54, R54, UR5, -R88.reuse ;  /* 0x0000000536367c23 */ /* 0x100fe20008010858 */
[--C-:B------:R-:W-:Y:S01]  /*24a0*/  FFMA.FTZ R15, R35, UR5, -R88.reuse ;  /* 0x00000005230f7c23 */ /* 0x100fe20008010858 */
[--C-:B------:R-:W-:Y:S01]  /*24b0*/  FFMA.FTZ R35, R51, UR5, -R88.reuse ;  /* 0x0000000533237c23 */ /* 0x100fe20008010858 */
[----:B------:R-:W-:Y:S01]  /*24c0*/  FMNMX.FTZ R19, R41, R20, !PT ;  /* 0x0000001429137209 */ /* 0x000fe20007810000 */
[--C-:B------:R-:W-:Y:S01]  /*24d0*/  FFMA.FTZ R51, R59, UR5, -R88.reuse ;  /* 0x000000053b337c23 */ /* 0x100fe20008010858 */
[--C-:B------:R-:W-:Y:S01]  /*24e0*/  FFMA.FTZ R59, R62, UR5, -R88.reuse ;  /* 0x000000053e3b7c23 */ /* 0x100fe20008010858 */
[--C-:B------:R-:W-:Y:S01]  /*24f0*/  FFMA.FTZ R58, R58, UR5, -R88.reuse ;  /* 0x000000053a3a7c23 */ /* 0x100fe20008010858 */
[----:B------:R-:W-:Y:S01]  /*2500*/  FMNMX.FTZ R26, R44, R19, !PT ;  /* 0x000000132c1a7209 */ /* 0x000fe20007810000 */
[----:B------:R-:W-:Y:S01]  /*2510*/  MUFU.EX2 R9, R9 ;  /* 0x0000000900097308 */ /* 0x000fe20000000800 */
[--C-:B------:R-:W-:Y:S01]  /*2520*/  FFMA.FTZ R43, R43, UR5, -R88.reuse ;  /* 0x000000052b2b7c23 */ /* 0x100fe20008010858 */
[--C-:B------:R-:W-:Y:S01]  /*2530*/  FFMA.FTZ R47, R47, UR5, -R88.reuse ;  /* 0x000000052f2f7c23 */ /* 0x100fe20008010858 */
[----:B------:R-:W-:Y:S01]  /*2540*/  FMNMX.FTZ R19, R45, R26, !PT ;  /* 0x0000001a2d137209 */ /* 0x000fe20007810000 */
[--C-:B------:R-:W-:Y:S01]  /*2550*/  FFMA.FTZ R39, R39, UR5, -R88.reuse ;  /* 0x0000000527277c23 */ /* 0x100fe20008010858 */
[--C-:B------:R-:W-:Y:S01]  /*2560*/  FFMA.FTZ R84, R63, UR5, -R88.reuse ;  /* 0x000000053f547c23 */ /* 0x100fe20008010858 */
[--C-:B------:R-:W-:Y:S01]  /*2570*/  FFMA.FTZ R63, R79, UR5, -R88.reuse ;  /* 0x000000054f3f7c23 */ /* 0x100fe20008010858 */
[----:B------:R-:W-:Y:S01]  /*2580*/  FMNMX.FTZ R26, R48, R19, !PT ;  /* 0x00000013301a7209 */ /* 0x000fe20007810000 */
[----:B------:R-:W1:Y:S01]  /*2590*/  MUFU.EX2 R14, R14 ;  /* 0x0000000e000e7308 */ /* 0x000e620000000800 */
[----:B------:R-:W-:-:S02]  /*25a0*/  FFMA.FTZ R50, R50, UR5, -R88 ;  /* 0x0000000532327c23 */ /* 0x000fc40008010858 */
[----:B------:R-:W-:-:S04]  /*25b0*/  FMNMX.FTZ R19, R49, R26, !PT ;  /* 0x0000001a31137209 */ /* 0x000fc80007810000 */
[----:B------:R-:W-:Y:S01]  /*25c0*/  FMNMX.FTZ R30, R52, R19, !PT ;  /* 0x00000013341e7209 */ /* 0x000fe20007810000 */
[----:B------:R-:W2:Y:S03]  /*25d0*/  MUFU.EX2 R11, R11 ;  /* 0x0000000b000b7308 */ /* 0x000ea60000000800 */
[----:B------:R-:W-:-:S04]  /*25e0*/  FMNMX.FTZ R19, R53, R30, !PT ;  /* 0x0000001e35137209 */ /* 0x000fc80007810000 */
[----:B------:R-:W-:Y:S01]  /*25f0*/  FMNMX.FTZ R30, R56, R19, !PT ;  /* 0x00000013381e7209 */ /* 0x000fe20007810000 */
[----:B------:R3:W-:Y:S03]  /*2600*/  MUFU.EX2 R26, R43 ;  /* 0x0000002b001a7308 */ /* 0x0007e60000000800 */
[----:B------:R-:W-:-:S04]  /*2610*/  FMNMX.FTZ R19, R57, R30, !PT ;  /* 0x0000001e39137209 */ /* 0x000fc80007810000 */
[----:B0-----:R-:W-:Y:S01]  /*2620*/  FMNMX.FTZ R34, R60, R19, !PT ;  /* 0x000000133c227209 */ /* 0x001fe20007810000 */
[----:B------:R0:W-:Y:S01]  /*2630*/  MUFU.EX2 R30, R47 ;  /* 0x0000002f001e7308 */ /* 0x0001e20000000800 */
[--C-:B---3--:R-:W-:Y:S01]  /*2640*/  FFMA.FTZ R43, R66, UR5, -R88.reuse ;  /* 0x00000005422b7c23 */ /* 0x108fe20008010858 */
[----:B------:R-:W-:Y:S01]  /*2650*/  FFMA.FTZ R66, R82, UR5, -R88 ;  /* 0x0000000552427c23 */ /* 0x000fe20008010858 */
[----:B------:R-:W-:-:S04]  /*2660*/  FMNMX.FTZ R19, R61, R34, !PT ;  /* 0x000000223d137209 */ /* 0x000fc80007810000 */
[----:B------:R-:W-:Y:S01]  /*2670*/  FMNMX.FTZ R38, R64, R19, !PT ;  /* 0x0000001340267209 */ /* 0x000fe20007810000 */
[----:B------:R-:W-:Y:S01]  /*2680*/  MUFU.EX2 R10, R10 ;  /* 0x0000000a000a7308 */ /* 0x000fe20000000800 */
[--C-:B0-----:R-:W-:Y:S01]  /*2690*/  FFMA.FTZ R47, R71, UR5, -R88.reuse ;  /* 0x00000005472f7c23 */ /* 0x101fe20008010858 */
[----:B------:R-:W-:Y:S01]  /*26a0*/  FFMA.FTZ R71, R83, UR5, -R88 ;  /* 0x0000000553477c23 */ /* 0x000fe20008010858 */
[----:B------:R-:W-:-:S04]  /*26b0*/  FMNMX.FTZ R19, R65, R38, !PT ;  /* 0x0000002641137209 */ /* 0x000fc80007810000 */
[----:B------:R-:W-:Y:S01]  /*26c0*/  FMNMX.FTZ R38, R68, R19, !PT ;  /* 0x0000001344267209 */ /* 0x000fe20007810000 */
[----:B------:R0:W-:Y:S03]  /*26d0*/  MUFU.EX2 R20, R39 ;  /* 0x0000002700147308 */ /* 0x0001e60000000800 */
[----:B------:R-:W-:-:S04]  /*26e0*/  FMNMX.FTZ R19, R69, R38, !PT ;  /* 0x0000002645137209 */ /* 0x000fc80007810000 */
[----:B------:R-:W-:Y:S01]  /*26f0*/  FMNMX.FTZ R42, R72, R19, !PT ;  /* 0x00000013482a7209 */ /* 0x000fe20007810000 */
[----:B------:R-:W-:Y:S01]  /*2700*/  MUFU.EX2 R38, R54 ;  /* 0x0000003600267308 */ /* 0x000fe20000000800 */
[--C-:B0-----:R-:W-:Y:S01]  /*2710*/  FFMA.FTZ R39, R55, UR5, -R88.reuse ;  /* 0x0000000537277c23 */ /* 0x101fe20008010858 */
[----:B------:R-:W-:Y:S01]  /*2720*/  FFMA.FTZ R55, R75, UR5, -R88 ;  /* 0x000000054b377c23 */ /* 0x000fe20008010858 */
[----:B------:R-:W-:-:S04]  /*2730*/  FMNMX.FTZ R19, R73, R42, !PT ;  /* 0x0000002a49137209 */ /* 0x000fc80007810000 */
[----:B------:R-:W-:Y:S01]  /*2740*/  FMNMX.FTZ R42, R76, R19, !PT ;  /* 0x000000134c2a7209 */ /* 0x000fe20007810000 */
[----:B------:R-:W-:Y:S03]  /*2750*/  MUFU.EX2 R15, R15 ;  /* 0x0000000f000f7308 */ /* 0x000fe60000000800 */
[----:B------:R-:W-:-:S04]  /*2760*/  FMNMX.FTZ R19, R77, R42, !PT ;  /* 0x0000002a4d137209 */ /* 0x000fc80007810000 */
[----:B------:R-:W-:Y:S01]  /*2770*/  FMNMX.FTZ R46, R80, R19, !PT ;  /* 0x00000013502e7209 */ /* 0x000fe20007810000 */
[----:B------:R0:W-:Y:S03]  /*2780*/  MUFU.EX2 R42, R58 ;  /* 0x0000003a002a7308 */ /* 0x0001e60000000800 */
[----:B------:R-:W-:-:S04]  /*2790*/  FMNMX.FTZ R46, R81, R46, !PT ;  /* 0x0000002e512e7209 */ /* 0x000fc80007810000 */
[----:B------:R-:W-:Y:S01]  /*27a0*/  FMNMX.FTZ R46, R89, R46, !PT ;  /* 0x0000002e592e7209 */ /* 0x000fe20007810000 */
[----:B------:R-:W-:Y:S01]  /*27b0*/  MUFU.EX2 R27, R27 ;  /* 0x0000001b001b7308 */ /* 0x000fe20000000800 */
[--C-:B0-----:R-:W-:Y:S02]  /*27c0*/  FFMA.FTZ R58, R78, UR5, -R88.reuse ;  /* 0x000000054e3a7c23 */ /* 0x101fe40008010858 */
[----:B------:R-:W-:Y:S01]  /*27d0*/  FMNMX.FTZ R19, R85, R46, !PT ;  /* 0x0000002e55137209 */ /* 0x000fe20007810000 */
[----:B------:R-:W-:-:S04]  /*27e0*/  FFMA.FTZ R46, R70, UR5, -R88 ;  /* 0x00000005462e7c23 */ /* 0x000fc80008010858 */
[----:B------:R-:W0:Y:S01]  /*27f0*/  SHFL.BFLY PT, R54, R19, 0x2, 0x1f ;  /* 0x0c401f0013367f89 */ /* 0x000e2200000e0000 */
[----:B------:R-:W-:Y:S08]  /*2800*/  MUFU.EX2 R21, R21 ;  /* 0x0000001500157308 */ /* 0x000ff00000000800 */
[----:B------:R-:W-:Y:S08]  /*2810*/  MUFU.EX2 R31, R31 ;  /* 0x0000001f001f7308 */ /* 0x000ff00000000800 */
[----:B------:R3:W-:Y:S01]  /*2820*/  MUFU.EX2 R34, R50 ;  /* 0x0000003200227308 */ /* 0x0007e20000000800 */
[----:B0-----:R-:W-:Y:S01]  /*2830*/  FMNMX.FTZ R62, R19, R54, !PT ;  /* 0x00000036133e7209 */ /* 0x001fe20007810000 */
[----:B------:R-:W-:-:S06]  /*2840*/  FFMA.FTZ R54, R74, UR5, -R88 ;  /* 0x000000054a367c23 */ /* 0x000fcc0008010858 */
[----:B------:R-:W-:Y:S01]  /*2850*/  MUFU.EX2 R35, R35 ;  /* 0x0000002300237308 */ /* 0x000fe20000000800 */
[--C-:B---3--:R-:W-:Y:S01]  /*2860*/  FFMA.FTZ R50, R67, UR5, -R88.reuse ;  /* 0x0000000543327c23 */ /* 0x108fe20008010858 */
[--C-:B------:R-:W-:Y:S01]  /*2870*/  FFMA.FTZ R67, R87, UR5, -R88.reuse ;  /* 0x0000000557437c23 */ /* 0x100fe20008010858 */
[----:B------:R-:W0:Y:S05]  /*2880*/  SHFL.BFLY PT, R19, R62, 0x1, 0x1f ;  /* 0x0c201f003e137f89 */ /* 0x000e2a00000e0000 */
[----:B------:R-:W-:Y:S08]  /*2890*/  MUFU.EX2 R39, R39 ;  /* 0x0000002700277308 */ /* 0x000ff00000000800 */
[----:B------:R-:W-:Y:S08]  /*28a0*/  MUFU.EX2 R51, R51 ;  /* 0x0000003300337308 */ /* 0x000ff00000000800 */
[----:B------:R-:W-:Y:S01]  /*28b0*/  MUFU.EX2 R59, R59 ;  /* 0x0000003b003b7308 */ /* 0x000fe20000000800 */
[----:B0-----:R-:W-:Y:S01]  /*28c0*/  FMNMX.FTZ R19, R62, R19, !PT ;  /* 0x000000133e137209 */ /* 0x001fe20007810000 */
[----:B------:R-:W-:Y:S01]  /*28d0*/  FFMA.FTZ R62, R86, UR5, -R88 ;  /* 0x00000005563e7c23 */ /* 0x000fe20008010858 */
[----:B------:R-:W-:-:S02]  /*28e0*/  IMAD.MOV.U32 R88, RZ, RZ, R135 ;  /* 0x000000ffff587224 */ /* 0x000fc400078e0087 */
[C---:B------:R-:W-:Y:S01]  /*28f0*/  FSETP.NEU.FTZ.AND P1, PT, R19.reuse, -INF , PT ;  /* 0xff8000001300780b */ /* 0x040fe20003f3d000 */
[----:B------:R-:W-:Y:S02]  /*2900*/  FMUL.FTZ R78, R19, UR5 ;  /* 0x00000005134e7c20 */ /* 0x000fe40008410000 */
[----:B------:R-:W-:Y:S03]  /*2910*/  MUFU.EX2 R84, R84 ;  /* 0x0000005400547308 */ /* 0x000fe60000000800 */
[----:B------:R-:W-:Y:S02]  /*2920*/  FSEL R78, R78, RZ, P1 ;  /* 0x000000ff4e4e7208 */ /* 0x000fe40000800000 */
[----:B------:R-:W-:-:S03]  /*2930*/  LOP3.LUT P1, RZ, R7, 0x2, RZ, 0xc0, !PT ;  /* 0x0000000207ff7812 */ /* 0x000fc6000782c0ff */
[----:B------:R-:W-:Y:S01]  /*2940*/  MUFU.EX2 R43, R43 ;  /* 0x0000002b002b7308 */ /* 0x000fe20000000800 */
[--C-:B------:R-:W-:Y:S01]  /*2950*/  FFMA.FTZ R29, R29, UR5, -R78.reuse ;  /* 0x000000051d1d7c23 */ /* 0x100fe2000801084e */
[--C-:B------:R-:W-:Y:S01]  /*2960*/  FFMA.FTZ R25, R25, UR5, -R78.reuse ;  /* 0x0000000519197c23 */ /* 0x100fe2000801084e */
[--C-:B------:R-:W-:Y:S01]  /*2970*/  FFMA.FTZ R70, R24, UR5, -R78.reuse ;  /* 0x0000000518467c23 */ /* 0x100fe2000801084e */
[--C-:B------:R-:W-:Y:S01]  /*2980*/  FFMA.FTZ R28, R28, UR5, -R78.reuse ;  /* 0x000000051c1c7c23 */ /* 0x100fe2000801084e */
[--C-:B------:R-:W-:Y:S01]  /*2990*/  FFMA.FTZ R24, R32, UR5, -R78.reuse ;  /* 0x0000000520187c23 */ /* 0x100fe2000801084e */
[--C-:B------:R-:W-:Y:S01]  /*29a0*/  FFMA.FTZ R75, R33, UR5, -R78.reuse ;  /* 0x00000005214b7c23 */ /* 0x100fe2000801084e */
[--C-:B------:R-:W-:Y:S01]  /*29b0*/  FFMA.FTZ R74, R36, UR5, -R78.reuse ;  /* 0x00000005244a7c23 */ /* 0x100fe2000801084e */
[----:B------:R0:W-:Y:S01]  /*29c0*/  MUFU.EX2 R86, R29 ;  /* 0x0000001d00567308 */ /* 0x0001e20000000800 */
[--C-:B------:R-:W-:Y:S01]  /*29d0*/  FFMA.FTZ R79, R37, UR5, -R78.reuse ;  /* 0x00000005254f7c23 */ /* 0x100fe2000801084e */
[--C-:B------:R-:W-:Y:S01]  /*29e0*/  FFMA.FTZ R32, R48, UR5, -R78.reuse ;  /* 0x0000000530207c23 */ /* 0x100fe2000801084e */
[--C-:B------:R-:W-:Y:S01]  /*29f0*/  FFMA.FTZ R41, R41, UR5, -R78.reuse ;  /* 0x0000000529297c23 */ /* 0x100fe2000801084e */
[--C-:B------:R-:W-:Y:S01]  /*2a00*/  FFMA.FTZ R37, R44, UR5, -R78.reuse ;  /* 0x000000052c257c23 */ /* 0x100fe2000801084e */
[--C-:B------:R-:W-:Y:S01]  /*2a10*/  FFMA.FTZ R33, R49, UR5, -R78.reuse ;  /* 0x0000000531217c23 */ /* 0x100fe2000801084e */
[--C-:B------:R-:W-:Y:S01]  /*2a20*/  FFMA.FTZ R36, R52, UR5, -R78.reuse ;  /* 0x0000000534247c23 */ /* 0x100fe2000801084e */
[----:B------:R-:W-:Y:S01]  /*2a30*/  FFMA.FTZ R53, R53, UR5, -R78 ;  /* 0x0000000535357c23 */ /* 0x000fe2000801084e */
[----:B------:R3:W-:Y:S01]  /*2a40*/  MUFU.EX2 R82, R70 ;  /* 0x0000004600527308 */ /* 0x0007e20000000800 */
[----:B0-----:R-:W-:Y:S01]  /*2a50*/  SHF.R.S32.HI R29, RZ, 0x4, R8 ;  /* 0x00000004ff1d7819 */ /* 0x001fe20000011408 */
[--C-:B------:R-:W-:Y:S01]  /*2a60*/  FFMA.FTZ R61, R61, UR5, -R78.reuse ;  /* 0x000000053d3d7c23 */ /* 0x100fe2000801084e */
[----:B------:R-:W-:Y:S01]  /*2a70*/  SHF.L.U32 R8, R7, 0x6, RZ ;  /* 0x0000000607087819 */ /* 0x000fe200000006ff */
[--C-:B------:R-:W-:Y:S01]  /*2a80*/  FFMA.FTZ R7, R57, UR5, -R78.reuse ;  /* 0x0000000539077c23 */ /* 0x100fe2000801084e */
[--C-:B------:R-:W-:Y:S01]  /*2a90*/  FFMA.FTZ R44, R64, UR5, -R78.reuse ;  /* 0x00000005402c7c23 */ /* 0x100fe2000801084e */
[----:B------:R-:W-:Y:S01]  /*2aa0*/  IMAD.SHL.U32 R29, R29, 0x8, RZ ;  /* 0x000000081d1d7824 */ /* 0x000fe200078e00ff */
[----:B------:R-:W-:Y:S01]  /*2ab0*/  LOP3.LUT R8, R8, 0x1c0, RZ, 0xc0, !PT ;  /* 0x000001c008087812 */ /* 0x000fe200078ec0ff */
[----:B------:R-:W0:Y:S01]  /*2ac0*/  MUFU.EX2 R25, R25 ;  /* 0x0000001900197308 */ /* 0x000e220000000800 */
[--C-:B---3--:R-:W-:Y:S01]  /*2ad0*/  FFMA.FTZ R70, R45, UR5, -R78.reuse ;  /* 0x000000052d467c23 */ /* 0x108fe2000801084e */
[----:B------:R-:W-:Y:S01]  /*2ae0*/  FFMA.FTZ R65, R65, UR5, -R78 ;  /* 0x0000000541417c23 */ /* 0x000fe2000801084e */
[----:B------:R-:W-:Y:S01]  /*2af0*/  SHF.R.U32.HI R45, RZ, 0x3, R8 ;  /* 0x00000003ff2d7819 */ /* 0x000fe20000011608 */
[--C-:B------:R-:W-:Y:S01]  /*2b00*/  FFMA.FTZ R68, R68, UR5, -R78.reuse ;  /* 0x0000000544447c23 */ /* 0x100fe2000801084e */
[--C-:B------:R-:W-:Y:S01]  /*2b10*/  FFMA.FTZ R69, R69, UR5, -R78.reuse ;  /* 0x0000000545457c23 */ /* 0x100fe2000801084e */
[--C-:B------:R-:W-:Y:S01]  /*2b20*/  FFMA.FTZ R72, R72, UR5, -R78.reuse ;  /* 0x0000000548487c23 */ /* 0x100fe2000801084e */
[--C-:B------:R-:W-:Y:S01]  /*2b30*/  FFMA.FTZ R73, R73, UR5, -R78.reuse ;  /* 0x0000000549497c23 */ /* 0x100fe2000801084e */
[----:B------:R3:W4:Y:S01]  /*2b40*/  MUFU.EX2 R83, R28 ;  /* 0x0000001c00537308 */ /* 0x0007220000000800 */
[--C-:B------:R-:W-:Y:S01]  /*2b50*/  FFMA.FTZ R76, R76, UR5, -R78.reuse ;  /* 0x000000054c4c7c23 */ /* 0x100fe2000801084e */
[--C-:B------:R-:W-:Y:S01]  /*2b60*/  FFMA.FTZ R77, R77, UR5, -R78.reuse ;  /* 0x000000054d4d7c23 */ /* 0x100fe2000801084e */
[--C-:B------:R-:W-:Y:S01]  /*2b70*/  FFMA.FTZ R80, R80, UR5, -R78.reuse ;  /* 0x0000000550507c23 */ /* 0x100fe2000801084e */
[--C-:B------:R-:W-:Y:S01]  /*2b80*/  FFMA.FTZ R81, R81, UR5, -R78.reuse ;  /* 0x0000000551517c23 */ /* 0x100fe2000801084e */
[----:B------:R-:W-:-:S03]  /*2b90*/  FFMA.FTZ R89, R89, UR5, -R78 ;  /* 0x0000000559597c23 */ /* 0x000fc6000801084e */
[----:B------:R-:W5:Y:S01]  /*2ba0*/  MUFU.EX2 R24, R24 ;  /* 0x0000001800187308 */ /* 0x000f620000000800 */
[--C-:B---3--:R-:W-:Y:S01]  /*2bb0*/  FFMA.FTZ R28, R40, UR5, -R78.reuse ;  /* 0x00000005281c7c23 */ /* 0x108fe2000801084e */
[----:B------:R-:W-:Y:S01]  /*2bc0*/  LOP3.LUT R40, R8, 0x8, R29, 0xf8, !PT ;  /* 0x0000000808287812 */ /* 0x000fe200078ef81d */
[----:B------:R-:W-:Y:S02]  /*2bd0*/  IMAD.SHL.U32 R8, R6, 0x40, RZ ;  /* 0x0000004006087824 */ /* 0x000fe400078e00ff */
[----:B------:R-:W-:Y:S01]  /*2be0*/  FFMA.FTZ R6, R56, UR5, -R78 ;  /* 0x0000000538067c23 */ /* 0x000fe2000801084e */
[----:B------:R-:W-:Y:S01]  /*2bf0*/  IMAD.SHL.U32 R29, R18, 0x20, RZ ;  /* 0x00000020121d7824 */ /* 0x000fe200078e00ff */
[----:B------:R-:W-:Y:S02]  /*2c00*/  LOP3.LUT R40, R40, R45, RZ, 0x3c, !PT ;  /* 0x0000002d28287212 */ /* 0x000fe400078e3cff */
[----:B------:R-:W-:Y:S01]  /*2c10*/  LOP3.LUT R18, R8, 0x7ffffe00, RZ, 0xc0, !PT ;  /* 0x7ffffe0008127812 */ /* 0x000fe200078ec0ff */
[----:B-1----:R-:W-:Y:S01]  /*2c20*/  FADD.FTZ R8, R9, R14 ;  /* 0x0000000e09087221 */ /* 0x002fe20000010000 */
[----:B------:R-:W-:Y:S01]  /*2c30*/  LOP3.LUT R29, R29, 0x7ffffc00, RZ, 0xc0, !PT ;  /* 0x7ffffc001d1d7812 */ /* 0x000fe200078ec0ff */
[----:B------:R-:W1:Y:S01]  /*2c40*/  MUFU.EX2 R75, R75 ;  /* 0x0000004b004b7308 */ /* 0x000e620000000800 */
[----:B------:R-:W-:-:S02]  /*2c50*/  F2FP.F16.F32.PACK_AB R9, R14, R9 ;  /* 0x000000090e09723e */ /* 0x000fc400000000ff */
[----:B------:R-:W-:Y:S01]  /*2c60*/  IADD3 R18, R40, R18, R29 ;  /* 0x0000001228127210 */ /* 0x000fe20007ffe01d */
[----:B--2---:R-:W-:Y:S01]  /*2c70*/  FADD.FTZ R29, R11, R8 ;  /* 0x000000080b1d7221 */ /* 0x004fe20000010000 */
[----:B0-----:R-:W-:Y:S01]  /*2c80*/  FADD.FTZ R8, R82, R25 ;  /* 0x0000001952087221 */ /* 0x001fe20000010000 */
[----:B------:R-:W-:Y:S01]  /*2c90*/  F2FP.F16.F32.PACK_AB R11, R10, R11 ;  /* 0x0000000b0a0b723e */ /* 0x000fe200000000ff */
[----:B------:R-:W-:Y:S01]  /*2ca0*/  FFMA.FTZ R40, R60, UR5, -R78 ;  /* 0x000000053c287c23 */ /* 0x000fe2000801084e */
[----:B------:R-:W-:Y:S01]  /*2cb0*/  FADD.FTZ R45, R10, R29 ;  /* 0x0000001d0a2d7221 */ /* 0x000fe20000010000 */
[----:B------:R-:W0:Y:S01]  /*2cc0*/  MUFU.EX2 R74, R74 ;  /* 0x0000004a004a7308 */ /* 0x000e220000000800 */
[----:B----4-:R-:W-:Y:S01]  /*2cd0*/  FADD.FTZ R29, R83, R8 ;  /* 0x00000008531d7221 */ /* 0x010fe20000010000 */
[----:B------:R-:W-:Y:S01]  /*2ce0*/  F2FP.F16.F32.PACK_AB R8, R25, R82 ;  /* 0x000000521908723e */ /* 0x000fe200000000ff */
[----:B------:R-:W-:Y:S01]  /*2cf0*/  FADD.FTZ R14, R12, R45 ;  /* 0x0000002d0c0e7221 */ /* 0x000fe20000010000 */
[C---:B------:R-:W-:Y:S01]  /*2d00*/  F2FP.F16.F32.PACK_AB R10, R86.reuse, R83 ;  /* 0x00000053560a723e */ /* 0x040fe200000000ff */
[----:B------:R-:W-:Y:S01]  /*2d10*/  FADD.FTZ R29, R86, R29 ;  /* 0x0000001d561d7221 */ /* 0x000fe20000010000 */
[----:B------:R-:W-:Y:S01]  /*2d20*/  LEA R18, R18, UR41, 0x1 ;  /* 0x0000002912127c11 */ /* 0x000fe2000f8e08ff */
[----:B------:R-:W-:Y:S01]  /*2d30*/  FADD.FTZ R48, R15, R14 ;  /* 0x0000000e0f307221 */ /* 0x000fe20000010000 */
[----:B------:R-:W2:Y:S01]  /*2d40*/  MUFU.EX2 R79, R79 ;  /* 0x0000004f004f7308 */ /* 0x000ea20000000800 */
[----:B-----5:R-:W-:Y:S01]  /*2d50*/  FADD.FTZ R14, R24, R29 ;  /* 0x0000001d180e7221 */ /* 0x020fe20000010000 */
[----:B------:R-:W-:Y:S01]  /*2d60*/  FFMA.FTZ R78, R85, UR5, -R78 ;  /* 0x00000005554e7c23 */ /* 0x000fe2000801084e */
[----:B------:R-:W-:Y:S01]  /*2d70*/  FADD.FTZ R29, R27, R48 ;  /* 0x000000301b1d7221 */ /* 0x000fe20000010000 */
[----:B------:R3:W-:Y:S01]  /*2d80*/  STSM.16.M88.4 [R18+0x21800], R8 ;  /* 0x0218000812007844 */ /* 0x0007e20000000200 */
[----:B-1----:R-:W-:Y:S01]  /*2d90*/  FADD.FTZ R25, R75, R14 ;  /* 0x0000000e4b197221 */ /* 0x002fe20000010000 */
[C---:B------:R-:W-:Y:S01]  /*2da0*/  F2FP.F16.F32.PACK_AB R27, R20.reuse, R27 ;  /* 0x0000001b141b723e */ /* 0x040fe200000000ff */
[----:B------:R-:W-:Y:S01]  /*2db0*/  FADD.FTZ R48, R20, R29 ;  /* 0x0000001d14307221 */ /* 0x000fe20000010000 */
[----:B------:R-:W1:Y:S01]  /*2dc0*/  MUFU.EX2 R28, R28 ;  /* 0x0000001c001c7308 */ /* 0x000e620000000800 */
[----:B0-----:R-:W-:Y:S01]  /*2dd0*/  FADD.FTZ R14, R74, R25 ;  /* 0x000000194a0e7221 */ /* 0x001fe20000010000 */
[----:B------:R-:W-:-:S02]  /*2de0*/  VIADD R20, R18, 0x21800 ;  /* 0x0002180012147836 */ /* 0x000fc40000000000 */
[----:B------:R-:W-:Y:S01]  /*2df0*/  FADD.FTZ R25, R21, R48 ;  /* 0x0000003015197221 */ /* 0x000fe20000010000 */
[----:B------:R-:W-:-:S03]  /*2e00*/  F2FP.F16.F32.PACK_AB R24, R75, R24 ;  /* 0x000000184b18723e */ /* 0x000fc600000000ff */
[----:B------:R-:W0:Y:S01]  /*2e10*/  MUFU.EX2 R41, R41 ;  /* 0x0000002900297308 */ /* 0x000e220000000800 */
[----:B--2---:R-:W-:Y:S01]  /*2e20*/  FADD.FTZ R29, R79, R14 ;  /* 0x0000000e4f1d7221 */ /* 0x004fe20000010000 */
[----:B------:R-:W-:Y:S01]  /*2e30*/  FADD.FTZ R14, R26, R25 ;  /* 0x000000191a0e7221 */ /* 0x000fe20000010000 */
[----:B------:R-:W-:-:S03]  /*2e40*/  F2FP.F16.F32.PACK_AB R25, R15, R12 ;  /* 0x0000000c0f19723e */ /* 0x000fc600000000ff */
[----:B------:R-:W-:Y:S01]  /*2e50*/  FADD.FTZ R15, R31, R14 ;  /* 0x0000000e1f0f7221 */ /* 0x000fe20000010000 */
[----:B------:R-:W-:Y:S01]  /*2e60*/  F2FP.F16.F32.PACK_AB R31, R30, R31 ;  /* 0x0000001f1e1f723e */ /* 0x000fe200000000ff */
[----:B------:R-:W2:Y:S01]  /*2e70*/  MUFU.EX2 R37, R37 ;  /* 0x0000002500257308 */ /* 0x000ea20000000800 */
[----:B-1----:R-:W-:Y:S01]  /*2e80*/  FADD.FTZ R12, R28, R29 ;  /* 0x0000001d1c0c7221 */ /* 0x002fe20000010000 */
[----:B------:R-:W-:Y:S01]  /*2e90*/  FADD.FTZ R15, R30, R15 ;  /* 0x0000000f1e0f7221 */ /* 0x000fe20000010000 */
[----:B------:R-:W-:Y:S02]  /*2ea0*/  F2FP.F16.F32.PACK_AB R29, R26, R21 ;  /* 0x000000151a1d723e */ /* 0x000fe400000000ff */
[----:B------:R-:W-:Y:S01]  /*2eb0*/  F2FP.F16.F32.PACK_AB R26, R79, R74 ;  /* 0x0000004a4f1a723e */ /* 0x000fe200000000ff */
[----:B---3--:R-:W-:Y:S01]  /*2ec0*/  FADD.FTZ R8, R34, R15 ;  /* 0x0000000f22087221 */ /* 0x008fe20000010000 */
[----:B------:R-:W-:Y:S01]  /*2ed0*/  SEL R15, R5, 0xffffffe0, !P1 ;  /* 0xffffffe0050f7807 */ /* 0x000fe20004800000 */
[----:B------:R-:W1:Y:S01]  /*2ee0*/  MUFU.EX2 R70, R70 ;  /* 0x0000004600467308 */ /* 0x000e620000000800 */
[----:B0-----:R-:W-:Y:S01]  /*2ef0*/  FADD.FTZ R12, R41, R12 ;  /* 0x0000000c290c7221 */ /* 0x001fe20000010000 */
[----:B------:R-:W-:Y:S01]  /*2f00*/  FADD.FTZ R11, R35, R8 ;  /* 0x00000008230b7221 */ /* 0x000fe20000010000 */
[----:B------:R-:W-:Y:S01]  /*2f10*/  F2FP.F16.F32.PACK_AB R28, R41, R28 ;  /* 0x0000001c291c723e */ /* 0x000fe200000000ff */
[----:B------:R-:W-:Y:S01]  /*2f20*/  IMAD.IADD R15, R20, 0x1, R15 ;  /* 0x00000001140f7824 */ /* 0x000fe200078e020f */
[----:B------:R-:W-:Y:S01]  /*2f30*/  ISETP.LE.AND P1, PT, R16, UR33, PT ;  /* 0x0000002110007c0c */ /* 0x000fe2000bf23270 */
[----:B------:R-:W-:-:S02]  /*2f40*/  FADD.FTZ R10, R38, R11 ;  /* 0x0000000b260a7221 */ /* 0x000fc40000010000 */
[----:B------:R-:W0:Y:S01]  /*2f50*/  MUFU.EX2 R32, R32 ;  /* 0x0000002000207308 */ /* 0x000e220000000800 */
[----:B--2---:R-:W-:Y:S01]  /*2f60*/  FADD.FTZ R9, R37, R12 ;  /* 0x0000000c25097221 */ /* 0x004fe20000010000 */
[----:B------:R2:W-:Y:S06]  /*2f70*/  STSM.16.M88.4 [R15], R24 ;  /* 0x000000180f007844 */ /* 0x0005ec0000000200 */
[----:B------:R-:W3:Y:S01]  /*2f80*/  MUFU.EX2 R33, R33 ;  /* 0x0000002100217308 */ /* 0x000ee20000000800 */
[C---:B-1----:R-:W-:Y:S01]  /*2f90*/  FADD.FTZ R9, R70.reuse, R9 ;  /* 0x0000000946097221 */ /* 0x042fe20000010000 */
[----:B------:R-:W-:-:S02]  /*2fa0*/  F2FP.F16.F32.PACK_AB R30, R70, R37 ;  /* 0x00000025461e723e */ /* 0x000fc400000000ff */
[----:B------:R-:W-:-:S04]  /*2fb0*/  LEA R37, R13, R18, 0x1 ;  /* 0x000000120d257211 */ /* 0x000fc800078e08ff */
[----:B------:R-:W1:Y:S01]  /*2fc0*/  MUFU.EX2 R36, R36 ;  /* 0x0000002400247308 */ /* 0x000e620000000800 */
[----:B0-----:R-:W-:Y:S01]  /*2fd0*/  FADD.FTZ R8, R32, R9 ;  /* 0x0000000920087221 */ /* 0x001fe20000010000 */
[----:B------:R-:W-:Y:S01]  /*2fe0*/  FADD.FTZ R9, R39, R10 ;  /* 0x0000000a27097221 */ /* 0x000fe20000010000 */
[----:B--2---:R-:W-:Y:S01]  /*2ff0*/  F2FP.F16.F32.PACK_AB R25, R51, R42 ;  /* 0x0000002a3319723e */ /* 0x004fe200000000ff */
[----:B------:R-:W-:Y:S01]  /*3000*/  STSM.16.M88.4 [R37+0x21800], R28 ;  /* 0x0218001c25007844 */ /* 0x000fe20000000200 */
[----:B------:R-:W-:Y:S01]  /*3010*/  F2FP.F16.F32.PACK_AB R27, R84, R59 ;  /* 0x0000003b541b723e */ /* 0x000fe200000000ff */
[----:B------:R-:W-:Y:S01]  /*3020*/  FADD.FTZ R10, R42, R9 ;  /* 0x000000092a0a7221 */ /* 0x000fe20000010000 */
[----:B------:R-:W-:Y:S01]  /*3030*/  F2FP.F16.F32.PACK_AB R9, R35, R34 ;  /* 0x000000222309723e */ /* 0x000fe200000000ff */
[----:B------:R-:W0:Y:S01]  /*3040*/  MUFU.EX2 R23, R53 ;  /* 0x0000003500177308 */ /* 0x000e220000000800 */
[----:B---3--:R-:W-:Y:S01]  /*3050*/  FADD.FTZ R5, R33, R8 ;  /* 0x0000000821057221 */ /* 0x008fe20000010000 */
[----:B------:R-:W-:-:S04]  /*3060*/  FADD.FTZ R10, R51, R10 ;  /* 0x0000000a330a7221 */ /* 0x000fc80000010000 */
[----:B------:R-:W-:Y:S02]  /*3070*/  FADD.FTZ R11, R59, R10 ;  /* 0x0000000a3b0b7221 */ /* 0x000fe40000010000 */
[----:B------:R-:W2:Y:S01]  /*3080*/  MUFU.EX2 R6, R6 ;  /* 0x0000000600067308 */ /* 0x000ea20000000800 */
[----:B-1----:R-:W-:Y:S01]  /*3090*/  FADD.FTZ R8, R36, R5 ;  /* 0x0000000524087221 */ /* 0x002fe20000010000 */
[----:B------:R-:W-:Y:S01]  /*30a0*/  FADD.FTZ R10, R84, R11 ;  /* 0x0000000b540a7221 */ /* 0x000fe20000010000 */
[----:B------:R-:W-:-:S03]  /*30b0*/  F2FP.F16.F32.PACK_AB R11, R39, R38 ;  /* 0x00000026270b723e */ /* 0x000fc600000000ff */
[----:B------:R-:W-:Y:S02]  /*30c0*/  FADD.FTZ R21, R43, R10 ;  /* 0x0000000a2b157221 */ /* 0x000fe40000010000 */
[----:B------:R-:W1:Y:S01]  /*30d0*/  MUFU.EX2 R7, R7 ;  /* 0x0000000700077308 */ /* 0x000e620000000800 */
[C---:B0-----:R-:W-:Y:S01]  /*30e0*/  FADD.FTZ R5, R23.reuse, R8 ;  /* 0x0000000817057221 */ /* 0x041fe20000010000 */
[----:B------:R-:W-:-:S06]  /*30f0*/  F2FP.F16.F32.PACK_AB R10, R23, R36 ;  /* 0x00000024170a723e */ /* 0x000fcc00000000ff */
[----:B------:R-:W0:Y:S01]  /*3100*/  MUFU.EX2 R40, R40 ;  /* 0x0000002800287308 */ /* 0x000e220000000800 */
[----:B--2---:R-:W-:-:S07]  /*3110*/  FADD.FTZ R8, R6, R5 ;  /* 0x0000000506087221 */ /* 0x004fce0000010000 */
[----:B------:R-:W2:Y:S01]  /*3120*/  MUFU.EX2 R50, R50 ;  /* 0x0000003200327308 */ /* 0x000ea20000000800 */
[C---:B-1----:R-:W-:Y:S01]  /*3130*/  FADD.FTZ R5, R7.reuse, R8 ;  /* 0x0000000807057221 */ /* 0x042fe20000010000 */
[----:B------:R-:W-:-:S06]  /*3140*/  F2FP.F16.F32.PACK_AB R24, R7, R6 ;  /* 0x000000060718723e */ /* 0x000fcc00000000ff */
[----:B------:R-:W1:Y:S01]  /*3150*/  MUFU.EX2 R61, R61 ;  /* 0x0000003d003d7308 */ /* 0x000e620000000800 */
[----:B0-----:R-:W-:-:S07]  /*3160*/  FADD.FTZ R8, R40, R5 ;  /* 0x0000000528087221 */ /* 0x001fce0000010000 */
[----:B------:R-:W0:Y:S01]  /*3170*/  MUFU.EX2 R46, R46 ;  /* 0x0000002e002e7308 */ /* 0x000e220000000800 */
[C---:B--2---:R-:W-:Y:S01]  /*3180*/  FADD.FTZ R21, R50.reuse, R21 ;  /* 0x0000001532157221 */ /* 0x044fe20000010000 */
[----:B------:R-:W-:-:S06]  /*3190*/  F2FP.F16.F32.PACK_AB R45, R50, R43 ;  /* 0x0000002b322d723e */ /* 0x000fcc00000000ff */
[----:B------:R-:W2:Y:S01]  /*31a0*/  MUFU.EX2 R44, R44 ;  /* 0x0000002c002c7308 */ /* 0x000ea20000000800 */
[----:B-1----:R-:W-:Y:S01]  /*31b0*/  FADD.FTZ R5, R61, R8 ;  /* 0x000000083d057221 */ /* 0x002fe20000010000 */
[----:B------:R-:W-:Y:S02]  /*31c0*/  F2FP.F16.F32.PACK_AB R8, R33, R32 ;  /* 0x000000202108723e */ /* 0x000fe400000000ff */
[----:B------:R-:W-:-:S04]  /*31d0*/  F2FP.F16.F32.PACK_AB R26, R61, R40 ;  /* 0x000000283d1a723e */ /* 0x000fc800000000ff */
[----:B------:R-:W1:Y:S01]  /*31e0*/  MUFU.EX2 R47, R47 ;  /* 0x0000002f002f7308 */ /* 0x000e620000000800 */
[----:B0-----:R-:W-:-:S07]  /*31f0*/  FADD.FTZ R14, R46, R21 ;  /* 0x000000152e0e7221 */ /* 0x001fce0000010000 */
[----:B------:R-:W0:Y:S01]  /*3200*/  MUFU.EX2 R65, R65 ;  /* 0x0000004100417308 */ /* 0x000e220000000800 */
[----:B--2---:R-:W-:-:S07]  /*3210*/  FADD.FTZ R12, R44, R5 ;  /* 0x000000052c0c7221 */ /* 0x004fce0000010000 */
[----:B------:R-:W2:Y:S01]  /*3220*/  MUFU.EX2 R68, R68 ;  /* 0x0000004400447308 */ /* 0x000ea20000000800 */
[----:B-1----:R-:W-:Y:S01]  /*3230*/  FADD.FTZ R7, R47, R14 ;  /* 0x0000000e2f077221 */ /* 0x002fe20000010000 */
[----:B------:R-:W-:Y:S01]  /*3240*/  IMAD R14, R13, 0x2, R20 ;  /* 0x000000020d0e7824 */ /* 0x000fe200078e0214 */
[----:B------:R-:W-:Y:S01]  /*3250*/  F2FP.F16.F32.PACK_AB R47, R47, R46 ;  /* 0x0000002e2f2f723e */ /* 0x000fe200000000ff */
[----:B------:R-:W-:-:S04]  /*3260*/  IMAD R13, R13, 0x2, R15 ;  /* 0x000000020d0d7824 */ /* 0x000fc800078e020f */
[----:B------:R-:W1:Y:S01]  /*3270*/  MUFU.EX2 R69, R69 ;  /* 0x0000004500457308 */ /* 0x000e620000000800 */
[C---:B0-----:R-:W-:Y:S01]  /*3280*/  FADD.FTZ R5, R65.reuse, R12 ;  /* 0x0000000c41057221 */ /* 0x041fe20000010000 */
[----:B------:R0:W-:Y:S01]  /*3290*/  STSM.16.M88.4 [R13], R8 ;  /* 0x000000080d007844 */ /* 0x0001e20000000200 */
[----:B------:R-:W-:-:S03]  /*32a0*/  F2FP.F16.F32.PACK_AB R44, R65, R44 ;  /* 0x0000002c412c723e */ /* 0x000fc600000000ff */
[----:B------:R3:W-:Y:S02]  /*32b0*/  STSM.16.M88.4 [R18+0x27800], R24 ;  /* 0x0278001812007844 */ /* 0x0007e40000000200 */
[----:B------:R-:W4:Y:S01]  /*32c0*/  MUFU.EX2 R54, R54 ;  /* 0x0000003600367308 */ /* 0x000f220000000800 */
[----:B--2---:R-:W-:-:S07]  /*32d0*/  FADD.FTZ R6, R68, R5 ;  /* 0x0000000544067221 */ /* 0x004fce0000010000 */
[----:B------:R-:W0:Y:S01]  /*32e0*/  MUFU.EX2 R55, R55 ;  /* 0x0000003700377308 */ /* 0x000e220000000800 */
[C---:B-1----:R-:W-:Y:S01]  /*32f0*/  F2FP.F16.F32.PACK_AB R46, R69.reuse, R68 ;  /* 0x00000044452e723e */ /* 0x042fe200000000ff */
[----:B------:R-:W-:-:S04]  /*3300*/  FADD.FTZ R5, R69, R6 ;  /* 0x0000000645057221 */ /* 0x000fc80000010000 */
[----:B------:R1:W-:Y:S02]  /*3310*/  STSM.16.M88.4 [R15+0x6000], R44 ;  /* 0x0060002c0f007844 */ /* 0x0003e40000000200 */
[----:B------:R-:W2:Y:S01]  /*3320*/  MUFU.EX2 R58, R58 ;  /* 0x0000003a003a7308 */ /* 0x000ea20000000800 */
[----:B----4-:R-:W-:-:S07]  /*3330*/  FADD.FTZ R12, R54, R7 ;  /* 0x00000007360c7221 */ /* 0x010fce0000010000 */
[----:B------:R-:W4:Y:S01]  /*3340*/  MUFU.EX2 R63, R63 ;  /* 0x0000003f003f7308 */ /* 0x000f220000000800 */
[C---:B0-----:R-:W-:Y:S01]  /*3350*/  F2FP.F16.F32.PACK_AB R9, R55.reuse, R54 ;  /* 0x000000363709723e */ /* 0x041fe200000000ff */
[----:B------:R-:W-:-:S06]  /*3360*/  FADD.FTZ R7, R55, R12 ;  /* 0x0000000c37077221 */ /* 0x000fcc0000010000 */
[----:B------:R-:W0:Y:S01]  /*3370*/  MUFU.EX2 R72, R72 ;  /* 0x0000004800487308 */ /* 0x000e220000000800 */
[----:B--2---:R-:W-:-:S07]  /*3380*/  FADD.FTZ R12, R58, R7 ;  /* 0x000000073a0c7221 */ /* 0x004fce0000010000 */
[----:B------:R-:W2:Y:S01]  /*3390*/  MUFU.EX2 R73, R73 ;  /* 0x0000004900497308 */ /* 0x000ea20000000800 */
[C---:B----4-:R-:W-:Y:S01]  /*33a0*/  F2FP.F16.F32.PACK_AB R11, R63.reuse, R58 ;  /* 0x0000003a3f0b723e */ /* 0x050fe200000000ff */
[----:B------:R-:W-:-:S06]  /*33b0*/  FADD.FTZ R7, R63, R12 ;  /* 0x0000000c3f077221 */ /* 0x000fcc0000010000 */
[----:B------:R-:W4:Y:S01]  /*33c0*/  MUFU.EX2 R76, R76 ;  /* 0x0000004c004c7308 */ /* 0x000f220000000800 */
[----:B0-----:R-:W-:-:S07]  /*33d0*/  FADD.FTZ R6, R72, R5 ;  /* 0x0000000548067221 */ /* 0x001fce0000010000 */
[----:B------:R-:W0:Y:S01]  /*33e0*/  MUFU.EX2 R77, R77 ;  /* 0x0000004d004d7308 */ /* 0x000e220000000800 */
[C---:B--2---:R-:W-:Y:S01]  /*33f0*/  F2FP.F16.F32.PACK_AB R8, R73.reuse, R72 ;  /* 0x000000484908723e */ /* 0x044fe200000000ff */
[----:B------:R-:W-:-:S06]  /*3400*/  FADD.FTZ R5, R73, R6 ;  /* 0x0000000649057221 */ /* 0x000fcc0000010000 */
[----:B------:R-:W2:Y:S01]  /*3410*/  MUFU.EX2 R66, R66 ;  /* 0x0000004200427308 */ /* 0x000ea20000000800 */
[----:B----4-:R-:W-:-:S07]  /*3420*/  FADD.FTZ R6, R76, R5 ;  /* 0x000000054c067221 */ /* 0x010fce0000010000 */
[----:B------:R-:W3:Y:S01]  /*3430*/  MUFU.EX2 R71, R71 ;  /* 0x0000004700477308 */ /* 0x000ee20000000800 */
[C---:B0-----:R-:W-:Y:S01]  /*3440*/  F2FP.F16.F32.PACK_AB R10, R77.reuse, R76 ;  /* 0x0000004c4d0a723e */ /* 0x041fe200000000ff */
[----:B------:R-:W-:-:S04]  /*3450*/  FADD.FTZ R5, R77, R6 ;  /* 0x000000064d057221 */ /* 0x000fc80000010000 */
[----:B------:R1:W-:Y:S02]  /*3460*/  STSM.16.M88.4 [R37+0x27800], R8 ;  /* 0x0278000825007844 */ /* 0x0003e40000000200 */
[----:B------:R-:W0:Y:S01]  /*3470*/  MUFU.EX2 R62, R62 ;  /* 0x0000003e003e7308 */ /* 0x000e220000000800 */
[----:B--2---:R-:W-:-:S07]  /*3480*/  FADD.FTZ R12, R66, R7 ;  /* 0x00000007420c7221 */ /* 0x004fce0000010000 */
[----:B------:R-:W2:Y:S01]  /*3490*/  MUFU.EX2 R67, R67 ;  /* 0x0000004300437308 */ /* 0x000ea20000000800 */
[C---:B---3--:R-:W-:Y:S01]  /*34a0*/  F2FP.F16.F32.PACK_AB R25, R71.reuse, R66 ;  /* 0x000000424719723e */ /* 0x048fe200000000ff */
[----:B------:R-:W-:-:S06]  /*34b0*/  FADD.FTZ R7, R71, R12 ;  /* 0x0000000c47077221 */ /* 0x000fcc0000010000 */
[----:B------:R-:W3:Y:S01]  /*34c0*/  MUFU.EX2 R80, R80 ;  /* 0x0000005000507308 */ /* 0x000ee20000000800 */
[----:B0-----:R-:W-:-:S07]  /*34d0*/  FADD.FTZ R12, R62, R7 ;  /* 0x000000073e0c7221 */ /* 0x001fce0000010000 */
[----:B------:R-:W0:Y:S01]  /*34e0*/  MUFU.EX2 R81, R81 ;  /* 0x0000005100517308 */ /* 0x000e220000000800 */
[C---:B--2---:R-:W-:Y:S01]  /*34f0*/  F2FP.F16.F32.PACK_AB R27, R67.reuse, R62 ;  /* 0x0000003e431b723e */ /* 0x044fe200000000ff */
[----:B------:R-:W-:-:S06]  /*3500*/  FADD.FTZ R12, R67, R12 ;  /* 0x0000000c430c7221 */ /* 0x000fcc0000010000 */
[----:B------:R-:W2:Y:S01]  /*3510*/  MUFU.EX2 R89, R89 ;  /* 0x0000005900597308 */ /* 0x000ea20000000800 */
[----:B---3--:R-:W-:-:S07]  /*3520*/  FADD.FTZ R6, R80, R5 ;  /* 0x0000000550067221 */ /* 0x008fce0000010000 */
[----:B------:R-:W3:Y:S01]  /*3530*/  MUFU.EX2 R78, R78 ;  /* 0x0000004e004e7308 */ /* 0x000ee20000000800 */
[C---:B0-----:R-:W-:Y:S01]  /*3540*/  F2FP.F16.F32.PACK_AB R24, R81.reuse, R80 ;  /* 0x000000505118723e */ /* 0x041fe200000000ff */
[----:B------:R-:W-:-:S04]  /*3550*/  FADD.FTZ R6, R81, R6 ;  /* 0x0000000651067221 */ /* 0x000fc80000010000 */
[----:B--2---:R-:W-:Y:S01]  /*3560*/  FADD.FTZ R7, R89, R6 ;  /* 0x0000000659077221 */ /* 0x004fe20000010000 */
[----:B---3--:R-:W-:-:S03]  /*3570*/  F2FP.F16.F32.PACK_AB R26, R78, R89 ;  /* 0x000000594e1a723e */ /* 0x008fc600000000ff */
[----:B------:R-:W-:Y:S01]  /*3580*/  FADD.FTZ R7, R78, R7 ;  /* 0x000000074e077221 */ /* 0x000fe20000010000 */
[----:B------:R-:W-:Y:S01]  /*3590*/  MOV R89, R135 ;  /* 0x0000008700597202 */ /* 0x000fe20000000f00 */
[----:B------:R1:W-:Y:S01]  /*35a0*/  STSM.16.M88.4 [R13+0x6000], R24 ;  /* 0x006000180d007844 */ /* 0x0003e20000000200 */
[----:B------:R0:W-:Y:S06]  /*35b0*/  MEMBAR.ALL.CTA ;  /* 0x0000000000007992 */ /* 0x0001ec0000008000 */
[----:B0-----:R-:W0:Y:S02]  /*35c0*/  FENCE.VIEW.ASYNC.S ;  /* 0x00000000000073c6 */ /* 0x001e240000000000 */
[----:B0-----:R-:W-:Y:S01]  /*35d0*/  NOP ;  /* 0x0000000000007918 */ /* 0x001fe20000000000 */
[----:B------:R-:W-:Y:S05]  /*35e0*/  @!P1 BRA `(.L_x_18) ;  /* 0x0000002000a09947 */ /* 0x000fea0003800000 */
[----:B-1----:R-:W-:Y:S01]  /*35f0*/  IMAD.MOV.U32 R9, RZ, RZ, R4 ;  /* 0x000000ffff097224 */ /* 0x002fe200078e0004 */
[----:B------:R-:W-:Y:S01]  /*3600*/  CS2R R134, SRZ ;  /* 0x0000000000867805 */ /* 0x000fe2000001ff00 */
[----:B------:R-:W-:Y:S01]  /*3610*/  IMAD.MOV.U32 R5, RZ, RZ, R19 ;  /* 0x000000ffff057224 */ /* 0x000fe200078e0013 */
        /* <DEDUP_REMOVED lines=22> */
[----:B------:R-:W-:Y:S01]  /*3780*/  CS2R R88, SRZ ;  /* 0x0000000000587805 */ /* 0x000fe2000001ff00 */
[----:B------:R-:W-:Y:S01]  /*3790*/  UMOV UR34, URZ ;  /* 0x0000003f00227c82 */ /* 0x000fe20008000000 */
[----:B------:R-:W-:Y:S01]  /*37a0*/  UMOV UR7, URZ ;  /* 0x0000003f00077c82 */ /* 0x000fe20008000000 */
[----:B------:R-:W-:-:S05]  /*37b0*/  ULDC UR5, c[0x0][0x988] ;  /* 0x0002620000057ab9 */ /* 0x000fca0000000800 */
.L_x_29:
[----:B------:R-:W-:Y:S01]  /*37c0*/  ISETP.NE.AND P2, PT, RZ, UR40, PT ;  /* 0x00000028ff007c0c */ /* 0x000fe2000bf45270 */
[----:B------:R-:W-:-:S04]  /*37d0*/  UISETP.NE.AND UP0, UPT, UR7, 0x1, UPT ;  /* 0x000000010700788c */ /* 0x000fc8000bf05270 */
[----:B------:R-:W-:-:S04]  /*37e0*/  USEL UR32, URZ, 0x1, UP0 ;  /* 0x000000013f207887 */ /* 0x000fc80008000000 */
[----:B------:R-:W-:-:S04]  /*37f0*/  ULOP3.LUT UR32, UR34, UR32, URZ, 0x3c, !UPT ;  /* 0x0000002022207292 */ /* 0x000fc8000f8e3c3f */
[----:B------:R-:W-:Y:S08]  /*3800*/  @P2 BRA `(.L_x_19) ;  /* 0x0000000000382947 */ /* 0x000ff00003800000 */
[----:B------:R-:W-:Y:S05]  /*3810*/  @!P0 BRA `(.L_x_20) ;  /* 0x0000000000048947 */ /* 0x000fea0003800000 */
[----:B------:R-:W-:Y:S01]  /*3820*/  BPT.TRAP 0x1 ;  /* 0x000000040000795c */ /* 0x000fe20000300000 */
.L_x_20:
[----:B------:R-:W-:Y:S01]  /*3830*/  UIADD3 UR10, UR7, 0x1, URZ ;  /* 0x00000001070a7890 */ /* 0x000fe2000fffe03f */
[----:B------:R-:W-:-:S03]  /*3840*/  IMAD.U32 R0, RZ, RZ, UR32 ;  /* 0x00000020ff007e24 */ /* 0x000fc6000f8e00ff */
[----:B------:R-:W-:Y:S02]  /*3850*/  UISETP.NE.AND UP0, UPT, UR10, 0x2, UPT ;  /* 0x000000020a00788c */ /* 0x000fe4000bf05270 */
[----:B------:R-:W-:Y:S02]  /*3860*/  SHF.L.U32 R0, R0, 0x1f, RZ ;  /* 0x0000001f00007819 */ /* 0x000fe400000006ff */
[----:B------:R-:W-:-:S04]  /*3870*/  USEL UR10, UR10, URZ, UP0 ;  /* 0x0000003f0a0a7287 */ /* 0x000fc80008000000 */
[----:B------:R-:W-:-:S09]  /*3880*/  ULEA UR10, UR10, UR41, 0x3 ;  /* 0x000000290a0a7291 */ /* 0x000fd2000f8e183f */
[----:B------:R0:W1:Y:S01]  /*3890*/  SYNCS.PHASECHK.TRANS64.TRYWAIT P1, [UR10+0x2d830], R0 ;  /* 0x02d83000ff0075a7 */ /* 0x000062000802014a */
[----:B------:R-:W-:Y:S05]  /*38a0*/  @!P0 BRA `(.L_x_21) ;  /* 0x0000000000048947 */ /* 0x000fea0003800000 */
[----:B------:R-:W-:Y:S01]  /*38b0*/  BPT.TRAP 0x1 ;  /* 0x000000040000795c */ /* 0x000fe20000300000 */
.L_x_21:
[----:B-1----:R-:W-:Y:S05]  /*38c0*/  @P1 BRA `(.L_x_19) ;  /* 0x0000000000081947 */ /* 0x002fea0003800000 */
[----:B------:R-:W1:Y:S02]  /*38d0*/  SYNCS.PHASECHK.TRANS64.TRYWAIT P1, [UR10+0x2d830], R0 ;  /* 0x02d83000ff0075a7 */ /* 0x000e64000802014a */
[----:B-1----:R-:W-:Y:S05]  /*38e0*/  @!P1 BRA `(.L_x_22) ;  /* 0x00000078008c9947 */ /* 0x002fea0003800000 */
.L_x_19:
[----:B01----:R-:W-:Y:S01]  /*38f0*/  VIADD R0, R17, 0x8 ;  /* 0x0000000811007836 */ /* 0x003fe20000000000 */
[----:B------:R-:W-:Y:S01]  /*3900*/  UIADD3 UR10, UR7, 0x1, URZ ;  /* 0x00000001070a7890 */ /* 0x000fe2000fffe03f */
[----:B------:R-:W-:Y:S01]  /*3910*/  R2UR UR28, R2 ;  /* 0x00000000021c72ca */ /* 0x000fe200000e0000 */
[----:B------:R-:W-:Y:S01]  /*3920*/  UMOV UR31, 0x80000020 ;  /* 0x80000020001f7882 */ /* 0x000fe20000000000 */
[----:B------:R-:W-:Y:S01]  /*3930*/  R2UR UR29, R3 ;  /* 0x00000000031d72ca */ /* 0x000fe200000e0000 */
[----:B------:R0:W-:Y:S01]  /*3940*/  BAR.SYNC.DEFER_BLOCKING R0, 0x100 ;  /* 0x000400000000751d */ /* 0x0001e20000010000 */
[----:B------:R-:W-:-:S04]  /*3950*/  UISETP.NE.AND UP0, UPT, UR10, 0x2, UPT ;  /* 0x000000020a00788c */ /* 0x000fc8000bf05270 */
[----:B------:R-:W-:Y:S01]  /*3960*/  USEL UR35, UR10, URZ, UP0 ;  /* 0x0000003f0a237287 */ /* 0x000fe20008000000 */
[----:B------:R-:W-:Y:S01]  /*3970*/  UMOV UR11, 0x80000020 ;  /* 0x80000020000b7882 */ /* 0x000fe20000000000 */
[----:B------:R-:W-:Y:S02]  /*3980*/  UMOV UR15, 0x80000020 ;  /* 0x80000020000f7882 */ /* 0x000fe40000000000 */
[----:B------:R-:W-:Y:S01]  /*3990*/  UIMAD UR30, UR35, 0x600, UR6 ;  /* 0x00000600231e78a4 */ /* 0x000fe2000f8e0206 */
[----:B------:R-:W-:Y:S01]  /*39a0*/  UMOV UR19, 0x80000020 ;  /* 0x8000002000137882 */ /* 0x000fe20000000000 */
[----:B------:R-:W-:Y:S02]  /*39b0*/  UMOV UR23, 0x80000020 ;  /* 0x8000002000177882 */ /* 0x000fe40000000000 */
[----:B------:R-:W-:Y:S01]  /*39c0*/  UIADD3 UR10, UR30, 0x2, URZ ;  /* 0x000000021e0a7890 */ /* 0x000fe2000fffe03f */
[----:B0-----:R-:W-:Y:S01]  /*39d0*/  MOV R0, UR35 ;  /* 0x0000002300007c02 */ /* 0x001fe20008000f00 */
[----:B------:R-:W-:-:S02]  /*39e0*/  UIADD3 UR14, UR30, 0x200, URZ ;  /* 0x000002001e0e7890 */ /* 0x000fc4000fffe03f */
[----:B------:R-:W-:Y:S02]  /*39f0*/  UIADD3 UR18, UR30, 0x202, URZ ;  /* 0x000002021e127890 */ /* 0x000fe4000fffe03f */
[----:B------:R-:W-:Y:S02]  /*3a00*/  UIADD3 UR22, UR30, 0x400, URZ ;  /* 0x000004001e167890 */ /* 0x000fe4000fffe03f */
[----:B------:R-:W-:Y:S01]  /*3a10*/  UIADD3 UR26, UR30, 0x402, URZ ;  /* 0x000004021e1a7890 */ /* 0x000fe2000fffe03f */
[----:B------:R-:W-:Y:S01]  /*3a20*/  UMOV UR27, 0x80000020 ;  /* 0x80000020001b7882 */ /* 0x000fe20000000000 */
[----:B------:R-:W-:-:S06]  /*3a30*/  WARPGROUP.ARRIVE ;  /* 0x00000000000079c5 */ /* 0x000fcc0000000000 */
[----:B------:R-:W-:Y:S03]  /*3a40*/  HGMMA.64x128x16.F32 R24, gdesc[UR28], RZ, !UPT, gsb0 ;  /* 0x01e000001c1879f0 */ /* 0x000fe6000c0008ff */
        /* <DEDUP_REMOVED lines=16> */
[----:B------:R-:W-:Y:S05]  /*3b50*/  @P2 BRA `(.L_x_23) ;  /* 0x00000000002c2947 */ /* 0x000fea0003800000 */
[----:B------:R-:W-:Y:S05]  /*3b60*/  @!P0 BRA `(.L_x_24) ;  /* 0x0000000000048947 */ /* 0x000fea0003800000 */
[----:B------:R-:W-:Y:S01]  /*3b70*/  BPT.TRAP 0x1 ;  /* 0x000000040000795c */ /* 0x000fe20000300000 */
.L_x_24:
[----:B------:R-:W-:Y:S01]  /*3b80*/  ULEA UR10, UR7, UR41, 0x3 ;  /* 0x00000029070a7291 */ /* 0x000fe2000f8e183f */
[----:B------:R-:W-:-:S05]  /*3b90*/  IMAD.U32 R4, RZ, RZ, UR34 ;  /* 0x00000022ff047e24 */ /* 0x000fca000f8e00ff */
[----:B------:R-:W-:-:S04]  /*3ba0*/  SHF.L.U32 R4, R4, 0x1f, RZ ;  /* 0x0000001f04047819 */ /* 0x000fc800000006ff */
[----:B------:R0:W1:Y:S01]  /*3bb0*/  SYNCS.PHASECHK.TRANS64.TRYWAIT P1, [UR10+0x2d850], R4 ;  /* 0x02d85004ff0075a7 */ /* 0x000062000802014a */
[----:B------:R-:W-:Y:S05]  /*3bc0*/  @!P0 BRA `(.L_x_25) ;  /* 0x0000000000048947 */ /* 0x000fea0003800000 */
[----:B------:R-:W-:Y:S01]  /*3bd0*/  BPT.TRAP 0x1 ;  /* 0x000000040000795c */ /* 0x000fe20000300000 */
.L_x_25:
[----:B-1----:R-:W-:Y:S05]  /*3be0*/  @P1 BRA `(.L_x_23) ;  /* 0x0000000000081947 */ /* 0x002fea0003800000 */
[----:B------:R-:W1:Y:S02]  /*3bf0*/  SYNCS.PHASECHK.TRANS64.TRYWAIT P1, [UR10+0x2d850], R4 ;  /* 0x02d85004ff0075a7 */ /* 0x000e64000802014a */
[----:B-1----:R-:W-:Y:S05]  /*3c00*/  @!P1 BRA `(.L_x_26) ;  /* 0x0000007400dc9947 */ /* 0x002fea0003800000 */
.L_x_23:
[----:B------:R-:W-:Y:S01]  /*3c10*/  UIADD3 UR10, UR41, 0x400, URZ ;  /* 0x00000400290a7890 */ /* 0x000fe2000fffe03f */
[----:B------:R-:W-:Y:S01]  /*3c20*/  WARPGROUP.ARRIVE ;  /* 0x00000000000079c5 */ /* 0x000fe20000000000 */
[----:B------:R-:W-:Y:S01]  /*3c30*/  ULOP3.LUT UR11, UR42, 0x10000, URZ, 0xfc, !UPT ;  /* 0x000100002a0b7892 */ /* 0x000fe2000f8efc3f */
[----:B01----:R-:W-:Y:S01]  /*3c40*/  VIADD R4, R17, 0x9 ;  /* 0x0000000911047836 */ /* 0x003fe20000000000 */
[----:B------:R-:W-:Y:S01]  /*3c50*/  USHF.R.U32.HI UR10, URZ, 0x4, UR10 ;  /* 0x000000043f0a7899 */ /* 0x000fe2000801160a */
[----:B------:R-:W-:Y:S01]  /*3c60*/  ISETP.GE.U32.AND P1, PT, R22, 0x180, PT ;  /* 0x000001801600780c */ /* 0x000fe20003f26070 */
[----:B------:R-:W-:Y:S01]  /*3c70*/  UMOV UR29, 0x40000040 ;  /* 0x40000040001d7882 */ /* 0x000fe20000000000 */
[----:B------:R-:W-:Y:S01]  /*3c80*/  UMOV UR31, 0x80000020 ;  /* 0x80000020001f7882 */ /* 0x000fe20000000000 */
[----:B------:R-:W-:Y:S01]  /*3c90*/  ULOP3.LUT UR10, UR10, 0x3fff, URZ, 0xc0, !UPT ;  /* 0x00003fff0a0a7892 */ /* 0x000fe2000f8ec03f */
[----:B------:R-:W-:Y:S01]  /*3ca0*/  SEL R4, R4, 0x9, !P1 ;  /* 0x0000000904047807 */ /* 0x000fe20004800000 */
[----:B------:R-:W-:-:S02]  /*3cb0*/  UMOV UR28, UR11 ;  /* 0x0000000b001c7c82 */ /* 0x000fc40008000000 */
[----:B------:R-:W-:-:S04]  /*3cc0*/  ULOP3.LUT UR10, UR10, 0x2000000, URZ, 0xfc, !UPT ;  /* 0x020000000a0a7892 */ /* 0x000fc8000f8efc3f */
[----:B------:R-:W-:-:S07]  /*3cd0*/  UIMAD UR10, UR7, 0x600, UR10 ;  /* 0x00000600070a78a4 */ /* 0x000fce000f8e020a */
[----:B------:R-:W-:Y:S02]  /*3ce0*/  UMOV UR30, UR10 ;  /* 0x0000000a001e7c82 */ /* 0x000fe40008000000 */
[----:B------:R-:W-:Y:S01]  /*3cf0*/  HGMMA.64x96x16.F32 R88, gdesc[UR28].tnspB, R88, gsb0 ;  /* 0x416000001c5879f0 */ /* 0x000fe20008000858 */
[----:B------:R-:W-:Y:S02]  /*3d00*/  UIADD3 UR28, UR11, 0x2, URZ ;  /* 0x000000020b1c7890 */ /* 0x000fe4000fffe03f */
[----:B------:R-:W-:Y:S01]  /*3d10*/  UIADD3 UR30, UR10, 0x40, URZ ;  /* 0x000000400a1e7890 */ /* 0x000fe2000fffe03f */
[----:B------:R-:W-:Y:S01]  /*3d20*/  UMOV UR29, 0x40000040 ;  /* 0x40000040001d7882 */ /* 0x000fe20000000000 */
[----:B------:R-:W-:Y:S01]  /*3d30*/  UMOV UR31, 0x80000020 ;  /* 0x80000020001f7882 */ /* 0x000fe20000000000 */
[----:B------:R-:W-:Y:S02]  /*3d40*/  WARPGROUP.DEPBAR.LE gsb0, 0x0 ;  /* 0x00008000000079c5 */ /* 0x000fe40000010000 */
[----:B------:R-:W-:-:S06]  /*3d50*/  WARPGROUP.ARRIVE ;  /* 0x00000000000079c5 */ /* 0x000fcc0000000000 */
        /* <DEDUP_REMOVED lines=42> */
[----:B------:R-:W-:Y:S03]  /*4000*/  HGMMA.64x96x16.F32 R88, gdesc[UR28].tnspB, R88, gsb0 ;  /* 0x416000001c5879f0 */ /* 0x000fe60008000858 */
[----:B------:R-:W-:Y:S02]  /*4010*/  WARPGROUP.DEPBAR.LE gsb0, 0x0 ;  /* 0x00008000000079c5 */ /* 0x000fe40000010000 */
[----:B------:R0:W-:Y:S06]  /*4020*/  BAR.ARV R4, 0x100 ;  /* 0x000400040000751d */ /* 0x0001ec0000002000 */
[----:B------:R-:W-:Y:S05]  /*4030*/  @!P0 BRA `(.L_x_27) ;  /* 0x0000000000048947 */ /* 0x000fea0003800000 */
[----:B------:R-:W-:Y:S01]  /*4040*/  BPT.TRAP 0x1 ;  /* 0x000000040000795c */ /* 0x000fe20000300000 */
.L_x_27:
[----:B0-----:R-:W-:Y:S02]  /*4050*/  FMNMX.FTZ R4, R24, R5, !PT ;  /* 0x0000000518047209 */ /* 0x001fe40007810000 */
[----:B------:R-:W-:Y:S02]  /*4060*/  FMNMX.FTZ R6, R26, R9, !PT ;  /* 0x000000091a067209 */ /* 0x000fe40007810000 */
[----:B------:R-:W-:Y:S02]  /*4070*/  FMNMX.FTZ R11, R25, R4, !PT ;  /* 0x00000004190b7209 */ /* 0x000fe40007810000 */
[----:B------:R-:W-:Y:S02]  /*4080*/  FMNMX.FTZ R19, R27, R6, !PT ;  /* 0x000000061b137209 */ /* 0x000fe40007810000 */
[----:B------:R-:W-:Y:S02]  /*4090*/  FMNMX.FTZ R4, R28, R11, !PT ;  /* 0x0000000b1c047209 */ /* 0x000fe40007810000 */
[----:B------:R-:W-:-:S02]  /*40a0*/  FMNMX.FTZ R6, R30, R19, !PT ;  /* 0x000000131e067209 */ /* 0x000fc40007810000 */
[----:B------:R-:W-:Y:S02]  /*40b0*/  FMNMX.FTZ R11, R29, R4, !PT ;  /* 0x000000041d0b7209 */ /* 0x000fe40007810000 */
        /* <DEDUP_REMOVED lines=57> */
[----:B------:R-:W-:Y:S01]  /*4450*/  R2UR UR10, R0 ;  /* 0x00000000000a72ca */ /* 0x000fe200000e0000 */
[----:B------:R-:W0:Y:S04]  /*4460*/  SHFL.BFLY PT, R11, R8, 0x2, 0x1f ;  /* 0x0c401f00080b7f89 */ /* 0x000e2800000e0000 */
[----:B------:R-:W1:Y:S08]  /*4470*/  SHFL.BFLY PT, R19, R6, 0x2, 0x1f ;  /* 0x0c401f0006137f89 */ /* 0x000e7000000e0000 */
[----:B------:R-:W-:-:S04]  /*4480*/  ULEA UR10, UR10, UR41, 0x3 ;  /* 0x000000290a0a7291 */ /* 0x000fc8000f8e183f */
[----:B------:R-:W-:-:S04]  /*4490*/  UIADD3 UR10, UR10, 0x2d840, URZ ;  /* 0x0002d8400a0a7890 */ /* 0x000fc8000fffe03f */
[----:B------:R-:W-:Y:S01]  /*44a0*/  UPRMT UR10, UR4, 0x654, UR10 ;  /* 0x00000654040a7896 */ /* 0x000fe2000800000a */
[----:B0-----:R-:W-:Y:S02]  /*44b0*/  FMNMX.FTZ R11, R8, R11, !PT ;  /* 0x0000000b080b7209 */ /* 0x001fe40007810000 */
[----:B-1----:R-:W-:-:S03]  /*44c0*/  FMNMX.FTZ R10, R6, R19, !PT ;  /* 0x00000013060a7209 */ /* 0x002fc60007810000 */
[----:B------:R-:W0:Y:S03]  /*44d0*/  SHFL.BFLY PT, R4, R11, 0x1, 0x1f ;  /* 0x0c201f000b047f89 */ /* 0x000e2600000e0000 */
[----:B------:R-:W-:Y:S01]  /*44e0*/  SYNCS.ARRIVE.TRANS64.RED.A1T0 RZ, [UR10], RZ ;  /* 0x000000ffffff79a7 */ /* 0x000fe2000810040a */
[----:B------:R-:W1:Y:S01]  /*44f0*/  SHFL.BFLY PT, R21, R10, 0x1, 0x1f ;  /* 0x0c201f000a157f89 */ /* 0x000e6200000e0000 */
[----:B0-----:R-:W-:Y:S02]  /*4500*/  FMNMX.FTZ R19, R11, R4, !PT ;  /* 0x000000040b137209 */ /* 0x001fe40007810000 */
[----:B-1----:R-:W-:-:S03]  /*4510*/  FMNMX.FTZ R4, R10, R21, !PT ;  /* 0x000000150a047209 */ /* 0x002fc60007810000 */
[C---:B------:R-:W-:Y:S01]  /*4520*/  FADD.FTZ R5, -R19.reuse, R5 ;  /* 0x0000000513057221 */ /* 0x040fe20000010100 */
[----:B------:R-:W-:-:S03]  /*4530*/  FMUL.FTZ R8, R19, UR5 ;  /* 0x0000000513087c20 */ /* 0x000fc60008410000 */
[----:B------:R-:W-:Y:S01]  /*4540*/  FMUL.FTZ R20, R5, UR5 ;  /* 0x0000000505147c20 */ /* 0x000fe20008410000 */
[--C-:B------:R-:W-:Y:S01]  /*4550*/  FFMA.FTZ R142, R25, UR5, -R8.reuse ;  /* 0x00000005198e7c23 */ /* 0x100fe20008010808 */
[--C-:B------:R-:W-:Y:S01]  /*4560*/  FFMA.FTZ R25, R28, UR5, -R8.reuse ;  /* 0x000000051c197c23 */ /* 0x100fe20008010808 */
[----:B------:R-:W-:Y:S01]  /*4570*/  FADD.FTZ R5, -R4, R9 ;  /* 0x0000000904057221 */ /* 0x000fe20000010100 */
[--C-:B------:R-:W-:Y:S01]  /*4580*/  FFMA.FTZ R137, R24, UR5, -R8.reuse ;  /* 0x0000000518897c23 */ /* 0x100fe20008010808 */
[--C-:B------:R-:W-:Y:S01]  /*4590*/  FFMA.FTZ R141, R33, UR5, -R8.reuse ;  /* 0x00000005218d7c23 */ /* 0x100fe20008010808 */
[--C-:B------:R-:W-:Y:S01]  /*45a0*/  FFMA.FTZ R138, R37, UR5, -R8.reuse ;  /* 0x00000005258a7c23 */ /* 0x100fe20008010808 */
[----:B------:R-:W-:Y:S01]  /*45b0*/  FMUL.FTZ R28, R4, UR5 ;  /* 0x00000005041c7c20 */ /* 0x000fe20008410000 */
        /* <DEDUP_REMOVED lines=20> */
[--C-:B0-----:R-:W-:Y:S01]  /*4700*/  FFMA.FTZ R20, R72, UR5, -R8.reuse ;  /* 0x0000000548147c23 */ /* 0x101fe20008010808 */
[--C-:B------:R-:W-:Y:S01]  /*4710*/  FFMA.FTZ R41, R73, UR5, -R8.reuse ;  /* 0x0000000549297c23 */ /* 0x100fe20008010808 */
[--C-:B------:R-:W-:Y:S01]  /*4720*/  FFMA.FTZ R53, R76, UR5, -R8.reuse ;  /* 0x000000054c357c23 */ /* 0x100fe20008010808 */
[--C-:B------:R-:W-:Y:S01]  /*4730*/  FFMA.FTZ R60, R77, UR5, -R8.reuse ;  /* 0x000000054d3c7c23 */ /* 0x100fe20008010808 */
[--C-:B------:R-:W-:Y:S01]  /*4740*/  FFMA.FTZ R56, R80, UR5, -R8.reuse ;  /* 0x0000000550387c23 */ /* 0x100fe20008010808 */
[--C-:B------:R-:W-:Y:S01]  /*4750*/  FFMA.FTZ R57, R81, UR5, -R8.reuse ;  /* 0x0000000551397c23 */ /* 0x100fe20008010808 */
[--C-:B------:R-:W-:Y:S01]  /*4760*/  FFMA.FTZ R61, R84, UR5, -R8.reuse ;  /* 0x00000005543d7c23 */ /* 0x100fe20008010808 */
[----:B------:R-:W-:Y:S01]  /*4770*/  FFMA.FTZ R64, R85, UR5, -R8 ;  /* 0x0000000555407c23 */ /* 0x000fe20008010808 */
[----:B------:R-:W-:Y:S01]  /*4780*/  FMUL.FTZ R5, R5, UR5 ;  /* 0x0000000505057c20 */ /* 0x000fe20008410000 */
[--C-:B------:R-:W-:Y:S01]  /*4790*/  FFMA.FTZ R8, R26, UR5, -R28.reuse ;  /* 0x000000051a087c23 */ /* 0x100fe2000801081c */
[--C-:B------:R-:W-:Y:S01]  /*47a0*/  FFMA.FTZ R29, R27, UR5, -R28.reuse ;  /* 0x000000051b1d7c23 */ /* 0x100fe2000801081c */
[----:B------:R-:W0:Y:S01]  /*47b0*/  MUFU.EX2 R137, R137 ;  /* 0x0000008900897308 */ /* 0x000e220000000800 */
[--C-:B------:R-:W-:Y:S01]  /*47c0*/  FFMA.FTZ R26, R30, UR5, -R28.reuse ;  /* 0x000000051e1a7c23 */ /* 0x100fe2000801081c */
[--C-:B------:R-:W-:Y:S01]  /*47d0*/  FFMA.FTZ R31, R31, UR5, -R28.reuse ;  /* 0x000000051f1f7c23 */ /* 0x100fe2000801081c */
[--C-:B------:R-:W-:Y:S01]  /*47e0*/  FFMA.FTZ R27, R34, UR5, -R28.reuse ;  /* 0x00000005221b7c23 */ /* 0x100fe2000801081c */
[--C-:B------:R-:W-:Y:S01]  /*47f0*/  FFMA.FTZ R80, R35, UR5, -R28.reuse ;  /* 0x0000000523507c23 */ /* 0x100fe2000801081c */
[--C-:B------:R-:W-:Y:S01]  /*4800*/  FFMA.FTZ R34, R38, UR5, -R28.reuse ;  /* 0x0000000526227c23 */ /* 0x100fe2000801081c */
[--C-:B------:R-:W-:Y:S01]  /*4810*/  FFMA.FTZ R73, R39, UR5, -R28.reuse ;  /* 0x0000000527497c23 */ /* 0x100fe2000801081c */
[--C-:B------:R-:W-:Y:S01]  /*4820*/  FFMA.FTZ R69, R47, UR5, -R28.reuse ;  /* 0x000000052f457c23 */ /* 0x100fe2000801081c */
        /* <DEDUP_REMOVED lines=8> */
[----:B------:R-:W1:Y:S01]  /*48b0*/  MUFU.EX2 R8, R8 ;  /* 0x0000000800087308 */ /* 0x000e620000000800 */
[----:B0-----:R-:W-:Y:S01]  /*48c0*/  FFMA.FTZ R7, R6, R7, R137 ;  /* 0x0000000706077223 */ /* 0x001fe20000010089 */
[--C-:B------:R-:W-:Y:S01]  /*48d0*/  FFMA.FTZ R43, R58, UR5, -R28.reuse ;  /* 0x000000053a2b7c23 */ /* 0x100fe2000801081c */
[--C-:B------:R-:W-:Y:S01]  /*48e0*/  FFMA.FTZ R68, R59, UR5, -R28.reuse ;  /* 0x000000053b447c23 */ /* 0x100fe2000801081c */
[--C-:B------:R-:W-:Y:S01]  /*48f0*/  FFMA.FTZ R46, R62, UR5, -R28.reuse ;  /* 0x000000053e2e7c23 */ /* 0x100fe2000801081c */
[--C-:B------:R-:W-:Y:S01]  /*4900*/  FFMA.FTZ R63, R63, UR5, -R28.reuse ;  /* 0x000000053f3f7c23 */ /* 0x100fe2000801081c */
[--C-:B------:R-:W-:Y:S01]  /*4910*/  FFMA.FTZ R50, R67, UR5, -R28.reuse ;  /* 0x0000000543327c23 */ /* 0x100fe2000801081c */
[--C-:B------:R-:W-:Y:S01]  /*4920*/  FFMA.FTZ R54, R74, UR5, -R28.reuse ;  /* 0x000000054a367c23 */ /* 0x100fe2000801081c */
[----:B------:R-:W0:Y:S01]  /*4930*/  MUFU.EX2 R142, R142 ;  /* 0x0000008e008e7308 */ /* 0x000e220000000800 */
[--C-:B------:R-:W-:Y:S01]  /*4940*/  FFMA.FTZ R59, R75, UR5, -R28.reuse ;  /* 0x000000054b3b7c23 */ /* 0x100fe2000801081c */
[--C-:B------:R-:W-:Y:S01]  /*4950*/  FFMA.FTZ R62, R79, UR5, -R28.reuse ;  /* 0x000000054f3e7c23 */ /* 0x100fe2000801081c */
[----:B------:R-:W-:-:S05]  /*4960*/  FFMA.FTZ R58, R82, UR5, -R28 ;  /* 0x00000005523a7c23 */ /* 0x000fca000801081c */
[----:B------:R-:W2:Y:S01]  /*4970*/  MUFU.EX2 R29, R29 ;  /* 0x0000001d001d7308 */ /* 0x000ea20000000800 */
[----:B-1----:R-:W-:-:S07]  /*4980*/  FFMA.FTZ R12, R5, R12, R8 ;  /* 0x0000000c050c7223 */ /* 0x002fce0000010008 */
[----:B------:R-:W1:Y:S01]  /*4990*/  MUFU.EX2 R25, R25 ;  /* 0x0000001900197308 */ /* 0x000e620000000800 */
[----:B0-----:R-:W-:-:S07]  /*49a0*/  FADD.FTZ R30, R142, R7 ;  /* 0x000000078e1e7221 */ /* 0x001fce0000010000 */
[----:B------:R-:W0:Y:S01]  /*49b0*/  MUFU.EX2 R26, R26 ;  /* 0x0000001a001a7308 */ /* 0x000e220000000800 */
[----:B--2---:R-:W-:-:S07]  /*49c0*/  FADD.FTZ R7, R29, R12 ;  /* 0x0000000c1d077221 */ /* 0x004fce0000010000 */
[----:B------:R-:W2:Y:S01]  /*49d0*/  MUFU.EX2 R140, R140 ;  /* 0x0000008c008c7308 */ /* 0x000ea20000000800 */
[----:B-1----:R-:W-:-:S07]  /*49e0*/  FADD.FTZ R47, R25, R30 ;  /* 0x0000001e192f7221 */ /* 0x002fce0000010000 */
[----:B------:R-:W1:Y:S01]  /*49f0*/  MUFU.EX2 R31, R31 ;  /* 0x0000001f001f7308 */ /* 0x000e620000000800 */
[----:B0-----:R-:W-:-:S07]  /*4a00*/  FADD.FTZ R12, R26, R7 ;  /* 0x000000071a0c7221 */ /* 0x001fce0000010000 */
[----:B------:R-:W0:Y:S01]  /*4a10*/  MUFU.EX2 R24, R24 ;  /* 0x0000001800187308 */ /* 0x000e220000000800 */
[----:B--2---:R-:W-:Y:S01]  /*4a20*/  FADD.FTZ R7, R140, R47 ;  /* 0x0000002f8c077221 */ /* 0x004fe20000010000 */
[--C-:B------:R-:W-:Y:S01]  /*4a30*/  FFMA.FTZ R47, R66, UR5, -R28.reuse ;  /* 0x00000005422f7c23 */ /* 0x100fe2000801081c */
[----:B------:R-:W-:-:S05]  /*4a40*/  FFMA.FTZ R66, R71, UR5, -R28 ;  /* 0x0000000547427c23 */ /* 0x000fca000801081c */
[----:B------:R-:W2:Y:S01]  /*4a50*/  MUFU.EX2 R27, R27 ;  /* 0x0000001b001b7308 */ /* 0x000ea20000000800 */
[----:B-1----:R-:W-:-:S07]  /*4a60*/  FADD.FTZ R12, R31, R12 ;  /* 0x0000000c1f0c7221 */ /* 0x002fce0000010000 */
        /* <DEDUP_REMOVED lines=13> */
[----:B0-----:R-:W-:Y:S01]  /*4b40*/  FADD.FTZ R30, R138, R51 ;  /* 0x000000338a1e7221 */ /* 0x001fe20000010000 */
[--C-:B------:R-:W-:Y:S01]  /*4b50*/  FFMA.FTZ R51, R70, UR5, -R28.reuse ;  /* 0x0000000546337c23 */ /* 0x100fe2000801081c */
[----:B------:R-:W-:-:S05]  /*4b60*/  FFMA.FTZ R70, R86, UR5, -R28 ;  /* 0x0000000556467c23 */ /* 0x000fca000801081c */
        /* <DEDUP_REMOVED lines=32> */
[----:B------:R-:W-:-:S06]  /*4d70*/  FFMA.FTZ R55, R78, UR5, -R28 ;  /* 0x000000054e377c23 */ /* 0x000fcc000801081c */
        /* <DEDUP_REMOVED lines=25> */
[----:B-1----:R-:W-:Y:S01]  /*4f10*/  FADD.FTZ R30, R50, R67 ;  /* 0x00000043321e7221 */ /* 0x002fe20000010000 */
[----:B------:R-:W-:-:S06]  /*4f20*/  FFMA.FTZ R67, R83, UR5, -R28 ;  /* 0x0000000553437c23 */ /* 0x000fcc000801081c */
        /* <DEDUP_REMOVED lines=37> */
[----:B0-----:R-:W-:-:S03]  /*5180*/  FADD.FTZ R7, R64, R75 ;  /* 0x0000004b40077221 */ /* 0x001fc60000010000 */
[----:B--2---:R-:W-:Y:S01]  /*5190*/  FADD.FTZ R12, R71, R12 ;  /* 0x0000000c470c7221 */ /* 0x004fe20000010000 */
[----:B------:R-:W-:Y:S06]  /*51a0*/  @!P0 BRA `(.L_x_28) ;  /* 0x0000000000048947 */ /* 0x000fec0003800000 */
[----:B------:R-:W-:Y:S01]  /*51b0*/  BPT.TRAP 0x1 ;  /* 0x000000040000795c */ /* 0x000fe20000300000 */
.L_x_28:
[----:B------:R-:W-:Y:S01]  /*51c0*/  ULEA UR7, UR7, UR41, 0x3 ;  /* 0x0000002907077291 */ /* 0x000fe2000f8e183f */
[----:B------:R-:W-:Y:S01]  /*51d0*/  F2FP.F16.F32.PACK_AB R30, R140, R25 ;  /* 0x000000198c1e723e */ /* 0x000fe200000000ff */
[----:B------:R-:W-:Y:S01]  /*51e0*/  UIADD3 UR10, UR33, -0x1, URZ ;  /* 0xffffffff210a7890 */ /* 0x000fe2000fffe03f */
[----:B------:R-:W-:Y:S01]  /*51f0*/  F2FP.F16.F32.PACK_AB R28, R142, R137 ;  /* 0x000000898e1c723e */ /* 0x000fe200000000ff */
[----:B------:R-:W-:Y:S01]  /*5200*/  UIADD3 UR7, UR7, 0x2d860, URZ ;  /* 0x0002d86007077890 */ /* 0x000fe2000fffe03f */
[----:B------:R-:W-:Y:S01]  /*5210*/  F2FP.F16.F32.PACK_AB R29, R29, R8 ;  /* 0x000000081d1d723e */ /* 0x000fe200000000ff */
[----:B------:R-:W-:Y:S01]  /*5220*/  UMOV UR34, UR32 ;  /* 0x0000002000227c82 */ /* 0x000fe20008000000 */
[----:B------:R-:W-:Y:S01]  /*5230*/  F2FP.F16.F32.PACK_AB R31, R31, R26 ;  /* 0x0000001a1f1f723e */ /* 0x000fe200000000ff */
[----:B------:R-:W-:Y:S01]  /*5240*/  UPRMT UR7, UR4, 0x654, UR7 ;  /* 0x0000065404077896 */ /* 0x000fe20008000007 */
[----:B------:R-:W-:Y:S01]  /*5250*/  F2FP.F16.F32.PACK_AB R25, R80, R27 ;  /* 0x0000001b5019723e */ /* 0x000fe200000000ff */
[-C--:B------:R-:W-:Y:S01]  /*5260*/  FMUL.FTZ R90, R90, R5.reuse ;  /* 0x000000055a5a7220 */ /* 0x080fe20000410000 */
[----:B------:R-:W-:Y:S01]  /*5270*/  F2FP.F16.F32.PACK_AB R24, R141, R24 ;  /* 0x000000188d18723e */ /* 0x000fe200000000ff */
[----:B------:R-:W-:Y:S01]  /*5280*/  FMUL.FTZ R91, R91, R5 ;  /* 0x000000055b5b7220 */ /* 0x000fe20000410000 */
[----:B------:R-:W-:Y:S01]  /*5290*/  F2FP.F16.F32.PACK_AB R26, R138, R11 ;  /* 0x0000000b8a1a723e */ /* 0x000fe200000000ff */
[-C--:B------:R-:W-:Y:S01]  /*52a0*/  FMUL.FTZ R94, R94, R5.reuse ;  /* 0x000000055e5e7220 */ /* 0x080fe20000410000 */
[----:B------:R-:W-:Y:S01]  /*52b0*/  F2FP.F16.F32.PACK_AB R27, R73, R34 ;  /* 0x00000022491b723e */ /* 0x000fe200000000ff */
[----:B------:R-:W-:Y:S01]  /*52c0*/  FMUL.FTZ R95, R95, R5 ;  /* 0x000000055f5f7220 */ /* 0x000fe20000410000 */
[----:B------:R-:W-:Y:S01]  /*52d0*/  F2FP.F16.F32.PACK_AB R8, R136, R9 ;  /* 0x000000098808723e */ /* 0x000fe200000000ff */
[----:B------:R-:W-:Y:S01]  /*52e0*/  SYNCS.ARRIVE.TRANS64.RED.A1T0 RZ, [UR7], RZ ;  /* 0x000000ffffff79a7 */ /* 0x000fe20008100407 */
[----:B------:R-:W-:Y:S01]  /*52f0*/  F2FP.F16.F32.PACK_AB R9, R76, R35 ;  /* 0x000000234c09723e */ /* 0x000fe200000000ff */
[----:B------:R-:W-:Y:S01]  /*5300*/  STSM.16.M88.4 [R18+0x21800], R28 ;  /* 0x0218001c12007844 */ /* 0x000fe20000000200 */
[----:B------:R-:W-:Y:S01]  /*5310*/  F2FP.F16.F32.PACK_AB R10, R139, R10 ;  /* 0x0000000a8b0a723e */ /* 0x000fe200000000ff */
[-C--:B------:R-:W-:Y:S01]  /*5320*/  FMUL.FTZ R98, R98, R5.reuse ;  /* 0x0000000562627220 */ /* 0x080fe20000410000 */
[----:B------:R-:W-:Y:S01]  /*5330*/  F2FP.F16.F32.PACK_AB R11, R69, R38 ;  /* 0x00000026450b723e */ /* 0x000fe200000000ff */
[----:B------:R0:W-:Y:S01]  /*5340*/  STSM.16.M88.4 [R15], R24 ;  /* 0x000000180f007844 */ /* 0x0001e20000000200 */
[----:B------:R-:W-:Y:S01]  /*5350*/  F2FP.F16.F32.PACK_AB R32, R33, R32 ;  /* 0x000000202120723e */ /* 0x000fe200000000ff */
[----:B------:R-:W-:Y:S01]  /*5360*/  FMUL.FTZ R99, R99, R5 ;  /* 0x0000000563637220 */ /* 0x000fe20000410000 */
[----:B------:R-:W-:Y:S01]  /*5370*/  F2FP.F16.F32.PACK_AB R33, R72, R39 ;  /* 0x000000274821723e */ /* 0x000fe200000000ff */
[----:B------:R1:W-:Y:S01]  /*5380*/  STSM.16.M88.4 [R14], R8 ;  /* 0x000000080e007844 */ /* 0x0003e20000000200 */
[----:B------:R-:W-:Y:S01]  /*5390*/  F2FP.F16.F32.PACK_AB R34, R52, R37 ;  /* 0x000000253422723e */ /* 0x000fe200000000ff */
[-C--:B------:R-:W-:Y:S01]  /*53a0*/  FMUL.FTZ R102, R102, R5.reuse ;  /* 0x0000000566667220 */ /* 0x080fe20000410000 */
[----:B------:R-:W-:Y:S01]  /*53b0*/  F2FP.F16.F32.PACK_AB R35, R65, R42 ;  /* 0x0000002a4123723e */ /* 0x000fe200000000ff */
[-C--:B------:R-:W-:Y:S01]  /*53c0*/  FMUL.FTZ R103, R103, R5.reuse ;  /* 0x0000000567677220 */ /* 0x080fe20000410000 */
[----:B------:R-:W-:Y:S01]  /*53d0*/  F2FP.F16.F32.PACK_AB R36, R49, R36 ;  /* 0x000000243124723e */ /* 0x000fe200000000ff */
[----:B------:R-:W-:Y:S01]  /*53e0*/  FMUL.FTZ R106, R106, R5 ;  /* 0x000000056a6a7220 */ /* 0x000fe20000410000 */
[----:B------:R-:W-:Y:S01]  /*53f0*/  F2FP.F16.F32.PACK_AB R37, R68, R43 ;  /* 0x0000002b4425723e */ /* 0x000fe200000000ff */
[----:B------:R2:W-:Y:S01]  /*5400*/  STSM.16.M88.4 [R13], R32 ;  /* 0x000000200d007844 */ /* 0x0005e20000000200 */
[----:B------:R-:W-:Y:S01]  /*5410*/  F2FP.F16.F32.PACK_AB R38, R45, R40 ;  /* 0x000000282d26723e */ /* 0x000fe200000000ff */
[-C--:B------:R-:W-:Y:S01]  /*5420*/  FMUL.FTZ R107, R107, R5.reuse ;  /* 0x000000056b6b7220 */ /* 0x080fe20000410000 */
[----:B------:R-:W-:Y:S01]  /*5430*/  F2FP.F16.F32.PACK_AB R39, R63, R46 ;  /* 0x0000002e3f27723e */ /* 0x000fe200000000ff */
[----:B------:R-:W-:Y:S01]  /*5440*/  FMUL.FTZ R110, R110, R5 ;  /* 0x000000056e6e7220 */ /* 0x000fe20000410000 */
[----:B------:R-:W-:Y:S01]  /*5450*/  F2FP.F16.F32.PACK_AB R49, R50, R47 ;  /* 0x0000002f3231723e */ /* 0x000fe200000000ff */
[----:B------:R-:W-:Y:S01]  /*5460*/  FMUL.FTZ R111, R111, R5 ;  /* 0x000000056f6f7220 */ /* 0x000fe20000410000 */
[----:B------:R-:W-:Y:S01]  /*5470*/  F2FP.F16.F32.PACK_AB R48, R48, R23 ;  /* 0x000000173030723e */ /* 0x000fe200000000ff */
[----:B------:R2:W-:Y:S01]  /*5480*/  STSM.16.M88.4 [R18+0x27800], R36 ;  /* 0x0278002412007844 */ /* 0x0005e20000000200 */
[----:B------:R-:W-:Y:S01]  /*5490*/  F2FP.F16.F32.PACK_AB R50, R44, R21 ;  /* 0x000000152c32723e */ /* 0x000fe200000000ff */
[----:B------:R-:W-:Y:S01]  /*54a0*/  FMUL.FTZ R114, R114, R5 ;  /* 0x0000000572727220 */ /* 0x000fe20000410000 */
[----:B------:R-:W-:Y:S01]  /*54b0*/  F2FP.F16.F32.PACK_AB R51, R66, R51 ;  /* 0x000000334233723e */ /* 0x000fe200000000ff */
[-C--:B------:R-:W-:Y:S01]  /*54c0*/  FMUL.FTZ R115, R115, R5.reuse ;  /* 0x0000000573737220 */ /* 0x080fe20000410000 */
[----:B------:R-:W-:Y:S01]  /*54d0*/  F2FP.F16.F32.PACK_AB R56, R57, R56 ;  /* 0x000000383938723e */ /* 0x000fe200000000ff */
[-C--:B------:R-:W-:Y:S01]  /*54e0*/  FMUL.FTZ R118, R118, R5.reuse ;  /* 0x0000000576767220 */ /* 0x080fe20000410000 */
[----:B0-----:R-:W-:Y:S01]  /*54f0*/  F2FP.F16.F32.PACK_AB R24, R41, R20 ;  /* 0x000000142918723e */ /* 0x001fe200000000ff */
[----:B------:R2:W-:Y:S01]  /*5500*/  STSM.16.M88.4 [R15+0x6000], R48 ;  /* 0x006000300f007844 */ /* 0x0005e20000000200 */
[----:B------:R-:W-:Y:S01]  /*5510*/  F2FP.F16.F32.PACK_AB R25, R59, R54 ;  /* 0x000000363b19723e */ /* 0x000fe200000000ff */
[----:B------:R-:W-:Y:S01]  /*5520*/  FMUL.FTZ R119, R119, R5 ;  /* 0x0000000577777220 */ /* 0x000fe20000410000 */
[----:B------:R-:W-:Y:S01]  /*5530*/  F2FP.F16.F32.PACK_AB R26, R60, R53 ;  /* 0x000000353c1a723e */ /* 0x000fe200000000ff */
[----:B------:R-:W-:Y:S01]  /*5540*/  FMUL.FTZ R122, R122, R5 ;  /* 0x000000057a7a7220 */ /* 0x000fe20000410000 */
[----:B------:R-:W-:Y:S01]  /*5550*/  F2FP.F16.F32.PACK_AB R27, R62, R55 ;  /* 0x000000373e1b723e */ /* 0x000fe200000000ff */
[-C--:B------:R-:W-:Y:S01]  /*5560*/  FMUL.FTZ R123, R123, R5.reuse ;  /* 0x000000057b7b7220 */ /* 0x080fe20000410000 */
[----:B------:R-:W-:Y:S01]  /*5570*/  F2FP.F16.F32.PACK_AB R57, R67, R58 ;  /* 0x0000003a4339723e */ /* 0x000fe200000000ff */
[----:B------:R-:W-:Y:S01]  /*5580*/  FMUL.FTZ R126, R126, R5 ;  /* 0x000000057e7e7220 */ /* 0x000fe20000410000 */
[----:B------:R-:W-:Y:S01]  /*5590*/  F2FP.F16.F32.PACK_AB R58, R64, R61 ;  /* 0x0000003d403a723e */ /* 0x000fe200000000ff */
[----:B------:R2:W-:Y:S01]  /*55a0*/  STSM.16.M88.4 [R14+0x6000], R24 ;  /* 0x006000180e007844 */ /* 0x0005e20000000200 */
[----:B------:R-:W-:Y:S01]  /*55b0*/  F2FP.F16.F32.PACK_AB R59, R71, R70 ;  /* 0x00000046473b723e */ /* 0x000fe200000000ff */
[-C--:B------:R-:W-:Y:S01]  /*55c0*/  FMUL.FTZ R127, R127, R5.reuse ;  /* 0x000000057f7f7220 */ /* 0x080fe20000410000 */
[----:B------:R-:W-:Y:S01]  /*55d0*/  ISETP.LT.AND P1, PT, R16, UR33, PT ;  /* 0x0000002110007c0c */ /* 0x000fe2000bf21270 */
[----:B------:R-:W-:Y:S01]  /*55e0*/  UMOV UR33, UR10 ;  /* 0x0000000a00217c82 */ /* 0x000fe20008000000 */
[----:B------:R-:W-:Y:S01]  /*55f0*/  R2UR UR7, R0 ;  /* 0x00000000000772ca */ /* 0x000fe200000e0000 */
[----:B------:R2:W-:Y:S01]  /*5600*/  STSM.16.M88.4 [R13+0x6000], R56 ;  /* 0x006000380d007844 */ /* 0x0005e20000000200 */
[-C--:B------:R-:W-:Y:S01]  /*5610*/  FMUL.FTZ R130, R130, R5.reuse ;  /* 0x0000000582827220 */ /* 0x080fe20000410000 */
[-C--:B------:R-:W-:Y:S01]  /*5620*/  FMUL.FTZ R131, R131, R5.reuse ;  /* 0x0000000583837220 */ /* 0x080fe20000410000 */
[-C--:B------:R-:W-:Y:S01]  /*5630*/  FMUL.FTZ R134, R134, R5.reuse ;  /* 0x0000000586867220 */ /* 0x080fe20000410000 */
[----:B------:R-:W-:Y:S01]  /*5640*/  @!PT LDS RZ, [RZ] ;  /* 0x00000000fffff984 */ /* 0x000fe20000000800 */
[----:B------:R-:W-:Y:S01]  /*5650*/  @!PT LDS RZ, [RZ] ;  /* 0x00000000fffff984 */ /* 0x000fe20000000800 */
[----:B------:R-:W-:Y:S01]  /*5660*/  @!PT LDS RZ, [RZ] ;  /* 0x00000000fffff984 */ /* 0x000fe20000000800 */
[----:B------:R-:W-:Y:S01]  /*5670*/  @!PT LDS RZ, [RZ] ;  /* 0x00000000fffff984 */ /* 0x000fe20000000800 */
[----:B------:R0:W-:Y:S06]  /*5680*/  MEMBAR.ALL.CTA ;  /* 0x0000000000007992 */ /* 0x0001ec0000008000 */
[----:B0-----:R-:W0:Y:S01]  /*5690*/  FENCE.VIEW.ASYNC.S ;  /* 0x00000000000073c6 */ /* 0x001e220000000000 */
[----:B------:R-:W-:Y:S01]  /*56a0*/  FMUL.FTZ R135, R135, R5 ;  /* 0x0000000587877220 */ /* 0x000fe20000410000 */
[-C--:B------:R-:W-:Y:S01]  /*56b0*/  FMUL.FTZ R88, R88, R6.reuse ;  /* 0x0000000658587220 */ /* 0x080fe20000410000 */
        /* <DEDUP_REMOVED lines=22> */
[----:B------:R-:W-:Y:S01]  /*5820*/  FMUL.FTZ R133, R133, R6 ;  /* 0x0000000685857220 */ /* 0x000fe20000410000 */
[----:B-1----:R-:W-:-:S02]  /*5830*/  IMAD.MOV.U32 R9, RZ, RZ, R4 ;  /* 0x000000ffff097224 */ /* 0x002fc400078e0004 */
[----:B------:R-:W-:Y:S01]  /*5840*/  IMAD.MOV.U32 R5, RZ, RZ, R19 ;  /* 0x000000ffff057224 */ /* 0x000fe200078e0013 */
[----:B0-----:R-:W-:Y:S01]  /*5850*/  NOP ;  /* 0x0000000000007918 */ /* 0x001fe20000000000 */
[----:B--2---:R-:W-:Y:S05]  /*5860*/  @P1 BRA `(.L_x_29) ;  /* 0xffffffdc00d41947 */ /* 0x004fea000383ffff */
.L_x_18:
[----:B------:R-:W-:Y:S06]  /*5870*/  BAR.ARV 0x8, 0x200 ;  /* 0x0208000000007b1d */ /* 0x000fec0000002000 */
[----:B------:R-:W-:Y:S05]  /*5880*/  @!P0 BRA `(.L_x_30) ;  /* 0x0000000000048947 */ /* 0x000fea0003800000 */
[----:B------:R-:W-:Y:S01]  /*5890*/  BPT.TRAP 0x1 ;  /* 0x000000040000795c */ /* 0x000fe20000300000 */
.L_x_30:
[----:B------:R-:W-:Y:S01]  /*58a0*/  R2UR UR6, R0 ;  /* 0x00000000000672ca */ /* 0x000fe200000e0000 */
[----:B------:R-:W-:-:S05]  /*58b0*/  IMAD.U32 R2, RZ, RZ, UR32 ;  /* 0x00000020ff027e24 */ /* 0x000fca000f8e00ff */
[----:B------:R-:W-:-:S07]  /*58c0*/  SHF.L.U32 R2, R2, 0x1f, RZ ;  /* 0x0000001f02027819 */ /* 0x000fce00000006ff */
[----:B------:R-:W-:-:S09]  /*58d0*/  ULEA UR6, UR6, UR41, 0x3 ;  /* 0x0000002906067291 */ /* 0x000fd2000f8e183f */
[----:B------:R0:W2:Y:S01]  /*58e0*/  SYNCS.PHASECHK.TRANS64.TRYWAIT P1, [UR6+0x2d850], R2 ;  /* 0x02d85002ff0075a7 */ /* 0x0000a20008020146 */
[----:B------:R-:W-:Y:S05]  /*58f0*/  @!P0 BRA `(.L_x_31) ;  /* 0x0000000000048947 */ /* 0x000fea0003800000 */
[----:B------:R-:W-:Y:S01]  /*5900*/  BPT.TRAP 0x1 ;  /* 0x000000040000795c */ /* 0x000fe20000300000 */
.L_x_31:
[----:B--2---:R-:W-:Y:S05]  /*5910*/  @P1 BRA `(.L_x_32) ;  /* 0x0000000000081947 */ /* 0x004fea0003800000 */
[----:B------:R-:W2:Y:S02]  /*5920*/  SYNCS.PHASECHK.TRANS64.TRYWAIT P1, [UR6+0x2d850], R2 ;  /* 0x02d85002ff0075a7 */ /* 0x000ea40008020146 */
[----:B--2---:R-:W-:Y:S05]  /*5930*/  @!P1 BRA `(.L_x_33) ;  /* 0x0000005800a89947 */ /* 0x004fea0003800000 */
.L_x_32:
[----:B------:R-:W-:Y:S01]  /*5940*/  UIADD3 UR41, UR41, 0x400, URZ ;  /* 0x0000040029297890 */ /* 0x000fe2000fffe03f */
[----:B------:R-:W-:Y:S01]  /*5950*/  R2UR UR8, R0 ;  /* 0x00000000000872ca */ /* 0x000fe200000e0000 */
[----:B------:R-:W-:Y:S01]  /*5960*/  ULOP3.LUT UR42, UR42, 0x10000, URZ, 0xfc, !UPT ;  /* 0x000100002a2a7892 */ /* 0x000fe2000f8efc3f */
[----:B------:R-:W-:Y:S01]  /*5970*/  WARPGROUP.ARRIVE ;  /* 0x00000000000079c5 */ /* 0x000fe20000000000 */
[----:B------:R-:W-:Y:S01]  /*5980*/  USHF.R.U32.HI UR41, URZ, 0x4, UR41 ;  /* 0x000000043f297899 */ /* 0x000fe20008011629 */
[----:B------:R-:W3:Y:S01]  /*5990*/  SHFL.BFLY PT, R0, R7, 0x2, 0x1f ;  /* 0x0c401f0007007f89 */ /* 0x000ee200000e0000 */
[----:B------:R-:W-:Y:S01]  /*59a0*/  UMOV UR9, 0x40000040 ;  /* 0x4000004000097882 */ /* 0x000fe20000000000 */
[----:B------:R-:W-:Y:S01]  /*59b0*/  UMOV UR11, 0x80000020 ;  /* 0x80000020000b7882 */ /* 0x000fe20000000000 */
[----:B------:R-:W-:Y:S01]  /*59c0*/  ULOP3.LUT UR41, UR41, 0x3fff, URZ, 0xc0, !UPT ;  /* 0x00003fff29297892 */ /* 0x000fe2000f8ec03f */
[----:B--2---:R-:W0:Y:S01]  /*59d0*/  SHFL.BFLY PT, R3, R12, 0x2, 0x1f ;  /* 0x0c401f000c037f89 */ /* 0x004e2200000e0000 */
[----:B------:R-:W-:Y:S01]  /*59e0*/  MOV R53, RZ ;  /* 0x000000ff00357202 */ /* 0x000fe20000000f00 */
[----:B------:R-:W-:Y:S01]  /*59f0*/  IMAD.MOV.U32 R16, RZ, RZ, RZ ;  /* 0x000000ffff107224 */ /* 0x000fe200078e00ff */
[----:B------:R-:W-:Y:S01]  /*5a00*/  ULOP3.LUT UR7, UR41, 0x2000000, URZ, 0xfc, !UPT ;  /* 0x0200000029077892 */ /* 0x000fe2000f8efc3f */
[----:B-1----:R-:W-:-:S02]  /*5a10*/  IMAD.U32 R8, RZ, RZ, UR5 ;  /* 0x00000005ff087e24 */ /* 0x002fc4000f8e00ff */
[----:B------:R-:W-:Y:S01]  /*5a20*/  IMAD.U32 R9, RZ, RZ, UR5 ;  /* 0x00000005ff097e24 */ /* 0x000fe2000f8e00ff */
[----:B------:R-:W-:Y:S01]  /*5a30*/  UIMAD UR7, UR8, 0x600, UR7 ;  /* 0x00000600080778a4 */ /* 0x000fe2000f8e0207 */
[----:B------:R-:W-:Y:S02]  /*5a40*/  IMAD.MOV.U32 R23, RZ, RZ, -0x800000 ;  /* 0xff800000ff177424 */ /* 0x000fe400078e00ff */
[----:B------:R-:W-:-:S04]  /*5a50*/  UMOV UR8, UR42 ;  /* 0x0000002a00087c82 */ /* 0x000fc80008000000 */
[----:B------:R-:W-:Y:S02]  /*5a60*/  UMOV UR10, UR7 ;  /* 0x00000007000a7c82 */ /* 0x000fe40008000000 */
[----:B------:R-:W-:Y:S01]  /*5a70*/  HGMMA.64x96x16.F32 R88, gdesc[UR8].tnspB, R88, gsb0 ;  /* 0x41600000085879f0 */ /* 0x000fe20008000858 */
[----:B------:R-:W-:Y:S02]  /*5a80*/  UIADD3 UR8, UR42, 0x2, URZ ;  /* 0x000000022a087890 */ /* 0x000fe4000fffe03f */
[----:B------:R-:W-:Y:S01]  /*5a90*/  UIADD3 UR10, UR7, 0x40, URZ ;  /* 0x00000040070a7890 */ /* 0x000fe2000fffe03f */
[----:B---3--:R-:W-:Y:S01]  /*5aa0*/  FADD.FTZ R0, R0, R7 ;  /* 0x0000000700007221 */ /* 0x008fe20000010000 */
[----:B------:R-:W-:Y:S01]  /*5ab0*/  UMOV UR9, 0x40000040 ;  /* 0x4000004000097882 */ /* 0x000fe20000000000 */
[----:B------:R-:W-:Y:S01]  /*5ac0*/  UMOV UR11, 0x80000020 ;  /* 0x80000020000b7882 */ /* 0x000fe20000000000 */
[----:B0-----:R-:W-:Y:S02]  /*5ad0*/  FADD.FTZ R2, R3, R12 ;  /* 0x0000000c03027221 */ /* 0x001fe40000010000 */
[----:B------:R-:W0:Y:S04]  /*5ae0*/  SHFL.BFLY PT, R3, R0, 0x1, 0x1f ;  /* 0x0c201f0000037f89 */ /* 0x000e2800000e0000 */
[----:B------:R-:W1:Y:S01]  /*5af0*/  SHFL.BFLY PT, R5, R2, 0x1, 0x1f ;  /* 0x0c201f0002057f89 */ /* 0x000e6200000e0000 */
[----:B0-----:R-:W-:Y:S01]  /*5b00*/  FADD.FTZ R6, R0, R3 ;  /* 0x0000000300067221 */ /* 0x001fe20000010000 */
[----:B------:R-:W-:-:S02]  /*5b10*/  IMAD.MOV.U32 R0, RZ, RZ, -0x800000 ;  /* 0xff800000ff007424 */ /* 0x000fc400078e00ff */
[----:B-1----:R-:W-:Y:S02]  /*5b20*/  FADD.FTZ R7, R2, R5 ;  /* 0x0000000502077221 */ /* 0x002fe40000010000 */
[----:B------:R-:W-:-:S03]  /*5b30*/  FSETP.NE.FTZ.AND P1, PT, R6, RZ, PT ;  /* 0x000000ff0600720b */ /* 0x000fc60003f35000 */
[----:B------:R-:W-:-:S10]  /*5b40*/  FSETP.NE.FTZ.AND P2, PT, R7, RZ, PT ;  /* 0x000000ff0700720b */ /* 0x000fd40003f55000 */
[----:B------:R-:W0:Y:S01]  /*5b50*/  @P1 MUFU.LG2 R3, R6 ;  /* 0x0000000600031308 */ /* 0x000e220000000c00 */
[----:B------:R-:W-:Y:S02]  /*5b60*/  @P1 FMUL.FTZ R2, R8, 0.69314718246459960938 ;  /* 0x3f31721808021820 */ /* 0x000fe40000410000 */
[----:B------:R-:W-:-:S05]  /*5b70*/  @P2 FMUL.FTZ R8, R9, 0.69314718246459960938 ;  /* 0x3f31721809082820 */ /* 0x000fca0000410000 */
[----:B------:R-:W1:Y:S08]  /*5b80*/  @P2 MUFU.LG2 R5, R7 ;  /* 0x0000000700052308 */ /* 0x000e700000000c00 */
[----:B------:R2:W3:Y:S01]  /*5b90*/  @P1 MUFU.RCP R53, R6 ;  /* 0x0000000600351308 */ /* 0x0004e20000001000 */
[----:B0-----:R-:W-:-:S04]  /*5ba0*/  @P1 FMUL.FTZ R3, R3, 0.69314718246459960938 ;  /* 0x3f31721803031820 */ /* 0x001fc80000410000 */
[----:B------:R-:W-:-:S03]  /*5bb0*/  @P1 FFMA.FTZ R23, R2, R19, R3 ;  /* 0x0000001302171223 */ /* 0x000fc60000010003 */
[----:B------:R2:W0:Y:S01]  /*5bc0*/  @P2 MUFU.RCP R16, R7 ;  /* 0x0000000700102308 */ /* 0x0004220000001000 */
[----:B-1----:R-:W-:-:S04]  /*5bd0*/  @P2 FMUL.FTZ R5, R5, 0.69314718246459960938 ;  /* 0x3f31721805052820 */ /* 0x002fc80000410000 */
[----:B------:R-:W-:Y:S01]  /*5be0*/  @P2 FFMA.FTZ R0, R8, R4, R5 ;  /* 0x0000000408002223 */ /* 0x000fe20000010005 */
        /* <DEDUP_REMOVED lines=46> */
[----:B0-23--:R-:W-:Y:S05]  /*5ed0*/  @!P0 BRA `(.L_x_34) ;  /* 0x0000000000048947 */ /* 0x00dfea0003800000 */
[----:B------:R-:W-:Y:S01]  /*5ee0*/  BPT.TRAP 0x1 ;  /* 0x000000040000795c */ /* 0x000fe20000300000 */
.L_x_34:
[----:B------:R-:W-:Y:S01]  /*5ef0*/  UIADD3 UR6, UR6, 0x2d860, URZ ;  /* 0x0002d86006067890 */ /* 0x000fe2000fffe03f */
[-C--:B------:R-:W-:Y:S01]  /*5f00*/  FMUL.FTZ R38, R88, R53.reuse ;  /* 0x0000003558267220 */ /* 0x080fe20000410000 */
[-C--:B------:R-:W-:Y:S01]  /*5f10*/  FMUL.FTZ R39, R89, R53.reuse ;  /* 0x0000003559277220 */ /* 0x080fe20000410000 */
[-C--:B------:R-:W-:Y:S01]  /*5f20*/  FMUL.FTZ R36, R92, R53.reuse ;  /* 0x000000355c247220 */ /* 0x080fe20000410000 */
[----:B------:R-:W-:Y:S01]  /*5f30*/  UPRMT UR6, UR4, 0x654, UR6 ;  /* 0x0000065404067896 */ /* 0x000fe20008000006 */
        /* <DEDUP_REMOVED lines=8> */
[----:B------:R-:W-:Y:S01]  /*5fc0*/  SYNCS.ARRIVE.TRANS64.RED.A1T0 RZ, [UR6], RZ ;  /* 0x000000ffffff79a7 */ /* 0x000fe20008100406 */
        /* <DEDUP_REMOVED lines=13> */
[----:B------:R-:W-:Y:S01]  /*60a0*/  PLOP3.LUT P0, PT, PT, PT, PT, 0x8, 0x0 ;  /* 0x000000000000781c */ /* 0x000fe20003f0e170 */
        /* <DEDUP_REMOVED lines=23> */
[----:B------:R-:W-:-:S07]  /*6220*/  FMUL.FTZ R135, R135, R16 ;  /* 0x0000001087877220 */ /* 0x000fce0000410000 */
.L_x_10:
[----:B------:R-:W-:Y:S05]  /*6230*/  @P0 BRA `(.L_x_35) ;  /* 0x0000001000880947 */ /* 0x000fea0003800000 */
[----:B------:R-:W-:Y:S01]  /*6240*/  IADD3 R58, R22, -0x80, RZ ;  /* 0xffffff80163a7810 */ /* 0x000fe20007ffe0ff */
[----:B------:R-:W0:Y:S01]  /*6250*/  S2R R60, SR_CTAID.X ;  /* 0x00000000003c7919 */ /* 0x000e220000002500 */
[----:B------:R-:W1:Y:S01]  /*6260*/  LDC R22, c[0x0][0xbe8] ;  /* 0x0002fa00ff167b82 */ /* 0x000e620000000800 */
[----:B------:R-:W-:Y:S01]  /*6270*/  USHF.R.S32.HI UR7, URZ, 0x1f, UR39 ;  /* 0x0000001f3f077899 */ /* 0x000fe20008011427 */
[----:B------:R-:W-:Y:S01]  /*6280*/  SHF.R.S32.HI R55, RZ, 0x1f, R58 ;  /* 0x0000001fff377819 */ /* 0x000fe2000001143a */
[----:B------:R-:W-:Y:S01]  /*6290*/  ULDC.64 UR8, c[0x0][0xbd0] ;  /* 0x0002f40000087ab9 */ /* 0x000fe20000000a00 */
[----:B------:R-:W-:Y:S01]  /*62a0*/  BSSY B0, `(.L_x_36) ;  /* 0x00000cf000007945 */ /* 0x000fe20003800000 */
[----:B------:R-:W-:Y:S01]  /*62b0*/  UIMAD UR6, UR7, UR8, URZ ;  /* 0x00000008070672a4 */ /* 0x000fe2000f8e023f */
[CC--:B------:R-:W-:Y:S01]  /*62c0*/  LEA.HI R16, R55.reuse, R58.reuse, RZ, 0x7 ;  /* 0x0000003a37107211 */ /* 0x0c0fe200078f38ff */
[----:B------:R-:W-:Y:S01]  /*62d0*/  UIMAD.WIDE.U32 UR4, UR39, UR8, URZ ;  /* 0x00000008270472a5 */ /* 0x000fe2000f8e003f */
[----:B------:R-:W-:Y:S01]  /*62e0*/  LEA.HI R55, R55, R58, RZ, 0x2 ;  /* 0x0000003a37377211 */ /* 0x000fe200078f10ff */
[----:B------:R-:W2:Y:S01]  /*62f0*/  S2UR UR12, SR_CTAID.Z ;  /* 0x00000000000c79c3 */ /* 0x000ea20000002700 */
[----:B------:R-:W-:Y:S01]  /*6300*/  LOP3.LUT R17, R16, 0xffffff80, RZ, 0xc0, !PT ;  /* 0xffffff8010117812 */ /* 0x000fe200078ec0ff */
[----:B------:R-:W-:Y:S01]  /*6310*/  UIMAD UR6, UR39, UR9, UR6 ;  /* 0x00000009270672a4 */ /* 0x000fe2000f8e0206 */
[----:B------:R-:W-:-:S02]  /*6320*/  SHF.R.S32.HI R57, RZ, 0x7, R16 ;  /* 0x00000007ff397819 */ /* 0x000fc40000011410 */
[----:B------:R-:W-:Y:S01]  /*6330*/  LOP3.LUT R55, R55, 0xfffffffc, RZ, 0xc0, !PT ;  /* 0xfffffffc37377812 */ /* 0x000fe200078ec0ff */
[C---:B------:R-:W-:Y:S01]  /*6340*/  IMAD.IADD R18, R58.reuse, 0x1, -R17 ;  /* 0x000000013a127824 */ /* 0x040fe200078e0a11 */
[----:B------:R-:W-:Y:S01]  /*6350*/  UIADD3 UR6, UR5, UR6, URZ ;  /* 0x0000000605067290 */ /* 0x000fe2000fffe03f */
[----:B------:R-:W-:Y:S01]  /*6360*/  IMAD.HI R16, R57, 0x55555556, RZ ;  /* 0x5555555639107827 */ /* 0x000fe200078e02ff */
[----:B------:R-:W3:Y:S01]  /*6370*/  LDC.64 R64, c[0x0][0xbd8] ;  /* 0x0002f600ff407b82 */ /* 0x000ee20000000a00 */
[----:B------:R-:W-:Y:S01]  /*6380*/  ULDC.64 UR8, c[0x0][0xb38] ;  /* 0x0002ce0000087ab9 */ /* 0x000fe20000000a00 */
[----:B------:R-:W-:Y:S01]  /*6390*/  SHF.R.S32.HI R59, RZ, 0x1f, R18 ;  /* 0x0000001fff3b7819 */ /* 0x000fe20000011412 */
[----:B------:R-:W-:Y:S01]  /*63a0*/  IMAD.IADD R55, R58, 0x1, -R55 ;  /* 0x000000013a377824 */ /* 0x000fe200078e0a37 */
[----:B------:R-:W-:Y:S01]  /*63b0*/  LEA.HI R16, R16, R16, RZ, 0x1 ;  /* 0x0000001010107211 */ /* 0x000fe200078f08ff */
[----:B------:R-:W-:Y:S01]  /*63c0*/  UIMAD UR7, UR7, UR8, URZ ;  /* 0x00000008070772a4 */ /* 0x000fe2000f8e023f */
[----:B------:R-:W-:-:S02]  /*63d0*/  LEA.HI R19, R59, R18, RZ, 0x2 ;  /* 0x000000123b137211 */ /* 0x000fc400078f10ff */
[----:B------:R-:W-:Y:S01]  /*63e0*/  BAR.SYNC.DEFER_BLOCKING 0x1, 0x180 ;  /* 0x0046000000007b1d */ /* 0x000fe20000010000 */
[----:B-1----:R-:W-:Y:S02]  /*63f0*/  ISETP.NE.AND P0, PT, R22, 0x1, PT ;  /* 0x000000011600780c */ /* 0x002fe40003f05270 */
[--C-:B------:R-:W-:Y:S02]  /*6400*/  SHF.R.S32.HI R17, RZ, 0x2, R19.reuse ;  /* 0x00000002ff117819 */ /* 0x100fe40000011413 */
[----:B------:R-:W-:-:S03]  /*6410*/  SHF.R.S32.HI R54, RZ, 0x1f, R19 ;  /* 0x0000001fff367819 */ /* 0x000fc60000011413 */
[----:B------:R-:W1:Y:S01]  /*6420*/  S2UR UR11, SR_CTAID.Y ;  /* 0x00000000000b79c3 */ /* 0x000e620000002600 */
[----:B------:R-:W-:Y:S01]  /*6430*/  LOP3.LUT R19, R19, 0x7ffffffc, RZ, 0xc0, !PT ;  /* 0x7ffffffc13137812 */ /* 0x000fe200078ec0ff */
[----:B--2---:R-:W-:Y:S01]  /*6440*/  USHF.R.S32.HI UR10, URZ, 0x1f, UR12 ;  /* 0x0000001f3f0a7899 */ /* 0x004fe2000801140c */
[----:B------:R-:W-:-:S03]  /*6450*/  LEA.HI R54, R54, R17, RZ, 0x3 ;  /* 0x0000001136367211 */ /* 0x000fc600078f18ff */
[----:B------:R-:W-:Y:S01]  /*6460*/  IMAD.IADD R19, R18, 0x1, -R19 ;  /* 0x0000000112137824 */ /* 0x000fe200078e0a13 */
[----:B------:R-:W-:Y:S01]  /*6470*/  LOP3.LUT R56, R54, 0xfffffff8, RZ, 0xc0, !PT ;  /* 0xfffffff836387812 */ /* 0x000fe200078ec0ff */
[----:B------:R-:W-:Y:S01]  /*6480*/  IMAD R54, R16, -0x3, R57 ;  /* 0xfffffffd10367824 */ /* 0x000fe200078e0239 */
[----:B------:R-:W-:Y:S01]  /*6490*/  LEA.HI R16, R59, R18, RZ, 0x5 ;  /* 0x000000123b107211 */ /* 0x000fe200078f28ff */
[----:B------:R-:W2:Y:S01]  /*64a0*/  @P0 LDC R58, c[0x0][0xbec] ;  /* 0x0002fb00ff3a0b82 */ /* 0x000ea20000000800 */
[----:B------:R-:W-:Y:S02]  /*64b0*/  IMAD.SHL.U32 R19, R19, 0x2, RZ ;  /* 0x0000000213137824 */ /* 0x000fe400078e00ff */
[----:B------:R-:W-:Y:S01]  /*64c0*/  IMAD.IADD R17, R17, 0x1, -R56 ;  /* 0x0000000111117824 */ /* 0x000fe200078e0a38 */
[----:B------:R-:W-:Y:S02]  /*64d0*/  LEA.HI R56, R55, R55, RZ, 0x1 ;  /* 0x0000003737387211 */ /* 0x000fe400078f08ff */
[----:B------:R-:W-:-:S02]  /*64e0*/  SHF.R.S32.HI R16, RZ, 0x5, R16 ;  /* 0x00000005ff107819 */ /* 0x000fc40000011410 */
[----:B------:R-:W-:Y:S01]  /*64f0*/  LOP3.LUT R56, R56, 0x1ffffffe, RZ, 0xc0, !PT ;  /* 0x1ffffffe38387812 */ /* 0x000fe200078ec0ff */
[----:B------:R-:W1:Y:S04]  /*6500*/  LDC R69, c[0x0][0xc50] ;  /* 0x00031400ff457b82 */ /* 0x000e680000000800 */
[----:B------:R-:W-:Y:S02]  /*6510*/  IMAD.IADD R57, R55, 0x1, -R56 ;  /* 0x0000000137397824 */ /* 0x000fe400078e0a38 */
[----:B------:R-:W-:Y:S01]  /*6520*/  IMAD R55, R16, 0x10, R17 ;  /* 0x0000001010377824 */ /* 0x000fe200078e0211 */
[----:B------:R-:W-:Y:S01]  /*6530*/  MOV R16, UR4 ;  /* 0x0000000400107c02 */ /* 0x000fe20008000f00 */
[----:B------:R-:W4:Y:S01]  /*6540*/  LDC.64 R66, c[0x0][0xb40] ;  /* 0x0002d000ff427b82 */ /* 0x000f220000000a00 */
[----:B------:R-:W-:Y:S01]  /*6550*/  IMAD.U32 R17, RZ, RZ, UR5 ;  /* 0x00000005ff117e24 */ /* 0x000fe2000f8e00ff */
[----:B------:R-:W-:Y:S01]  /*6560*/  UIMAD.WIDE.U32 UR4, UR39, UR8, URZ ;  /* 0x00000008270472a5 */ /* 0x000fe2000f8e003f */
[----:B------:R-:W-:-:S02]  /*6570*/  IMAD R56, R54, 0x40, R55 ;  /* 0x0000004036387824 */ /* 0x000fc400078e0237 */
[----:B------:R-:W-:Y:S01]  /*6580*/  IMAD.U32 R17, RZ, RZ, UR6 ;  /* 0x00000006ff117e24 */ /* 0x000fe2000f8e00ff */
[----:B------:R-:W-:Y:S01]  /*6590*/  UIMAD UR6, UR39, UR9, UR7 ;  /* 0x00000009270672a4 */ /* 0x000fe2000f8e0207 */
[----:B------:R-:W-:Y:S01]  /*65a0*/  IMAD R57, R57, 0x8, R56 ;  /* 0x0000000839397824 */ /* 0x000fe200078e0238 */
[----:B------:R-:W5:Y:S01]  /*65b0*/  @P0 LDC R63, c[0x0][0xbf0] ;  /* 0x0002fc00ff3f0b82 */ /* 0x000f620000000800 */
[----:B---3--:R-:W-:Y:S01]  /*65c0*/  IMAD R54, R64, UR10, RZ ;  /* 0x0000000a40367c24 */ /* 0x008fe2000f8e02ff */
[----:B------:R-:W-:Y:S01]  /*65d0*/  UIADD3 UR6, UR5, UR6, URZ ;  /* 0x0000000605067290 */ /* 0x000fe2000fffe03f */
[----:B0-----:R-:W-:Y:S01]  /*65e0*/  IMAD R57, R60, 0xc0, R57 ;  /* 0x000000c03c397824 */ /* 0x001fe200078e0239 */
[----:B------:R-:W-:Y:S01]  /*65f0*/  MOV R55, UR5 ;  /* 0x0000000500377c02 */ /* 0x000fe20008000f00 */
[----:B------:R-:W-:Y:S01]  /*6600*/  IMAD.WIDE.U32 R16, R64, UR12, R16 ;  /* 0x0000000c40107c25 */ /* 0x000fe2000f8e0010 */
[----:B------:R-:W-:Y:S02]  /*6610*/  ULDC.64 UR8, c[0x0][0xb28] ;  /* 0x0002ca0000087ab9 */ /* 0x000fe40000000a00 */
[----:B------:R-:W0:Y:S01]  /*6620*/  @P0 LDC R68, c[0x0][0xbec] ;  /* 0x0002fb00ff440b82 */ /* 0x000e220000000800 */
[----:B------:R-:W-:-:S02]  /*6630*/  IMAD R64, RZ, RZ, -UR39 ;  /* 0x80000027ff407e24 */ /* 0x000fc4000f8e02ff */
[----:B--2---:R-:W-:-:S04]  /*6640*/  @P0 IMAD.HI.U32 R58, R57, R58, RZ ;  /* 0x0000003a393a0227 */ /* 0x004fc800078e00ff */
[----:B------:R-:W-:Y:S01]  /*6650*/  IMAD R61, R65, UR12, R54 ;  /* 0x0000000c413d7c24 */ /* 0x000fe2000f8e0236 */
[----:B------:R-:W2:Y:S01]  /*6660*/  @P0 LDC R71, c[0x0][0xbf0] ;  /* 0x0002fc00ff470b82 */ /* 0x000ea20000000800 */
[----:B------:R-:W-:Y:S01]  /*6670*/  IMAD.U32 R54, RZ, RZ, UR4 ;  /* 0x00000004ff367e24 */ /* 0x000fe2000f8e00ff */
[----:B------:R-:W-:Y:S01]  /*6680*/  ULDC.64 UR4, c[0x0][0xbe0] ;  /* 0x0002f80000047ab9 */ /* 0x000fe20000000a00 */
[----:B------:R-:W-:Y:S01]  /*6690*/  IMAD.U32 R55, RZ, RZ, UR6 ;  /* 0x00000006ff377e24 */ /* 0x000fe2000f8e00ff */
[----:B------:R-:W-:Y:S01]  /*66a0*/  ULDC.64 UR6, c[0x0][0xb48] ;  /* 0x0002d20000067ab9 */ /* 0x000fe20000000a00 */
[C---:B----4-:R-:W-:Y:S02]  /*66b0*/  IMAD R62, R66.reuse, UR10, RZ ;  /* 0x0000000a423e7c24 */ /* 0x050fe4000f8e02ff */
[----:B-1----:R-:W-:Y:S02]  /*66c0*/  IMAD R69, R69, R64, UR11 ;  /* 0x0000000b45457e24 */ /* 0x002fe4000f8e0240 */
[----:B------:R-:W-:Y:S01]  /*66d0*/  IMAD.MOV.U32 R59, RZ, RZ, R57 ;  /* 0x000000ffff3b7224 */ /* 0x000fe200078e0039 */
[----:B-----5:R-:W-:Y:S01]  /*66e0*/  @P0 SHF.R.U32.HI R59, RZ, R63, R58 ;  /* 0x0000003fff3b0219 */ /* 0x020fe2000001163a */
[----:B------:R-:W-:Y:S01]  /*66f0*/  IMAD R63, R67, UR12, R62 ;  /* 0x0000000c433f7c24 */ /* 0x000fe2000f8e023e */
[----:B------:R-:W-:Y:S01]  /*6700*/  SHF.R.S32.HI R62, RZ, 0x1f, R69 ;  /* 0x0000001fff3e7819 */ /* 0x000fe20000011445 */
[----:B------:R-:W-:-:S04]  /*6710*/  IMAD.WIDE.U32 R54, R66, UR12, R54 ;  /* 0x0000000c42367c25 */ /* 0x000fc8000f8e0036 */
[----:B------:R-:W-:Y:S01]  /*6720*/  IMAD.IADD R17, R17, 0x1, R61 ;  /* 0x0000000111117824 */ /* 0x000fe200078e023d */
[----:B------:R-:W-:Y:S01]  /*6730*/  IADD3 R55, R55, R63, RZ ;  /* 0x0000003f37377210 */ /* 0x000fe20007ffe0ff */
[----:B0-----:R-:W-:-:S04]  /*6740*/  @P0 IMAD.HI.U32 R68, R57, R68, RZ ;  /* 0x0000004439440227 */ /* 0x001fc800078e00ff */
[----:B------:R-:W-:Y:S01]  /*6750*/  IMAD.MOV.U32 R61, RZ, RZ, R57 ;  /* 0x000000ffff3d7224 */ /* 0x000fe200078e0039 */
[----:B--2---:R-:W-:Y:S01]  /*6760*/  @P0 SHF.R.U32.HI R61, RZ, R71, R68 ;  /* 0x00000047ff3d0219 */ /* 0x004fe20000011644 */
[C---:B------:R-:W-:Y:S02]  /*6770*/  IMAD R58, R62.reuse, UR4, RZ ;  /* 0x000000043e3a7c24 */ /* 0x040fe4000f8e02ff */
[----:B------:R-:W-:Y:S02]  /*6780*/  IMAD R63, R62, UR6, RZ ;  /* 0x000000063e3f7c24 */ /* 0x000fe4000f8e02ff */
[----:B------:R-:W-:-:S04]  /*6790*/  IMAD.WIDE.U32 R16, R69, UR4, R16 ;  /* 0x0000000445107c25 */ /* 0x000fc8000f8e0010 */
[----:B------:R-:W-:Y:S01]  /*67a0*/  IMAD R62, R69, UR5, R58 ;  /* 0x00000005453e7c24 */ /* 0x000fe2000f8e023a */
[----:B------:R-:W-:Y:S01]  /*67b0*/  IADD3 R16, P0, R59, R16, RZ ;  /* 0x000000103b107210 */ /* 0x000fe20007f1e0ff */
[C---:B------:R-:W-:Y:S01]  /*67c0*/  IMAD R65, R69.reuse, UR7, R63 ;  /* 0x0000000745417c24 */ /* 0x040fe2000f8e023f */
[--C-:B------:R-:W-:Y:S01]  /*67d0*/  SHF.R.S32.HI R63, RZ, 0x1f, R59.reuse ;  /* 0x0000001fff3f7819 */ /* 0x100fe2000001143b */
[----:B------:R-:W-:Y:S01]  /*67e0*/  IMAD.MOV R59, RZ, RZ, -R59 ;  /* 0x000000ffff3b7224 */ /* 0x000fe200078e0a3b */
[----:B------:R-:W-:Y:S01]  /*67f0*/  SHF.R.S32.HI R58, RZ, 0x1f, R61 ;  /* 0x0000001fff3a7819 */ /* 0x000fe2000001143d */
[----:B------:R-:W-:Y:S01]  /*6800*/  ULDC.64 UR4, c[0x0][0xb30] ;  /* 0x0002cc0000047ab9 */ /* 0x000fe20000000a00 */
[----:B------:R-:W-:Y:S01]  /*6810*/  IMAD.WIDE.U32 R54, R69, UR6, R54 ;  /* 0x0000000645367c25 */ /* 0x000fe2000f8e0036 */
[----:B------:R-:W-:Y:S01]  /*6820*/  IADD3.X R17, R63, R17, R62, P0, !PT ;  /* 0x000000113f117210 */ /* 0x000fe200007fe43e */
[----:B------:R-:W-:Y:S02]  /*6830*/  ULDC.64 UR6, c[0x0][0xbc8] ;  /* 0x0002f20000067ab9 */ /* 0x000fe40000000a00 */
[----:B------:R-:W-:-:S02]  /*6840*/  IMAD.MOV R64, RZ, RZ, -R61 ;  /* 0x000000ffff407224 */ /* 0x000fc400078e0a3d */
[----:B------:R-:W-:Y:S02]  /*6850*/  IMAD R58, R58, UR4, RZ ;  /* 0x000000043a3a7c24 */ /* 0x000fe4000f8e02ff */
[C---:B------:R-:W-:Y:S02]  /*6860*/  IMAD R59, R22.reuse, R59, R57 ;  /* 0x0000003b163b7224 */ /* 0x040fe400078e0239 */
[----:B------:R-:W-:Y:S02]  /*6870*/  IMAD.IADD R55, R55, 0x1, R65 ;  /* 0x0000000137377824 */ /* 0x000fe400078e0241 */
[----:B------:R-:W-:Y:S02]  /*6880*/  IMAD R57, R22, R64, R57 ;  /* 0x0000004016397224 */ /* 0x000fe400078e0239 */
[C---:B------:R-:W-:Y:S01]  /*6890*/  IMAD R63, R61.reuse, UR5, R58 ;  /* 0x000000053d3f7c24 */ /* 0x040fe2000f8e023a */
[----:B------:R-:W-:Y:S01]  /*68a0*/  SHF.R.S32.HI R58, RZ, 0x1f, R59 ;  /* 0x0000001fff3a7819 */ /* 0x000fe2000001143b */
[----:B------:R-:W-:Y:S01]  /*68b0*/  IMAD.WIDE.U32 R54, R61, UR4, R54 ;  /* 0x000000043d367c25 */ /* 0x000fe2000f8e0036 */
[----:B------:R-:W-:Y:S01]  /*68c0*/  SHF.R.S32.HI R61, RZ, 0x1f, R57 ;  /* 0x0000001fff3d7819 */ /* 0x000fe20000011439 */
[----:B------:R-:W0:Y:S01]  /*68d0*/  S2UR UR5, SR_CgaCtaId ;  /* 0x00000000000579c3 */ /* 0x000e220000008800 */
[----:B------:R-:W-:Y:S01]  /*68e0*/  UMOV UR4, 0x400 ;  /* 0x0000040000047882 */ /* 0x000fe20000000000 */
[----:B------:R-:W-:-:S02]  /*68f0*/  IMAD R58, R58, UR6, RZ ;  /* 0x000000063a3a7c24 */ /* 0x000fc4000f8e02ff */
[----:B------:R-:W-:Y:S02]  /*6900*/  IMAD.IADD R55, R55, 0x1, R63 ;  /* 0x0000000137377824 */ /* 0x000fe400078e023f */
[----:B------:R-:W-:Y:S02]  /*6910*/  IMAD R62, R61, UR8, RZ ;  /* 0x000000083d3e7c24 */ /* 0x000fe4000f8e02ff */
[C---:B------:R-:W-:Y:S02]  /*6920*/  IMAD R61, R59.reuse, UR7, R58 ;  /* 0x000000073b3d7c24 */ /* 0x040fe4000f8e023a */
[----:B------:R-:W-:Y:S01]  /*6930*/  IMAD.WIDE.U32 R16, R59, UR6, R16 ;  /* 0x000000063b107c25 */ /* 0x000fe2000f8e0010 */
[----:B------:R-:W-:-:S03]  /*6940*/  ULDC.64 UR6, c[0x0][0xba8] ;  /* 0x0002ea0000067ab9 */ /* 0x000fc60000000a00 */
[C---:B------:R-:W-:Y:S01]  /*6950*/  IMAD R59, R57.reuse, UR9, R62 ;  /* 0x00000009393b7c24 */ /* 0x040fe2000f8e023e */
[----:B------:R-:W-:Y:S01]  /*6960*/  LEA R64, P0, R16, UR6, 0x2 ;  /* 0x0000000610407c11 */ /* 0x000fe2000f8010ff */
[----:B------:R-:W-:Y:S01]  /*6970*/  IMAD.WIDE.U32 R54, R57, UR8, R54 ;  /* 0x0000000839367c25 */ /* 0x000fe2000f8e0036 */
[----:B------:R-:W-:Y:S01]  /*6980*/  ULDC.64 UR8, c[0x0][0xb00] ;  /* 0x0002c00000087ab9 */ /* 0x000fe20000000a00 */
[----:B------:R-:W-:Y:S02]  /*6990*/  ULDC UR6, c[0x0][0xa88] ;  /* 0x0002a20000067ab9 */ /* 0x000fe40000000800 */
[----:B------:R-:W-:Y:S01]  /*69a0*/  IMAD.IADD R57, R17, 0x1, R61 ;  /* 0x0000000111397824 */ /* 0x000fe200078e023d */
[----:B------:R-:W-:Y:S01]  /*69b0*/  IADD3 R17, R55, R59, RZ ;  /* 0x0000003b37117210 */ /* 0x000fe20007ffe0ff */
[----:B------:R-:W-:Y:S01]  /*69c0*/  IMAD R58, R60, 0xc0, R56 ;  /* 0x000000c03c3a7824 */ /* 0x000fe200078e0238 */
[----:B------:R-:W-:Y:S01]  /*69d0*/  LEA R66, P1, R54, UR8, 0x2 ;  /* 0x0000000836427c11 */ /* 0x000fe2000f8210ff */
[----:B------:R-:W-:Y:S01]  /*69e0*/  SHFL.IDX PT, R56, R64, 0x1, 0x1c1f ;  /* 0x003c1f0040387f89 */ /* 0x000fe200000e0000 */
[----:B------:R-:W-:Y:S01]  /*69f0*/  LEA.HI.X R59, R16, UR7, R57, 0x2, P0 ;  /* 0x00000007103b7c11 */ /* 0x000fe200080f1439 */
[----:B0-----:R-:W-:Y:S01]  /*6a00*/  ULEA UR4, UR5, UR4, 0x18 ;  /* 0x0000000405047291 */ /* 0x001fe2000f8ec03f */
[----:B------:R-:W-:Y:S01]  /*6a10*/  LEA.HI.X R67, R54, UR9, R17, 0x2, P1 ;  /* 0x0000000936437c11 */ /* 0x000fe200088f1411 */
[----:B------:R-:W-:Y:S01]  /*6a20*/  IMAD R63, R22, UR6, RZ ;  /* 0x00000006163f7c24 */ /* 0x000fe2000f8e02ff */
[----:B------:R-:W-:Y:S01]  /*6a30*/  SHFL.IDX PT, R54, R64, RZ, 0x1c1f ;  /* 0x001c1fff40367589 */ /* 0x000fe200000e0000 */
[----:B------:R-:W-:Y:S01]  /*6a40*/  LOP3.LUT P0, RZ, R18, 0x3, RZ, 0xc0, !PT ;  /* 0x0000000312ff7812 */ /* 0x000fe2000780c0ff */
[C---:B------:R-:W-:Y:S01]  /*6a50*/  VIADD R62, R58.reuse, 0x8 ;  /* 0x000000083a3e7836 */ /* 0x040fe20000000000 */
[----:B------:R-:W-:Y:S01]  /*6a60*/  UIADD3 UR4, UR4, 0x2d820, URZ ;  /* 0x0002d82004047890 */ /* 0x000fe2000fffe03f */
[----:B------:R-:W0:Y:S01]  /*6a70*/  SHFL.IDX PT, R55, R59, RZ, 0x1c1f ;  /* 0x001c1fff3b377589 */ /* 0x000e2200000e0000 */
[----:B------:R-:W-:-:S02]  /*6a80*/  ISETP.GE.OR P1, PT, R58, R63, P0 ;  /* 0x0000003f3a00720c */ /* 0x000fc40000726670 */
[-C--:B------:R-:W-:Y:S01]  /*6a90*/  ISETP.GE.OR P0, PT, R62, R63.reuse, P0 ;  /* 0x0000003f3e00720c */ /* 0x080fe20000706670 */
[----:B------:R-:W1:Y:S01]  /*6aa0*/  SHFL.IDX PT, R57, R59, 0x1, 0x1c1f ;  /* 0x003c1f003b397f89 */ /* 0x000e6200000e0000 */
[----:B------:R-:W-:Y:S01]  /*6ab0*/  UPRMT UR4, URZ, 0x654, UR4 ;  /* 0x000006543f047896 */ /* 0x000fe20008000004 */
[----:B------:R-:W-:Y:S02]  /*6ac0*/  ISETP.GE.AND P2, PT, R58, R63, PT ;  /* 0x0000003f3a00720c */ /* 0x000fe40003f46270 */
[----:B------:R2:W3:Y:S04]  /*6ad0*/  SHFL.IDX PT, R16, R66, RZ, 0x1c1f ;  /* 0x001c1fff42107589 */ /* 0x0004e800000e0000 */
[----:B------:R2:W4:Y:S02]  /*6ae0*/  SHFL.IDX PT, R17, R67, RZ, 0x1c1f ;  /* 0x001c1fff43117589 */ /* 0x00052400000e0000 */
[----:B------:R-:W-:Y:S02]  /*6af0*/  SYNCS.ARRIVE.TRANS64.RED.A1T0 RZ, [UR4], RZ ;  /* 0x000000ffffff79a7 */ /* 0x000fe40008100404 */
[----:B0-----:R2:W-:Y:S04]  /*6b00*/  @!P1 ST.E desc[UR36][R54.64], R23 ;  /* 0x0000001736009985 */ /* 0x0015e8000c101924 */
[----:B-1----:R2:W-:Y:S01]  /*6b10*/  @!P0 ST.E desc[UR36][R56.64], R0 ;  /* 0x0000000038008985 */ /* 0x0025e2000c101924 */
[----:B------:R-:W-:Y:S05]  /*6b20*/  @P2 BRA `(.L_x_37) ;  /* 0x0000000400182947 */ /* 0x000fea0003800000 */
[C---:B--2---:R-:W-:Y:S01]  /*6b30*/  VIADD R0, R19.reuse, 0x8 ;  /* 0x0000000813007836 */ /* 0x044fe20000000000 */
[----:B------:R-:W-:Y:S01]  /*6b40*/  ULDC UR4, c[0x0][0xac8] ;  /* 0x0002b20000047ab9 */ /* 0x000fe20000000800 */
[C---:B------:R-:W-:Y:S01]  /*6b50*/  VIADD R18, R19.reuse, 0x10 ;  /* 0x0000001013127836 */ /* 0x040fe20000000000 */
[C---:B------:R-:W-:Y:S01]  /*6b60*/  IADD3 R22, R19.reuse, 0x18, RZ ;  /* 0x0000001813167810 */ /* 0x040fe20007ffe0ff */
[C---:B------:R-:W-:Y:S01]  /*6b70*/  VIADD R23, R19.reuse, 0x20 ;  /* 0x0000002013177836 */ /* 0x040fe20000000000 */
[----:B------:R-:W-:Y:S01]  /*6b80*/  ISETP.GE.AND P1, PT, R0, UR4, PT ;  /* 0x0000000400007c0c */ /* 0x000fe2000bf26270 */
[C---:B------:R-:W-:Y:S01]  /*6b90*/  VIADD R64, R19.reuse, 0x38 ;  /* 0x0000003813407836 */ /* 0x040fe20000000000 */
[----:B------:R-:W-:Y:S01]  /*6ba0*/  ISETP.GE.AND P2, PT, R18, UR4, PT ;  /* 0x0000000412007c0c */ /* 0x000fe2000bf46270 */
[----:B------:R-:W-:Y:S01]  /*6bb0*/  VIADD R65, R19, 0x40 ;  /* 0x0000004013417836 */ /* 0x000fe20000000000 */
[----:B------:R-:W-:Y:S02]  /*6bc0*/  ISETP.GE.AND P3, PT, R22, UR4, PT ;  /* 0x0000000416007c0c */ /* 0x000fe4000bf66270 */
[----:B------:R-:W-:-:S02]  /*6bd0*/  ISETP.GE.AND P4, PT, R23, UR4, PT ;  /* 0x0000000417007c0c */ /* 0x000fc4000bf86270 */
[----:B------:R-:W-:-:S05]  /*6be0*/  ISETP.GE.AND P0, PT, R19, UR4, PT ;  /* 0x0000000413007c0c */ /* 0x000fca000bf06270 */
[----:B------:R-:W-:Y:S02]  /*6bf0*/  @!P1 LEA.HI R0, R0, R0, RZ, 0x1 ;  /* 0x0000000000009211 */ /* 0x000fe400078f08ff */
[----:B------:R-:W-:Y:S02]  /*6c00*/  @!P2 LEA.HI R18, R18, R18, RZ, 0x1 ;  /* 0x000000121212a211 */ /* 0x000fe400078f08ff */
[----:B------:R-:W-:Y:S02]  /*6c10*/  @!P3 LEA.HI R54, R22, R22, RZ, 0x1 ;  /* 0x000000161636b211 */ /* 0x000fe400078f08ff */
[----:B------:R-:W-:Y:S02]  /*6c20*/  @!P1 LOP3.LUT R55, R0, 0xfffffffe, RZ, 0xc0, !PT ;  /* 0xfffffffe00379812 */ /* 0x000fe400078ec0ff */
[----:B------:R-:W-:Y:S01]  /*6c30*/  @!P4 LEA.HI R0, R23, R23, RZ, 0x1 ;  /* 0x000000171700c211 */ /* 0x000fe200078f08ff */
[----:B---34-:R-:W-:Y:S01]  /*6c40*/  @!P0 IMAD.WIDE R22, R19, 0x4, R16 ;  /* 0x0000000413168825 */ /* 0x018fe200078e0210 */
[----:B------:R-:W-:-:S02]  /*6c50*/  @!P2 LOP3.LUT R57, R18, 0xfffffffe, RZ, 0xc0, !PT ;  /* 0xfffffffe1239a812 */ /* 0x000fc400078ec0ff */
[----:B------:R-:W-:Y:S01]  /*6c60*/  @!P3 LOP3.LUT R59, R54, 0xfffffffe, RZ, 0xc0, !PT ;  /* 0xfffffffe363bb812 */ /* 0x000fe200078ec0ff */
[--C-:B------:R-:W-:Y:S01]  /*6c70*/  @!P1 IMAD.WIDE R54, R55, 0x4, R16.reuse ;  /* 0x0000000437369825 */ /* 0x100fe200078e0210 */
[----:B------:R-:W-:Y:S01]  /*6c80*/  @!P4 LOP3.LUT R61, R0, 0xfffffffe, RZ, 0xc0, !PT ;  /* 0xfffffffe003dc812 */ /* 0x000fe200078ec0ff */
[----:B------:R0:W-:Y:S02]  /*6c90*/  @!P0 ST.E.64 desc[UR36][R22.64], R38 ;  /* 0x0000002616008985 */ /* 0x0001e4000c101b24 */
[----:B------:R-:W-:Y:S02]  /*6ca0*/  VIADD R0, R19, 0x28 ;  /* 0x0000002813007836 */ /* 0x000fe40000000000 */
[--C-:B------:R-:W-:Y:S01]  /*6cb0*/  @!P2 IMAD.WIDE R56, R57, 0x4, R16.reuse ;  /* 0x000000043938a825 */ /* 0x100fe200078e0210 */
[----:B------:R1:W-:Y:S02]  /*6cc0*/  @!P1 ST.E.64 desc[UR36][R54.64], R36 ;  /* 0x0000002436009985 */ /* 0x0003e4000c101b24 */
[----:B------:R-:W-:Y:S01]  /*6cd0*/  ISETP.GE.AND P0, PT, R0, UR4, PT ;  /* 0x0000000400007c0c */ /* 0x000fe2000bf06270 */
[----:B------:R-:W-:Y:S01]  /*6ce0*/  VIADD R18, R19, 0x30 ;  /* 0x0000003013127836 */ /* 0x000fe20000000000 */
[----:B------:R2:W-:Y:S01]  /*6cf0*/  @!P2 ST.E.64 desc[UR36][R56.64], R34 ;  /* 0x000000223800a985 */ /* 0x0005e2000c101b24 */
[----:B------:R-:W-:Y:S01]  /*6d00*/  @!P3 IMAD.WIDE R58, R59, 0x4, R16 ;  /* 0x000000043b3ab825 */ /* 0x000fe200078e0210 */
[----:B------:R-:W-:-:S02]  /*6d10*/  ISETP.GE.AND P2, PT, R64, UR4, PT ;  /* 0x0000000440007c0c */ /* 0x000fc4000bf46270 */
[----:B------:R-:W-:Y:S01]  /*6d20*/  ISETP.GE.AND P1, PT, R18, UR4, PT ;  /* 0x0000000412007c0c */ /* 0x000fe2000bf26270 */
[----:B------:R-:W-:Y:S01]  /*6d30*/  @!P4 IMAD.WIDE R60, R61, 0x4, R16 ;  /* 0x000000043d3cc825 */ /* 0x000fe200078e0210 */
[----:B0-----:R-:W-:Y:S01]  /*6d40*/  IADD3 R22, R19, 0x48, RZ ;  /* 0x0000004813167810 */ /* 0x001fe20007ffe0ff */
[----:B------:R0:W-:Y:S01]  /*6d50*/  @!P3 ST.E.64 desc[UR36][R58.64], R40 ;  /* 0x000000283a00b985 */ /* 0x0001e2000c101b24 */
[----:B------:R-:W-:Y:S01]  /*6d60*/  ISETP.GE.AND P3, PT, R65, UR4, PT ;  /* 0x0000000441007c0c */ /* 0x000fe2000bf66270 */
[C---:B------:R-:W-:Y:S02]  /*6d70*/  VIADD R23, R19.reuse, 0x50 ;  /* 0x0000005013177836 */ /* 0x040fe40000000000 */
[----:B-1----:R-:W-:Y:S01]  /*6d80*/  VIADD R36, R19, 0x58 ;  /* 0x0000005813247836 */ /* 0x002fe20000000000 */
[----:B------:R1:W-:Y:S01]  /*6d90*/  @!P4 ST.E.64 desc[UR36][R60.64], R46 ;  /* 0x0000002e3c00c985 */ /* 0x0003e2000c101b24 */
[----:B------:R-:W-:Y:S02]  /*6da0*/  ISETP.GE.AND P4, PT, R22, UR4, PT ;  /* 0x0000000416007c0c */ /* 0x000fe4000bf86270 */
[----:B------:R-:W-:-:S02]  /*6db0*/  ISETP.GE.AND P5, PT, R23, UR4, PT ;  /* 0x0000000417007c0c */ /* 0x000fc4000bfa6270 */
[----:B------:R-:W-:Y:S02]  /*6dc0*/  ISETP.GE.AND P6, PT, R36, UR4, PT ;  /* 0x0000000424007c0c */ /* 0x000fe4000bfc6270 */
[----:B------:R-:W-:Y:S02]  /*6dd0*/  @!P0 LEA.HI R0, R0, R0, RZ, 0x1 ;  /* 0x0000000000008211 */ /* 0x000fe400078f08ff */
[----:B------:R-:W-:Y:S02]  /*6de0*/  @!P1 LEA.HI R18, R18, R18, RZ, 0x1 ;  /* 0x0000001212129211 */ /* 0x000fe400078f08ff */
[----:B------:R-:W-:Y:S02]  /*6df0*/  @!P2 LEA.HI R64, R64, R64, RZ, 0x1 ;  /* 0x000000404040a211 */ /* 0x000fe400078f08ff */
[----:B------:R-:W-:Y:S02]  /*6e00*/  @!P3 LEA.HI R65, R65, R65, RZ, 0x1 ;  /* 0x000000414141b211 */ /* 0x000fe400078f08ff */
[----:B------:R-:W-:-:S02]  /*6e10*/  @!P4 LEA.HI R22, R22, R22, RZ, 0x1 ;  /* 0x000000161616c211 */ /* 0x000fc400078f08ff */
[----:B--2---:R-:W-:Y:S02]  /*6e20*/  @!P5 LEA.HI R34, R23, R23, RZ, 0x1 ;  /* 0x000000171722d211 */ /* 0x004fe400078f08ff */
[----:B------:R-:W-:Y:S02]  /*6e30*/  @!P0 LOP3.LUT R23, R0, 0xfffffffe, RZ, 0xc0, !PT ;  /* 0xfffffffe00178812 */ /* 0x000fe400078ec0ff */
[----:B------:R-:W-:Y:S02]  /*6e40*/  @!P1 LOP3.LUT R35, R18, 0xfffffffe, RZ, 0xc0, !PT ;  /* 0xfffffffe12239812 */ /* 0x000fe400078ec0ff */
[----:B------:R-:W-:Y:S02]  /*6e50*/  @!P6 LEA.HI R36, R36, R36, RZ, 0x1 ;  /* 0x000000242424e211 */ /* 0x000fe400078f08ff */
[----:B------:R-:W-:Y:S02]  /*6e60*/  @!P2 LOP3.LUT R37, R64, 0xfffffffe, RZ, 0xc0, !PT ;  /* 0xfffffffe4025a812 */ /* 0x000fe400078ec0ff */
[----:B------:R-:W-:-:S02]  /*6e70*/  @!P3 LOP3.LUT R39, R65, 0xfffffffe, RZ, 0xc0, !PT ;  /* 0xfffffffe4127b812 */ /* 0x000fc400078ec0ff */
[----:B0-----:R-:W-:Y:S01]  /*6e80*/  @!P4 LOP3.LUT R41, R22, 0xfffffffe, RZ, 0xc0, !PT ;  /* 0xfffffffe1629c812 */ /* 0x001fe200078ec0ff */
[--C-:B------:R-:W-:Y:S01]  /*6e90*/  @!P0 IMAD.WIDE R22, R23, 0x4, R16.reuse ;  /* 0x0000000417168825 */ /* 0x100fe200078e0210 */
[----:B-1----:R-:W-:Y:S02]  /*6ea0*/  @!P5 LOP3.LUT R47, R34, 0xfffffffe, RZ, 0xc0, !PT ;  /* 0xfffffffe222fd812 */ /* 0x002fe400078ec0ff */
[----:B------:R-:W-:Y:S01]  /*6eb0*/  @!P6 LOP3.LUT R55, R36, 0xfffffffe, RZ, 0xc0, !PT ;  /* 0xfffffffe2437e812 */ /* 0x000fe200078ec0ff */
[--C-:B------:R-:W-:Y:S01]  /*6ec0*/  @!P1 IMAD.WIDE R34, R35, 0x4, R16.reuse ;  /* 0x0000000423229825 */ /* 0x100fe200078e0210 */
[----:B------:R0:W-:Y:S03]  /*6ed0*/  @!P0 ST.E.64 desc[UR36][R22.64], R2 ;  /* 0x0000000216008985 */ /* 0x0001e6000c101b24 */
        /* <DEDUP_REMOVED lines=8> */
[----:B------:R-:W-:Y:S01]  /*6f60*/  @!P6 IMAD.WIDE R16, R55, 0x4, R16 ;  /* 0x000000043710e825 */ /* 0x000fe200078e0210 */
[----:B------:R0:W-:Y:S04]  /*6f70*/  @!P5 ST.E.64 desc[UR36][R46.64], R42 ;  /* 0x0000002a2e00d985 */ /* 0x0001e8000c101b24 */
[----:B------:R0:W-:Y:S02]  /*6f80*/  @!P6 ST.E.64 desc[UR36][R16.64], R52 ;  /* 0x000000341000e985 */ /* 0x0001e4000c101b24 */
.L_x_37:
[----:B------:R-:W-:Y:S05]  /*6f90*/  BSYNC B0 ;  /* 0x0000000000007941 */ /* 0x000fea0003800000 */
.L_x_36:
[----:B------:R-:W-:Y:S01]  /*6fa0*/  ISETP.GE.AND P0, PT, R62, R63, PT ;  /* 0x0000003f3e00720c */ /* 0x000fe20003f06270 */
[----:B0-----:R1:W0:Y:S04]  /*6fb0*/  SHFL.IDX PT, R21, R67, 0x1, 0x1c1f ;  /* 0x003c1f0043157f89 */ /* 0x00122800000e0000 */
[----:B------:R1:W0:Y:S08]  /*6fc0*/  SHFL.IDX PT, R20, R66, 0x1, 0x1c1f ;  /* 0x003c1f0042147f89 */ /* 0x00023000000e0000 */
[----:B-1----:R-:W-:Y:S05]  /*6fd0*/  @P0 BRA `(.L_x_8) ;  /* 0x0000004000980947 */ /* 0x002fea0003800000 */
[C---:B--2---:R-:W-:Y:S01]  /*6fe0*/  VIADD R0, R19.reuse, 0x8 ;  /* 0x0000000813007836 */ /* 0x044fe20000000000 */
[----:B------:R-:W-:Y:S01]  /*6ff0*/  ULDC UR4, c[0x0][0xac8] ;  /* 0x0002b20000047ab9 */ /* 0x000fe20000000800 */
[C---:B------:R-:W-:Y:S01]  /*7000*/  VIADD R2, R19.reuse, 0x10 ;  /* 0x0000001013027836 */ /* 0x040fe20000000000 */
[C---:B------:R-:W-:Y:S01]  /*7010*/  ISETP.GE.AND P2, PT, R19.reuse, UR4, PT ;  /* 0x0000000413007c0c */ /* 0x040fe2000bf46270 */
[C---:B------:R-:W-:Y:S01]  /*7020*/  VIADD R3, R19.reuse, 0x18 ;  /* 0x0000001813037836 */ /* 0x040fe20000000000 */
[----:B------:R-:W-:Y:S01]  /*7030*/  ISETP.GE.AND P3, PT, R0, UR4, PT ;  /* 0x0000000400007c0c */ /* 0x000fe2000bf66270 */
[C---:B------:R-:W-:Y:S01]  /*7040*/  VIADD R22, R19.reuse, 0x28 ;  /* 0x0000002813167836 */ /* 0x040fe20000000000 */
[----:B------:R-:W-:Y:S01]  /*7050*/  ISETP.GE.AND P4, PT, R2, UR4, PT ;  /* 0x0000000402007c0c */ /* 0x000fe2000bf86270 */
[----:B------:R-:W-:Y:S01]  /*7060*/  VIADD R23, R19, 0x38 ;  /* 0x0000003813177836 */ /* 0x000fe20000000000 */
[----:B------:R-:W-:Y:S01]  /*7070*/  ISETP.GE.AND P5, PT, R3, UR4, PT ;  /* 0x0000000403007c0c */ /* 0x000fe2000bfa6270 */
[C---:B------:R-:W-:Y:S01]  /*7080*/  VIADD R28, R19.reuse, 0x40 ;  /* 0x00000040131c7836 */ /* 0x040fe20000000000 */
[C---:B------:R-:W-:Y:S01]  /*7090*/  IADD3 R18, R19.reuse, 0x20, RZ ;  /* 0x0000002013127810 */ /* 0x040fe20007ffe0ff */
[----:B------:R-:W-:Y:S01]  /*70a0*/  VIADD R29, R19, 0x48 ;  /* 0x00000048131d7836 */ /* 0x000fe20000000000 */
[----:B------:R-:W-:-:S02]  /*70b0*/  ISETP.GE.AND P1, PT, R22, UR4, PT ;  /* 0x0000000416007c0c */ /* 0x000fc4000bf26270 */
[----:B------:R-:W-:Y:S02]  /*70c0*/  ISETP.GE.AND P0, PT, R18, UR4, PT ;  /* 0x0000000412007c0c */ /* 0x000fe4000bf06270 */
[----:B------:R-:W-:Y:S02]  /*70d0*/  IADD3 R34, R19, 0x50, RZ ;  /* 0x0000005013227810 */ /* 0x000fe40007ffe0ff */
[----:B------:R-:W-:Y:S02]  /*70e0*/  @!P3 LEA.HI R0, R0, R0, RZ, 0x1 ;  /* 0x000000000000b211 */ /* 0x000fe400078f08ff */
[----:B------:R-:W-:Y:S02]  /*70f0*/  @!P4 LEA.HI R2, R2, R2, RZ, 0x1 ;  /* 0x000000020202c211 */ /* 0x000fe400078f08ff */
[----:B------:R-:W-:Y:S02]  /*7100*/  @!P5 LEA.HI R3, R3, R3, RZ, 0x1 ;  /* 0x000000030303d211 */ /* 0x000fe400078f08ff */
[----:B------:R-:W-:Y:S01]  /*7110*/  @!P3 LOP3.LUT R5, R0, 0xfffffffe, RZ, 0xc0, !PT ;  /* 0xfffffffe0005b812 */ /* 0x000fe200078ec0ff */
[----:B------:R-:W-:Y:S01]  /*7120*/  VIADD R0, R19, 0x30 ;  /* 0x0000003013007836 */ /* 0x000fe20000000000 */
[----:B------:R-:W-:-:S02]  /*7130*/  @!P4 LOP3.LUT R7, R2, 0xfffffffe, RZ, 0xc0, !PT ;  /* 0xfffffffe0207c812 */ /* 0x000fc400078ec0ff */
[----:B----4-:R-:W-:Y:S01]  /*7140*/  @!P5 LOP3.LUT R17, R3, 0xfffffffe, RZ, 0xc0, !PT ;  /* 0xfffffffe0311d812 */ /* 0x010fe200078ec0ff */
[--C-:B0-----:R-:W-:Y:S01]  /*7150*/  @!P2 IMAD.WIDE R2, R19, 0x4, R20.reuse ;  /* 0x000000041302a825 */ /* 0x101fe200078e0214 */
[----:B------:R-:W-:Y:S02]  /*7160*/  ISETP.GE.AND P6, PT, R34, UR4, PT ;  /* 0x0000000422007c0c */ /* 0x000fe4000bfc6270 */
[----:B------:R-:W-:Y:S01]  /*7170*/  @!P0 LEA.HI R18, R18, R18, RZ, 0x1 ;  /* 0x0000001212128211 */ /* 0x000fe200078f08ff */
[--C-:B------:R-:W-:Y:S01]  /*7180*/  @!P3 IMAD.WIDE R4, R5, 0x4, R20.reuse ;  /* 0x000000040504b825 */ /* 0x100fe200078e0214 */
[----:B------:R0:W-:Y:S01]  /*7190*/  @!P2 ST.E.64 desc[UR36][R2.64], R10 ;  /* 0x0000000a0200a985 */ /* 0x0001e2000c101b24 */
[----:B------:R-:W-:Y:S02]  /*71a0*/  ISETP.GE.AND P2, PT, R0, UR4, PT ;  /* 0x0000000400007c0c */ /* 0x000fe4000bf46270 */
[----:B------:R-:W-:Y:S01]  /*71b0*/  @!P4 IMAD.WIDE R6, R7, 0x4, R20 ;  /* 0x000000040706c825 */ /* 0x000fe200078e0214 */
[----:B------:R1:W-:Y:S01]  /*71c0*/  @!P3 ST.E.64 desc[UR36][R4.64], R24 ;  /* 0x000000180400b985 */ /* 0x0003e2000c101b24 */
[----:B------:R-:W-:-:S02]  /*71d0*/  ISETP.GE.AND P3, PT, R23, UR4, PT ;  /* 0x0000000417007c0c */ /* 0x000fc4000bf66270 */
[----:B---3--:R-:W-:Y:S01]  /*71e0*/  @!P5 IMAD.WIDE R16, R17, 0x4, R20 ;  /* 0x000000041110d825 */ /* 0x008fe200078e0214 */
[----:B------:R2:W-:Y:S01]  /*71f0*/  @!P4 ST.E.64 desc[UR36][R6.64], R32 ;  /* 0x000000200600c985 */ /* 0x0005e2000c101b24 */
[----:B------:R-:W-:Y:S02]  /*7200*/  ISETP.GE.AND P4, PT, R28, UR4, PT ;  /* 0x000000041c007c0c */ /* 0x000fe4000bf86270 */
[----:B------:R-:W-:Y:S01]  /*7210*/  @!P1 LEA.HI R22, R22, R22, RZ, 0x1 ;  /* 0x0000001616169211 */ /* 0x000fe200078f08ff */
[----:B------:R3:W-:Y:S01]  /*7220*/  @!P5 ST.E.64 desc[UR36][R16.64], R44 ;  /* 0x0000002c1000d985 */ /* 0x0007e2000c101b24 */
[----:B------:R-:W-:Y:S01]  /*7230*/  ISETP.GE.AND P5, PT, R29, UR4, PT ;  /* 0x000000041d007c0c */ /* 0x000fe2000bfa6270 */
[----:B------:R-:W-:Y:S01]  /*7240*/  VIADD R19, R19, 0x58 ;  /* 0x0000005813137836 */ /* 0x000fe20000000000 */
[----:B0-----:R-:W-:Y:S02]  /*7250*/  @!P0 LOP3.LUT R3, R18, 0xfffffffe, RZ, 0xc0, !PT ;  /* 0xfffffffe12038812 */ /* 0x001fe400078ec0ff */
[----:B------:R-:W-:-:S02]  /*7260*/  @!P2 LEA.HI R0, R0, R0, RZ, 0x1 ;  /* 0x000000000000a211 */ /* 0x000fc400078f08ff */
[----:B-1----:R-:W-:Y:S01]  /*7270*/  @!P1 LOP3.LUT R5, R22, 0xfffffffe, RZ, 0xc0, !PT ;  /* 0xfffffffe16059812 */ /* 0x002fe200078ec0ff */
[--C-:B------:R-:W-:Y:S01]  /*7280*/  @!P0 IMAD.WIDE R2, R3, 0x4, R20.reuse ;  /* 0x0000000403028825 */ /* 0x100fe200078e0214 */
[----:B------:R-:W-:Y:S02]  /*7290*/  @!P3 LEA.HI R23, R23, R23, RZ, 0x1 ;  /* 0x000000171717b211 */ /* 0x000fe400078f08ff */
[----:B------:R-:W-:Y:S01]  /*72a0*/  @!P4 LEA.HI R28, R28, R28, RZ, 0x1 ;  /* 0x0000001c1c1cc211 */ /* 0x000fe200078f08ff */
[----:B------:R-:W-:Y:S01]  /*72b0*/  @!P1 IMAD.WIDE R4, R5, 0x4, R20 ;  /* 0x0000000405049825 */ /* 0x000fe200078e0214 */
[----:B------:R-:W-:Y:S01]  /*72c0*/  @!P6 LEA.HI R34, R34, R34, RZ, 0x1 ;  /* 0x000000222222e211 */ /* 0x000fe200078f08ff */
[----:B------:R0:W-:Y:S01]  /*72d0*/  @!P0 ST.E.64 desc[UR36][R2.64], R30 ;  /* 0x0000001e02008985 */ /* 0x0001e2000c101b24 */
[----:B------:R-:W-:Y:S02]  /*72e0*/  @!P5 LEA.HI R29, R29, R29, RZ, 0x1 ;  /* 0x0000001d1d1dd211 */ /* 0x000fe400078f08ff */
[----:B--2---:R-:W-:Y:S01]  /*72f0*/  @!P2 LOP3.LUT R7, R0, 0xfffffffe, RZ, 0xc0, !PT ;  /* 0xfffffffe0007a812 */ /* 0x004fe200078ec0ff */
[----:B------:R1:W-:Y:S01]  /*7300*/  @!P1 ST.E.64 desc[UR36][R4.64], R48 ;  /* 0x0000003004009985 */ /* 0x0003e2000c101b24 */
[----:B------:R-:W-:-:S02]  /*7310*/  @!P3 LOP3.LUT R23, R23, 0xfffffffe, RZ, 0xc0, !PT ;  /* 0xfffffffe1717b812 */ /* 0x000fc400078ec0ff */
[----:B------:R-:W-:Y:S02]  /*7320*/  @!P4 LOP3.LUT R11, R28, 0xfffffffe, RZ, 0xc0, !PT ;  /* 0xfffffffe1c0bc812 */ /* 0x000fe400078ec0ff */
[----:B------:R-:W-:Y:S02]  /*7330*/  @!P5 LOP3.LUT R29, R29, 0xfffffffe, RZ, 0xc0, !PT ;  /* 0xfffffffe1d1dd812 */ /* 0x000fe400078ec0ff */
[----:B---3--:R-:W-:Y:S02]  /*7340*/  @!P6 LOP3.LUT R17, R34, 0xfffffffe, RZ, 0xc0, !PT ;  /* 0xfffffffe2211e812 */ /* 0x008fe400078ec0ff */
[----:B------:R-:W-:Y:S01]  /*7350*/  ISETP.GE.AND P0, PT, R19, UR4, PT ;  /* 0x0000000413007c0c */ /* 0x000fe2000bf06270 */
[----:B0-----:R-:W-:-:S04]  /*7360*/  @!P2 IMAD.WIDE R2, R7, 0x4, R20 ;  /* 0x000000040702a825 */ /* 0x001fc800078e0214 */
[--C-:B-1----:R-:W-:Y:S01]  /*7370*/  @!P3 IMAD.WIDE R4, R23, 0x4, R20.reuse ;  /* 0x000000041704b825 */ /* 0x102fe200078e0214 */
[----:B------:R1:W-:Y:S03]  /*7380*/  @!P2 ST.E.64 desc[UR36][R2.64], R8 ;  /* 0x000000080200a985 */ /* 0x0003e6000c101b24 */
[--C-:B------:R-:W-:Y:S01]  /*7390*/  @!P4 IMAD.WIDE R6, R11, 0x4, R20.reuse ;  /* 0x000000040b06c825 */ /* 0x100fe200078e0214 */
[----:B------:R1:W-:Y:S03]  /*73a0*/  @!P3 ST.E.64 desc[UR36][R4.64], R12 ;  /* 0x0000000c0400b985 */ /* 0x0003e6000c101b24 */
[--C-:B------:R-:W-:Y:S01]  /*73b0*/  @!P5 IMAD.WIDE R10, R29, 0x4, R20.reuse ;  /* 0x000000041d0ad825 */ /* 0x100fe200078e0214 */
[----:B------:R1:W-:Y:S03]  /*73c0*/  @!P4 ST.E.64 desc[UR36][R6.64], R14 ;  /* 0x0000000e0600c985 */ /* 0x0003e6000c101b24 */
[----:B------:R-:W-:Y:S01]  /*73d0*/  @!P6 IMAD.WIDE R16, R17, 0x4, R20 ;  /* 0x000000041110e825 */ /* 0x000fe200078e0214 */
[----:B------:R1:W-:Y:S04]  /*73e0*/  @!P5 ST.E.64 desc[UR36][R10.64], R26 ;  /* 0x0000001a0a00d985 */ /* 0x0003e8000c101b24 */
[----:B------:R1:W-:Y:S01]  /*73f0*/  @!P6 ST.E.64 desc[UR36][R16.64], R50 ;  /* 0x000000321000e985 */ /* 0x0003e2000c101b24 */
[----:B------:R-:W-:Y:S05]  /*7400*/  @P0 BRA `(.L_x_8) ;  /* 0x0000003c008c0947 */ /* 0x000fea0003800000 */
[----:B------:R-:W-:-:S04]  /*7410*/  LEA.HI R19, R19, R19, RZ, 0x1 ;  /* 0x0000001313137211 */ /* 0x000fc800078f08ff */
[----:B-1----:R-:W-:-:S05]  /*7420*/  LOP3.LUT R3, R19, 0xfffffffe, RZ, 0xc0, !PT ;  /* 0xfffffffe13037812 */ /* 0x002fca00078ec0ff */
[----:B------:R-:W-:-:S05]  /*7430*/  IMAD.WIDE R2, R3, 0x4, R20 ;  /* 0x0000000403027825 */ /* 0x000fca00078e0214 */
[----:B------:R0:W-:Y:S01]  /*7440*/  ST.E.64 desc[UR36][R2.64], R134 ;  /* 0x0000008602007985 */ /* 0x0001e2000c101b24 */
[----:B------:R-:W-:Y:S05]  /*7450*/  BRA `(.L_x_8) ;  /* 0x0000003c00787947 */ /* 0x000fea0003800000 */
.L_x_35:
[----:B------:R-:W-:-:S05]  /*7460*/  VIADD R0, R22, 0xffffff80 ;  /* 0xffffff8016007836 */ /* 0x000fca0000000000 */
[----:B------:R-:W-:-:S13]  /*7470*/  ISETP.GT.AND P0, PT, R0, 0xbf, PT ;  /* 0x000000bf0000780c */ /* 0x000fda0003f04270 */
[----:B------:R-:W-:Y:S05]  /*7480*/  @P0 BRA `(.L_x_8) ;  /* 0x0000003c006c0947 */ /* 0x000fea0003800000 */
[----:B------:R-:W0:Y:S01]  /*7490*/  S2R R3, SR_CTAID.X ;  /* 0x0000000000037919 */ /* 0x000e220000002500 */
[----:B------:R-:W1:Y:S01]  /*74a0*/  LDC R4, c[0x0][0xbe8] ;  /* 0x0002fa00ff047b82 */ /* 0x000e620000000800 */
[----:B------:R-:W-:Y:S01]  /*74b0*/  ULDC UR4, c[0x0][0xa88] ;  /* 0x0002a20000047ab9 */ /* 0x000fe20000000800 */
[----:B0-----:R-:W-:Y:S02]  /*74c0*/  IMAD R22, R3, 0xc0, R22 ;  /* 0x000000c003167824 */ /* 0x001fe400078e0216 */
[----:B-1----:R-:W-:Y:S02]  /*74d0*/  IMAD R3, R4, UR4, RZ ;  /* 0x0000000404037c24 */ /* 0x002fe4000f8e02ff */
[----:B------:R-:W-:-:S05]  /*74e0*/  VIADD R22, R22, 0xffffff80 ;  /* 0xffffff8016167836 */ /* 0x000fca0000000000 */
[----:B------:R-:W-:-:S13]  /*74f0*/  ISETP.GE.AND P0, PT, R22, R3, PT ;  /* 0x000000031600720c */ /* 0x000fda0003f06270 */
[----:B------:R-:W-:Y:S05]  /*7500*/  @P0 BRA `(.L_x_8) ;  /* 0x0000003c004c0947 */ /* 0x000fea0003800000 */
[----:B------:R-:W-:Y:S01]  /*7510*/  ISETP.NE.AND P0, PT, R4, 0x1, PT ;  /* 0x000000010400780c */ /* 0x000fe20003f05270 */
[----:B------:R-:W0:Y:S01]  /*7520*/  S2UR UR7, SR_CTAID.Z ;  /* 0x00000000000779c3 */ /* 0x000e220000002700 */
[----:B------:R-:W-:Y:S02]  /*7530*/  USHF.R.S32.HI UR6, URZ, 0x1f, UR39 ;  /* 0x0000001f3f067899 */ /* 0x000fe40008011427 */
[----:B------:R-:W-:Y:S01]  /*7540*/  IMAD R6, RZ, RZ, -UR39 ;  /* 0x80000027ff067e24 */ /* 0x000fe2000f8e02ff */
[----:B------:R-:W-:Y:S01]  /*7550*/  ULDC.64 UR8, c[0x0][0xbd0] ;  /* 0x0002f40000087ab9 */ /* 0x000fe20000000a00 */
[----:B------:R-:W-:Y:S01]  /*7560*/  IMAD.MOV.U32 R5, RZ, RZ, R22 ;  /* 0x000000ffff057224 */ /* 0x000fe200078e0016 */
[----:B------:R-:W-:Y:S02]  /*7570*/  UIMAD UR6, UR6, UR8, URZ ;  /* 0x00000008060672a4 */ /* 0x000fe4000f8e023f */
[----:B------:R-:W-:Y:S01]  /*7580*/  UIMAD.WIDE.U32 UR4, UR39, UR8, URZ ;  /* 0x00000008270472a5 */ /* 0x000fe2000f8e003f */
[----:B------:R-:W1:Y:S01]  /*7590*/  LDC.64 R12, c[0x0][0xbd8] ;  /* 0x0002f600ff0c7b82 */ /* 0x000e620000000a00 */
[----:B------:R-:W-:-:S04]  /*75a0*/  UIMAD UR6, UR39, UR9, UR6 ;  /* 0x00000009270672a4 */ /* 0x000fc8000f8e0206 */
[----:B------:R-:W-:Y:S02]  /*75b0*/  UIADD3 UR6, UR5, UR6, URZ ;  /* 0x0000000605067290 */ /* 0x000fe4000fffe03f */
[----:B------:R-:W-:Y:S01]  /*75c0*/  MOV R3, UR5 ;  /* 0x0000000500037c02 */ /* 0x000fe20008000f00 */
[----:B------:R-:W-:Y:S01]  /*75d0*/  IMAD.U32 R2, RZ, RZ, UR4 ;  /* 0x00000004ff027e24 */ /* 0x000fe2000f8e00ff */
[----:B------:R-:W2:Y:S01]  /*75e0*/  @P0 LDC R9, c[0x0][0xbec] ;  /* 0x0002fb00ff090b82 */ /* 0x000ea20000000800 */
[----:B------:R-:W-:Y:S01]  /*75f0*/  ULDC.64 UR4, c[0x0][0xbe0] ;  /* 0x0002f80000047ab9 */ /* 0x000fe20000000a00 */
[----:B------:R-:W-:-:S06]  /*7600*/  IMAD.U32 R3, RZ, RZ, UR6 ;  /* 0x00000006ff037e24 */ /* 0x000fcc000f8e00ff */
[----:B------:R-:W3:Y:S01]  /*7610*/  S2UR UR10, SR_CTAID.Y ;  /* 0x00000000000a79c3 */ /* 0x000ee20000002600 */
[----:B0-----:R-:W-:-:S07]  /*7620*/  USHF.R.S32.HI UR8, URZ, 0x1f, UR7 ;  /* 0x0000001f3f087899 */ /* 0x001fce0008011407 */
[----:B------:R-:W3:Y:S01]  /*7630*/  LDC R7, c[0x0][0xc50] ;  /* 0x00031400ff077b82 */ /* 0x000ee20000000800 */
[C---:B-1----:R-:W-:Y:S02]  /*7640*/  IMAD R8, R12.reuse, UR8, RZ ;  /* 0x000000080c087c24 */ /* 0x042fe4000f8e02ff */
[----:B------:R-:W-:-:S04]  /*7650*/  IMAD.WIDE.U32 R2, R12, UR7, R2 ;  /* 0x000000070c027c25 */ /* 0x000fc8000f8e0002 */
[----:B------:R-:W-:Y:S01]  /*7660*/  IMAD R13, R13, UR7, R8 ;  /* 0x000000070d0d7c24 */ /* 0x000fe2000f8e0208 */
[----:B------:R-:W0:Y:S01]  /*7670*/  @P0 LDC R11, c[0x0][0xbf0] ;  /* 0x0002fc00ff0b0b82 */ /* 0x000e220000000800 */
[----:B--2---:R-:W-:-:S04]  /*7680*/  @P0 IMAD.HI.U32 R0, R22, R9, RZ ;  /* 0x0000000916000227 */ /* 0x004fc800078e00ff */
[----:B------:R-:W-:Y:S02]  /*7690*/  IMAD.IADD R3, R13, 0x1, R3 ;  /* 0x000000010d037824 */ /* 0x000fe400078e0203 */
[----:B---3--:R-:W-:-:S04]  /*76a0*/  IMAD R9, R7, R6, UR10 ;  /* 0x0000000a07097e24 */ /* 0x008fc8000f8e0206 */
[----:B------:R-:W-:Y:S01]  /*76b0*/  IMAD.WIDE.U32 R2, R9, UR4, R2 ;  /* 0x0000000409027c25 */ /* 0x000fe2000f8e0002 */
[----:B0-----:R-:W-:Y:S02]  /*76c0*/  @P0 SHF.R.U32.HI R5, RZ, R11, R0 ;  /* 0x0000000bff050219 */ /* 0x001fe40000011600 */
[----:B------:R-:W-:Y:S02]  /*76d0*/  SHF.R.S32.HI R0, RZ, 0x1f, R9 ;  /* 0x0000001fff007819 */ /* 0x000fe40000011409 */
[----:B------:R-:W-:Y:S01]  /*76e0*/  IADD3 R2, P0, R5, R2, RZ ;  /* 0x0000000205027210 */ /* 0x000fe20007f1e0ff */
[----:B------:R-:W-:Y:S02]  /*76f0*/  IMAD.MOV R7, RZ, RZ, -R5 ;  /* 0x000000ffff077224 */ /* 0x000fe400078e0a05 */
[----:B------:R-:W-:Y:S02]  /*7700*/  IMAD R0, R0, UR4, RZ ;  /* 0x0000000400007c24 */ /* 0x000fe4000f8e02ff */
[----:B------:R-:W-:-:S02]  /*7710*/  IMAD R7, R4, R7, R22 ;  /* 0x0000000704077224 */ /* 0x000fc400078e0216 */
[----:B------:R-:W-:Y:S01]  /*7720*/  IMAD R4, R9, UR5, R0 ;  /* 0x0000000509047c24 */ /* 0x000fe2000f8e0200 */
[----:B------:R-:W-:Y:S01]  /*7730*/  SHF.R.S32.HI R9, RZ, 0x1f, R5 ;  /* 0x0000001fff097819 */ /* 0x000fe20000011405 */
[----:B------:R-:W-:Y:S01]  /*7740*/  ULDC.64 UR4, c[0x0][0xbc8] ;  /* 0x0002f20000047ab9 */ /* 0x000fe20000000a00 */
[----:B------:R-:W-:Y:S02]  /*7750*/  SHF.R.S32.HI R0, RZ, 0x1f, R7 ;  /* 0x0000001fff007819 */ /* 0x000fe40000011407 */
[----:B------:R-:W-:-:S03]  /*7760*/  IADD3.X R3, R9, R3, R4, P0, !PT ;  /* 0x0000000309037210 */ /* 0x000fc600007fe404 */
[----:B------:R-:W-:Y:S02]  /*7770*/  IMAD R0, R0, UR4, RZ ;  /* 0x0000000400007c24 */ /* 0x000fe4000f8e02ff */
[----:B------:R-:W-:-:S04]  /*7780*/  IMAD.WIDE.U32 R2, R7, UR4, R2 ;  /* 0x0000000407027c25 */ /* 0x000fc8000f8e0002 */
[----:B------:R-:W-:Y:S01]  /*7790*/  IMAD R5, R7, UR5, R0 ;  /* 0x0000000507057c24 */ /* 0x000fe2000f8e0200 */
[----:B------:R-:W-:Y:S02]  /*77a0*/  ULDC.64 UR4, c[0x0][0xba8] ;  /* 0x0002ea0000047ab9 */ /* 0x000fe40000000a00 */
[----:B------:R-:W-:Y:S01]  /*77b0*/  LEA R4, P0, R2, UR4, 0x2 ;  /* 0x0000000402047c11 */ /* 0x000fe2000f8010ff */
[----:B------:R-:W-:-:S05]  /*77c0*/  IMAD.IADD R3, R3, 0x1, R5 ;  /* 0x0000000103037824 */ /* 0x000fca00078e0205 */
[----:B------:R-:W-:Y:S02]  /*77d0*/  LEA.HI.X R5, R2, UR5, R3, 0x2, P0 ;  /* 0x0000000502057c11 */ /* 0x000fe400080f1403 */
[----:B------:R-:W-:-:S05]  /*77e0*/  MOV R3, 0xff800000 ;  /* 0xff80000000037802 */ /* 0x000fca0000000f00 */
[----:B------:R0:W-:Y:S01]  /*77f0*/  STG.E desc[UR36][R4.64], R3 ;  /* 0x0000000304007986 */ /* 0x0001e2000c101924 */
[----:B------:R-:W-:Y:S05]  /*7800*/  BRA `(.L_x_8) ;  /* 0x00000038008c7947 */ /* 0x000fea0003800000 */
.L_x_6:
[----:B------:R-:W-:-:S08]  /*7810*/  NOP ;  /* 0x0000000000007918 */ /* 0x000fd00000000000 */
[----:B------:R-:W0:-:S00]  /*7820*/  USETMAXREG.DEALLOC.CTAPOOL 0x20 ;  /* 0x00000020000079c8 */ /* 0x000e0000080e0500 */
[----:B0-----:R-:W-:Y:S01]  /*7830*/  LOP3.LUT R18, R0, 0x3, RZ, 0xc0, !PT ;  /* 0x0000000300127812 */ /* 0x001fe200078ec0ff */
[----:B------:R-:W0:Y:S05]  /*7840*/  S2R R24, SR_CTAID.Z ;  /* 0x0000000000187919 */ /* 0x000e2a0000002700 */
[----:B-1----:R-:W1:Y:S01]  /*7850*/  S2UR UR6, SR_CTAID.Y ;  /* 0x00000000000679c3 */ /* 0x002e620000002600 */
[----:B------:R-:W2:Y:S02]  /*7860*/  SHFL.IDX PT, R0, R18, RZ, 0x1f ;  /* 0x00001fff12007589 */ /* 0x000ea400000e0000 */
[----:B--2---:R-:W-:-:S13]  /*7870*/  ISETP.NE.AND P0, PT, R0, RZ, PT ;  /* 0x000000ff0000720c */ /* 0x004fda0003f05270 */
[----:B01----:R-:W-:Y:S05]  /*7880*/  @!P0 BRA `(.L_x_38) ;  /* 0x0000000000288947 */ /* 0x003fea0003800000 */
[----:B------:R-:W-:Y:S01]  /*7890*/  ULDC UR7, c[0x0][0xc50] ;  /* 0x0003140000077ab9 */ /* 0x000fe20000000800 */
[----:B------:R-:W-:Y:S01]  /*78a0*/  UMOV UR42, UR6 ;  /* 0x00000006002a7c82 */ /* 0x000fe20008000000 */
[----:B------:R-:W-:-:S06]  /*78b0*/  UISETP.NE.AND UP0, UPT, UR7, 0x1, UPT ;  /* 0x000000010700788c */ /* 0x000fcc000bf05270 */
[----:B------:R-:W-:-:S13]  /*78c0*/  PLOP3.LUT P0, PT, PT, PT, UP0, 0x80, 0x0 ;  /* 0x000000000000781c */ /* 0x000fda0003f0f008 */
[----:B------:R-:W-:Y:S05]  /*78d0*/  @!P0 BRA `(.L_x_39) ;  /* 0x0000000000308947 */ /* 0x000fea0003800000 */
[----:B------:R-:W-:Y:S01]  /*78e0*/  ULDC UR4, c[0x0][0xc54] ;  /* 0x0003150000047ab9 */ /* 0x000fe20000000800 */
[----:B------:R-:W-:Y:S01]  /*78f0*/  ULDC UR42, c[0x0][0xc58] ;  /* 0x00031600002a7ab9 */ /* 0x000fe20000000800 */
[----:B------:R-:W-:-:S04]  /*7900*/  UIMAD.WIDE.U32 UR4, UR6, UR4, URZ ;  /* 0x00000004060472a5 */ /* 0x000fc8000f8e003f */
[----:B------:R-:W-:Y:S01]  /*7910*/  USHF.R.U32.HI UR42, URZ, UR42, UR5 ;  /* 0x0000002a3f2a7299 */ /* 0x000fe20008011605 */
[----:B------:R-:W-:Y:S11]  /*7920*/  BRA `(.L_x_39) ;  /* 0x00000000001c7947 */ /* 0x000ff60003800000 */
.L_x_38:
[----:B------:R-:W-:Y:S01]  /*7930*/  ULDC UR7, c[0x0][0xc50] ;  /* 0x0003140000077ab9 */ /* 0x000fe20000000800 */
[----:B------:R-:W-:Y:S01]  /*7940*/  UMOV UR42, UR6 ;  /* 0x00000006002a7c82 */ /* 0x000fe20008000000 */
[----:B------:R-:W-:-:S11]  /*7950*/  UISETP.NE.AND UP0, UPT, UR7, 0x1, UPT ;  /* 0x000000010700788c */ /* 0x000fd6000bf05270 */
[----:B------:R-:W-:Y:S01]  /*7960*/  @UP0 ULDC UR4, c[0x0][0xc54] ;  /* 0x0003150000040ab9 */ /* 0x000fe20000000800 */
[----:B------:R-:W-:Y:S01]  /*7970*/  @UP0 ULDC UR8, c[0x0][0xc58] ;  /* 0x0003160000080ab9 */ /* 0x000fe20000000800 */
[----:B------:R-:W-:-:S04]  /*7980*/  UIMAD.WIDE.U32 UR4, UR6, UR4, URZ ;  /* 0x00000004060472a5 */ /* 0x000fc8000f8e003f */
[----:B------:R-:W-:-:S12]  /*7990*/  @UP0 USHF.R.U32.HI UR42, URZ, UR8, UR5 ;  /* 0x000000083f2a0299 */ /* 0x000fd80008011605 */
.L_x_39:
[----:B------:R-:W-:Y:S01]  /*79a0*/  ISETP.GE.AND P0, PT, R24, RZ, PT ;  /* 0x000000ff1800720c */ /* 0x000fe20003f06270 */
[----:B------:R-:W-:Y:S01]  /*79b0*/  UIADD3 UR4, -UR42, URZ, URZ ;  /* 0x0000003f2a047290 */ /* 0x000fe2000fffe13f */
[----:B------:R-:W-:Y:S02]  /*79c0*/  IMAD.MOV.U32 R0, RZ, RZ, 0x1 ;  /* 0x00000001ff007424 */ /* 0x000fe400078e00ff */
[----:B------:R-:W-:Y:S01]  /*79d0*/  IMAD.MOV.U32 R2, RZ, RZ, RZ ;  /* 0x000000ffff027224 */ /* 0x000fe200078e00ff */
[----:B------:R-:W-:Y:S01]  /*79e0*/  UIMAD UR4, UR7, UR4, UR6 ;  /* 0x00000004070472a4 */ /* 0x000fe2000f8e0206 */
[----:B------:R-:W-:-:S07]  /*79f0*/  IMAD.MOV.U32 R6, RZ, RZ, 0x1 ;  /* 0x00000001ff067424 */ /* 0x000fce00078e00ff */
[----:B------:R-:W-:Y:S05]  /*7a00*/  @!P0 BRA `(.L_x_40) ;  /* 0x00000034004c8947 */ /* 0x000fea0003800000 */
[----:B------:R-:W0:Y:S01]  /*7a10*/  LDC.64 R2, c[0x0][0xa28] ;  /* 0x00028a00ff027b82 */ /* 0x000e220000000a00 */
[----:B------:R-:W-:Y:S01]  /*7a20*/  ULDC.64 UR6, c[0x0][0x418] ;  /* 0x0001060000067ab9 */ /* 0x000fe20000000a00 */
[----:B------:R-:W-:Y:S01]  /*7a30*/  ULDC UR5, c[0x0][0x424] ;  /* 0x0001090000057ab9 */ /* 0x000fe20000000800 */
[----:B------:R-:W-:Y:S01]  /*7a40*/  ULDC UR43, c[0x0][0x2f0] ;  /* 0x0000bc00002b7ab9 */ /* 0x000fe20000000800 */
[----:B------:R-:W-:Y:S01]  /*7a50*/  IMAD.MOV.U32 R19, RZ, RZ, RZ ;  /* 0x000000ffff137224 */ /* 0x000fe200078e00ff */
[----:B0-----:R-:W-:-:S04]  /*7a60*/  ISETP.NE.U32.AND P0, PT, R2, RZ, PT ;  /* 0x000000ff0200720c */ /* 0x001fc80003f05070 */
[----:B------:R-:W-:Y:S01]  /*7a70*/  ISETP.NE.AND.EX P0, PT, R3, RZ, PT, P0 ;  /* 0x000000ff0300720c */ /* 0x000fe20003f05300 */
[----:B------:R-:W-:-:S12]  /*7a80*/  UISETP.NE.U32.AND UP0, UPT, UR6, URZ, UPT ;  /* 0x0000003f0600728c */ /* 0x000fd8000bf05070 */
[----:B------:R-:W0:Y:S01]  /*7a90*/  @P0 LDC.64 R2, c[0x0][0xa28] ;  /* 0x00028a00ff020b82 */ /* 0x000e220000000a00 */
[----:B------:R-:W-:-:S04]  /*7aa0*/  UISETP.NE.AND.EX UP0, UPT, UR7, URZ, UPT, UP0 ;  /* 0x0000003f0700728c */ /* 0x000fc8000bf05300 */
[----:B------:R-:W-:-:S04]  /*7ab0*/  USEL UR5, UR5, 0x1, UP0 ;  /* 0x0000000105057887 */ /* 0x000fc80008000000 */
[----:B------:R-:W-:Y:S01]  /*7ac0*/  UIMAD UR43, UR5, UR43, URZ ;  /* 0x0000002b052b72a4 */ /* 0x000fe2000f8e023f */
[----:B------:R-:W1:Y:S03]  /*7ad0*/  S2R R25, SR_CTAID.X ;  /* 0x0000000000197919 */ /* 0x000e660000002500 */
[----:B------:R-:W-:Y:S02]  /*7ae0*/  UISETP.GE.AND UP0, UPT, UR43, 0x1, UPT ;  /* 0x000000012b00788c */ /* 0x000fe4000bf06270 */
[----:B------:R-:W-:Y:S01]  /*7af0*/  UIADD3 UR5, UR43, 0x7f, URZ ;  /* 0x0000007f2b057890 */ /* 0x000fe2000fffe03f */
[----:B0-----:R-:W-:-:S05]  /*7b00*/  @P0 IMAD.WIDE R2, R24, 0x4, R2 ;  /* 0x0000000418020825 */ /* 0x001fca00078e0202 */
[----:B------:R0:W5:Y:S01]  /*7b10*/  @P0 LDG.E R19, desc[UR36][R2.64] ;  /* 0x0000002402130981 */ /* 0x000162000c1e1900 */
[----:B------:R-:W-:Y:S01]  /*7b20*/  PLOP3.LUT P0, PT, PT, PT, UP0, 0x80, 0x0 ;  /* 0x000000000000781c */ /* 0x000fe20003f0f008 */
[----:B------:R-:W-:Y:S02]  /*7b30*/  USHF.R.S32.HI UR6, URZ, 0x1f, UR5 ;  /* 0x0000001f3f067899 */ /* 0x000fe40008011405 */
[----:B------:R-:W-:Y:S02]  /*7b40*/  ULOP3.LUT UR47, UR4, 0xffff, URZ, 0xc0, !UPT ;  /* 0x0000ffff042f7892 */ /* 0x000fe4000f8ec03f */
[----:B------:R-:W-:Y:S01]  /*7b50*/  ULEA.HI UR6, UR6, UR5, URZ, 0x7 ;  /* 0x0000000506067291 */ /* 0x000fe2000f8f383f */
[----:B------:R-:W-:-:S03]  /*7b60*/  UMOV UR39, URZ ;  /* 0x0000003f00277c82 */ /* 0x000fc60008000000 */
[----:B------:R-:W-:-:S04]  /*7b70*/  USHF.R.S32.HI UR44, URZ, 0x7, UR6 ;  /* 0x000000073f2c7899 */ /* 0x000fc80008011406 */
[----:B01----:R-:W-:Y:S08]  /*7b80*/  @!P0 BRA `(.L_x_41) ;  /* 0x0000000000848947 */ /* 0x003ff00003800000 */
[----:B------:R-:W-:-:S03]  /*7b90*/  USHF.R.U32.HI UR6, URZ, 0x10, UR4 ;  /* 0x000000103f067899 */ /* 0x000fc60008011604 */
[----:B------:R-:W-:Y:S01]  /*7ba0*/  UMOV UR4, URZ ;  /* 0x0000003f00047c82 */ /* 0x000fe20008000000 */
[----:B------:R-:W-:-:S11]  /*7bb0*/  UISETP.NE.AND UP0, UPT, UR6, URZ, UPT ;  /* 0x0000003f0600728c */ /* 0x000fd6000bf05270 */
[----:B------:R-:W-:Y:S02]  /*7bc0*/  @!UP0 ULDC UR6, c[0x0][0x9f0] ;  /* 0x00027c0000068ab9 */ /* 0x000fe40000000800 */
[----:B------:R-:W-:Y:S01]  /*7bd0*/  IABS R2, UR6 ;  /* 0x0000000600027c13 */ /* 0x000fe20008000000 */
[----:B------:R-:W-:Y:S02]  /*7be0*/  UIADD3 UR7, UR44, -0x1, UR6 ;  /* 0xffffffff2c077890 */ /* 0x000fe4000fffe006 */
[----:B------:R-:W-:Y:S02]  /*7bf0*/  IABS R5, UR6 ;  /* 0x0000000600057c13 */ /* 0x000fe40008000000 */
[----:B------:R-:W-:Y:S02]  /*7c00*/  R2UR UR10, R2 ;  /* 0x00000000020a72ca */ /* 0x000fe400000e0000 */
[----:B------:R-:W-:Y:S01]  /*7c10*/  IABS R4, UR7 ;  /* 0x0000000700047c13 */ /* 0x000fe20008000000 */
[----:B------:R-:W-:-:S03]  /*7c20*/  ULOP3.LUT UR7, UR7, UR6, URZ, 0x3c, !UPT ;  /* 0x0000000607077292 */ /* 0x000fc6000f8e3c3f */
[----:B------:R-:W-:-:S07]  /*7c30*/  R2UR UR9, R4 ;  /* 0x00000000040972ca */ /* 0x000fce00000e0000 */
[----:B------:R-:W0:Y:S08]  /*7c40*/  I2F.RP R2, UR10 ;  /* 0x0000000a00027d06 */ /* 0x000e300008209400 */
[----:B0-----:R-:W0:Y:S02]  /*7c50*/  MUFU.RCP R2, R2 ;  /* 0x0000000200027308 */ /* 0x001e240000001000 */
[----:B0-----:R-:W-:Y:S01]  /*7c60*/  VIADD R3, R2, 0xffffffe ;  /* 0x0ffffffe02037836 */ /* 0x001fe20000000000 */
[----:B------:R-:W-:-:S05]  /*7c70*/  IADD3 R2, RZ, -R5, RZ ;  /* 0x80000005ff027210 */ /* 0x000fca0007ffe0ff */
[----:B------:R-:W0:Y:S02]  /*7c80*/  F2I.FTZ.U32.TRUNC.NTZ R3, R3 ;  /* 0x0000000300037305 */ /* 0x000e24000021f000 */
[----:B0-----:R-:W-:-:S13]  /*7c90*/  R2UR UR5, R3 ;  /* 0x00000000030572ca */ /* 0x001fda00000e0000 */
[----:B------:R-:W-:-:S04]  /*7ca0*/  UIADD3 UR8, URZ, -UR5, URZ ;  /* 0x800000053f087290 */ /* 0x000fc8000fffe03f */
[----:B------:R-:W-:-:S04]  /*7cb0*/  UIMAD UR8, UR8, UR10, URZ ;  /* 0x0000000a080872a4 */ /* 0x000fc8000f8e023f */
[----:B------:R-:W-:-:S03]  /*7cc0*/  UIMAD.WIDE.U32 UR4, UR5, UR8, UR4 ;  /* 0x00000008050472a5 */ /* 0x000fc6000f8e0004 */
[----:B------:R-:W-:Y:S01]  /*7cd0*/  R2UR UR8, R2 ;  /* 0x00000000020872ca */ /* 0x000fe200000e0000 */
[----:B------:R-:W-:-:S12]  /*7ce0*/  UIMAD.WIDE.U32 UR4, UR5, UR9, URZ ;  /* 0x00000009050472a5 */ /* 0x000fd8000f8e003f */
[----:B------:R-:W-:-:S04]  /*7cf0*/  UIMAD UR4, UR5, UR8, UR9 ;  /* 0x00000008050472a4 */ /* 0x000fc8000f8e0209 */
[----:B------:R-:W-:-:S11]  /*7d00*/  UISETP.GT.U32.AND UP0, UPT, UR10, UR4, UPT ;  /* 0x000000040a00728c */ /* 0x000fd6000bf04070 */
[----:B------:R-:W-:Y:S02]  /*7d10*/  @!UP0 UIADD3 UR4, UR4, -UR10, URZ ;  /* 0x8000000a04048290 */ /* 0x000fe4000fffe03f */
[----:B------:R-:W-:Y:S02]  /*7d20*/  @!UP0 UIADD3 UR5, UR5, 0x1, URZ ;  /* 0x0000000105058890 */ /* 0x000fe4000fffe03f */
[----:B------:R-:W-:Y:S02]  /*7d30*/  UISETP.GE.U32.AND UP1, UPT, UR4, UR10, UPT ;  /* 0x0000000a0400728c */ /* 0x000fe4000bf26070 */
[----:B------:R-:W-:-:S09]  /*7d40*/  UISETP.GE.AND UP0, UPT, UR7, URZ, UPT ;  /* 0x0000003f0700728c */ /* 0x000fd2000bf06270 */
[----:B------:R-:W-:Y:S02]  /*7d50*/  @UP1 UIADD3 UR5, UR5, 0x1, URZ ;  /* 0x0000000105051890 */ /* 0x000fe4000fffe03f */
[----:B------:R-:W-:Y:S02]  /*7d60*/  UISETP.NE.AND UP1, UPT, UR6, URZ, UPT ;  /* 0x0000003f0600728c */ /* 0x000fe4000bf25270 */
[----:B------:R-:W-:-:S09]  /*7d70*/  @!UP0 UIADD3 UR5, -UR5, URZ, URZ ;  /* 0x0000003f05058290 */ /* 0x000fd2000fffe13f */
[----:B------:R-:W-:-:S07]  /*7d80*/  @!UP1 ULOP3.LUT UR5, URZ, UR6, URZ, 0x33, !UPT ;  /* 0x000000063f059292 */ /* 0x000fce000f8e333f */
[----:B------:R-:W-:-:S05]  /*7d90*/  UMOV UR39, UR5 ;  /* 0x0000000500277c82 */ /* 0x000fca0008000000 */
.L_x_41:
[----:B------:R-:W-:Y:S02]  /*7da0*/  UIMAD UR48, UR47, UR39, URZ ;  /* 0x000000272f3072a4 */ /* 0x000fe4000f8e023f */
[----:B------:R-:W-:Y:S02]  /*7db0*/  IMAD.U32 R3, RZ, RZ, UR39 ;  /* 0x00000027ff037e24 */ /* 0x000fe4000f8e00ff */
[----:B------:R-:W-:Y:S02]  /*7dc0*/  IMAD.MOV.U32 R6, RZ, RZ, 0x1 ;  /* 0x00000001ff067424 */ /* 0x000fe400078e00ff */
[----:B------:R-:W-:-:S05]  /*7dd0*/  IMAD.U32 R2, RZ, RZ, UR48 ;  /* 0x00000030ff027e24 */ /* 0x000fca000f8e00ff */
[----:B------:R-:W-:-:S04]  /*7de0*/  VIADDMNMX R2, R2, R3, UR44, PT ;  /* 0x0000002c02027e46 */ /* 0x000fc8000b800103 */
[----:B------:R-:W-:Y:S01]  /*7df0*/  R2UR UR49, R2 ;  /* 0x00000000023172ca */ /* 0x000fe200000e0000 */
[----:B------:R-:W-:-:S12]  /*7e00*/  IMAD.MOV.U32 R2, RZ, RZ, RZ ;  /* 0x000000ffff027224 */ /* 0x000fd800078e00ff */
[----:B------:R-:W-:-:S06]  /*7e10*/  UISETP.GT.AND UP0, UPT, UR49, UR48, UPT ;  /* 0x000000303100728c */ /* 0x000fcc000bf04270 */
[----:B------:R-:W-:-:S13]  /*7e20*/  PLOP3.LUT P0, PT, PT, PT, UP0, 0x80, 0x0 ;  /* 0x000000000000781c */ /* 0x000fda0003f0f008 */
[----:B------:R-:W-:Y:S05]  /*7e30*/  @!P0 BRA `(.L_x_40) ;  /* 0x0000003000408947 */ /* 0x000fea0003800000 */
[----:B------:R-:W0:Y:S01]  /*7e40*/  S2UR UR4, SR_CgaCtaId ;  /* 0x00000000000479c3 */ /* 0x000e220000008800 */
[----:B------:R-:W-:Y:S02]  /*7e50*/  UMOV UR45, 0x400 ;  /* 0x00000400002d7882 */ /* 0x000fe40000000000 */
[----:B0-----:R-:W-:-:S04]  /*7e60*/  ULEA UR45, UR4, UR45, 0x18 ;  /* 0x0000002d042d7291 */ /* 0x001fc8000f8ec03f */
[----:B------:R-:W-:-:S04]  /*7e70*/  UIADD3 UR4, UR45, 0x15400, URZ ;  /* 0x000154002d047890 */ /* 0x000fc8000fffe03f */
[----:B------:R-:W-:-:S06]  /*7e80*/  ULOP3.LUT UP0, URZ, UR4, 0x1bf, URZ, 0xc0, !UPT ;  /* 0x000001bf043f7892 */ /* 0x000fcc000f80c03f */
[----:B------:R-:W-:-:S13]  /*7e90*/  PLOP3.LUT P0, PT, PT, PT, UP0, 0x80, 0x0 ;  /* 0x000000000000781c */ /* 0x000fda0003f0f008 */
[----:B------:R-:W-:Y:S05]  /*7ea0*/  @!P0 BRA `(.L_x_42) ;  /* 0x0000000000408947 */ /* 0x000fea0003800000 */
[----:B------:R-:W-:Y:S01]  /*7eb0*/  MOV R2, 0x0 ;  /* 0x0000000000027802 */ /* 0x000fe20000000f00 */
[----:B------:R-:W-:Y:S01]  /*7ec0*/  ULDC.64 UR4, c[0x4][0x88] ;  /* 0x0100220000047ab9 */ /* 0x000fe20000000a00 */
[----:B------:R-:W-:Y:S01]  /*7ed0*/  ULDC.64 UR6, c[0x4][0x90] ;  /* 0x0100240000067ab9 */ /* 0x000fe20000000a00 */
[----:B------:R-:W-:Y:S01]  /*7ee0*/  IMAD.U32 R4, RZ, RZ, UR4 ;  /* 0x00000004ff047e24 */ /* 0x000fe2000f8e00ff */
[----:B------:R-:W-:Y:S01]  /*7ef0*/  MOV R5, UR5 ;  /* 0x0000000500057c02 */ /* 0x000fe20008000f00 */
[----:B------:R-:W-:Y:S01]  /*7f00*/  ULDC.64 UR4, c[0x4][0x8] ;  /* 0x0100020000047ab9 */ /* 0x000fe20000000a00 */
[----:B------:R-:W0:Y:S01]  /*7f10*/  LDC.64 R2, c[0x4][R2] ;  /* 0x0100000002027b82 */ /* 0x000e220000000a00 */
[----:B------:R-:W-:Y:S01]  /*7f20*/  IMAD.U32 R6, RZ, RZ, UR6 ;  /* 0x00000006ff067e24 */ /* 0x000fe2000f8e00ff */
[----:B------:R-:W-:Y:S01]  /*7f30*/  MOV R12, 0x1 ;  /* 0x00000001000c7802 */ /* 0x000fe20000000f00 */
[----:B------:R-:W-:Y:S02]  /*7f40*/  IMAD.U32 R7, RZ, RZ, UR7 ;  /* 0x00000007ff077e24 */ /* 0x000fe4000f8e00ff */
[----:B------:R-:W-:-:S02]  /*7f50*/  IMAD.U32 R10, RZ, RZ, UR4 ;  /* 0x00000004ff0a7e24 */ /* 0x000fc4000f8e00ff */
[----:B------:R-:W-:Y:S02]  /*7f60*/  IMAD.U32 R11, RZ, RZ, UR5 ;  /* 0x00000005ff0b7e24 */ /* 0x000fe4000f8e00ff */
[----:B------:R-:W-:Y:S02]  /*7f70*/  IMAD.MOV.U32 R8, RZ, RZ, 0x70 ;  /* 0x00000070ff087424 */ /* 0x000fe400078e00ff */
[----:B------:R-:W-:-:S07]  /*7f80*/  IMAD.MOV.U32 R13, RZ, RZ, RZ ;  /* 0x000000ffff0d7224 */ /* 0x000fce00078e00ff */
[----:B------:R-:W-:-:S07]  /*7f90*/  LEPC R20, `(.L_x_42) ;  /* 0x000000001014794e */ /* 0x000fce0000000000 */
[----:B0----5:R-:W-:Y:S05]  /*7fa0*/  CALL.ABS.NOINC R2 ;  /* 0x0000000002007343 */ /* 0x021fea0003c00000 */
.L_x_42:
        /* <DEDUP_REMOVED lines=8> */
[----:B------:R0:W1:Y:S01]  /*8030*/  LDC.64 R2, c[0x4][R16] ;  /* 0x0100000010027b82 */ /* 0x0000620000000a00 */
[----:B------:R-:W-:Y:S01]  /*8040*/  IMAD.U32 R5, RZ, RZ, UR5 ;  /* 0x00000005ff057e24 */ /* 0x000fe2000f8e00ff */
[----:B------:R-:W-:Y:S01]  /*8050*/  ULDC.64 UR4, c[0x4][0x10] ;  /* 0x0100040000047ab9 */ /* 0x000fe20000000a00 */
[----:B------:R-:W-:Y:S01]  /*8060*/  IMAD.U32 R6, RZ, RZ, UR6 ;  /* 0x00000006ff067e24 */ /* 0x000fe2000f8e00ff */
[----:B------:R-:W-:Y:S01]  /*8070*/  MOV R10, UR4 ;  /* 0x00000004000a7c02 */ /* 0x000fe20008000f00 */
[----:B------:R-:W-:Y:S02]  /*8080*/  IMAD.U32 R7, RZ, RZ, UR7 ;  /* 0x00000007ff077e24 */ /* 0x000fe4000f8e00ff */
[----:B------:R-:W-:-:S02]  /*8090*/  IMAD.U32 R11, RZ, RZ, UR5 ;  /* 0x00000005ff0b7e24 */ /* 0x000fc4000f8e00ff */
[----:B------:R-:W-:Y:S02]  /*80a0*/  IMAD.MOV.U32 R8, RZ, RZ, 0x70 ;  /* 0x00000070ff087424 */ /* 0x000fe400078e00ff */
[----:B------:R-:W-:Y:S02]  /*80b0*/  IMAD.MOV.U32 R12, RZ, RZ, 0x1 ;  /* 0x00000001ff0c7424 */ /* 0x000fe400078e00ff */
[----:B0-----:R-:W-:-:S07]  /*80c0*/  IMAD.MOV.U32 R13, RZ, RZ, RZ ;  /* 0x000000ffff0d7224 */ /* 0x001fce00078e00ff */
[----:B------:R-:W-:-:S07]  /*80d0*/  LEPC R20, `(.L_x_44) ;  /* 0x000000001014794e */ /* 0x000fce0000000000 */
[----:B-1---5:R-:W-:Y:S05]  /*80e0*/  CALL.ABS.NOINC R2 ;  /* 0x0000000002007343 */ /* 0x022fea0003c00000 */
.L_x_44:
[----:B------:R0:W1:Y:S01]  /*80f0*/  LDC.64 R2, c[0x4][R16] ;  /* 0x0100000010027b82 */ /* 0x0000620000000a00 */
[----:B------:R-:W-:Y:S01]  /*8100*/  ULDC.64 UR4, c[0x4][0x88] ;  /* 0x0100220000047ab9 */ /* 0x000fe20000000a00 */
[----:B------:R-:W-:Y:S01]  /*8110*/  ULDC.64 UR6, c[0x4][0x90] ;  /* 0x0100240000067ab9 */ /* 0x000fe20000000a00 */
[----:B------:R-:W-:Y:S01]  /*8120*/  IMAD.U32 R4, RZ, RZ, UR4 ;  /* 0x00000004ff047e24 */ /* 0x000fe2000f8e00ff */
[----:B------:R-:W-:Y:S01]  /*8130*/  MOV R5, UR5 ;  /* 0x0000000500057c02 */ /* 0x000fe20008000f00 */
[----:B------:R-:W-:Y:S01]  /*8140*/  ULDC.64 UR4, c[0x4][0x18] ;  /* 0x0100060000047ab9 */ /* 0x000fe20000000a00 */
[----:B------:R-:W-:Y:S01]  /*8150*/  IMAD.U32 R6, RZ, RZ, UR6 ;  /* 0x00000006ff067e24 */ /* 0x000fe2000f8e00ff */
[----:B------:R-:W-:Y:S01]  /*8160*/  MOV R12, 0x1 ;  /* 0x00000001000c7802 */ /* 0x000fe20000000f00 */
[----:B------:R-:W-:Y:S02]  /*8170*/  IMAD.U32 R7, RZ, RZ, UR7 ;  /* 0x00000007ff077e24 */ /* 0x000fe4000f8e00ff */
[----:B------:R-:W-:-:S02]  /*8180*/  IMAD.U32 R10, RZ, RZ, UR4 ;  /* 0x00000004ff0a7e24 */ /* 0x000fc4000f8e00ff */
[----:B------:R-:W-:Y:S02]  /*8190*/  IMAD.U32 R11, RZ, RZ, UR5 ;  /* 0x00000005ff0b7e24 */ /* 0x000fe4000f8e00ff */
[----:B------:R-:W-:Y:S02]  /*81a0*/  IMAD.MOV.U32 R8, RZ, RZ, 0x70 ;  /* 0x00000070ff087424 */ /* 0x000fe400078e00ff */
[----:B0-----:R-:W-:-:S07]  /*81b0*/  IMAD.MOV.U32 R13, RZ, RZ, RZ ;  /* 0x000000ffff0d7224 */ /* 0x001fce00078e00ff */
[----:B------:R-:W-:-:S07]  /*81c0*/  LEPC R20, `(.L_x_43) ;  /* 0x000000001014794e */ /* 0x000fce0000000000 */
[----:B-1----:R-:W-:Y:S05]  /*81d0*/  CALL.ABS.NOINC R2 ;  /* 0x0000000002007343 */ /* 0x002fea0003c00000 */
.L_x_43:
[----:B------:R-:W0:Y:S01]  /*81e0*/  LDC.64 R2, c[0x0][0x9f8] ;  /* 0x00027e00ff027b82 */ /* 0x000e220000000a00 */
[----:B------:R-:W-:-:S07]  /*81f0*/  IMAD.MOV.U32 R6, RZ, RZ, R24 ;  /* 0x000000ffff067224 */ /* 0x000fce00078e0018 */
[----:B------:R-:W1:Y:S01]  /*8200*/  LDC R17, c[0x0][0x430] ;  /* 0x00010c00ff117b82 */ /* 0x000e620000000800 */
[----:B------:R-:W-:Y:S01]  /*8210*/  IMAD.U32 R0, RZ, RZ, UR49 ;  /* 0x00000031ff007e24 */ /* 0x000fe2000f8e00ff */
[C---:B------:R-:W-:Y:S01]  /*8220*/  LOP3.LUT R20, R22.reuse, 0x7f, RZ, 0xc0, !PT ;  /* 0x0000007f16147812 */ /* 0x040fe200078ec0ff */
[----:B------:R-:W-:Y:S01]  /*8230*/  IMAD.SHL.U32 R23, R22, 0x20, RZ ;  /* 0x0000002016177824 */ /* 0x000fe200078e00ff */
[----:B------:R-:W-:Y:S01]  /*8240*/  ULDC UR4, c[0x0][0x2f4] ;  /* 0x0000bd0000047ab9 */ /* 0x000fe20000000800 */
[----:B0-----:R-:W-:-:S04]  /*8250*/  ISETP.NE.U32.AND P0, PT, R2, RZ, PT ;  /* 0x000000ff0200720c */ /* 0x001fc80003f05070 */
[----:B------:R-:W-:-:S13]  /*8260*/  ISETP.NE.AND.EX P0, PT, R3, RZ, PT, P0 ;  /* 0x000000ff0300720c */ /* 0x000fda0003f05300 */
[----:B------:R-:W0:Y:S02]  /*8270*/  @P0 LDC.64 R2, c[0x0][0x9f8] ;  /* 0x00027e00ff020b82 */ /* 0x000e240000000a00 */
[----:B0-----:R-:W-:-:S05]  /*8280*/  @P0 IMAD.WIDE R2, R24, 0x4, R2 ;  /* 0x0000000418020825 */ /* 0x001fca00078e0202 */
[----:B------:R0:W2:Y:S01]  /*8290*/  @P0 LDG.E R6, desc[UR36][R2.64] ;  /* 0x0000002402060981 */ /* 0x0000a2000c1e1900 */
[----:B------:R-:W-:Y:S01]  /*82a0*/  VIADD R0, R0, 0xffffffff ;  /* 0xffffffff00007836 */ /* 0x000fe20000000000 */
[----:B------:R-:W-:Y:S02]  /*82b0*/  SHF.R.U32.HI R4, RZ, 0x2, R20 ;  /* 0x00000002ff047819 */ /* 0x000fe40000011614 */
[----:B------:R-:W-:Y:S02]  /*82c0*/  LOP3.LUT R23, R23, 0x60, RZ, 0xc0, !PT ;  /* 0x0000006017177812 */ /* 0x000fe400078ec0ff */
[----:B------:R-:W-:Y:S02]  /*82d0*/  LEA R4, R0, R4, 0x7 ;  /* 0x0000000400047211 */ /* 0x000fe400078e38ff */
[----:B-1----:R-:W-:Y:S02]  /*82e0*/  ISETP.NE.AND P1, PT, R17, 0x1, PT ;  /* 0x000000011100780c */ /* 0x002fe40003f25270 */
[----:B------:R-:W-:Y:S01]  /*82f0*/  LOP3.LUT R16, R16, 0xffffffef, RZ, 0xc0, !PT ;  /* 0xffffffef10107812 */ /* 0x000fe200078ec0ff */
[----:B------:R-:W-:-:S04]  /*8300*/  IMAD.IADD R4, R23, 0x1, R4 ;  /* 0x0000000117047824 */ /* 0x000fc800078e0204 */
[C---:B-----5:R-:W-:Y:S01]  /*8310*/  IMAD.IADD R9, R4.reuse, 0x1, R19 ;  /* 0x0000000104097824 */ /* 0x060fe200078e0213 */
[----:B------:R-:W-:-:S03]  /*8320*/  ISETP.GE.AND P0, PT, R4, UR43, PT ;  /* 0x0000002b04007c0c */ /* 0x000fc6000bf06270 */
[----:B------:R-:W-:Y:S02]  /*8330*/  IMAD.MOV.U32 R7, RZ, RZ, R9 ;  /* 0x000000ffff077224 */ /* 0x000fe400078e0009 */
[----:B0-----:R-:W0:Y:S01]  /*8340*/  @P1 LDC R2, c[0x0][0x434] ;  /* 0x00010d00ff021b82 */ /* 0x001e220000000800 */
[----:B------:R-:W-:-:S07]  /*8350*/  @P1 LOP3.LUT R16, R16, 0x10, RZ, 0xfc, !PT ;  /* 0x0000001010101812 */ /* 0x000fce00078efcff */
[----:B------:R-:W1:Y:S08]  /*8360*/  @P1 LDC R3, c[0x0][0x438] ;  /* 0x00010e00ff031b82 */ /* 0x000e700000000800 */
[----:B------:R-:W3:Y:S08]  /*8370*/  @!P0 LDC.64 R10, c[0x0][0x428] ;  /* 0x00010a00ff0a8b82 */ /* 0x000ef00000000a00 */
[----:B------:R-:W4:Y:S01]  /*8380*/  @!P0 LDC.64 R4, c[0x0][0x418] ;  /* 0x00010600ff048b82 */ /* 0x000f220000000a00 */
[----:B0-----:R-:W-:-:S05]  /*8390*/  @P1 IMAD.HI.U32 R2, R9, R2, RZ ;  /* 0x0000000209021227 */ /* 0x001fca00078e00ff */
[----:B-1----:R-:W-:-:S04]  /*83a0*/  @P1 SHF.R.U32.HI R7, RZ, R3, R2 ;  /* 0x00000003ff071219 */ /* 0x002fc80000011602 */
[----:B------:R-:W-:Y:S02]  /*83b0*/  @!P0 SHF.R.S32.HI R3, RZ, 0x1f, R7 ;  /* 0x0000001fff038819 */ /* 0x000fe40000011407 */
[----:B------:R-:W-:Y:S01]  /*83c0*/  LOP3.LUT R16, R16, 0xfffffffb, RZ, 0xc0, !PT ;  /* 0xfffffffb10107812 */ /* 0x000fe200078ec0ff */
[----:B------:R-:W-:Y:S01]  /*83d0*/  UMOV UR5, 0xffffffff ;  /* 0xffffffff00057882 */ /* 0x000fe20000000000 */
[----:B--2---:R-:W-:Y:S01]  /*83e0*/  SHF.R.S32.HI R8, RZ, 0x1f, R6 ;  /* 0x0000001fff087819 */ /* 0x004fe20000011406 */
[----:B------:R-:W-:Y:S04]  /*83f0*/  STL [R1], R6 ;  /* 0x0000000601007387 */ /* 0x000fe80000100800 */
[----:B------:R0:W-:Y:S01]  /*8400*/  STL [R1+0x4], R8 ;  /* 0x0000040801007387 */ /* 0x0001e20000100800 */
[----:B---3--:R-:W-:-:S04]  /*8410*/  @!P0 IMAD R2, R8, R10, RZ ;  /* 0x0000000a08028224 */ /* 0x008fc800078e02ff */
[----:B------:R-:W-:Y:S02]  /*8420*/  @!P0 IMAD R11, R6, R11, R2 ;  /* 0x0000000b060b8224 */ /* 0x000fe400078e0202 */
[----:B------:R-:W-:Y:S02]  /*8430*/  @!P0 IMAD.MOV.U32 R2, RZ, RZ, R7 ;  /* 0x000000ffff028224 */ /* 0x000fe400078e0007 */
[----:B0-----:R-:W-:Y:S02]  /*8440*/  IMAD.SHL.U32 R8, R22, 0x8, RZ ;  /* 0x0000000816087824 */ /* 0x001fe400078e00ff */
[----:B------:R-:W-:Y:S01]  /*8450*/  @!P0 IMAD.WIDE.U32 R2, R6, R10, R2 ;  /* 0x0000000a06028225 */ /* 0x000fe200078e0002 */
[----:B------:R-:W-:Y:S02]  /*8460*/  MOV R6, RZ ;  /* 0x000000ff00067202 */ /* 0x000fe40000000f00 */
[----:B------:R-:W-:Y:S01]  /*8470*/  LOP3.LUT R14, R8, 0x18, RZ, 0xc0, !PT ;  /* 0x00000018080e7812 */ /* 0x000fe200078ec0ff */
[----:B------:R-:W-:Y:S01]  /*8480*/  @!P0 IMAD.IADD R3, R3, 0x1, R11 ;  /* 0x0000000103038824 */ /* 0x000fe200078e020b */
[----:B----4-:R-:W-:-:S02]  /*8490*/  @!P0 LEA R4, P1, R2, R4, 0x2 ;  /* 0x0000000402048211 */ /* 0x010fc400078210ff */
[C---:B------:R-:W-:Y:S02]  /*84a0*/  ISETP.GE.AND P2, PT, R14.reuse, UR4, PT ;  /* 0x000000040e007c0c */ /* 0x040fe4000bf46270 */
[----:B------:R-:W-:Y:S02]  /*84b0*/  LOP3.LUT R13, R14, 0x20, RZ, 0xfc, !PT ;  /* 0x000000200e0d7812 */ /* 0x000fe400078efcff */
[----:B------:R-:W-:Y:S02]  /*84c0*/  @!P0 LEA.HI.X R5, R2, R5, R3, 0x2, P1 ;  /* 0x0000000502058211 */ /* 0x000fe400008f1403 */
[----:B------:R-:W-:Y:S02]  /*84d0*/  LOP3.LUT R12, R14, 0x40, RZ, 0xfc, !PT ;  /* 0x000000400e0c7812 */ /* 0x000fe400078efcff */
[----:B------:R-:W-:Y:S01]  /*84e0*/  ISETP.GE.AND P1, PT, R13, UR4, PT ;  /* 0x000000040d007c0c */ /* 0x000fe2000bf26270 */
[----:B------:R0:W5:Y:S01]  /*84f0*/  @!P0 LDG.E R6, desc[UR36][R4.64] ;  /* 0x0000002404068981 */ /* 0x000162000c1e1900 */
[----:B------:R-:W-:-:S03]  /*8500*/  ISETP.GE.AND P0, PT, R12, UR4, PT ;  /* 0x000000040c007c0c */ /* 0x000fc6000bf06270 */
[----:B------:R-:W-:-:S04]  /*8510*/  @P2 LOP3.LUT R16, R16, 0x4, RZ, 0xfc, !PT ;  /* 0x0000000410102812 */ /* 0x000fc800078efcff */
[----:B------:R-:W-:-:S04]  /*8520*/  LOP3.LUT R16, R16, 0xfffffffe, RZ, 0xc0, !PT ;  /* 0xfffffffe10107812 */ /* 0x000fc800078ec0ff */
[----:B------:R-:W-:-:S04]  /*8530*/  LOP3.LUT R16, R16, 0xfffffffd, RZ, 0xc0, !PT ;  /* 0xfffffffd10107812 */ /* 0x000fc800078ec0ff */
[----:B------:R-:W-:-:S04]  /*8540*/  @P1 LOP3.LUT R16, R16, 0x2, RZ, 0xfc, !PT ;  /* 0x0000000210101812 */ /* 0x000fc800078efcff */
[----:B------:R-:W-:Y:S01]  /*8550*/  @P0 LOP3.LUT R16, R16, 0x1, RZ, 0xfc, !PT ;  /* 0x0000000110100812 */ /* 0x000fe200078efcff */
[----:B0-----:R-:W-:Y:S06]  /*8560*/  BRA.DIV UR5, `(.L_x_45) ;  /* 0x0000002e05b47947 */ /* 0x001fec000b800000 */
.L_x_87:
[----:B------:R-:W-:Y:S01]  /*8570*/  ULOP3.LUT UR4, UR38, 0x2, URZ, 0xfc, !UPT ;  /* 0x0000000226047892 */ /* 0x000fe2000f8efc3f */
[----:B------:R-:W-:Y:S01]  /*8580*/  IMAD.U32 R29, RZ, RZ, UR42 ;  /* 0x0000002aff1d7e24 */ /* 0x000fe2000f8e00ff */
[----:B------:R-:W-:Y:S01]  /*8590*/  LOP3.LUT R16, R16, 0xfffffff7, RZ, 0xc0, !PT ;  /* 0xfffffff710107812 */ /* 0x000fe200078ec0ff */
[----:B------:R-:W-:Y:S02]  /*85a0*/  IMAD.MOV R2, RZ, RZ, -R7 ;  /* 0x000000ffff027224 */ /* 0x000fe400078e0a07 */
[----:B------:R-:W-:Y:S01]  /*85b0*/  IMAD.MOV.U32 R26, RZ, RZ, R0 ;  /* 0x000000ffff1a7224 */ /* 0x000fe200078e0000 */
[----:B------:R-:W-:Y:S01]  /*85c0*/  SHF.R.S32.HI R29, RZ, 0x1f, R29 ;  /* 0x0000001fff1d7819 */ /* 0x000fe2000001141d */
[----:B------:R-:W-:Y:S02]  /*85d0*/  IMAD.U32 R3, RZ, RZ, UR4 ;  /* 0x00000004ff037e24 */ /* 0x000fe4000f8e00ff */
[----:B------:R-:W-:-:S03]  /*85e0*/  IMAD R5, R17, R2, R9 ;  /* 0x0000000211057224 */ /* 0x000fc600078e0209 */
[----:B------:R-:W-:-:S13]  /*85f0*/  ISETP.NE.AND P0, PT, R3, 0x3, PT ;  /* 0x000000030300780c */ /* 0x000fda0003f05270 */
[----:B------:R-:W-:Y:S01]  /*8600*/  @P0 LOP3.LUT R16, R16, 0x8, RZ, 0xfc, !PT ;  /* 0x0000000810100812 */ /* 0x000fe200078efcff */
[----:B------:R-:W-:Y:S06]  /*8610*/  @!P0 BRA `(.L_x_46) ;  /* 0x0000000000048947 */ /* 0x000fec0003800000 */
[----:B------:R-:W-:Y:S01]  /*8620*/  BPT.TRAP 0x1 ;  /* 0x000000040000795c */ /* 0x000fe20000300000 */
.L_x_46:
[----:B------:R-:W-:Y:S01]  /*8630*/  SHF.R.S32.HI R7, RZ, 0x1f, R5 ;  /* 0x0000001fff077819 */ /* 0x000fe20000011405 */
[----:B------:R-:W-:Y:S01]  /*8640*/  ULDC.64 UR4, c[0x0][0x328] ;  /* 0x0000ca0000047ab9 */ /* 0x000fe20000000a00 */
[----:B-----5:R-:W-:Y:S02]  /*8650*/  SHF.R.S32.HI R4, RZ, 0x1f, R6 ;  /* 0x0000001fff047819 */ /* 0x020fe40000011406 */
[----:B------:R-:W-:Y:S01]  /*8660*/  R2UR UR6, R29 ;  /* 0x000000001d0672ca */ /* 0x000fe200000e0000 */
[----:B------:R-:W-:-:S04]  /*8670*/  IMAD R2, R7, UR4, RZ ;  /* 0x0000000407027c24 */ /* 0x000fc8000f8e02ff */
[C---:B------:R-:W-:Y:S02]  /*8680*/  IMAD R9, R5.reuse, UR5, R2 ;  /* 0x0000000505097c24 */ /* 0x040fe4000f8e0202 */
[----:B------:R-:W-:Y:S01]  /*8690*/  IMAD.WIDE.U32 R2, R5, UR4, RZ ;  /* 0x0000000405027c25 */ /* 0x000fe2000f8e00ff */
[----:B------:R-:W-:-:S03]  /*86a0*/  ULDC.64 UR4, c[0x0][0x338] ;  /* 0x0000ce0000047ab9 */ /* 0x000fc60000000a00 */
[----:B------:R-:W-:Y:S01]  /*86b0*/  IMAD R11, R4, UR4, RZ ;  /* 0x00000004040b7c24 */ /* 0x000fe2000f8e02ff */
[----:B------:R-:W-:Y:S01]  /*86c0*/  IADD3 R3, R3, R9, RZ ;  /* 0x0000000903037210 */ /* 0x000fe20007ffe0ff */
[----:B------:R-:W-:Y:S02]  /*86d0*/  IMAD.MOV.U32 R9, RZ, RZ, 0x1 ;  /* 0x00000001ff097424 */ /* 0x000fe400078e00ff */
[C---:B------:R-:W-:Y:S02]  /*86e0*/  IMAD R10, R6.reuse, UR5, R11 ;  /* 0x00000005060a7c24 */ /* 0x040fe4000f8e020b */
[----:B------:R-:W-:Y:S01]  /*86f0*/  IMAD.WIDE.U32 R2, R6, UR4, R2 ;  /* 0x0000000406027c25 */ /* 0x000fe2000f8e0002 */
[----:B------:R-:W-:Y:S01]  /*8700*/  SHF.L.U32 R9, R9, 0x1f, RZ ;  /* 0x0000001f09097819 */ /* 0x000fe200000006ff */
[----:B------:R-:W-:Y:S02]  /*8710*/  ULDC.64 UR4, c[0x0][0x330] ;  /* 0x0000cc0000047ab9 */ /* 0x000fe40000000a00 */
[----:B------:R-:W-:Y:S01]  /*8720*/  IMAD.U32 R11, RZ, RZ, UR4 ;  /* 0x00000004ff0b7e24 */ /* 0x000fe2000f8e00ff */
[----:B------:R-:W0:Y:S01]  /*8730*/  SYNCS.PHASECHK.TRANS64.TRYWAIT P0, [UR45+0x2d840], R9 ;  /* 0x02d84009ff0075a7 */ /* 0x000e22000800016d */
[----:B------:R-:W-:Y:S01]  /*8740*/  UIMAD UR4, UR6, UR4, URZ ;  /* 0x00000004060472a4 */ /* 0x000fe2000f8e023f */
[----:B------:R-:W-:-:S02]  /*8750*/  IMAD.IADD R3, R3, 0x1, R10 ;  /* 0x0000000103037824 */ /* 0x000fc400078e020a */
[----:B------:R-:W-:Y:S01]  /*8760*/  ULDC.64 UR6, c[0x0][0x318] ;  /* 0x0000c60000067ab9 */ /* 0x000fe20000000a00 */
[----:B------:R-:W-:Y:S02]  /*8770*/  UIMAD UR4, UR42, UR5, UR4 ;  /* 0x000000052a0472a4 */ /* 0x000fe4000f8e0204 */
[----:B------:R-:W-:-:S04]  /*8780*/  IMAD.WIDE.U32 R2, R11, UR42, R2 ;  /* 0x0000002a0b027c25 */ /* 0x000fc8000f8e0002 */
[----:B------:R-:W-:Y:S01]  /*8790*/  VIADD R3, R3, UR4 ;  /* 0x0000000403037c36 */ /* 0x000fe20008000000 */
[----:B------:R-:W-:-:S04]  /*87a0*/  LEA R17, P1, R2, UR6, 0x1 ;  /* 0x0000000602117c11 */ /* 0x000fc8000f8208ff */
[----:B------:R-:W-:Y:S01]  /*87b0*/  LEA.HI.X R18, R2, UR7, R3, 0x1, P1 ;  /* 0x0000000702127c11 */ /* 0x000fe200088f0c03 */
[----:B0-----:R-:W-:Y:S08]  /*87c0*/  @!P0 BRA `(.L_x_47) ;  /* 0x0000002c003c8947 */ /* 0x001ff00003800000 */
.L_x_88:
[----:B------:R-:W1:Y:S01]  /*87d0*/  S2R R10, SR_TID.X ;  /* 0x00000000000a7919 */ /* 0x000e620000002100 */
[----:B------:R-:W-:Y:S01]  /*87e0*/  ULDC.64 UR4, c[0x0][0x300] ;  /* 0x0000c00000047ab9 */ /* 0x000fe20000000a00 */
[----:B------:R-:W-:Y:S01]  /*87f0*/  R2UR UR6, R29 ;  /* 0x000000001d0672ca */ /* 0x000fe200000e0000 */
[----:B0-----:R-:W-:Y:S01]  /*8800*/  IMAD R2, R7, UR4, RZ ;  /* 0x0000000407027c24 */ /* 0x001fe2000f8e02ff */
[----:B------:R-:W-:Y:S02]  /*8810*/  LOP3.LUT R9, R8, 0xc0, RZ, 0xc0, !PT ;  /* 0x000000c008097812 */ /* 0x000fe400078ec0ff */
[C---:B------:R-:W-:Y:S01]  /*8820*/  LOP3.LUT P4, RZ, R16.reuse, 0x4, RZ, 0xc0, !PT ;  /* 0x0000000410ff7812 */ /* 0x040fe2000788c0ff */
[----:B------:R-:W-:Y:S01]  /*8830*/  IMAD R7, R5, UR5, R2 ;  /* 0x0000000505077c24 */ /* 0x000fe2000f8e0202 */
[----:B------:R-:W-:Y:S01]  /*8840*/  LOP3.LUT R9, R9, 0x18, R8, 0xf8, !PT ;  /* 0x0000001809097812 */ /* 0x000fe200078ef808 */
[----:B------:R-:W-:Y:S01]  /*8850*/  IMAD.WIDE.U32 R2, R5, UR4, RZ ;  /* 0x0000000405027c25 */ /* 0x000fe2000f8e00ff */
[----:B------:R-:W-:Y:S01]  /*8860*/  ULDC.64 UR4, c[0x0][0x310] ;  /* 0x0000c40000047ab9 */ /* 0x000fe20000000a00 */
[----:B------:R-:W-:-:S02]  /*8870*/  LOP3.LUT P3, RZ, R16, 0x2, RZ, 0xc0, !PT ;  /* 0x0000000210ff7812 */ /* 0x000fc4000786c0ff */
[----:B------:R-:W-:Y:S01]  /*8880*/  IMAD.IADD R3, R3, 0x1, R7 ;  /* 0x0000000103037824 */ /* 0x000fe200078e0207 */
[----:B------:R-:W-:Y:S01]  /*8890*/  SHF.L.U32 R7, R20, 0x3, RZ ;  /* 0x0000000314077819 */ /* 0x000fe200000006ff */
[----:B------:R-:W-:Y:S01]  /*88a0*/  IMAD R5, R4, UR4, RZ ;  /* 0x0000000404057c24 */ /* 0x000fe2000f8e02ff */
[----:B------:R-:W-:Y:S01]  /*88b0*/  LOP3.LUT R28, R9, 0x18, R22, 0x78, !PT ;  /* 0x00000018091c7812 */ /* 0x000fe200078e7816 */
[----:B------:R-:W-:Y:S01]  /*88c0*/  IMAD.WIDE.U32 R2, R6, UR4, R2 ;  /* 0x0000000406027c25 */ /* 0x000fe2000f8e0002 */
[----:B------:R-:W-:Y:S02]  /*88d0*/  LOP3.LUT R7, R7, 0x300, RZ, 0xc0, !PT ;  /* 0x0000030007077812 */ /* 0x000fe400078ec0ff */
[----:B------:R-:W-:Y:S01]  /*88e0*/  LOP3.LUT P2, RZ, R16, 0x1, RZ, 0xc0, !PT ;  /* 0x0000000110ff7812 */ /* 0x000fe2000784c0ff */
[----:B------:R-:W-:Y:S01]  /*88f0*/  IMAD R5, R6, UR5, R5 ;  /* 0x0000000506057c24 */ /* 0x000fe2000f8e0205 */
[----:B------:R-:W-:Y:S01]  /*8900*/  LOP3.LUT R4, R7, 0x20, R8, 0xf8, !PT ;  /* 0x0000002007047812 */ /* 0x000fe200078ef808 */
[----:B------:R-:W-:-:S02]  /*8910*/  ULDC.64 UR4, c[0x0][0x308] ;  /* 0x0000c20000047ab9 */ /* 0x000fc40000000a00 */
[----:B------:R-:W-:Y:S01]  /*8920*/  IMAD.IADD R3, R3, 0x1, R5 ;  /* 0x0000000103037824 */ /* 0x000fe200078e0205 */
[----:B------:R-:W-:Y:S01]  /*8930*/  LOP3.LUT R28, R4, R28, RZ, 0xfc, !PT ;  /* 0x0000001c041c7212 */ /* 0x000fe200078efcff */
[----:B------:R-:W-:-:S04]  /*8940*/  IMAD.MOV.U32 R5, RZ, RZ, -0x80 ;  /* 0xffffff80ff057424 */ /* 0x000fc800078e00ff */
[----:B------:R-:W-:Y:S01]  /*8950*/  IMAD R8, R0, R5, UR43 ;  /* 0x0000002b00087e24 */ /* 0x000fe2000f8e0205 */
[----:B-1----:R-:W-:Y:S01]  /*8960*/  LOP3.LUT R10, R10, 0x7f, RZ, 0xc0, !PT ;  /* 0x0000007f0a0a7812 */ /* 0x002fe200078ec0ff */
[----:B------:R-:W-:Y:S01]  /*8970*/  IMAD.U32 R5, RZ, RZ, UR4 ;  /* 0x00000004ff057e24 */ /* 0x000fe2000f8e00ff */
[----:B------:R-:W-:Y:S02]  /*8980*/  UIMAD UR4, UR6, UR4, URZ ;  /* 0x00000004060472a4 */ /* 0x000fe4000f8e023f */
[----:B------:R-:W-:Y:S01]  /*8990*/  SHF.R.U32.HI R10, RZ, 0x2, R10 ;  /* 0x00000002ff0a7819 */ /* 0x000fe2000001160a */
[----:B------:R-:W-:Y:S01]  /*89a0*/  IMAD.WIDE.U32 R2, R5, UR42, R2 ;  /* 0x0000002a05027c25 */ /* 0x000fe2000f8e0002 */
[----:B------:R-:W-:Y:S01]  /*89b0*/  UIMAD UR4, UR42, UR5, UR4 ;  /* 0x000000052a0472a4 */ /* 0x000fe2000f8e0204 */
[----:B------:R-:W-:Y:S02]  /*89c0*/  ULDC.64 UR6, c[0x0][0x2e8] ;  /* 0x0000ba0000067ab9 */ /* 0x000fe40000000a00 */
[----:B------:R-:W-:Y:S01]  /*89d0*/  IMAD.IADD R8, R8, 0x1, -R10 ;  /* 0x0000000108087824 */ /* 0x000fe200078e0a0a */
[----:B------:R-:W-:-:S02]  /*89e0*/  LEA R0, P1, R2, UR6, 0x1 ;  /* 0x0000000602007c11 */ /* 0x000fc4000f8208ff */
[----:B------:R-:W-:Y:S01]  /*89f0*/  VIADD R9, R3, UR4 ;  /* 0x0000000403097c36 */ /* 0x000fe20008000000 */
[----:B------:R-:W-:Y:S01]  /*8a00*/  UMOV UR4, 0xffffffff ;  /* 0xffffffff00047882 */ /* 0x000fe20000000000 */
[----:B------:R-:W-:-:S03]  /*8a10*/  ISETP.GE.AND P0, PT, R8, 0x1, PT ;  /* 0x000000010800780c */ /* 0x000fc60003f06270 */
[----:B------:R-:W-:Y:S01]  /*8a20*/  LEA.HI.X R9, R2, UR7, R9, 0x1, P1 ;  /* 0x0000000702097c11 */ /* 0x000fe200088f0c09 */
[----:B------:R-:W-:Y:S09]  /*8a30*/  BRA.DIV UR4, `(.L_x_48) ;  /* 0x0000002a04b87947 */ /* 0x000ff2000b800000 */
[----:B------:R-:W0:Y:S01]  /*8a40*/  S2R R10, SR_TID.X ;  /* 0x00000000000a7919 */ /* 0x000e220000002100 */
[----:B------:R-:W-:Y:S02]  /*8a50*/  @P0 LEA R21, R28, UR45, 0x1 ;  /* 0x0000002d1c150c11 */ /* 0x000fe4000f8e08ff */
[----:B------:R-:W-:Y:S01]  /*8a60*/  ISETP.GE.AND P1, PT, R8, 0x21, PT ;  /* 0x000000210800780c */ /* 0x000fe20003f26270 */
[----:B------:R-:W1:Y:S04]  /*8a70*/  SHFL.IDX PT, R6, R9, RZ, 0x1c1f ;  /* 0x001c1fff09067589 */ /* 0x000e6800000e0000 */
[----:B------:R-:W2:Y:S04]  /*8a80*/  SHFL.IDX PT, R14, R0, RZ, 0x1c1f ;  /* 0x001c1fff000e7589 */ /* 0x000ea800000e0000 */
[----:B------:R-:W-:Y:S04]  /*8a90*/  SHFL.IDX PT, R4, R9, 0x1, 0x1c1f ;  /* 0x003c1f0009047f89 */ /* 0x000fe800000e0000 */
[----:B------:R-:W3:Y:S01]  /*8aa0*/  SHFL.IDX PT, R5, R0, 0x1, 0x1c1f ;  /* 0x003c1f0000057f89 */ /* 0x000ee200000e0000 */
[----:B------:R-:W-:-:S03]  /*8ab0*/  @P1 LEA R27, R28, UR45, 0x1 ;  /* 0x0000002d1c1b1c11 */ /* 0x000fc6000f8e08ff */
[----:B------:R-:W-:Y:S04]  /*8ac0*/  SHFL.IDX PT, R2, R9, 0x2, 0x1c1f ;  /* 0x005c1f0009027f89 */ /* 0x000fe800000e0000 */
[----:B------:R-:W4:Y:S01]  /*8ad0*/  SHFL.IDX PT, R3, R0, 0x2, 0x1c1f ;  /* 0x005c1f0000037f89 */ /* 0x000f2200000e0000 */
[----:B-1----:R-:W-:-:S03]  /*8ae0*/  IMAD.MOV.U32 R7, RZ, RZ, R6 ;  /* 0x000000ffff077224 */ /* 0x002fc600078e0006 */
[----:B------:R-:W1:Y:S01]  /*8af0*/  SHFL.IDX PT, R9, R9, 0x3, 0x1c1f ;  /* 0x007c1f0009097f89 */ /* 0x000e6200000e0000 */
[----:B0-----:R-:W-:Y:S01]  /*8b00*/  SHF.L.U32 R10, R10, 0x3, RZ ;  /* 0x000000030a0a7819 */ /* 0x001fe200000006ff */
[----:B--2---:R-:W-:Y:S02]  /*8b10*/  IMAD.MOV.U32 R6, RZ, RZ, R14 ;  /* 0x000000ffff067224 */ /* 0x004fe400078e000e */
[----:B------:R0:W2:Y:S01]  /*8b20*/  SHFL.IDX PT, R14, R0, 0x3, 0x1c1f ;  /* 0x007c1f00000e7f89 */ /* 0x0000a200000e0000 */
[----:B------:R-:W-:Y:S02]  /*8b30*/  LOP3.LUT R10, R10, 0x18, RZ, 0xc0, !PT ;  /* 0x000000180a0a7812 */ /* 0x000fe400078ec0ff */
[----:B---3--:R-:W-:-:S03]  /*8b40*/  LOP3.LUT R5, R5, R4, RZ, 0x3c, !PT ;  /* 0x0000000405057212 */ /* 0x008fc600078e3cff */
[----:B------:R-:W-:Y:S01]  /*8b50*/  @P0 IMAD.WIDE.U32 R6, R10, 0x2, R6 ;  /* 0x000000020a060825 */ /* 0x000fe200078e0006 */
[----:B------:R-:W-:-:S04]  /*8b60*/  LOP3.LUT R4, R5, R4, RZ, 0x3c, !PT ;  /* 0x0000000405047212 */ /* 0x000fc800078e3cff */
[----:B------:R-:W-:Y:S01]  /*8b70*/  @P0 LDGSTS.E.BYPASS.LTC128B.128 [R21+0x15400], desc[UR36][R6.64], !P4 ;  /* 0x1540000006150fae */ /* 0x000fe2000e101d64 */
[----:B----4-:R-:W-:-:S03]  /*8b80*/  LOP3.LUT R3, R3, R2, RZ, 0x3c, !PT ;  /* 0x0000000203037212 */ /* 0x010fc600078e3cff */
[----:B------:R-:W-:Y:S01]  /*8b90*/  @P0 LDGSTS.E.BYPASS.LTC128B.128 [R21+0x17400], desc[UR36][R6.64+0x40], !P3 ;  /* 0x1740004006150fae */ /* 0x000fe2000d901d64 */
[----:B------:R-:W-:Y:S02]  /*8ba0*/  LOP3.LUT R5, R5, R4, RZ, 0x3c, !PT ;  /* 0x0000000405057212 */ /* 0x000fe400078e3cff */
[C---:B------:R-:W-:Y:S01]  /*8bb0*/  LOP3.LUT R2, R3.reuse, R2, RZ, 0x3c, !PT ;  /* 0x0000000203027212 */ /* 0x040fe200078e3cff */
[----:B------:R3:W-:Y:S01]  /*8bc0*/  @P0 LDGSTS.E.BYPASS.LTC128B.128 [R21+0x19400], desc[UR36][R6.64+0x80], !P2 ;  /* 0x1940008006150fae */ /* 0x0007e2000d101d64 */
[----:B------:R-:W-:Y:S01]  /*8bd0*/  ISETP.GE.AND P0, PT, R8, 0x41, PT ;  /* 0x000000410800780c */ /* 0x000fe20003f06270 */
[----:B------:R-:W-:Y:S01]  /*8be0*/  @P1 IMAD.WIDE.U32 R4, R10, 0x2, R4 ;  /* 0x000000020a041825 */ /* 0x000fe200078e0004 */
[----:B------:R-:W-:-:S04]  /*8bf0*/  LOP3.LUT R3, R3, R2, RZ, 0x3c, !PT ;  /* 0x0000000203037212 */ /* 0x000fc800078e3cff */
[----:B------:R0:W-:Y:S04]  /*8c00*/  @P1 LDGSTS.E.BYPASS.LTC128B.128 [R27+0x15c00], desc[UR36][R4.64], !P4 ;  /* 0x15c00000041b1fae */ /* 0x0001e8000e101d64 */
[----:B------:R0:W-:Y:S03]  /*8c10*/  @P1 LDGSTS.E.BYPASS.LTC128B.128 [R27+0x17c00], desc[UR36][R4.64+0x40], !P3 ;  /* 0x17c00040041b1fae */ /* 0x0001e6000d901d64 */
[----:B------:R-:W-:Y:S01]  /*8c20*/  @P0 IMAD.WIDE.U32 R2, R10, 0x2, R2 ;  /* 0x000000020a020825 */ /* 0x000fe200078e0002 */
[----:B---3--:R-:W-:Y:S01]  /*8c30*/  @P0 LEA R7, R28, UR45, 0x1 ;  /* 0x0000002d1c070c11 */ /* 0x008fe2000f8e08ff */
[----:B------:R0:W-:Y:S04]  /*8c40*/  @P1 LDGSTS.E.BYPASS.LTC128B.128 [R27+0x19c00], desc[UR36][R4.64+0x80], !P2 ;  /* 0x19c00080041b1fae */ /* 0x0001e8000d101d64 */
[----:B------:R0:W-:Y:S04]  /*8c50*/  @P0 LDGSTS.E.BYPASS.LTC128B.128 [R7+0x16400], desc[UR36][R2.64], !P4 ;  /* 0x1640000002070fae */ /* 0x0001e8000e101d64 */
[----:B------:R0:W-:Y:S04]  /*8c60*/  @P0 LDGSTS.E.BYPASS.LTC128B.128 [R7+0x18400], desc[UR36][R2.64+0x40], !P3 ;  /* 0x1840004002070fae */ /* 0x0001e8000d901d64 */
[----:B-12---:R0:W-:Y:S02]  /*8c70*/  @P0 LDGSTS.E.BYPASS.LTC128B.128 [R7+0x1a400], desc[UR36][R2.64+0x80], !P2 ;  /* 0x1a40008002070fae */ /* 0x0061e4000d101d64 */
.L_x_98:
[----:B0-----:R-:W0:Y:S01]  /*8c80*/  S2R R27, SR_TID.X ;  /* 0x00000000001b7919 */ /* 0x001e220000002100 */
[----:B------:R-:W-:Y:S01]  /*8c90*/  ISETP.GE.AND P0, PT, R8, 0x61, PT ;  /* 0x000000610800780c */ /* 0x000fe20003f06270 */
[----:B------:R-:W-:Y:S02]  /*8ca0*/  IMAD.MOV.U32 R2, RZ, RZ, R14 ;  /* 0x000000ffff027224 */ /* 0x000fe400078e000e */
[----:B------:R-:W-:-:S10]  /*8cb0*/  IMAD.MOV.U32 R3, RZ, RZ, R9 ;  /* 0x000000ffff037224 */ /* 0x000fd400078e0009 */
[----:B------:R-:W-:Y:S01]  /*8cc0*/  @P0 LEA R5, R28, UR45, 0x1 ;  /* 0x0000002d1c050c11 */ /* 0x000fe2000f8e08ff */
[----:B0-----:R-:W-:-:S05]  /*8cd0*/  IMAD.SHL.U32 R27, R27, 0x8, RZ ;  /* 0x000000081b1b7824 */ /* 0x001fca00078e00ff */
[----:B------:R-:W-:-:S05]  /*8ce0*/  LOP3.LUT R27, R27, 0x18, RZ, 0xc0, !PT ;  /* 0x000000181b1b7812 */ /* 0x000fca00078ec0ff */
[----:B------:R-:W-:-:S05]  /*8cf0*/  @P0 IMAD.WIDE.U32 R2, R27, 0x2, R2 ;  /* 0x000000021b020825 */ /* 0x000fca00078e0002 */
[----:B------:R-:W-:Y:S01]  /*8d00*/  @!PT LDS RZ, [RZ] ;  /* 0x00000000fffff984 */ /* 0x000fe20000000800 */
[----:B------:R-:W-:Y:S01]  /*8d10*/  @!PT LDS RZ, [RZ] ;  /* 0x00000000fffff984 */ /* 0x000fe20000000800 */
[----:B------:R-:W-:Y:S01]  /*8d20*/  @!PT LDS RZ, [RZ] ;  /* 0x00000000fffff984 */ /* 0x000fe20000000800 */
[----:B------:R0:W-:Y:S04]  /*8d30*/  @P0 LDGSTS.E.BYPASS.LTC128B.128 [R5+0x16c00], desc[UR36][R2.64], !P4 ;  /* 0x16c0000002050fae */ /* 0x0001e8000e101d64 */
[----:B------:R0:W-:Y:S04]  /*8d40*/  @P0 LDGSTS.E.BYPASS.LTC128B.128 [R5+0x18c00], desc[UR36][R2.64+0x40], !P3 ;  /* 0x18c0004002050fae */ /* 0x0001e8000d901d64 */
[----:B------:R0:W-:Y:S01]  /*8d50*/  @P0 LDGSTS.E.BYPASS.LTC128B.128 [R5+0x1ac00], desc[UR36][R2.64+0x80], !P2 ;  /* 0x1ac0008002050fae */ /* 0x0001e2000d101d64 */
[----:B------:R-:W-:Y:S01]  /*8d60*/  NOP ;  /* 0x0000000000007918 */ /* 0x000fe20000000000 */
[----:B------:R-:W-:Y:S02]  /*8d70*/  SYNCS.ARRIVE.TRANS64.RED.A0T1 RZ, [UR45+0x2d830], RZ ;  /* 0x02d830ffffff79a7 */ /* 0x000fe4000820042d */
[----:B------:R-:W-:Y:S01]  /*8d80*/  ARRIVES.LDGSTSBAR.64.TRANSCNT [UR45+0x2d830] ;  /* 0x02d83000ff0079b0 */ /* 0x000fe20008000aad */
[----:B------:R-:W-:Y:S01]  /*8d90*/  NOP ;  /* 0x0000000000007918 */ /* 0x000fe20000000000 */
[----:B------:R-:W-:-:S06]  /*8da0*/  ULOP3.LUT UR4, UR38, 0x2, URZ, 0xfc, !UPT ;  /* 0x0000000226047892 */ /* 0x000fcc000f8efc3f */
[----:B------:R-:W-:-:S04]  /*8db0*/  MOV R4, UR4 ;  /* 0x0000000400047c02 */ /* 0x000fc80008000f00 */
[----:B------:R-:W-:-:S13]  /*8dc0*/  ISETP.NE.AND P1, PT, R4, 0x3, PT ;  /* 0x000000030400780c */ /* 0x000fda0003f25270 */
[----:B0-----:R-:W-:Y:S05]  /*8dd0*/  @!P1 BRA `(.L_x_49) ;  /* 0x0000000000049947 */ /* 0x001fea0003800000 */
[----:B------:R-:W-:Y:S01]  /*8de0*/  BPT.TRAP 0x1 ;  /* 0x000000040000795c */ /* 0x000fe20000300000 */
.L_x_49:
[----:B------:R-:W-:Y:S01]  /*8df0*/  SYNCS.ARRIVE.TRANS64.A1T0 RZ, [UR45+0x2d830], RZ ;  /* 0x02d830ffffff79a7 */ /* 0x000fe2000810002d */
[----:B------:R-:W-:Y:S05]  /*8e00*/  WARPSYNC.ALL ;  /* 0x0000000000007948 */ /* 0x000fea0003800000 */
[----:B------:R-:W-:Y:S01]  /*8e10*/  UIADD3 UR5, UR45, 0xc400, URZ ;  /* 0x0000c4002d057890 */ /* 0x000fe2000fffe03f */
[----:B------:R-:W-:Y:S01]  /*8e20*/  R2UR UR4, R29 ;  /* 0x000000001d0472ca */ /* 0x000fe200000e0000 */
[----:B------:R-:W-:Y:S01]  /*8e30*/  ULDC.64 UR6, c[0x0][0x2d8] ;  /* 0x0000b60000067ab9 */ /* 0x000fe20000000a00 */
[----:B------:R-:W-:Y:S01]  /*8e40*/  SHF.R.S32.HI R22, RZ, 0x1f, R24 ;  /* 0x0000001fff167819 */ /* 0x000fe20000011418 */
[----:B------:R-:W-:Y:S02]  /*8e50*/  ULOP3.LUT UP0, URZ, UR5, 0x1bf, URZ, 0xc0, !UPT ;  /* 0x000001bf053f7892 */ /* 0x000fe4000f80c03f */
[----:B------:R-:W-:Y:S01]  /*8e60*/  UIMAD.WIDE.U32 UR40, UR42, UR6, URZ ;  /* 0x000000062a2872a5 */ /* 0x000fe2000f8e003f */
[----:B------:R-:W-:Y:S03]  /*8e70*/  BAR.SYNC.DEFER_BLOCKING 0x8, 0x200 ;  /* 0x0208000000007b1d */ /* 0x000fe60000010000 */
[----:B------:R-:W-:-:S04]  /*8e80*/  PLOP3.LUT P0, PT, PT, PT, UP0, 0x80, 0x0 ;  /* 0x000000000000781c */ /* 0x000fc80003f0f008 */
[----:B------:R-:W-:-:S04]  /*8e90*/  UIMAD UR4, UR4, UR6, URZ ;  /* 0x00000006040472a4 */ /* 0x000fc8000f8e023f */
[----:B------:R-:W-:-:S04]  /*8ea0*/  UIMAD UR4, UR42, UR7, UR4 ;  /* 0x000000072a0472a4 */ /* 0x000fc8000f8e0204 */
[----:B------:R-:W-:Y:S01]  /*8eb0*/  UIADD3 UR46, UR41, UR4, URZ ;  /* 0x00000004292e7290 */ /* 0x000fe2000fffe03f */
[----:B------:R-:W-:Y:S11]  /*8ec0*/  @!P0 BRA `(.L_x_50) ;  /* 0x0000000000408947 */ /* 0x000ff60003800000 */
[----:B------:R-:W-:Y:S01]  /*8ed0*/  MOV R2, 0x0 ;  /* 0x0000000000027802 */ /* 0x000fe20000000f00 */
[----:B------:R-:W-:Y:S01]  /*8ee0*/  ULDC.64 UR6, c[0x4][0x88] ;  /* 0x0100220000067ab9 */ /* 0x000fe20000000a00 */
[----:B------:R-:W-:Y:S01]  /*8ef0*/  ULDC.64 UR8, c[0x4][0x90] ;  /* 0x0100240000087ab9 */ /* 0x000fe20000000a00 */
[----:B------:R-:W-:Y:S01]  /*8f00*/  ULDC.64 UR4, c[0x4][0x20] ;  /* 0x0100080000047ab9 */ /* 0x000fe20000000a00 */
[----:B------:R-:W-:Y:S01]  /*8f10*/  IMAD.U32 R4, RZ, RZ, UR6 ;  /* 0x00000006ff047e24 */ /* 0x000fe2000f8e00ff */
[----:B------:R-:W-:Y:S01]  /*8f20*/  MOV R11, UR5 ;  /* 0x00000005000b7c02 */ /* 0x000fe20008000f00 */
[----:B------:R-:W0:Y:S01]  /*8f30*/  LDC.64 R2, c[0x4][R2] ;  /* 0x0100000002027b82 */ /* 0x000e220000000a00 */
[----:B------:R-:W-:Y:S02]  /*8f40*/  IMAD.U32 R5, RZ, RZ, UR7 ;  /* 0x00000007ff057e24 */ /* 0x000fe4000f8e00ff */
[----:B------:R-:W-:Y:S02]  /*8f50*/  IMAD.U32 R6, RZ, RZ, UR8 ;  /* 0x00000008ff067e24 */ /* 0x000fe4000f8e00ff */
[----:B------:R-:W-:-:S02]  /*8f60*/  IMAD.U32 R7, RZ, RZ, UR9 ;  /* 0x00000009ff077e24 */ /* 0x000fc4000f8e00ff */
[----:B------:R-:W-:Y:S02]  /*8f70*/  IMAD.U32 R10, RZ, RZ, UR4 ;  /* 0x00000004ff0a7e24 */ /* 0x000fe4000f8e00ff */
[----:B------:R-:W-:Y:S02]  /*8f80*/  IMAD.MOV.U32 R8, RZ, RZ, 0x70 ;  /* 0x00000070ff087424 */ /* 0x000fe400078e00ff */
[----:B------:R-:W-:Y:S02]  /*8f90*/  IMAD.MOV.U32 R12, RZ, RZ, 0x1 ;  /* 0x00000001ff0c7424 */ /* 0x000fe400078e00ff */
[----:B------:R-:W-:-:S07]  /*8fa0*/  IMAD.MOV.U32 R13, RZ, RZ, RZ ;  /* 0x000000ffff0d7224 */ /* 0x000fce00078e00ff */
[----:B------:R-:W-:-:S07]  /*8fb0*/  LEPC R20, `(.L_x_50) ;  /* 0x000000001014794e */ /* 0x000fce0000000000 */
[----:B0-----:R-:W-:Y:S05]  /*8fc0*/  CALL.ABS.NOINC R2 ;  /* 0x0000000002007343 */ /* 0x001fea0003c00000 */
.L_x_50:
[----:B------:R-:W0:Y:S01]  /*8fd0*/  LDC R20, c[0x0][0x448] ;  /* 0x00011200ff147b82 */ /* 0x000e220000000800 */
[----:B------:R-:W1:Y:S01]  /*8fe0*/  S2R R21, SR_TID.X ;  /* 0x0000000000157919 */ /* 0x000e620000002100 */
[----:B------:R-:W-:Y:S01]  /*8ff0*/  ULDC.64 UR4, c[0x0][0x2e0] ;  /* 0x0000b80000047ab9 */ /* 0x000fe20000000a00 */
[----:B------:R-:W-:Y:S01]  /*9000*/  IMAD.U32 R5, RZ, RZ, UR41 ;  /* 0x00000029ff057e24 */ /* 0x000fe2000f8e00ff */
[----:B------:R-:W-:Y:S01]  /*9010*/  ULDC.64 UR6, c[0x0][0x2c8] ;  /* 0x0000b20000067ab9 */ /* 0x000fe20000000a00 */
[----:B------:R-:W-:Y:S01]  /*9020*/  IMAD R8, R22, UR4, RZ ;  /* 0x0000000416087c24 */ /* 0x000fe2000f8e02ff */
[----:B------:R-:W2:Y:S01]  /*9030*/  S2R R11, SR_TID.X ;  /* 0x00000000000b7919 */ /* 0x000ea20000002100 */
[----:B------:R-:W-:Y:S02]  /*9040*/  IMAD.U32 R4, RZ, RZ, UR40 ;  /* 0x00000028ff047e24 */ /* 0x000fe4000f8e00ff */
[----:B------:R-:W-:Y:S01]  /*9050*/  IMAD R5, R24, UR5, R8 ;  /* 0x0000000518057c24 */ /* 0x000fe2000f8e0208 */
[----:B------:R-:W3:Y:S01]  /*9060*/  S2R R22, SR_TID.X ;  /* 0x0000000000167919 */ /* 0x000ee20000002100 */
[----:B0-----:R-:W-:-:S02]  /*9070*/  ISETP.NE.AND P0, PT, R20, 0x1, PT ;  /* 0x000000011400780c */ /* 0x001fc40003f05270 */
[----:B-1----:R-:W-:-:S11]  /*9080*/  LOP3.LUT R21, R21, 0x7f, RZ, 0xc0, !PT ;  /* 0x0000007f15157812 */ /* 0x002fd600078ec0ff */
[----:B------:R-:W0:Y:S01]  /*9090*/  @P0 LDC R2, c[0x0][0x44c] ;  /* 0x00011300ff020b82 */ /* 0x000e220000000800 */
[----:B------:R-:W-:Y:S01]  /*90a0*/  SHF.R.U32.HI R21, RZ, 0x2, R21 ;  /* 0x00000002ff157819 */ /* 0x000fe20000011615 */
[----:B--2---:R-:W-:Y:S01]  /*90b0*/  IMAD.SHL.U32 R11, R11, 0x8, RZ ;  /* 0x000000080b0b7824 */ /* 0x004fe200078e00ff */
[----:B---3--:R-:W-:-:S03]  /*90c0*/  LOP3.LUT R22, R22, 0x7f, RZ, 0xc0, !PT ;  /* 0x0000007f16167812 */ /* 0x008fc600078ec0ff */
[----:B------:R-:W-:Y:S01]  /*90d0*/  IMAD.IADD R0, R23, 0x1, R21 ;  /* 0x0000000117007824 */ /* 0x000fe200078e0215 */
[----:B------:R-:W-:Y:S01]  /*90e0*/  LOP3.LUT R11, R11, 0x18, RZ, 0xc0, !PT ;  /* 0x000000180b0b7812 */ /* 0x000fe200078ec0ff */
[----:B------:R-:W1:Y:S01]  /*90f0*/  @P0 LDC R3, c[0x0][0x450] ;  /* 0x00011400ff030b82 */ /* 0x000e620000000800 */
[----:B------:R-:W2:Y:S01]  /*9100*/  S2R R21, SR_TID.X ;  /* 0x0000000000157919 */ /* 0x000ea20000002100 */
[----:B------:R-:W-:Y:S01]  /*9110*/  IMAD R7, R25, 0xc0, R0 ;  /* 0x000000c019077824 */ /* 0x000fe200078e0200 */
[----:B------:R-:W-:Y:S02]  /*9120*/  LOP3.LUT R11, R11, 0x20, RZ, 0xfc, !PT ;  /* 0x000000200b0b7812 */ /* 0x000fe400078efcff */
[----:B------:R-:W-:Y:S01]  /*9130*/  SHF.R.U32.HI R22, RZ, 0x2, R22 ;  /* 0x00000002ff167819 */ /* 0x000fe20000011616 */
[----:B------:R-:W-:Y:S02]  /*9140*/  IMAD.MOV.U32 R6, RZ, RZ, R7 ;  /* 0x000000ffff067224 */ /* 0x000fe400078e0007 */
[----:B------:R-:W3:Y:S01]  /*9150*/  @P0 LDC R9, c[0x0][0x450] ;  /* 0x00011400ff090b82 */ /* 0x000ee20000000800 */
[----:B------:R-:W-:-:S02]  /*9160*/  VIADD R8, R7, 0x80 ;  /* 0x0000008007087836 */ /* 0x000fc40000000000 */
[----:B0-----:R-:W-:-:S04]  /*9170*/  @P0 IMAD.HI.U32 R0, R7, R2, RZ ;  /* 0x0000000207000227 */ /* 0x001fc800078e00ff */
[----:B------:R-:W-:Y:S01]  /*9180*/  IMAD.MOV.U32 R2, RZ, RZ, R4 ;  /* 0x000000ffff027224 */ /* 0x000fe200078e0004 */
[----:B-1----:R-:W-:Y:S02]  /*9190*/  @P0 SHF.R.U32.HI R6, RZ, R3, R0 ;  /* 0x00000003ff060219 */ /* 0x002fe40000011600 */
[----:B------:R-:W0:Y:S01]  /*91a0*/  @P0 LDC R0, c[0x0][0x44c] ;  /* 0x00011300ff000b82 */ /* 0x000e220000000800 */
[----:B------:R-:W-:-:S03]  /*91b0*/  MOV R3, UR46 ;  /* 0x0000002e00037c02 */ /* 0x000fc60008000f00 */
[----:B------:R-:W-:Y:S01]  /*91c0*/  IMAD.WIDE.U32 R2, R24, UR4, R2 ;  /* 0x0000000418027c25 */ /* 0x000fe2000f8e0002 */
[----:B------:R-:W-:-:S03]  /*91d0*/  ULDC.64 UR4, c[0x0][0x2d0] ;  /* 0x0000b40000047ab9 */ /* 0x000fc60000000a00 */
[----:B--2---:R-:W-:Y:S01]  /*91e0*/  IMAD.SHL.U32 R21, R21, 0x8, RZ ;  /* 0x0000000815157824 */ /* 0x004fe200078e00ff */
[----:B------:R-:W-:-:S04]  /*91f0*/  IADD3 R3, R3, R5, RZ ;  /* 0x0000000503037210 */ /* 0x000fc80007ffe0ff */
[----:B------:R-:W-:Y:S01]  /*9200*/  LOP3.LUT R21, R21, 0x18, RZ, 0xc0, !PT ;  /* 0x0000001815157812 */ /* 0x000fe200078ec0ff */
[----:B0-----:R-:W-:-:S04]  /*9210*/  @P0 IMAD.HI.U32 R4, R8, R0, RZ ;  /* 0x0000000008040227 */ /* 0x001fc800078e00ff */
[----:B------:R-:W-:Y:S01]  /*9220*/  IMAD.MOV.U32 R0, RZ, RZ, R8 ;  /* 0x000000ffff007224 */ /* 0x000fe200078e0008 */
[----:B---3--:R-:W-:Y:S01]  /*9230*/  @P0 SHF.R.U32.HI R0, RZ, R9, R4 ;  /* 0x00000009ff000219 */ /* 0x008fe20000011604 */
[--C-:B------:R-:W-:Y:S01]  /*9240*/  IMAD.MOV R9, RZ, RZ, -R6.reuse ;  /* 0x000000ffff097224 */ /* 0x100fe200078e0a06 */
[----:B------:R-:W-:-:S03]  /*9250*/  SHF.R.S32.HI R4, RZ, 0x1f, R6 ;  /* 0x0000001fff047819 */ /* 0x000fc60000011406 */
[----:B------:R-:W-:Y:S02]  /*9260*/  IMAD R7, R20, R9, R7 ;  /* 0x0000000914077224 */ /* 0x000fe400078e0207 */
[----:B------:R-:W-:-:S04]  /*9270*/  IMAD R5, R4, UR4, RZ ;  /* 0x0000000404057c24 */ /* 0x000fc8000f8e02ff */
[C---:B------:R-:W-:Y:S02]  /*9280*/  IMAD R9, R6.reuse, UR5, R5 ;  /* 0x0000000506097c24 */ /* 0x040fe4000f8e0205 */
[----:B------:R-:W-:-:S04]  /*9290*/  IMAD.WIDE.U32 R4, R6, UR4, R2 ;  /* 0x0000000406047c25 */ /* 0x000fc8000f8e0002 */
[----:B------:R-:W-:Y:S02]  /*92a0*/  IMAD.IADD R5, R5, 0x1, R9 ;  /* 0x0000000105057824 */ /* 0x000fe400078e0209 */
[----:B------:R-:W-:Y:S02]  /*92b0*/  IMAD.MOV R9, RZ, RZ, -R0 ;  /* 0x000000ffff097224 */ /* 0x000fe400078e0a00 */
[----:B------:R-:W-:-:S04]  /*92c0*/  IMAD.WIDE.U32 R2, R0, UR4, R2 ;  /* 0x0000000400027c25 */ /* 0x000fc8000f8e0002 */
[----:B------:R-:W-:Y:S01]  /*92d0*/  IMAD R6, R20, R9, R8 ;  /* 0x0000000914067224 */ /* 0x000fe200078e0208 */
[----:B------:R-:W-:Y:S01]  /*92e0*/  SHF.R.S32.HI R9, RZ, 0x1f, R0 ;  /* 0x0000001fff097819 */ /* 0x000fe20000011400 */
[----:B------:R-:W-:Y:S01]  /*92f0*/  IMAD.WIDE.U32 R4, R7, UR6, R4 ;  /* 0x0000000607047c25 */ /* 0x000fe2000f8e0004 */
[----:B------:R-:W-:-:S03]  /*9300*/  SHF.R.S32.HI R8, RZ, 0x1f, R7 ;  /* 0x0000001fff087819 */ /* 0x000fc60000011407 */
[----:B------:R-:W-:Y:S02]  /*9310*/  IMAD R9, R9, UR4, RZ ;  /* 0x0000000409097c24 */ /* 0x000fe4000f8e02ff */
[----:B------:R-:W-:Y:S02]  /*9320*/  IMAD R8, R8, UR6, RZ ;  /* 0x0000000608087c24 */ /* 0x000fe4000f8e02ff */
[----:B------:R-:W-:Y:S01]  /*9330*/  IMAD R9, R0, UR5, R9 ;  /* 0x0000000500097c24 */ /* 0x000fe2000f8e0209 */
[----:B------:R-:W-:Y:S01]  /*9340*/  ULDC.64 UR4, c[0x0][0x280] ;  /* 0x0000a00000047ab9 */ /* 0x000fe20000000a00 */
[----:B------:R-:W-:Y:S01]  /*9350*/  IMAD R0, R7, UR7, R8 ;  /* 0x0000000707007c24 */ /* 0x000fe2000f8e0208 */
[----:B------:R-:W-:Y:S01]  /*9360*/  SHF.R.S32.HI R7, RZ, 0x1f, R6 ;  /* 0x0000001fff077819 */ /* 0x000fe20000011406 */
[----:B------:R-:W-:Y:S02]  /*9370*/  IMAD.IADD R3, R3, 0x1, R9 ;  /* 0x0000000103037824 */ /* 0x000fe400078e0209 */
[----:B------:R-:W-:-:S02]  /*9380*/  IMAD.IADD R9, R5, 0x1, R0 ;  /* 0x0000000105097824 */ /* 0x000fc400078e0200 */
[----:B------:R-:W-:Y:S02]  /*9390*/  IMAD R7, R7, UR6, RZ ;  /* 0x0000000607077c24 */ /* 0x000fe4000f8e02ff */
[----:B------:R-:W-:-:S04]  /*93a0*/  IMAD.WIDE.U32 R2, R6, UR6, R2 ;  /* 0x0000000606027c25 */ /* 0x000fc8000f8e0002 */
[----:B------:R-:W-:Y:S01]  /*93b0*/  IMAD R8, R6, UR7, R7 ;  /* 0x0000000706087c24 */ /* 0x000fe2000f8e0207 */
[----:B------:R-:W-:-:S04]  /*93c0*/  LEA R7, P0, R4, UR4, 0x1 ;  /* 0x0000000404077c11 */ /* 0x000fc8000f8008ff */
[----:B------:R-:W-:Y:S02]  /*93d0*/  LEA.HI.X R9, R4, UR5, R9, 0x1, P0 ;  /* 0x0000000504097c11 */ /* 0x000fe400080f0c09 */
[----:B------:R-:W-:Y:S02]  /*93e0*/  IADD3 R3, R3, R8, RZ ;  /* 0x0000000803037210 */ /* 0x000fe40007ffe0ff */
[C---:B------:R-:W-:Y:S01]  /*93f0*/  LEA R10, P0, R2.reuse, UR4, 0x1 ;  /* 0x00000004020a7c11 */ /* 0x040fe2000f8008ff */
[----:B------:R-:W-:Y:S02]  /*9400*/  ULDC UR4, c[0x0][0x2b8] ;  /* 0x0000ae0000047ab9 */ /* 0x000fe40000000800 */
[----:B------:R-:W-:Y:S02]  /*9410*/  ISETP.GE.AND P3, PT, R27, UR4, PT ;  /* 0x000000041b007c0c */ /* 0x000fe4000bf66270 */
[----:B------:R-:W-:Y:S01]  /*9420*/  LEA.HI.X R8, R2, UR5, R3, 0x1, P0 ;  /* 0x0000000502087c11 */ /* 0x000fe200080f0c03 */
[----:B------:R-:W-:Y:S01]  /*9430*/  UMOV UR5, 0xffffffff ;  /* 0xffffffff00057882 */ /* 0x000fe20000000000 */
[----:B------:R-:W-:-:S02]  /*9440*/  ISETP.GE.AND P0, PT, R11, UR4, PT ;  /* 0x000000040b007c0c */ /* 0x000fc4000bf06270 */
[----:B------:R-:W-:-:S04]  /*9450*/  LOP3.LUT R11, R21, 0x40, RZ, 0xfc, !PT ;  /* 0x00000040150b7812 */ /* 0x000fc800078efcff */
[----:B------:R-:W-:Y:S01]  /*9460*/  ISETP.GE.AND P1, PT, R11, UR4, PT ;  /* 0x000000040b007c0c */ /* 0x000fe2000bf26270 */
[----:B------:R-:W-:-:S12]  /*9470*/  BRA.DIV UR5, `(.L_x_51) ;  /* 0x0000002605907947 */ /* 0x000fd8000b800000 */
[----:B------:R-:W0:Y:S01]  /*9480*/  SHFL.IDX PT, R2, R9, RZ, 0x1c1f ;  /* 0x001c1fff09027589 */ /* 0x000e2200000e0000 */
[----:B------:R-:W-:Y:S01]  /*9490*/  ULDC UR4, c[0x0][0x288] ;  /* 0x0000a20000047ab9 */ /* 0x000fe20000000800 */
[----:B------:R-:W-:Y:S02]  /*94a0*/  IMAD R0, R25, 0xc0, R22 ;  /* 0x000000c019007824 */ /* 0x000fe400078e0216 */
[----:B------:R-:W1:Y:S01]  /*94b0*/  SHFL.IDX PT, R14, R7, RZ, 0x1c1f ;  /* 0x001c1fff070e7589 */ /* 0x000e6200000e0000 */
[----:B------:R-:W-:Y:S02]  /*94c0*/  IMAD R6, R20, UR4, RZ ;  /* 0x0000000414067c24 */ /* 0x000fe4000f8e02ff */
[C---:B------:R-:W-:Y:S01]  /*94d0*/  VIADD R11, R0.reuse, 0x20 ;  /* 0x00000020000b7836 */ /* 0x040fe20000000000 */
[----:B------:R-:W-:Y:S01]  /*94e0*/  SHFL.IDX PT, R5, R9, 0x1, 0x1c1f ;  /* 0x003c1f0009057f89 */ /* 0x000fe200000e0000 */
[----:B------:R-:W-:Y:S01]  /*94f0*/  IMAD.MOV.U32 R24, RZ, RZ, 0x1 ;  /* 0x00000001ff187424 */ /* 0x000fe200078e00ff */
[----:B------:R-:W-:-:S02]  /*9500*/  ISETP.GE.AND P2, PT, R0, R6, PT ;  /* 0x000000060000720c */ /* 0x000fc40003f46270 */
[----:B------:R-:W2:Y:S11]  /*9510*/  SHFL.IDX PT, R4, R7, 0x1, 0x1c1f ;  /* 0x003c1f0007047f89 */ /* 0x000eb600000e0000 */
[----:B------:R-:W-:Y:S01]  /*9520*/  @!P2 LEA R21, R28, UR45, 0x1 ;  /* 0x0000002d1c15ac11 */ /* 0x000fe2000f8e08ff */
[----:B0-----:R-:W-:-:S02]  /*9530*/  IMAD.MOV.U32 R3, RZ, RZ, R2 ;  /* 0x000000ffff037224 */ /* 0x001fc400078e0002 */
[----:B-1----:R-:W-:Y:S02]  /*9540*/  IMAD.MOV.U32 R2, RZ, RZ, R14 ;  /* 0x000000ffff027224 */ /* 0x002fe400078e000e */
[----:B------:R-:W-:Y:S02]  /*9550*/  SHFL.IDX PT, R14, R10, 0x1, 0x1c1f ;  /* 0x003c1f000a0e7f89 */ /* 0x000fe400000e0000 */
[----:B------:R-:W-:-:S05]  /*9560*/  @!P2 IMAD.WIDE.U32 R2, R27, 0x2, R2 ;  /* 0x000000021b02a825 */ /* 0x000fca00078e0002 */
[----:B------:R-:W-:Y:S04]  /*9570*/  @!P2 LDGSTS.E.BYPASS.LTC128B.128 [R21+0xc400], desc[UR36][R2.64], !P3 ;  /* 0x0c4000000215afae */ /* 0x000fe8000d901d64 */
[----:B------:R-:W-:Y:S04]  /*9580*/  @!P2 LDGSTS.E.BYPASS.LTC128B.128 [R21+0xf400], desc[UR36][R2.64+0x40], !P0 ;  /* 0x0f4000400215afae */ /* 0x000fe8000c101d64 */
[----:B------:R0:W-:Y:S01]  /*9590*/  @!P2 LDGSTS.E.BYPASS.LTC128B.128 [R21+0x12400], desc[UR36][R2.64+0x80], !P1 ;  /* 0x124000800215afae */ /* 0x0001e2000c901d64 */
[-C--:B------:R-:W-:Y:S02]  /*95a0*/  ISETP.GE.AND P2, PT, R11, R6.reuse, PT ;  /* 0x000000060b00720c */ /* 0x080fe40003f46270 */
[----:B------:R-:W-:Y:S01]  /*95b0*/  IADD3 R11, R0, 0x40, RZ ;  /* 0x00000040000b7810 */ /* 0x000fe20007ffe0ff */
[----:B0-----:R-:W-:Y:S10]  /*95c0*/  SHFL.IDX PT, R3, R9, 0x2, 0x1c1f ;  /* 0x005c1f0009037f89 */ /* 0x001ff400000e0000 */
[----:B--2---:R-:W-:Y:S01]  /*95d0*/  @!P2 IMAD.WIDE.U32 R4, R27, 0x2, R4 ;  /* 0x000000021b04a825 */ /* 0x004fe200078e0004 */
[----:B------:R-:W-:Y:S01]  /*95e0*/  @!P2 LEA R25, R28, UR45, 0x1 ;  /* 0x0000002d1c19ac11 */ /* 0x000fe2000f8e08ff */
[----:B------:R-:W0:Y:S04]  /*95f0*/  SHFL.IDX PT, R2, R7, 0x2, 0x1c1f ;  /* 0x005c1f0007027f89 */ /* 0x000e2800000e0000 */
[----:B------:R-:W-:Y:S04]  /*9600*/  @!P2 LDGSTS.E.BYPASS.LTC128B.128 [R25+0xcc00], desc[UR36][R4.64], !P3 ;  /* 0x0cc000000419afae */ /* 0x000fe8000d901d64 */
[----:B------:R-:W-:Y:S04]  /*9610*/  @!P2 LDGSTS.E.BYPASS.LTC128B.128 [R25+0xfc00], desc[UR36][R4.64+0x40], !P0 ;  /* 0x0fc000400419afae */ /* 0x000fe8000c101d64 */
[----:B------:R1:W-:Y:S01]  /*9620*/  @!P2 LDGSTS.E.BYPASS.LTC128B.128 [R25+0x12c00], desc[UR36][R4.64+0x80], !P1 ;  /* 0x12c000800419afae */ /* 0x0003e2000c901d64 */
[----:B------:R-:W-:Y:S01]  /*9630*/  ISETP.GE.AND P2, PT, R11, R6, PT ;  /* 0x000000060b00720c */ /* 0x000fe20003f46270 */
[----:B------:R-:W-:-:S02]  /*9640*/  VIADD R11, R0, 0x60 ;  /* 0x00000060000b7836 */ /* 0x000fc40000000000 */
[----:B-1----:R-:W-:Y:S10]  /*9650*/  SHFL.IDX PT, R5, R9, 0x3, 0x1c1f ;  /* 0x007c1f0009057f89 */ /* 0x002ff400000e0000 */
[----:B0-----:R-:W-:Y:S01]  /*9660*/  @!P2 IMAD.WIDE.U32 R2, R27, 0x2, R2 ;  /* 0x000000021b02a825 */ /* 0x001fe200078e0002 */
[----:B------:R-:W-:Y:S01]  /*9670*/  @!P2 LEA R21, R28, UR45, 0x1 ;  /* 0x0000002d1c15ac11 */ /* 0x000fe2000f8e08ff */
[----:B------:R0:W1:Y:S04]  /*9680*/  SHFL.IDX PT, R4, R7, 0x3, 0x1c1f ;  /* 0x007c1f0007047f89 */ /* 0x00006800000e0000 */
[----:B------:R-:W-:Y:S04]  /*9690*/  @!P2 LDGSTS.E.BYPASS.LTC128B.128 [R21+0xd400], desc[UR36][R2.64], !P3 ;  /* 0x0d4000000215afae */ /* 0x000fe8000d901d64 */
[----:B------:R-:W-:Y:S01]  /*96a0*/  @!P2 LDGSTS.E.BYPASS.LTC128B.128 [R21+0x10400], desc[UR36][R2.64+0x40], !P0 ;  /* 0x104000400215afae */ /* 0x000fe2000c101d64 */
[----:B0-----:R-:W-:-:S03]  /*96b0*/  VIADD R7, R0, 0x80 ;  /* 0x0000008000077836 */ /* 0x001fc60000000000 */
[----:B------:R0:W-:Y:S01]  /*96c0*/  @!P2 LDGSTS.E.BYPASS.LTC128B.128 [R21+0x13400], desc[UR36][R2.64+0x80], !P1 ;  /* 0x134000800215afae */ /* 0x0001e2000c901d64 */
[----:B------:R-:W-:-:S03]  /*96d0*/  ISETP.GE.AND P2, PT, R11, R6, PT ;  /* 0x000000060b00720c */ /* 0x000fc60003f46270 */
[----:B0-----:R-:W-:Y:S10]  /*96e0*/  SHFL.IDX PT, R3, R8, RZ, 0x1c1f ;  /* 0x001c1fff08037589 */ /* 0x001ff400000e0000 */
[----:B-1----:R-:W-:Y:S01]  /*96f0*/  @!P2 IMAD.WIDE.U32 R4, R27, 0x2, R4 ;  /* 0x000000021b04a825 */ /* 0x002fe200078e0004 */
[----:B------:R-:W-:Y:S01]  /*9700*/  @!P2 LEA R25, R28, UR45, 0x1 ;  /* 0x0000002d1c19ac11 */ /* 0x000fe2000f8e08ff */
[----:B------:R-:W0:Y:S04]  /*9710*/  SHFL.IDX PT, R2, R10, RZ, 0x1c1f ;  /* 0x001c1fff0a027589 */ /* 0x000e2800000e0000 */
[----:B------:R-:W-:Y:S04]  /*9720*/  @!P2 LDGSTS.E.BYPASS.LTC128B.128 [R25+0xdc00], desc[UR36][R4.64], !P3 ;  /* 0x0dc000000419afae */ /* 0x000fe8000d901d64 */
[----:B------:R-:W-:Y:S04]  /*9730*/  @!P2 LDGSTS.E.BYPASS.LTC128B.128 [R25+0x10c00], desc[UR36][R4.64+0x40], !P0 ;  /* 0x10c000400419afae */ /* 0x000fe8000c101d64 */
[----:B------:R1:W-:Y:S01]  /*9740*/  @!P2 LDGSTS.E.BYPASS.LTC128B.128 [R25+0x13c00], desc[UR36][R4.64+0x80], !P1 ;  /* 0x13c000800419afae */ /* 0x0003e2000c901d64 */
[----:B------:R-:W-:-:S03]  /*9750*/  ISETP.GE.AND P2, PT, R7, R6, PT ;  /* 0x000000060700720c */ /* 0x000fc60003f46270 */
[----:B-1----:R1:W2:Y:S10]  /*9760*/  SHFL.IDX PT, R4, R8, 0x1, 0x1c1f ;  /* 0x003c1f0008047f89 */ /* 0x0022b400000e0000 */
[----:B0-----:R-:W-:Y:S01]  /*9770*/  @!P2 IMAD.WIDE.U32 R2, R27, 0x2, R2 ;  /* 0x000000021b02a825 */ /* 0x001fe200078e0002 */
[----:B------:R-:W-:-:S05]  /*9780*/  @!P2 LEA R7, R28, UR45, 0x1 ;  /* 0x0000002d1c07ac11 */ /* 0x000fca000f8e08ff */
[----:B------:R1:W-:Y:S04]  /*9790*/  @!P2 LDGSTS.E.BYPASS.LTC128B.128 [R7+0xe400], desc[UR36][R2.64], !P3 ;  /* 0x0e4000000207afae */ /* 0x0003e8000d901d64 */
[----:B------:R1:W-:Y:S04]  /*97a0*/  @!P2 LDGSTS.E.BYPASS.LTC128B.128 [R7+0x11400], desc[UR36][R2.64+0x40], !P0 ;  /* 0x114000400207afae */ /* 0x0003e8000c101d64 */
[----:B------:R1:W-:Y:S02]  /*97b0*/  @!P2 LDGSTS.E.BYPASS.LTC128B.128 [R7+0x14400], desc[UR36][R2.64+0x80], !P1 ;  /* 0x144000800207afae */ /* 0x0003e4000c901d64 */
.L_x_111:
[----:B------:R-:W-:Y:S01]  /*97c0*/  VIADD R5, R0, 0xa0 ;  /* 0x000000a000057836 */ /* 0x000fe20000000000 */
[----:B------:R-:W-:Y:S01]  /*97d0*/  BSSY B0, `(.L_x_52) ;  /* 0x000000d000007945 */ /* 0x000fe20003800000 */
[----:B-1----:R-:W-:Y:S01]  /*97e0*/  IMAD.MOV.U32 R2, RZ, RZ, R14 ;  /* 0x000000ffff027224 */ /* 0x002fe200078e000e */
[----:B--2---:R-:W-:Y:S02]  /*97f0*/  MOV R3, R4 ;  /* 0x0000000400037202 */ /* 0x004fe40000000f00 */
[----:B------:R-:W-:-:S13]  /*9800*/  ISETP.GE.AND P2, PT, R5, R6, PT ;  /* 0x000000060500720c */ /* 0x000fda0003f46270 */
[----:B------:R-:W-:Y:S05]  /*9810*/  @P2 BRA `(.L_x_53) ;  /* 0x0000000000202947 */ /* 0x000fea0003800000 */
[----:B------:R-:W-:Y:S01]  /*9820*/  IMAD.WIDE.U32 R2, R27, 0x2, R2 ;  /* 0x000000021b027825 */ /* 0x000fe200078e0002 */
[----:B------:R-:W-:-:S05]  /*9830*/  LEA R5, R28, UR45, 0x1 ;  /* 0x0000002d1c057c11 */ /* 0x000fca000f8e08ff */
[----:B------:R-:W-:Y:S01]  /*9840*/  @!PT LDS RZ, [RZ] ;  /* 0x00000000fffff984 */ /* 0x000fe20000000800 */
[----:B------:R-:W-:Y:S01]  /*9850*/  @!PT LDS RZ, [RZ] ;  /* 0x00000000fffff984 */ /* 0x000fe20000000800 */
[----:B------:R-:W-:Y:S01]  /*9860*/  @!PT LDS RZ, [RZ] ;  /* 0x00000000fffff984 */ /* 0x000fe20000000800 */
[----:B------:R0:W-:Y:S04]  /*9870*/  LDGSTS.E.BYPASS.LTC128B.128 [R5+0xec00], desc[UR36][R2.64], !P3 ;  /* 0x0ec0000002057fae */ /* 0x0001e8000d901d64 */
[----:B------:R0:W-:Y:S04]  /*9880*/  LDGSTS.E.BYPASS.LTC128B.128 [R5+0x11c00], desc[UR36][R2.64+0x40], !P0 ;  /* 0x11c0004002057fae */ /* 0x0001e8000c101d64 */
[----:B------:R0:W-:Y:S02]  /*9890*/  LDGSTS.E.BYPASS.LTC128B.128 [R5+0x14c00], desc[UR36][R2.64+0x80], !P1 ;  /* 0x14c0008002057fae */ /* 0x0001e4000c901d64 */
.L_x_53:
[----:B------:R-:W-:Y:S05]  /*98a0*/  BSYNC B0 ;  /* 0x0000000000007941 */ /* 0x000fea0003800000 */
.L_x_52:
[----:B------:R-:W-:Y:S01]  /*98b0*/  NOP ;  /* 0x0000000000007918 */ /* 0x000fe20000000000 */
[----:B------:R-:W-:Y:S01]  /*98c0*/  SYNCS.ARRIVE.TRANS64.RED.A0T1 RZ, [UR45+0x2d800], RZ ;  /* 0x02d800ffffff79a7 */ /* 0x000fe2000820042d */
[----:B------:R-:W-:Y:S01]  /*98d0*/  IMAD.MOV.U32 R0, RZ, RZ, 0x1 ;  /* 0x00000001ff007424 */ /* 0x000fe200078e00ff */
[----:B------:R-:W-:Y:S04]  /*98e0*/  ARRIVES.LDGSTSBAR.64.TRANSCNT [UR45+0x2d800] ;  /* 0x02d80000ff0079b0 */ /* 0x000fe80008000aad */
[----:B------:R-:W-:Y:S01]  /*98f0*/  SHF.L.U32 R0, R0, 0x1f, RZ ;  /* 0x0000001f00007819 */ /* 0x000fe200000006ff */
[----:B------:R-:W-:Y:S01]  /*9900*/  NOP ;  /* 0x0000000000007918 */ /* 0x000fe20000000000 */
[----:B------:R-:W-:Y:S02]  /*9910*/  SYNCS.ARRIVE.TRANS64.A1T0 RZ, [UR45+0x2d800], RZ ;  /* 0x02d800ffffff79a7 */ /* 0x000fe4000810002d */
[----:B------:R-:W1:Y:S02]  /*9920*/  SYNCS.PHASECHK.TRANS64.TRYWAIT P0, [UR45+0x2d820], R0 ;  /* 0x02d82000ff0075a7 */ /* 0x000e64000800016d */
[----:B-1----:R-:W-:Y:S05]  /*9930*/  @!P0 BRA `(.L_x_54) ;  /* 0x0000002800488947 */ /* 0x002fea0003800000 */
.L_x_112:
[----:B------:R-:W-:Y:S01]  /*9940*/  UIADD3 UR4, UR49, -0x2, URZ ;  /* 0xfffffffe31047890 */ /* 0x000fe2000fffe03f */
[----:B------:R-:W-:-:S03]  /*9950*/  IMAD.MOV.U32 R21, RZ, RZ, RZ ;  /* 0x000000ffff157224 */ /* 0x000fc600078e00ff */
[----:B------:R-:W-:-:S06]  /*9960*/  UISETP.GE.AND UP0, UPT, UR4, UR48, UPT ;  /* 0x000000300400728c */ /* 0x000fcc000bf06270 */
[----:B------:R-:W-:-:S13]  /*9970*/  PLOP3.LUT P0, PT, PT, PT, UP0, 0x80, 0x0 ;  /* 0x000000000000781c */ /* 0x000fda0003f0f008 */
[----:B------:R-:W-:Y:S05]  /*9980*/  @!P0 BRA `(.L_x_55) ;  /* 0x0000000c00e08947 */ /* 0x000fea0003800000 */
[----:B0-----:R-:W0:Y:S01]  /*9990*/  S2R R2, SR_TID.X ;  /* 0x0000000000027919 */ /* 0x001e220000002100 */
[----:B------:R-:W-:Y:S01]  /*99a0*/  UIADD3 UR4, UR47, 0x1, URZ ;  /* 0x000000012f047890 */ /* 0x000fe2000fffe03f */
[----:B------:R-:W-:Y:S01]  /*99b0*/  LOP3.LUT R3, RZ, UR44, RZ, 0x33, !PT ;  /* 0x0000002cff037c12 */ /* 0x000fe2000f8e33ff */
[----:B------:R-:W-:Y:S01]  /*99c0*/  BSSY B0, `(.L_x_55) ;  /* 0x00000f4000007945 */ /* 0x000fe20003800000 */
[----:B------:R-:W1:Y:S01]  /*99d0*/  S2R R4, SR_TID.X ;  /* 0x0000000000047919 */ /* 0x000e620000002100 */
[----:B------:R-:W-:Y:S01]  /*99e0*/  UIMAD UR4, UR4, UR39, URZ ;  /* 0x00000027040472a4 */ /* 0x000fe2000f8e023f */
[----:B------:R-:W-:Y:S02]  /*99f0*/  IMAD.MOV.U32 R22, RZ, RZ, 0x1 ;  /* 0x00000001ff167424 */ /* 0x000fe400078e00ff */
[----:B------:R-:W-:-:S03]  /*9a00*/  IMAD.MOV.U32 R20, RZ, RZ, RZ ;  /* 0x000000ffff147224 */ /* 0x000fc600078e00ff */
[----:B------:R-:W-:Y:S01]  /*9a10*/  LOP3.LUT R0, RZ, UR4, RZ, 0x33, !PT ;  /* 0x00000004ff007c12 */ /* 0x000fe2000f8e33ff */
[----:B------:R-:W-:-:S03]  /*9a20*/  ULDC UR4, c[0x0][0x2f4] ;  /* 0x0000bd0000047ab9 */ /* 0x000fc60000000800 */
[----:B------:R-:W-:-:S04]  /*9a30*/  VIMNMX R0, R0, R3, !PT ;  /* 0x0000000300007248 */ /* 0x000fc80007fe0100 */
[----:B------:R-:W-:Y:S02]  /*9a40*/  IADD3 R26, -R0, -0x2, RZ ;  /* 0xfffffffe001a7810 */ /* 0x000fe40007ffe1ff */
[----:B0-----:R-:W-:-:S04]  /*9a50*/  LOP3.LUT R2, R2, 0x7f, RZ, 0xc0, !PT ;  /* 0x0000007f02027812 */ /* 0x001fc800078ec0ff */
[----:B------:R-:W-:Y:S01]  /*9a60*/  SHF.R.U32.HI R2, RZ, 0x2, R2 ;  /* 0x00000002ff027819 */ /* 0x000fe20000011602 */
[----:B-1----:R-:W-:-:S03]  /*9a70*/  IMAD.SHL.U32 R4, R4, 0x8, RZ ;  /* 0x0000000804047824 */ /* 0x002fc600078e00ff */
[----:B------:R-:W-:Y:S02]  /*9a80*/  IADD3 R19, R23, R19, R2 ;  /* 0x0000001317137210 */ /* 0x000fe40007ffe002 */
[----:B------:R-:W-:Y:S02]  /*9a90*/  IADD3 R3, -R2, UR43, RZ ;  /* 0x0000002b02037c10 */ /* 0x000fe4000fffe1ff */
[----:B------:R-:W0:Y:S01]  /*9aa0*/  S2R R2, SR_TID.X ;  /* 0x0000000000027919 */ /* 0x000e220000002100 */
[----:B------:R-:W-:Y:S02]  /*9ab0*/  LOP3.LUT R4, R4, 0x18, RZ, 0xc0, !PT ;  /* 0x0000001804047812 */ /* 0x000fe400078ec0ff */
[----:B------:R-:W-:Y:S01]  /*9ac0*/  IADD3 R19, R19, -0x180, RZ ;  /* 0xfffffe8013137810 */ /* 0x000fe20007ffe0ff */
[----:B------:R-:W-:Y:S01]  /*9ad0*/  IMAD R3, R0, 0x80, R3 ;  /* 0x0000008000037824 */ /* 0x000fe200078e0203 */
[----:B------:R-:W-:-:S03]  /*9ae0*/  LOP3.LUT R4, R4, 0x20, RZ, 0xfc, !PT ;  /* 0x0000002004047812 */ /* 0x000fc600078efcff */
[----:B------:R-:W-:Y:S01]  /*9af0*/  IMAD R10, R0, -0x80, R19 ;  /* 0xffffff80000a7824 */ /* 0x000fe200078e0213 */
[----:B------:R-:W-:Y:S01]  /*9b00*/  ISETP.GE.AND P2, PT, R4, UR4, PT ;  /* 0x0000000404007c0c */ /* 0x000fe2000bf46270 */
[----:B------:R-:W-:Y:S02]  /*9b10*/  VIADD R0, R3, 0x100 ;  /* 0x0000010003007836 */ /* 0x000fe40000000000 */
[----:B0-----:R-:W-:-:S05]  /*9b20*/  IMAD.SHL.U32 R2, R2, 0x8, RZ ;  /* 0x0000000802027824 */ /* 0x001fca00078e00ff */
[----:B------:R-:W-:-:S04]  /*9b30*/  LOP3.LUT R2, R2, 0x18, RZ, 0xc0, !PT ;  /* 0x0000001802027812 */ /* 0x000fc800078ec0ff */
[C---:B------:R-:W-:Y:S02]  /*9b40*/  ISETP.GE.AND P3, PT, R2.reuse, UR4, PT ;  /* 0x0000000402007c0c */ /* 0x040fe4000bf66270 */
[----:B------:R-:W-:-:S04]  /*9b50*/  LOP3.LUT R2, R2, 0x40, RZ, 0xfc, !PT ;  /* 0x0000004002027812 */ /* 0x000fc800078efcff */
[----:B------:R-:W-:-:S13]  /*9b60*/  ISETP.GE.AND P1, PT, R2, UR4, PT ;  /* 0x0000000402007c0c */ /* 0x000fda000bf26270 */
.L_x_68:
[----:B------:R-:W2:Y:S01]  /*9b70*/  LDL R7, [R1+0x4] ;  /* 0x0000040001077983 */ /* 0x000ea20000100800 */
[----:B------:R-:W0:Y:S03]  /*9b80*/  LDC R2, c[0x0][0x430] ;  /* 0x00010c00ff027b82 */ /* 0x000e260000000800 */
[----:B------:R-:W3:Y:S01]  /*9b90*/  LDL R6, [R1] ;  /* 0x0000000001067983 */ /* 0x000ee20000100800 */
[----:B------:R-:W-:Y:S01]  /*9ba0*/  IMAD.MOV.U32 R4, RZ, RZ, R10 ;  /* 0x000000ffff047224 */ /* 0x000fe200078e000a */
[----:B------:R-:W-:Y:S01]  /*9bb0*/  ULDC.64 UR4, c[0x0][0x428] ;  /* 0x00010a0000047ab9 */ /* 0x000fe20000000a00 */
[----:B0-----:R-:W-:-:S13]  /*9bc0*/  ISETP.NE.AND P0, PT, R2, 0x1, PT ;  /* 0x000000010200780c */ /* 0x001fda0003f05270 */
[----:B------:R-:W0:Y:S08]  /*9bd0*/  @P0 LDC R3, c[0x0][0x434] ;  /* 0x00010d00ff030b82 */ /* 0x000e300000000800 */
[----:B------:R-:W1:Y:S01]  /*9be0*/  @P0 LDC R5, c[0x0][0x438] ;  /* 0x00010e00ff050b82 */ /* 0x000e620000000800 */
[----:B0-----:R-:W-:-:S05]  /*9bf0*/  @P0 IMAD.HI.U32 R2, R10, R3, RZ ;  /* 0x000000030a020227 */ /* 0x001fca00078e00ff */
[----:B-1----:R-:W-:-:S04]  /*9c00*/  @P0 SHF.R.U32.HI R4, RZ, R5, R2 ;  /* 0x00000005ff040219 */ /* 0x002fc80000011602 */
[----:B------:R-:W-:Y:S01]  /*9c10*/  SHF.R.S32.HI R3, RZ, 0x1f, R4 ;  /* 0x0000001fff037819 */ /* 0x000fe20000011404 */
[----:B--2---:R-:W-:-:S04]  /*9c20*/  IMAD R2, R7, UR4, RZ ;  /* 0x0000000407027c24 */ /* 0x004fc8000f8e02ff */
[----:B---3--:R-:W-:Y:S02]  /*9c30*/  IMAD R5, R6, UR5, R2 ;  /* 0x0000000506057c24 */ /* 0x008fe4000f8e0202 */
[----:B------:R-:W-:-:S04]  /*9c40*/  IMAD.MOV.U32 R2, RZ, RZ, R4 ;  /* 0x000000ffff027224 */ /* 0x000fc800078e0004 */
[----:B------:R-:W-:Y:S01]  /*9c50*/  IMAD.WIDE.U32 R2, R6, UR4, R2 ;  /* 0x0000000406027c25 */ /* 0x000fe2000f8e0002 */
[----:B------:R-:W-:-:S04]  /*9c60*/  ULDC.64 UR4, c[0x0][0x418] ;  /* 0x0001060000047ab9 */ /* 0x000fc80000000a00 */
[----:B------:R-:W-:Y:S02]  /*9c70*/  IADD3 R3, R5, R3, RZ ;  /* 0x0000000305037210 */ /* 0x000fe40007ffe0ff */
[----:B------:R-:W-:-:S04]  /*9c80*/  LEA R6, P0, R2, UR4, 0x2 ;  /* 0x0000000402067c11 */ /* 0x000fc8000f8010ff */
[----:B------:R-:W-:-:S05]  /*9c90*/  LEA.HI.X R7, R2, UR5, R3, 0x2, P0 ;  /* 0x0000000502077c11 */ /* 0x000fca00080f1403 */
[----:B------:R-:W2:Y:S01]  /*9ca0*/  LDG.E R6, desc[UR36][R6.64] ;  /* 0x0000002406067981 */ /* 0x000ea2000c1e1900 */
[----:B------:R-:W-:-:S06]  /*9cb0*/  ULOP3.LUT UR6, UR38, 0x2, URZ, 0xfc, !UPT ;  /* 0x0000000226067892 */ /* 0x000fcc000f8efc3f */
[----:B------:R-:W-:Y:S02]  /*9cc0*/  IMAD.U32 R8, RZ, RZ, UR6 ;  /* 0x00000006ff087e24 */ /* 0x000fe4000f8e00ff */
[----:B------:R-:W-:-:S03]  /*9cd0*/  VIADD R21, R20, 0x1 ;  /* 0x0000000114157836 */ /* 0x000fc60000000000 */
[----:B------:R-:W-:Y:S02]  /*9ce0*/  ISETP.NE.AND P4, PT, R8, 0x3, PT ;  /* 0x000000030800780c */ /* 0x000fe40003f85270 */
[----:B------:R-:W-:-:S04]  /*9cf0*/  ISETP.NE.AND P0, PT, R21, 0x2, PT ;  /* 0x000000021500780c */ /* 0x000fc80003f05270 */
[----:B------:R-:W-:Y:S02]  /*9d00*/  SEL R3, RZ, 0x1, P0 ;  /* 0x00000001ff037807 */ /* 0x000fe40000000000 */
[----:B------:R-:W-:Y:S02]  /*9d10*/  SEL R21, R21, RZ, P0 ;  /* 0x000000ff15157207 */ /* 0x000fe40000000000 */
[----:B------:R-:W-:Y:S02]  /*9d20*/  LOP3.LUT R24, R22, R3, RZ, 0x3c, !PT ;  /* 0x0000000316187212 */ /* 0x000fe400078e3cff */
[----:B--2---:R-:W-:Y:S01]  /*9d30*/  SHF.R.S32.HI R25, RZ, 0x1f, R6 ;  /* 0x0000001fff197819 */ /* 0x004fe20000011406 */
[----:B------:R-:W-:Y:S06]  /*9d40*/  @!P4 BRA `(.L_x_56) ;  /* 0x000000000004c947 */ /* 0x000fec0003800000 */
[----:B------:R-:W-:Y:S01]  /*9d50*/  BPT.TRAP 0x1 ;  /* 0x000000040000795c */ /* 0x000fe20000300000 */
.L_x_56:
[----:B------:R-:W-:Y:S01]  /*9d60*/  LEA R7, R21, UR45, 0x3 ;  /* 0x0000002d15077c11 */ /* 0x000fe2000f8e18ff */
[----:B------:R-:W-:Y:S01]  /*9d70*/  BSSY B1, `(.L_x_57) ;  /* 0x0000004000017945 */ /* 0x000fe20003800000 */
[----:B------:R-:W-:-:S04]  /*9d80*/  SHF.L.U32 R2, R24, 0x1f, RZ ;  /* 0x0000001f18027819 */ /* 0x000fc800000006ff */
[----:B------:R-:W0:Y:S02]  /*9d90*/  SYNCS.PHASECHK.TRANS64.TRYWAIT P0, [R7+URZ+0x2d840], R2 ;  /* 0x02d84002070075a7 */ /* 0x000e24000800017f */
[----:B0-----:R-:W-:Y:S05]  /*9da0*/  @!P0 BRA `(.L_x_58) ;  /* 0x0000002400448947 */ /* 0x001fea0003800000 */
.L_x_113:
[----:B------:R-:W-:Y:S05]  /*9db0*/  BSYNC B1 ;  /* 0x0000000000017941 */ /* 0x000fea0003800000 */
.L_x_57:
[----:B------:R-:W-:Y:S01]  /*9dc0*/  ULDC UR4, c[0x0][0x430] ;  /* 0x00010c0000047ab9 */ /* 0x000fe20000000800 */
[----:B------:R-:W-:Y:S01]  /*9dd0*/  R2UR UR6, R29 ;  /* 0x000000001d0672ca */ /* 0x000fe200000e0000 */
[----:B------:R-:W-:Y:S01]  /*9de0*/  UIADD3 UR4, -UR4, URZ, URZ ;  /* 0x0000003f04047290 */ /* 0x000fe2000fffe13f */
[C---:B------:R-:W-:Y:S02]  /*9df0*/  LOP3.LUT P5, RZ, R16.reuse, 0x2, RZ, 0xc0, !PT ;  /* 0x0000000210ff7812 */ /* 0x040fe400078ac0ff */
[----:B------:R-:W-:-:S03]  /*9e00*/  LOP3.LUT P4, RZ, R16, 0x1, RZ, 0xc0, !PT ;  /* 0x0000000110ff7812 */ /* 0x000fc6000788c0ff */
[----:B------:R-:W-:Y:S01]  /*9e10*/  IMAD R5, R4, UR4, R10 ;  /* 0x0000000404057c24 */ /* 0x000fe2000f8e020a */
[----:B------:R-:W-:-:S04]  /*9e20*/  ULDC.64 UR4, c[0x0][0x300] ;  /* 0x0000c00000047ab9 */ /* 0x000fc80000000a00 */
[----:B------:R-:W-:-:S05]  /*9e30*/  SHF.R.S32.HI R23, RZ, 0x1f, R5 ;  /* 0x0000001fff177819 */ /* 0x000fca0000011405 */
[----:B0-----:R-:W-:-:S04]  /*9e40*/  IMAD R2, R23, UR4, RZ ;  /* 0x0000000417027c24 */ /* 0x001fc8000f8e02ff */
[C---:B------:R-:W-:Y:S02]  /*9e50*/  IMAD R9, R5.reuse, UR5, R2 ;  /* 0x0000000505097c24 */ /* 0x040fe4000f8e0202 */
[----:B------:R-:W-:Y:S01]  /*9e60*/  IMAD.WIDE.U32 R2, R5, UR4, RZ ;  /* 0x0000000405027c25 */ /* 0x000fe2000f8e00ff */
[----:B------:R-:W-:-:S03]  /*9e70*/  ULDC.64 UR4, c[0x0][0x310] ;  /* 0x0000c40000047ab9 */ /* 0x000fc60000000a00 */
[----:B------:R-:W-:Y:S02]  /*9e80*/  IMAD.IADD R3, R3, 0x1, R9 ;  /* 0x0000000103037824 */ /* 0x000fe400078e0209 */
[----:B------:R-:W-:Y:S02]  /*9e90*/  IMAD R9, R25, UR4, RZ ;  /* 0x0000000419097c24 */ /* 0x000fe4000f8e02ff */
[----:B------:R-:W-:-:S04]  /*9ea0*/  IMAD.WIDE.U32 R2, R6, UR4, R2 ;  /* 0x0000000406027c25 */ /* 0x000fc8000f8e0002 */
[----:B------:R-:W-:Y:S01]  /*9eb0*/  IMAD R4, R6, UR5, R9 ;  /* 0x0000000506047c24 */ /* 0x000fe2000f8e0209 */
[----:B------:R-:W-:Y:S02]  /*9ec0*/  ULDC.64 UR4, c[0x0][0x308] ;  /* 0x0000c20000047ab9 */ /* 0x000fe40000000a00 */
[----:B------:R-:W-:Y:S01]  /*9ed0*/  IMAD.U32 R9, RZ, RZ, UR4 ;  /* 0x00000004ff097e24 */ /* 0x000fe2000f8e00ff */
[----:B------:R-:W-:Y:S01]  /*9ee0*/  UIMAD UR4, UR6, UR4, URZ ;  /* 0x00000004060472a4 */ /* 0x000fe2000f8e023f */
[----:B------:R-:W-:Y:S02]  /*9ef0*/  IMAD.IADD R3, R3, 0x1, R4 ;  /* 0x0000000103037824 */ /* 0x000fe400078e0204 */
[----:B------:R-:W-:Y:S01]  /*9f00*/  ULDC.64 UR6, c[0x0][0x2e8] ;  /* 0x0000ba0000067ab9 */ /* 0x000fe20000000a00 */
[----:B------:R-:W-:Y:S02]  /*9f10*/  UIMAD UR4, UR42, UR5, UR4 ;  /* 0x000000052a0472a4 */ /* 0x000fe4000f8e0204 */
[----:B------:R-:W-:-:S04]  /*9f20*/  IMAD.WIDE.U32 R2, R9, UR42, R2 ;  /* 0x0000002a09027c25 */ /* 0x000fc8000f8e0002 */
[----:B------:R-:W-:Y:S01]  /*9f30*/  IMAD R9, R21, 0x3000, R28 ;  /* 0x0000300015097824 */ /* 0x000fe200078e021c */
[----:B------:R-:W-:Y:S01]  /*9f40*/  IADD3 R19, R3, UR4, RZ ;  /* 0x0000000403137c10 */ /* 0x000fe2000fffe0ff */
[----:B------:R-:W-:Y:S01]  /*9f50*/  UMOV UR4, 0xffffffff ;  /* 0xffffffff00047882 */ /* 0x000fe20000000000 */
[----:B------:R-:W-:-:S04]  /*9f60*/  LEA R8, P0, R2, UR6, 0x1 ;  /* 0x0000000602087c11 */ /* 0x000fc8000f8008ff */
[----:B------:R-:W-:Y:S01]  /*9f70*/  LEA.HI.X R19, R2, UR7, R19, 0x1, P0 ;  /* 0x0000000702137c11 */ /* 0x000fe200080f0c13 */
[----:B------:R-:W-:Y:S08]  /*9f80*/  BRA.DIV UR4, `(.L_x_59) ;  /* 0x0000002204e07947 */ /* 0x000ff0000b800000 */
[----:B------:R-:W0:Y:S01]  /*9f90*/  S2R R11, SR_TID.X ;  /* 0x00000000000b7919 */ /* 0x000e220000002100 */
[----:B------:R-:W-:Y:S02]  /*9fa0*/  LOP3.LUT P6, RZ, R16, 0x4, RZ, 0xc0, !PT ;  /* 0x0000000410ff7812 */ /* 0x000fe400078cc0ff */
[----:B------:R-:W-:Y:S01]  /*9fb0*/  LEA R9, R9, UR45, 0x1 ;  /* 0x0000002d09097c11 */ /* 0x000fe2000f8e08ff */
[----:B------:R-:W1:Y:S04]  /*9fc0*/  SHFL.IDX PT, R2, R8, RZ, 0x1c1f ;  /* 0x001c1fff08027589 */ /* 0x000e6800000e0000 */
[----:B------:R-:W2:Y:S04]  /*9fd0*/  SHFL.IDX PT, R3, R19, RZ, 0x1c1f ;  /* 0x001c1fff13037589 */ /* 0x000ea800000e0000 */
[----:B------:R-:W-:Y:S01]  /*9fe0*/  SHFL.IDX PT, R27, R19, 0x2, 0x1c1f ;  /* 0x005c1f00131b7f89 */ /* 0x000fe200000e0000 */
[----:B0-----:R-:W-:-:S05]  /*9ff0*/  IMAD.SHL.U32 R11, R11, 0x8, RZ ;  /* 0x000000080b0b7824 */ /* 0x001fca00078e00ff */
[----:B------:R-:W-:-:S05]  /*a000*/  LOP3.LUT R11, R11, 0x18, RZ, 0xc0, !PT ;  /* 0x000000180b0b7812 */ /* 0x000fca00078ec0ff */
[----:B------:R-:W-:-:S05]  /*a010*/  IMAD.SHL.U32 R4, R11, 0x2, RZ ;  /* 0x000000020b047824 */ /* 0x000fca00078e00ff */
[----:B-1----:R-:W-:-:S05]  /*a020*/  IADD3 R2, P0, R2, R4, RZ ;  /* 0x0000000402027210 */ /* 0x002fca0007f1e0ff */
[----:B--2---:R-:W-:-:S05]  /*a030*/  IMAD.X R3, RZ, RZ, R3, P0 ;  /* 0x000000ffff037224 */ /* 0x004fca00000e0603 */
[----:B------:R-:W-:Y:S04]  /*a040*/  LDGSTS.E.BYPASS.LTC128B.128 [R9+0x15400], desc[UR36][R2.64], !P6 ;  /* 0x1540000002097fae */ /* 0x000fe8000f101d64 */
[----:B------:R-:W-:Y:S04]  /*a050*/  LDGSTS.E.BYPASS.LTC128B.128 [R9+0x17400], desc[UR36][R2.64+0x40], !P5 ;  /* 0x1740004002097fae */ /* 0x000fe8000e901d64 */
[----:B------:R0:W-:Y:S04]  /*a060*/  LDGSTS.E.BYPASS.LTC128B.128 [R9+0x19400], desc[UR36][R2.64+0x80], !P4 ;  /* 0x1940008002097fae */ /* 0x0001e8000e101d64 */
[----:B0-----:R-:W0:Y:S04]  /*a070*/  SHFL.IDX PT, R2, R8, 0x1, 0x1c1f ;  /* 0x003c1f0008027f89 */ /* 0x001e2800000e0000 */
[----:B------:R-:W1:Y:S01]  /*a080*/  SHFL.IDX PT, R3, R19, 0x1, 0x1c1f ;  /* 0x003c1f0013037f89 */ /* 0x000e6200000e0000 */
[----:B0-----:R-:W-:-:S05]  /*a090*/  IADD3 R2, P0, R2, R4, RZ ;  /* 0x0000000402027210 */ /* 0x001fca0007f1e0ff */
[----:B-1----:R-:W-:-:S05]  /*a0a0*/  IMAD.X R3, RZ, RZ, R3, P0 ;  /* 0x000000ffff037224 */ /* 0x002fca00000e0603 */
[----:B------:R-:W-:Y:S04]  /*a0b0*/  LDGSTS.E.BYPASS.LTC128B.128 [R9+0x15c00], desc[UR36][R2.64], !P6 ;  /* 0x15c0000002097fae */ /* 0x000fe8000f101d64 */
[----:B------:R-:W-:Y:S04]  /*a0c0*/  LDGSTS.E.BYPASS.LTC128B.128 [R9+0x17c00], desc[UR36][R2.64+0x40], !P5 ;  /* 0x17c0004002097fae */ /* 0x000fe8000e901d64 */
[----:B------:R0:W-:Y:S04]  /*a0d0*/  LDGSTS.E.BYPASS.LTC128B.128 [R9+0x19c00], desc[UR36][R2.64+0x80], !P4 ;  /* 0x19c0008002097fae */ /* 0x0001e8000e101d64 */
[----:B0-----:R-:W0:Y:S02]  /*a0e0*/  SHFL.IDX PT, R2, R8, 0x2, 0x1c1f ;  /* 0x005c1f0008027f89 */ /* 0x001e2400000e0000 */
[----:B0-----:R-:W-:-:S05]  /*a0f0*/  IADD3 R2, P0, R2, R4, RZ ;  /* 0x0000000402027210 */ /* 0x001fca0007f1e0ff */
[----:B------:R-:W-:Y:S02]  /*a100*/  IMAD.X R3, RZ, RZ, R27, P0 ;  /* 0x000000ffff037224 */ /* 0x000fe400000e061b */
[----:B------:R0:W1:Y:S04]  /*a110*/  SHFL.IDX PT, R27, R19, 0x3, 0x1c1f ;  /* 0x007c1f00131b7f89 */ /* 0x00006800000e0000 */
[----:B------:R-:W-:Y:S04]  /*a120*/  LDGSTS.E.BYPASS.LTC128B.128 [R9+0x16400], desc[UR36][R2.64], !P6 ;  /* 0x1640000002097fae */ /* 0x000fe8000f101d64 */
[----:B------:R-:W-:Y:S04]  /*a130*/  LDGSTS.E.BYPASS.LTC128B.128 [R9+0x18400], desc[UR36][R2.64+0x40], !P5 ;  /* 0x1840004002097fae */ /* 0x000fe8000e901d64 */
[----:B------:R2:W-:Y:S04]  /*a140*/  LDGSTS.E.BYPASS.LTC128B.128 [R9+0x1a400], desc[UR36][R2.64+0x80], !P4 ;  /* 0x1a40008002097fae */ /* 0x0005e8000e101d64 */
[----:B-12---:R0:W2:Y:S02]  /*a150*/  SHFL.IDX PT, R2, R8, 0x3, 0x1c1f ;  /* 0x007c1f0008027f89 */ /* 0x0060a400000e0000 */
.L_x_123:
[----:B------:R-:W-:Y:S02]  /*a160*/  LOP3.LUT P6, RZ, R16, 0x4, RZ, 0xc0, !PT ;  /* 0x0000000410ff7812 */ /* 0x000fe400078cc0ff */
[----:B--2---:R-:W-:-:S04]  /*a170*/  IADD3 R2, P0, R2, R4, RZ ;  /* 0x0000000402027210 */ /* 0x004fc80007f1e0ff */
[----:B------:R-:W-:Y:S02]  /*a180*/  IADD3.X R3, RZ, R27, RZ, P0, !PT ;  /* 0x0000001bff037210 */ /* 0x000fe400007fe4ff */
[----:B------:R-:W-:-:S05]  /*a190*/  PLOP3.LUT P0, PT, PT, PT, PT, 0x80, 0x0 ;  /* 0x000000000000781c */ /* 0x000fca0003f0f070 */
[----:B------:R-:W-:Y:S01]  /*a1a0*/  @!PT LDS RZ, [RZ] ;  /* 0x00000000fffff984 */ /* 0x000fe20000000800 */
[----:B------:R-:W-:Y:S01]  /*a1b0*/  @!PT LDS RZ, [RZ] ;  /* 0x00000000fffff984 */ /* 0x000fe20000000800 */
[----:B------:R-:W-:Y:S01]  /*a1c0*/  @!PT LDS RZ, [RZ] ;  /* 0x00000000fffff984 */ /* 0x000fe20000000800 */
[----:B------:R1:W-:Y:S04]  /*a1d0*/  LDGSTS.E.BYPASS.LTC128B.128 [R9+0x16c00], desc[UR36][R2.64], !P6 ;  /* 0x16c0000002097fae */ /* 0x0003e8000f101d64 */
[----:B------:R1:W-:Y:S04]  /*a1e0*/  LDGSTS.E.BYPASS.LTC128B.128 [R9+0x18c00], desc[UR36][R2.64+0x40], !P5 ;  /* 0x18c0004002097fae */ /* 0x0003e8000e901d64 */
[----:B------:R1:W-:Y:S01]  /*a1f0*/  LDGSTS.E.BYPASS.LTC128B.128 [R9+0x1ac00], desc[UR36][R2.64+0x80], !P4 ;  /* 0x1ac0008002097fae */ /* 0x0003e2000e101d64 */
[----:B------:R-:W-:Y:S01]  /*a200*/  NOP ;  /* 0x0000000000007918 */ /* 0x000fe20000000000 */
.L_x_60:
[----:B------:R-:W-:Y:S02]  /*a210*/  PLOP3.LUT P4, PT, P4, P0, PT, 0xa2, 0x0 ;  /* 0x000000000000781c */ /* 0x000fe40002781472 */
[----:B------:R-:W-:-:S08]  /*a220*/  @P0 R2UR P4, UR4, R7 ;  /* 0x00000000070402ca */ /* 0x000fd00000080000 */
[----:B------:R-:W-:-:S05]  /*a230*/  @P0 PLOP3.LUT P0, PT, P4, PT, PT, 0x80, 0x0 ;  /* 0x000000000000081c */ /* 0x000fca000270f070 */
[----:B------:R-:W-:Y:S01]  /*a240*/  @!P4 SYNCS.ARRIVE.TRANS64.RED.A0T1 RZ, [UR4+0x2d830], RZ ;  /* 0x02d830ffffffc9a7 */ /* 0x000fe20008200404 */
[----:B------:R-:W-:Y:S07]  /*a250*/  @!P4 ARRIVES.LDGSTSBAR.64.TRANSCNT [UR4+0x2d830] ;  /* 0x02d83000ff00c9b0 */ /* 0x000fee0008000a84 */
[----:B------:R-:W-:Y:S05]  /*a260*/  @P0 BRA.U.ANY `(.L_x_60) ;  /* 0xfffffffd00e80947 */ /* 0x000fea000393ffff */
[----:B------:R-:W-:Y:S01]  /*a270*/  NOP ;  /* 0x0000000000007918 */ /* 0x000fe20000000000 */
[----:B------:R-:W-:-:S06]  /*a280*/  ULOP3.LUT UR5, UR38, 0x2, URZ, 0xfc, !UPT ;  /* 0x0000000226057892 */ /* 0x000fcc000f8efc3f */
[----:B-1----:R-:W-:-:S05]  /*a290*/  IMAD.U32 R2, RZ, RZ, UR5 ;  /* 0x00000005ff027e24 */ /* 0x002fca000f8e00ff */
[----:B------:R-:W-:-:S13]  /*a2a0*/  ISETP.NE.AND P5, PT, R2, 0x3, PT ;  /* 0x000000030200780c */ /* 0x000fda0003fa5270 */
[----:B------:R-:W-:Y:S05]  /*a2b0*/  @!P5 BRA `(.L_x_61) ;  /* 0x000000000004d947 */ /* 0x000fea0003800000 */
[----:B------:R-:W-:Y:S01]  /*a2c0*/  BPT.TRAP 0x1 ;  /* 0x000000040000795c */ /* 0x000fe20000300000 */
.L_x_61:
[----:B------:R1:W-:Y:S01]  /*a2d0*/  SYNCS.ARRIVE.TRANS64.A1T0 RZ, [R7+URZ+0x2d830], RZ ;  /* 0x02d830ff07ff79a7 */ /* 0x0003e2000810003f */
[----:B------:R-:W-:Y:S05]  /*a2e0*/  @!P5 BRA `(.L_x_62) ;  /* 0x000000000004d947 */ /* 0x000fea0003800000 */
[----:B------:R-:W-:Y:S01]  /*a2f0*/  BPT.TRAP 0x1 ;  /* 0x000000040000795c */ /* 0x000fe20000300000 */
.L_x_62:
[----:B------:R-:W-:Y:S01]  /*a300*/  SHF.L.U32 R2, R22, 0x1f, RZ ;  /* 0x0000001f16027819 */ /* 0x000fe200000006ff */
[----:B------:R-:W-:Y:S01]  /*a310*/  BSSY B1, `(.L_x_63) ;  /* 0x0000004000017945 */ /* 0x000fe20003800000 */
[----:B-1----:R-:W-:-:S04]  /*a320*/  LEA R7, R20, UR45, 0x3 ;  /* 0x0000002d14077c11 */ /* 0x002fc8000f8e18ff */
[----:B------:R-:W1:Y:S02]  /*a330*/  SYNCS.PHASECHK.TRANS64.TRYWAIT P0, [R7+URZ+0x2d860], R2 ;  /* 0x02d86002070075a7 */ /* 0x000e64000800017f */
[----:B-1----:R-:W-:Y:S05]  /*a340*/  @!P0 BRA `(.L_x_64) ;  /* 0x0000002400448947 */ /* 0x002fea0003800000 */
.L_x_124:
[----:B------:R-:W-:Y:S05]  /*a350*/  BSYNC B1 ;  /* 0x0000000000017941 */ /* 0x000fea0003800000 */
.L_x_63:
[----:B------:R-:W-:Y:S01]  /*a360*/  UMOV UR4, 0xffffffff ;  /* 0xffffffff00047882 */ /* 0x000fe20000000000 */
[----:B0-----:R-:W-:Y:S02]  /*a370*/  IMAD R8, R20, 0x3000, R28 ;  /* 0x0000300014087824 */ /* 0x001fe400078e021c */
[----:B------:R-:W-:Y:S05]  /*a380*/  BRA.DIV UR4, `(.L_x_65) ;  /* 0x0000002604487947 */ /* 0x000fea000b800000 */
[----:B------:R-:W1:Y:S01]  /*a390*/  SHFL.IDX PT, R14, R17, RZ, 0x1c1f ;  /* 0x001c1fff110e7589 */ /* 0x000e6200000e0000 */
[----:B------:R-:W-:-:S03]  /*a3a0*/  LEA R8, R8, UR45, 0x1 ;  /* 0x0000002d08087c11 */ /* 0x000fc6000f8e08ff */
[----:B------:R-:W0:Y:S01]  /*a3b0*/  SHFL.IDX PT, R3, R18, RZ, 0x1c1f ;  /* 0x001c1fff12037589 */ /* 0x000e2200000e0000 */
[----:B-1----:R-:W-:-:S03]  /*a3c0*/  IADD3 R2, P0, R14, R4, RZ ;  /* 0x000000040e027210 */ /* 0x002fc60007f1e0ff */
[----:B------:R-:W1:Y:S02]  /*a3d0*/  SHFL.IDX PT, R14, R17, 0x1, 0x1c1f ;  /* 0x003c1f00110e7f89 */ /* 0x000e6400000e0000 */
[----:B0-----:R-:W-:Y:S01]  /*a3e0*/  IMAD.X R3, RZ, RZ, R3, P0 ;  /* 0x000000ffff037224 */ /* 0x001fe200000e0603 */
[----:B------:R-:W-:-:S13]  /*a3f0*/  ISETP.LT.OR P0, PT, R0, 0x1, P3 ;  /* 0x000000010000780c */ /* 0x000fda0001f01670 */
[----:B------:R-:W-:Y:S01]  /*a400*/  LDGSTS.E.BYPASS.LTC128B.128 [R8+0x400], desc[UR36][R2.64], !P0 ;  /* 0x0040000002087fae */ /* 0x000fe2000c101d64 */
[----:B------:R-:W-:-:S13]  /*a410*/  ISETP.LT.OR P0, PT, R0, 0x1, P2 ;  /* 0x000000010000780c */ /* 0x000fda0001701670 */
[----:B------:R-:W-:Y:S01]  /*a420*/  LDGSTS.E.BYPASS.LTC128B.128 [R8+0x2400], desc[UR36][R2.64+0x40], !P0 ;  /* 0x0240004002087fae */ /* 0x000fe2000c101d64 */
[----:B------:R-:W-:-:S13]  /*a430*/  ISETP.LT.OR P0, PT, R0, 0x1, P1 ;  /* 0x000000010000780c */ /* 0x000fda0000f01670 */
[----:B------:R0:W-:Y:S04]  /*a440*/  LDGSTS.E.BYPASS.LTC128B.128 [R8+0x4400], desc[UR36][R2.64+0x80], !P0 ;  /* 0x0440008002087fae */ /* 0x0001e8000c101d64 */
[----:B0-----:R-:W0:Y:S01]  /*a450*/  SHFL.IDX PT, R3, R18, 0x1, 0x1c1f ;  /* 0x003c1f0012037f89 */ /* 0x001e2200000e0000 */
        /* <DEDUP_REMOVED lines=11> */
[----:B------:R-:W1:Y:S04]  /*a510*/  SHFL.IDX PT, R18, R18, 0x3, 0x1c1f ;  /* 0x007c1f0012127f89 */ /* 0x000e6800000e0000 */
[----:B------:R2:W3:Y:S01]  /*a520*/  SHFL.IDX PT, R14, R17, 0x3, 0x1c1f ;  /* 0x007c1f00110e7f89 */ /* 0x0004e200000e0000 */
[----:B0-----:R-:W-:Y:S01]  /*a530*/  IMAD.X R3, RZ, RZ, R3, P0 ;  /* 0x000000ffff037224 */ /* 0x001fe200000e0603 */
[----:B------:R-:W-:-:S13]  /*a540*/  ISETP.LT.OR P0, PT, R0, 0x41, P3 ;  /* 0x000000410000780c */ /* 0x000fda0001f01670 */
[----:B------:R2:W-:Y:S01]  /*a550*/  LDGSTS.E.BYPASS.LTC128B.128 [R8+0x1400], desc[UR36][R2.64], !P0 ;  /* 0x0140000002087fae */ /* 0x0005e2000c101d64 */
[----:B------:R-:W-:-:S13]  /*a560*/  ISETP.LT.OR P0, PT, R0, 0x41, P2 ;  /* 0x000000410000780c */ /* 0x000fda0001701670 */
[----:B------:R2:W-:Y:S01]  /*a570*/  LDGSTS.E.BYPASS.LTC128B.128 [R8+0x3400], desc[UR36][R2.64+0x40], !P0 ;  /* 0x0340004002087fae */ /* 0x0005e2000c101d64 */
[----:B------:R-:W-:-:S13]  /*a580*/  ISETP.LT.OR P0, PT, R0, 0x41, P1 ;  /* 0x000000410000780c */ /* 0x000fda0000f01670 */
[----:B-1-3--:R2:W-:Y:S02]  /*a590*/  LDGSTS.E.BYPASS.LTC128B.128 [R8+0x5400], desc[UR36][R2.64+0x80], !P0 ;  /* 0x0540008002087fae */ /* 0x00a5e4000c101d64 */
.L_x_134:
[----:B0-2---:R-:W-:Y:S01]  /*a5a0*/  IADD3 R2, P0, R14, R4, RZ ;  /* 0x000000040e027210 */ /* 0x005fe20007f1e0ff */
[----:B------:R-:W-:Y:S02]  /*a5b0*/  ULDC.64 UR4, c[0x0][0x328] ;  /* 0x0000ca0000047ab9 */ /* 0x000fe40000000a00 */
[----:B------:R-:W-:Y:S02]  /*a5c0*/  IMAD R4, R23, UR4, RZ ;  /* 0x0000000417047c24 */ /* 0x000fe4000f8e02ff */
[----:B------:R-:W-:Y:S01]  /*a5d0*/  IMAD.X R3, RZ, RZ, R18, P0 ;  /* 0x000000ffff037224 */ /* 0x000fe200000e0612 */
[----:B------:R-:W-:Y:S01]  /*a5e0*/  ISETP.LT.OR P0, PT, R0, 0x61, P3 ;  /* 0x000000610000780c */ /* 0x000fe20001f01670 */
[----:B------:R-:W-:-:S12]  /*a5f0*/  IMAD R9, R5, UR5, R4 ;  /* 0x0000000505097c24 */ /* 0x000fd8000f8e0204 */
[----:B------:R-:W-:Y:S01]  /*a600*/  @!PT LDS RZ, [RZ] ;  /* 0x00000000fffff984 */ /* 0x000fe20000000800 */
[----:B------:R-:W-:Y:S01]  /*a610*/  @!PT LDS RZ, [RZ] ;  /* 0x00000000fffff984 */ /* 0x000fe20000000800 */
[----:B------:R-:W-:Y:S01]  /*a620*/  @!PT LDS RZ, [RZ] ;  /* 0x00000000fffff984 */ /* 0x000fe20000000800 */
[----:B------:R-:W-:Y:S01]  /*a630*/  LDGSTS.E.BYPASS.LTC128B.128 [R8+0x1c00], desc[UR36][R2.64], !P0 ;  /* 0x01c0000002087fae */ /* 0x000fe2000c101d64 */
[----:B------:R-:W-:-:S13]  /*a640*/  ISETP.LT.OR P0, PT, R0, 0x61, P2 ;  /* 0x000000610000780c */ /* 0x000fda0001701670 */
[----:B------:R-:W-:Y:S01]  /*a650*/  LDGSTS.E.BYPASS.LTC128B.128 [R8+0x3c00], desc[UR36][R2.64+0x40], !P0 ;  /* 0x03c0004002087fae */ /* 0x000fe2000c101d64 */
[----:B------:R-:W-:-:S13]  /*a660*/  ISETP.LT.OR P0, PT, R0, 0x61, P1 ;  /* 0x000000610000780c */ /* 0x000fda0000f01670 */
[----:B------:R0:W-:Y:S01]  /*a670*/  LDGSTS.E.BYPASS.LTC128B.128 [R8+0x5c00], desc[UR36][R2.64+0x80], !P0 ;  /* 0x05c0008002087fae */ /* 0x0001e2000c101d64 */
[----:B------:R-:W-:Y:S01]  /*a680*/  PLOP3.LUT P0, PT, PT, PT, PT, 0x80, 0x0 ;  /* 0x000000000000781c */ /* 0x000fe20003f0f070 */
[----:B------:R-:W-:Y:S01]  /*a690*/  NOP ;  /* 0x0000000000007918 */ /* 0x000fe20000000000 */
[----:B0-----:R-:W-:Y:S01]  /*a6a0*/  IMAD.WIDE.U32 R2, R5, UR4, RZ ;  /* 0x0000000405027c25 */ /* 0x001fe2000f8e00ff */
[----:B------:R-:W-:-:S03]  /*a6b0*/  ULDC.64 UR4, c[0x0][0x338] ;  /* 0x0000ce0000047ab9 */ /* 0x000fc60000000a00 */
[----:B------:R-:W-:Y:S01]  /*a6c0*/  IMAD R25, R25, UR4, RZ ;  /* 0x0000000419197c24 */ /* 0x000fe2000f8e02ff */
[----:B------:R-:W-:-:S03]  /*a6d0*/  IADD3 R3, R3, R9, RZ ;  /* 0x0000000903037210 */ /* 0x000fc60007ffe0ff */
[C---:B------:R-:W-:Y:S02]  /*a6e0*/  IMAD R25, R6.reuse, UR5, R25 ;  /* 0x0000000506197c24 */ /* 0x040fe4000f8e0219 */
[----:B------:R-:W-:-:S04]  /*a6f0*/  IMAD.WIDE.U32 R2, R6, UR4, R2 ;  /* 0x0000000406027c25 */ /* 0x000fc8000f8e0002 */
[----:B------:R-:W-:-:S07]  /*a700*/  IMAD.IADD R19, R3, 0x1, R25 ;  /* 0x0000000103137824 */ /* 0x000fce00078e0219 */
.L_x_66:
        /* <DEDUP_REMOVED lines=8> */
[----:B------:R-:W-:-:S05]  /*a790*/  IMAD.U32 R4, RZ, RZ, UR5 ;  /* 0x00000005ff047e24 */ /* 0x000fca000f8e00ff */
[----:B------:R-:W-:-:S13]  /*a7a0*/  ISETP.NE.AND P5, PT, R4, 0x3, PT ;  /* 0x000000030400780c */ /* 0x000fda0003fa5270 */
[----:B------:R-:W-:Y:S05]  /*a7b0*/  @!P5 BRA `(.L_x_67) ;  /* 0x000000000004d947 */ /* 0x000fea0003800000 */
[----:B------:R-:W-:Y:S01]  /*a7c0*/  BPT.TRAP 0x1 ;  /* 0x000000040000795c */ /* 0x000fe20000300000 */
.L_x_67:
[----:B------:R-:W-:Y:S01]  /*a7d0*/  R2UR UR6, R29 ;  /* 0x000000001d0672ca */ /* 0x000fe200000e0000 */
[----:B------:R-:W-:Y:S01]  /*a7e0*/  ULDC.64 UR4, c[0x0][0x330] ;  /* 0x0000cc0000047ab9 */ /* 0x000fe20000000a00 */
[----:B------:R-:W-:Y:S01]  /*a7f0*/  IMAD.MOV.U32 R18, RZ, RZ, R2 ;  /* 0x000000ffff127224 */ /* 0x000fe200078e0002 */
[----:B------:R0:W-:Y:S01]  /*a800*/  SYNCS.ARRIVE.TRANS64.A1T0 RZ, [R7+URZ+0x2d850], RZ ;  /* 0x02d850ff07ff79a7 */ /* 0x0001e2000810003f */
[----:B------:R-:W-:Y:S01]  /*a810*/  IMAD.U32 R3, RZ, RZ, UR4 ;  /* 0x00000004ff037e24 */ /* 0x000fe2000f8e00ff */
[----:B------:R-:W-:Y:S01]  /*a820*/  IADD3 R0, R0, 0x80, RZ ;  /* 0x0000008000007810 */ /* 0x000fe20007ffe0ff */
[----:B------:R-:W-:Y:S02]  /*a830*/  VIADD R26, R26, 0xffffffff ;  /* 0xffffffff1a1a7836 */ /* 0x000fe40000000000 */
[----:B------:R-:W-:-:S04]  /*a840*/  IMAD.WIDE.U32 R18, R3, UR42, R18 ;  /* 0x0000002a03127c25 */ /* 0x000fc8000f8e0012 */
[----:B------:R-:W-:Y:S01]  /*a850*/  VIADD R10, R10, 0xffffff80 ;  /* 0xffffff800a0a7836 */ /* 0x000fe20000000000 */
[----:B------:R-:W-:Y:S01]  /*a860*/  UIMAD UR4, UR6, UR4, URZ ;  /* 0x00000004060472a4 */ /* 0x000fe2000f8e023f */
[----:B------:R-:W-:Y:S02]  /*a870*/  IMAD.MOV.U32 R20, RZ, RZ, R21 ;  /* 0x000000ffff147224 */ /* 0x000fe400078e0015 */
[----:B------:R-:W-:Y:S01]  /*a880*/  ULDC.64 UR6, c[0x0][0x318] ;  /* 0x0000c60000067ab9 */ /* 0x000fe20000000a00 */
[----:B------:R-:W-:Y:S01]  /*a890*/  UIMAD UR4, UR42, UR5, UR4 ;  /* 0x000000052a0472a4 */ /* 0x000fe2000f8e0204 */
[----:B------:R-:W-:Y:S01]  /*a8a0*/  LEA R17, P0, R18, UR6, 0x1 ;  /* 0x0000000612117c11 */ /* 0x000fe2000f8008ff */
[----:B------:R-:W-:-:S04]  /*a8b0*/  IMAD.MOV.U32 R22, RZ, RZ, R24 ;  /* 0x000000ffff167224 */ /* 0x000fc800078e0018 */
[----:B------:R-:W-:-:S05]  /*a8c0*/  VIADD R3, R19, UR4 ;  /* 0x0000000413037c36 */ /* 0x000fca0008000000 */
[----:B------:R-:W-:Y:S02]  /*a8d0*/  LEA.HI.X R18, R18, UR7, R3, 0x1, P0 ;  /* 0x0000000712127c11 */ /* 0x000fe400080f0c03 */
[----:B------:R-:W-:-:S13]  /*a8e0*/  ISETP.GT.AND P0, PT, R26, UR48, PT ;  /* 0x000000301a007c0c */ /* 0x000fda000bf04270 */
[----:B0-----:R-:W-:Y:S05]  /*a8f0*/  @P0 BRA `(.L_x_68) ;  /* 0xfffffff0009c0947 */ /* 0x001fea000383ffff */
[----:B------:R-:W-:Y:S05]  /*a900*/  BSYNC B0 ;  /* 0x0000000000007941 */ /* 0x000fea0003800000 */
.L_x_55:
[----:B------:R-:W-:-:S06]  /*a910*/  ULOP3.LUT UR4, UR38, 0x2, URZ, 0xfc, !UPT ;  /* 0x0000000226047892 */ /* 0x000fcc000f8efc3f */
[----:B0-----:R-:W-:-:S05]  /*a920*/  IMAD.U32 R0, RZ, RZ, UR4 ;  /* 0x00000004ff007e24 */ /* 0x001fca000f8e00ff */
[----:B------:R-:W-:-:S13]  /*a930*/  ISETP.NE.AND P0, PT, R0, 0x3, PT ;  /* 0x000000030000780c */ /* 0x000fda0003f05270 */
[----:B------:R-:W-:Y:S05]  /*a940*/  @!P0 BRA `(.L_x_69) ;  /* 0x0000000000048947 */ /* 0x000fea0003800000 */
[----:B------:R-:W-:Y:S01]  /*a950*/  BPT.TRAP 0x1 ;  /* 0x000000040000795c */ /* 0x000fe20000300000 */
.L_x_69:
[C---:B------:R-:W-:Y:S01]  /*a960*/  LEA R0, R21.reuse, UR45, 0x3 ;  /* 0x0000002d15007c11 */ /* 0x040fe2000f8e18ff */
[----:B------:R-:W0:Y:S01]  /*a970*/  S2R R2, SR_TID.X ;  /* 0x0000000000027919 */ /* 0x000e220000002100 */
[----:B------:R-:W-:Y:S01]  /*a980*/  SHF.L.U32 R3, R24, 0x1f, RZ ;  /* 0x0000001f18037819 */ /* 0x000fe200000006ff */
[----:B------:R-:W-:Y:S01]  /*a990*/  BSSY B0, `(.L_x_70) ;  /* 0x0000009000007945 */ /* 0x000fe20003800000 */
[----:B------:R-:W-:Y:S01]  /*a9a0*/  MOV R5, 0xffffff80 ;  /* 0xffffff8000057802 */ /* 0x000fe20000000f00 */
[----:B------:R-:W-:Y:S01]  /*a9b0*/  IMAD R4, R21, 0x3000, R28 ;  /* 0x0000300015047824 */ /* 0x000fe200078e021c */
[----:B------:R-:W1:Y:S03]  /*a9c0*/  SYNCS.PHASECHK.TRANS64.TRYWAIT P0, [R0+URZ+0x2d860], R3 ;  /* 0x02d86003000075a7 */ /* 0x000e66000800017f */
[----:B------:R-:W-:Y:S01]  /*a9d0*/  IMAD R5, R26, R5, UR43 ;  /* 0x0000002b1a057e24 */ /* 0x000fe2000f8e0205 */
[----:B0-----:R-:W-:-:S04]  /*a9e0*/  LOP3.LUT R2, R2, 0x7f, RZ, 0xc0, !PT ;  /* 0x0000007f02027812 */ /* 0x001fc800078ec0ff */
[----:B------:R-:W-:-:S05]  /*a9f0*/  SHF.R.U32.HI R2, RZ, 0x2, R2 ;  /* 0x00000002ff027819 */ /* 0x000fca0000011602 */
[----:B------:R-:W-:Y:S01]  /*aa00*/  IMAD.IADD R5, R5, 0x1, -R2 ;  /* 0x0000000105057824 */ /* 0x000fe200078e0a02 */
[----:B-1----:R-:W-:Y:S06]  /*aa10*/  @!P0 BRA `(.L_x_71) ;  /* 0x0000002000f88947 */ /* 0x002fec0003800000 */
.L_x_135:
[----:B------:R-:W-:Y:S05]  /*aa20*/  BSYNC B0 ;  /* 0x0000000000007941 */ /* 0x000fea0003800000 */
.L_x_70:
[----:B------:R-:W1:Y:S01]  /*aa30*/  S2R R9, SR_TID.X ;  /* 0x0000000000097919 */ /* 0x000e620000002100 */
[----:B------:R-:W-:Y:S01]  /*aa40*/  UMOV UR4, 0xffffffff ;  /* 0xffffffff00047882 */ /* 0x000fe20000000000 */
[----:B-1----:R-:W-:-:S05]  /*aa50*/  IMAD.SHL.U32 R9, R9, 0x8, RZ ;  /* 0x0000000809097824 */ /* 0x002fca00078e00ff */
[----:B------:R-:W-:Y:S01]  /*aa60*/  LOP3.LUT R9, R9, 0x18, RZ, 0xc0, !PT ;  /* 0x0000001809097812 */ /* 0x000fe200078ec0ff */
[----:B------:R-:W-:Y:S06]  /*aa70*/  BRA.DIV UR4, `(.L_x_72) ;  /* 0x0000002204f47947 */ /* 0x000fec000b800000 */
[----:B------:R-:W1:Y:S01]  /*aa80*/  S2R R7, SR_TID.X ;  /* 0x0000000000077919 */ /* 0x000e620000002100 */
[----:B------:R-:W-:Y:S01]  /*aa90*/  ULDC UR4, c[0x0][0x2f4] ;  /* 0x0000bd0000047ab9 */ /* 0x000fe20000000800 */
[----:B------:R-:W-:Y:S01]  /*aaa0*/  LEA R4, R4, UR45, 0x1 ;  /* 0x0000002d04047c11 */ /* 0x000fe2000f8e08ff */
[----:B0-----:R-:W-:Y:S01]  /*aab0*/  SHFL.IDX PT, R3, R18, RZ, 0x1c1f ;  /* 0x001c1fff12037589 */ /* 0x001fe200000e0000 */
[----:B------:R-:W-:-:S03]  /*aac0*/  ISETP.GE.AND P2, PT, R9, UR4, PT ;  /* 0x0000000409007c0c */ /* 0x000fc6000bf46270 */
[----:B------:R-:W0:Y:S01]  /*aad0*/  SHFL.IDX PT, R2, R17, RZ, 0x1c1f ;  /* 0x001c1fff11027589 */ /* 0x000e2200000e0000 */
[----:B------:R-:W-:-:S03]  /*aae0*/  ISETP.LT.OR P3, PT, R5, 0x1, P2 ;  /* 0x000000010500780c */ /* 0x000fc60001761670 */
[----:B------:R-:W-:Y:S04]  /*aaf0*/  SHFL.IDX PT, R6, R18, 0x1, 0x1c1f ;  /* 0x003c1f0012067f89 */ /* 0x000fe800000e0000 */
[----:B------:R-:W2:Y:S01]  /*ab00*/  SHFL.IDX PT, R14, R17, 0x1, 0x1c1f ;  /* 0x003c1f00110e7f89 */ /* 0x000ea200000e0000 */
[----:B-1----:R-:W-:Y:S02]  /*ab10*/  IMAD.SHL.U32 R7, R7, 0x8, RZ ;  /* 0x0000000807077824 */ /* 0x002fe400078e00ff */
[----:B0-----:R-:W-:-:S03]  /*ab20*/  IMAD.WIDE.U32 R2, R9, 0x2, R2 ;  /* 0x0000000209027825 */ /* 0x001fc600078e0002 */
[----:B------:R-:W-:Y:S02]  /*ab30*/  LOP3.LUT R7, R7, 0x18, RZ, 0xc0, !PT ;  /* 0x0000001807077812 */ /* 0x000fe400078ec0ff */
[----:B------:R-:W-:Y:S01]  /*ab40*/  LDGSTS.E.BYPASS.LTC128B.128 [R4+0x400], desc[UR36][R2.64], !P3 ;  /* 0x0040000002047fae */ /* 0x000fe2000d901d64 */
[----:B------:R-:W-:Y:S02]  /*ab50*/  ISETP.LT.OR P3, PT, R5, 0x21, P2 ;  /* 0x000000210500780c */ /* 0x000fe40001761670 */
[C---:B------:R-:W-:Y:S02]  /*ab60*/  LOP3.LUT R8, R7.reuse, 0x20, RZ, 0xfc, !PT ;  /* 0x0000002007087812 */ /* 0x040fe400078efcff */
[----:B------:R-:W-:Y:S02]  /*ab70*/  LOP3.LUT R7, R7, 0x40, RZ, 0xfc, !PT ;  /* 0x0000004007077812 */ /* 0x000fe400078efcff */
[----:B------:R-:W-:Y:S02]  /*ab80*/  ISETP.GE.AND P1, PT, R8, UR4, PT ;  /* 0x0000000408007c0c */ /* 0x000fe4000bf26270 */
[----:B------:R-:W-:Y:S01]  /*ab90*/  ISETP.GE.AND P0, PT, R7, UR4, PT ;  /* 0x0000000407007c0c */ /* 0x000fe2000bf06270 */
[----:B------:R-:W0:Y:S01]  /*aba0*/  SHFL.IDX PT, R8, R17, 0x2, 0x1c1f ;  /* 0x005c1f0011087f89 */ /* 0x000e2200000e0000 */
[----:B------:R-:W-:-:S02]  /*abb0*/  ISETP.LT.OR P4, PT, R5, 0x1, P1 ;  /* 0x000000010500780c */ /* 0x000fc40000f81670 */
[C---:B------:R-:W-:Y:S01]  /*abc0*/  ISETP.LT.OR P5, PT, R5.reuse, 0x1, P0 ;  /* 0x000000010500780c */ /* 0x040fe200007a1670 */
[----:B------:R-:W1:Y:S04]  /*abd0*/  SHFL.IDX PT, R7, R18, 0x2, 0x1c1f ;  /* 0x005c1f0012077f89 */ /* 0x000e6800000e0000 */
[----:B------:R-:W3:Y:S06]  /*abe0*/  SHFL.IDX PT, R18, R18, 0x3, 0x1c1f ;  /* 0x007c1f0012127f89 */ /* 0x000eec00000e0000 */
[----:B------:R-:W-:Y:S01]  /*abf0*/  LDGSTS.E.BYPASS.LTC128B.128 [R4+0x2400], desc[UR36][R2.64+0x40], !P4 ;  /* 0x0240004002047fae */ /* 0x000fe2000e101d64 */
[----:B------:R-:W-:-:S03]  /*ac00*/  ISETP.LT.OR P4, PT, R5, 0x21, P1 ;  /* 0x000000210500780c */ /* 0x000fc60000f81670 */
[----:B------:R2:W-:Y:S01]  /*ac10*/  LDGSTS.E.BYPASS.LTC128B.128 [R4+0x4400], desc[UR36][R2.64+0x80], !P5 ;  /* 0x0440008002047fae */ /* 0x0005e2000e901d64 */
[----:B------:R-:W-:Y:S01]  /*ac20*/  ISETP.LT.OR P5, PT, R5, 0x21, P0 ;  /* 0x000000210500780c */ /* 0x000fe200007a1670 */
[----:B--2---:R-:W-:Y:S02]  /*ac30*/  IMAD.MOV.U32 R2, RZ, RZ, R14 ;  /* 0x000000ffff027224 */ /* 0x004fe400078e000e */
[----:B------:R-:W-:Y:S01]  /*ac40*/  IMAD.MOV.U32 R3, RZ, RZ, R6 ;  /* 0x000000ffff037224 */ /* 0x000fe200078e0006 */
[----:B------:R2:W4:Y:S01]  /*ac50*/  SHFL.IDX PT, R14, R17, 0x3, 0x1c1f ;  /* 0x007c1f00110e7f89 */ /* 0x00052200000e0000 */
[----:B------:R-:W-:Y:S02]  /*ac60*/  IMAD.MOV.U32 R6, RZ, RZ, RZ ;  /* 0x000000ffff067224 */ /* 0x000fe400078e00ff */
[----:B------:R-:W-:-:S05]  /*ac70*/  IMAD.WIDE.U32 R2, R9, 0x2, R2 ;  /* 0x0000000209027825 */ /* 0x000fca00078e0002 */
[----:B------:R-:W-:Y:S01]  /*ac80*/  LDGSTS.E.BYPASS.LTC128B.128 [R4+0xc00], desc[UR36][R2.64], !P3 ;  /* 0x00c0000002047fae */ /* 0x000fe2000d901d64 */
[----:B------:R-:W-:-:S03]  /*ac90*/  ISETP.LT.OR P3, PT, R5, 0x41, P2 ;  /* 0x000000410500780c */ /* 0x000fc60001761670 */
[----:B------:R-:W-:Y:S01]  /*aca0*/  LDGSTS.E.BYPASS.LTC128B.128 [R4+0x2c00], desc[UR36][R2.64+0x40], !P4 ;  /* 0x02c0004002047fae */ /* 0x000fe2000e101d64 */
[----:B------:R-:W-:-:S03]  /*acb0*/  ISETP.LT.OR P4, PT, R5, 0x41, P1 ;  /* 0x000000410500780c */ /* 0x000fc60000f81670 */
[----:B------:R0:W-:Y:S01]  /*acc0*/  LDGSTS.E.BYPASS.LTC128B.128 [R4+0x4c00], desc[UR36][R2.64+0x80], !P5 ;  /* 0x04c0008002047fae */ /* 0x0001e2000e901d64 */
[----:B------:R-:W-:Y:S02]  /*acd0*/  ISETP.LT.OR P5, PT, R5, 0x41, P0 ;  /* 0x000000410500780c */ /* 0x000fe400007a1670 */
[----:B0-----:R-:W-:Y:S01]  /*ace0*/  MOV R2, R8 ;  /* 0x0000000800027202 */ /* 0x001fe20000000f00 */
[----:B-1----:R-:W-:-:S04]  /*acf0*/  IMAD.MOV.U32 R3, RZ, RZ, R7 ;  /* 0x000000ffff037224 */ /* 0x002fc800078e0007 */
[----:B------:R-:W-:-:S05]  /*ad00*/  IMAD.WIDE.U32 R2, R9, 0x2, R2 ;  /* 0x0000000209027825 */ /* 0x000fca00078e0002 */
[----:B------:R2:W-:Y:S04]  /*ad10*/  LDGSTS.E.BYPASS.LTC128B.128 [R4+0x1400], desc[UR36][R2.64], !P3 ;  /* 0x0140000002047fae */ /* 0x0005e8000d901d64 */
[----:B------:R2:W-:Y:S04]  /*ad20*/  LDGSTS.E.BYPASS.LTC128B.128 [R4+0x3400], desc[UR36][R2.64+0x40], !P4 ;  /* 0x0340004002047fae */ /* 0x0005e8000e101d64 */
[----:B---34-:R2:W-:Y:S02]  /*ad30*/  LDGSTS.E.BYPASS.LTC128B.128 [R4+0x5400], desc[UR36][R2.64+0x80], !P5 ;  /* 0x0540008002047fae */ /* 0x0185e4000e901d64 */
.L_x_145:
[C---:B------:R-:W-:Y:S01]  /*ad40*/  ISETP.LT.OR P2, PT, R5.reuse, 0x61, P2 ;  /* 0x000000610500780c */ /* 0x040fe20001741670 */
[----:B--2---:R-:W-:Y:S01]  /*ad50*/  IMAD.MOV.U32 R2, RZ, RZ, R14 ;  /* 0x000000ffff027224 */ /* 0x004fe200078e000e */
[C---:B------:R-:W-:Y:S01]  /*ad60*/  ISETP.LT.OR P1, PT, R5.reuse, 0x61, P1 ;  /* 0x000000610500780c */ /* 0x040fe20000f21670 */
[----:B------:R-:W-:Y:S01]  /*ad70*/  IMAD.MOV.U32 R3, RZ, RZ, R18 ;  /* 0x000000ffff037224 */ /* 0x000fe200078e0012 */
[----:B------:R-:W-:Y:S01]  /*ad80*/  ISETP.LT.OR P0, PT, R5, 0x61, P0 ;  /* 0x000000610500780c */ /* 0x000fe20000701670 */
[----:B------:R-:W-:-:S08]  /*ad90*/  IMAD.WIDE.U32 R2, R9, 0x2, R2 ;  /* 0x0000000209027825 */ /* 0x000fd000078e0002 */
[----:B------:R-:W-:Y:S01]  /*ada0*/  @!PT LDS RZ, [RZ] ;  /* 0x00000000fffff984 */ /* 0x000fe20000000800 */
[----:B------:R-:W-:Y:S01]  /*adb0*/  @!PT LDS RZ, [RZ] ;  /* 0x00000000fffff984 */ /* 0x000fe20000000800 */
[----:B------:R-:W-:Y:S01]  /*adc0*/  @!PT LDS RZ, [RZ] ;  /* 0x00000000fffff984 */ /* 0x000fe20000000800 */
[----:B------:R0:W-:Y:S04]  /*add0*/  LDGSTS.E.BYPASS.LTC128B.128 [R4+0x1c00], desc[UR36][R2.64], !P2 ;  /* 0x01c0000002047fae */ /* 0x0001e8000d101d64 */
[----:B------:R0:W-:Y:S04]  /*ade0*/  LDGSTS.E.BYPASS.LTC128B.128 [R4+0x3c00], desc[UR36][R2.64+0x40], !P1 ;  /* 0x03c0004002047fae */ /* 0x0001e8000c901d64 */
[----:B------:R0:W-:Y:S01]  /*adf0*/  LDGSTS.E.BYPASS.LTC128B.128 [R4+0x5c00], desc[UR36][R2.64+0x80], !P0 ;  /* 0x05c0008002047fae */ /* 0x0001e2000c101d64 */
[----:B------:R-:W-:Y:S01]  /*ae00*/  PLOP3.LUT P0, PT, PT, PT, PT, 0x80, 0x0 ;  /* 0x000000000000781c */ /* 0x000fe20003f0f070 */
[----:B------:R-:W-:-:S12]  /*ae10*/  NOP ;  /* 0x0000000000007918 */ /* 0x000fd80000000000 */
.L_x_73:
        /* <DEDUP_REMOVED lines=8> */
[----:B0-----:R-:W-:-:S05]  /*aea0*/  IMAD.U32 R2, RZ, RZ, UR5 ;  /* 0x00000005ff027e24 */ /* 0x001fca000f8e00ff */
[----:B------:R-:W-:-:S13]  /*aeb0*/  ISETP.NE.AND P2, PT, R2, 0x3, PT ;  /* 0x000000030200780c */ /* 0x000fda0003f45270 */
[----:B------:R-:W-:Y:S05]  /*aec0*/  @!P2 BRA `(.L_x_74) ;  /* 0x000000000004a947 */ /* 0x000fea0003800000 */
[----:B------:R-:W-:Y:S01]  /*aed0*/  BPT.TRAP 0x1 ;  /* 0x000000040000795c */ /* 0x000fe20000300000 */
.L_x_74:
[----:B------:R-:W-:Y:S01]  /*aee0*/  IADD3 R2, R21, 0x1, RZ ;  /* 0x0000000115027810 */ /* 0x000fe20007ffe0ff */
[----:B------:R0:W-:Y:S03]  /*aef0*/  SYNCS.ARRIVE.TRANS64.A1T0 RZ, [R0+URZ+0x2d850], RZ ;  /* 0x02d850ff00ff79a7 */ /* 0x0001e6000810003f */
[----:B------:R-:W-:-:S04]  /*af00*/  ISETP.NE.AND P0, PT, R2, 0x2, PT ;  /* 0x000000020200780c */ /* 0x000fc80003f05270 */
[----:B------:R-:W-:Y:S02]  /*af10*/  SEL R3, RZ, 0x1, P0 ;  /* 0x00000001ff037807 */ /* 0x000fe40000000000 */
[----:B------:R-:W-:Y:S02]  /*af20*/  SEL R2, R2, RZ, P0 ;  /* 0x000000ff02027207 */ /* 0x000fe40000000000 */
[----:B0-----:R-:W-:-:S07]  /*af30*/  LOP3.LUT R0, R24, R3, RZ, 0x3c, !PT ;  /* 0x0000000318007212 */ /* 0x001fce00078e3cff */
.L_x_40:
[----:B------:R-:W0:Y:S01]  /*af40*/  S2R R4, SR_CgaCtaId ;  /* 0x0000000000047919 */ /* 0x000e220000008800 */
[----:B------:R-:W-:Y:S02]  /*af50*/  MOV R3, 0x400 ;  /* 0x0000040000037802 */ /* 0x000fe40000000f00 */
[----:B------:R-:W-:Y:S02]  /*af60*/  SHF.L.U32 R6, R6, 0x1f, RZ ;  /* 0x0000001f06067819 */ /* 0x000fe400000006ff */
[----:B0-----:R-:W-:-:S04]  /*af70*/  LEA R7, R4, R3, 0x18 ;  /* 0x0000000304077211 */ /* 0x001fc800078ec0ff */
[----:B------:R-:W0:Y:S02]  /*af80*/  SYNCS.PHASECHK.TRANS64.TRYWAIT P0, [R7+URZ+0x2d820], R6 ;  /* 0x02d82006070075a7 */ /* 0x000e24000800017f */
[----:B0-----:R-:W-:Y:S05]  /*af90*/  @!P0 BRA `(.L_x_75) ;  /* 0x0000002400288947 */ /* 0x001fea0003800000 */
.L_x_146:
[----:B------:R-:W-:-:S03]  /*afa0*/  UMOV UR4, 0xffffffff ;  /* 0xffffffff00047882 */ /* 0x000fc60000000000 */
[----:B------:R-:W-:Y:S05]  /*afb0*/  BRA.DIV UR4, `(.L_x_76) ;  /* 0x0000002604347947 */ /* 0x000fea000b800000 */
[----:B------:R-:W1:Y:S02]  /*afc0*/  S2R R3, SR_TID.X ;  /* 0x0000000000037919 */ /* 0x000e640000002100 */
[----:B-1----:R-:W-:-:S04]  /*afd0*/  SHF.R.U32.HI R3, RZ, 0x5, R3 ;  /* 0x00000005ff037819 */ /* 0x002fc80000011603 */
[----:B------:R-:W-:-:S05]  /*afe0*/  LOP3.LUT R3, R3, 0x3, RZ, 0xc0, !PT ;  /* 0x0000000303037812 */ /* 0x000fca00078ec0ff */
[----:B------:R1:W2:Y:S02]  /*aff0*/  SHFL.IDX PT, R14, R3, RZ, 0x1f ;  /* 0x00001fff030e7589 */ /* 0x0002a400000e0000 */
.L_x_149:
[----:B--2---:R-:W-:-:S13]  /*b000*/  ISETP.NE.AND P0, PT, R14, RZ, PT ;  /* 0x000000ff0e00720c */ /* 0x004fda0003f05270 */
[----:B------:R-:W-:Y:S05]  /*b010*/  @P0 BRA `(.L_x_8) ;  /* 0x0000000000880947 */ /* 0x000fea0003800000 */
[----:B------:R-:W-:-:S03]  /*b020*/  UMOV UR4, 0xffffffff ;  /* 0xffffffff00047882 */ /* 0x000fc60000000000 */
[----:B------:R-:W-:Y:S05]  /*b030*/  BRA.DIV UR4, `(.L_x_77) ;  /* 0x0000002604487947 */ /* 0x000fea000b800000 */
[----:B------:R-:W-:-:S13]  /*b040*/  ELECT P6, URZ, PT ;  /* 0x00000000003f782f */ /* 0x000fda00038c0000 */
.L_x_152:
[----:B------:R-:W-:Y:S05]  /*b050*/  @!P6 BRA `(.L_x_8) ;  /* 0x000000000078e947 */ /* 0x000fea0003800000 */
[----:B------:R-:W-:-:S06]  /*b060*/  ULOP3.LUT UR4, UR38, 0x2, URZ, 0xfc, !UPT ;  /* 0x0000000226047892 */ /* 0x000fcc000f8efc3f */
[----:B-1----:R-:W-:-:S05]  /*b070*/  IMAD.U32 R3, RZ, RZ, UR4 ;  /* 0x00000004ff037e24 */ /* 0x002fca000f8e00ff */
[----:B------:R-:W-:-:S13]  /*b080*/  ISETP.NE.AND P0, PT, R3, 0x3, PT ;  /* 0x000000030300780c */ /* 0x000fda0003f05270 */
[----:B------:R-:W-:Y:S05]  /*b090*/  @!P0 BRA `(.L_x_78) ;  /* 0x0000000000048947 */ /* 0x000fea0003800000 */
[----:B------:R-:W-:Y:S01]  /*b0a0*/  BPT.TRAP 0x1 ;  /* 0x000000040000795c */ /* 0x000fe20000300000 */
.L_x_78:
[----:B------:R-:W-:Y:S01]  /*b0b0*/  IMAD R5, R2, 0x8, R7 ;  /* 0x0000000802057824 */ /* 0x000fe200078e0207 */
[----:B------:R-:W-:Y:S01]  /*b0c0*/  SHF.L.U32 R4, R0, 0x1f, RZ ;  /* 0x0000001f00047819 */ /* 0x000fe200000006ff */
[----:B------:R-:W-:-:S03]  /*b0d0*/  VIADD R2, R2, 0x1 ;  /* 0x0000000102027836 */ /* 0x000fc60000000000 */
[----:B------:R-:W1:Y:S02]  /*b0e0*/  SYNCS.PHASECHK.TRANS64.TRYWAIT P1, [R5+URZ+0x2d840], R4 ;  /* 0x02d84004050075a7 */ /* 0x000e64000802017f */
[----:B------:R-:W-:-:S04]  /*b0f0*/  ISETP.NE.AND P2, PT, R2, 0x2, PT ;  /* 0x000000020200780c */ /* 0x000fc80003f45270 */
[----:B------:R-:W-:Y:S01]  /*b100*/  SEL R3, RZ, 0x1, P2 ;  /* 0x00000001ff037807 */ /* 0x000fe20001000000 */
[----:B-1----:R-:W-:Y:S08]  /*b110*/  @!P1 BRA `(.L_x_79) ;  /* 0x0000002400309947 */ /* 0x002ff00003800000 */
.L_x_153:
[----:B------:R-:W-:Y:S02]  /*b120*/  SEL R2, R2, RZ, P2 ;  /* 0x000000ff02027207 */ /* 0x000fe40001000000 */
[----:B------:R-:W-:Y:S01]  /*b130*/  LOP3.LUT R0, R0, R3, RZ, 0x3c, !PT ;  /* 0x0000000300007212 */ /* 0x000fe200078e3cff */
[----:B------:R-:W-:Y:S06]  /*b140*/  @!P0 BRA `(.L_x_80) ;  /* 0x0000000000048947 */ /* 0x000fec0003800000 */
[----:B------:R-:W-:Y:S01]  /*b150*/  BPT.TRAP 0x1 ;  /* 0x000000040000795c */ /* 0x000fe20000300000 */
.L_x_80:
[----:B------:R-:W-:Y:S01]  /*b160*/  IMAD R3, R2, 0x8, R7 ;  /* 0x0000000802037824 */ /* 0x000fe200078e0207 */
[----:B------:R-:W-:-:S04]  /*b170*/  SHF.L.U32 R0, R0, 0x1f, RZ ;  /* 0x0000001f00007819 */ /* 0x000fc800000006ff */
[----:B------:R-:W2:Y:S02]  /*b180*/  SYNCS.PHASECHK.TRANS64.TRYWAIT P1, [R3+URZ+0x2d840], R0 ;  /* 0x02d84000030075a7 */ /* 0x000ea4000802017f */
[----:B--2---:R-:W-:Y:S05]  /*b190*/  @!P1 BRA `(.L_x_81) ;  /* 0x0000002400249947 */ /* 0x004fea0003800000 */
.L_x_154:
[----:B------:R-:W-:Y:S05]  /*b1a0*/  @!P0 BRA `(.L_x_82) ;  /* 0x0000000000048947 */ /* 0x000fea0003800000 */
[----:B------:R-:W-:Y:S01]  /*b1b0*/  BPT.TRAP 0x1 ;  /* 0x000000040000795c */ /* 0x000fe20000300000 */
.L_x_82:
[----:B------:R-:W3:Y:S02]  /*b1c0*/  SYNCS.PHASECHK.TRANS64.TRYWAIT P1, [R5+URZ+0x2d860], R4 ;  /* 0x02d86004050075a7 */ /* 0x000ee4000802017f */
[----:B---3--:R-:W-:Y:S05]  /*b1d0*/  @!P1 BRA `(.L_x_83) ;  /* 0x0000002400289947 */ /* 0x008fea0003800000 */
.L_x_155:
[----:B------:R-:W-:Y:S05]  /*b1e0*/  @!P0 BRA `(.L_x_84) ;  /* 0x0000000000048947 */ /* 0x000fea0003800000 */
[----:B------:R-:W-:Y:S01]  /*b1f0*/  BPT.TRAP 0x1 ;  /* 0x000000040000795c */ /* 0x000fe20000300000 */
.L_x_84:
[----:B----4-:R4:W0:Y:S02]  /*b200*/  SYNCS.PHASECHK.TRANS64.TRYWAIT P0, [R3+URZ+0x2d860], R0 ;  /* 0x02d86000030075a7 */ /* 0x010824000800017f */
[----:B0-----:R-:W-:Y:S05]  /*b210*/  @!P0 NANOSLEEP.SYNCS 0x989680 ;  /* 0x009896800000895d */ /* 0x001fea0003900000 */
[----:B------:R-:W0:Y:S02]  /*b220*/  @!P0 SYNCS.PHASECHK.TRANS64 P0, [R3+URZ+0x2d860], R0 ;  /* 0x02d86000030085a7 */ /* 0x000e24000800007f */
[----:B0-----:R-:W-:Y:S05]  /*b230*/  @!P0 BRA `(.L_x_84) ;  /* 0xfffffffc00f08947 */ /* 0x001fea000383ffff */
.L_x_8:
[----:B------:R-:W-:Y:S05]  /*b240*/  BSYNC B6 ;  /* 0x0000000000067941 */ /* 0x000fea0003800000 */
.L_x_5:
[----:B------:R-:W-:Y:S05]  /*b250*/  EXIT ;  /* 0x000000000000794d */ /* 0x000fea0003800000 */
.L_x_12:
[----:B0-----:R-:W-:-:S04]  /*b260*/  IMAD.U32 R5, RZ, RZ, UR41 ;  /* 0x00000029ff057e24 */ /* 0x001fc8000f8e00ff */
[----:B------:R0:W1:Y:S03]  /*b270*/  SYNCS.PHASECHK.TRANS64.TRYWAIT P0, [R5+URZ+0x2d800], R2 ;  /* 0x02d80002050075a7 */ /* 0x000066000800017f */
[----:B-1----:R-:W-:Y:S05]  /*b280*/  @!P0 NANOSLEEP.SYNCS 0x989680 ;  /* 0x009896800000895d */ /* 0x002fea0003900000 */
[----:B------:R-:W1:Y:S02]  /*b290*/  @!P0 SYNCS.PHASECHK.TRANS64 P0, [R5+URZ+0x2d800], R2 ;  /* 0x02d80002050085a7 */ /* 0x000e64000800007f */
[----:B-1----:R-:W-:Y:S05]  /*b2a0*/  @!P0 BRA `(.L_x_12) ;  /* 0xfffffffc00ec8947 */ /* 0x002fea000383ffff */
[----:B------:R-:W-:Y:S05]  /*b2b0*/  BRA `(.L_x_85) ;  /* 0xffffff5c00b87947 */ /* 0x000fea000383ffff */
.L_x_16:
[----:B-1----:R-:W-:-:S04]  /*b2c0*/  MOV R3, UR41 ;  /* 0x0000002900037c02 */ /* 0x002fc80008000f00 */
[----:B------:R1:W2:Y:S03]  /*b2d0*/  SYNCS.PHASECHK.TRANS64.TRYWAIT P1, [R3+URZ+0x2d830], R2 ;  /* 0x02d83002030075a7 */ /* 0x0002a6000802017f */
[----:B--2---:R-:W-:Y:S05]  /*b2e0*/  @!P1 NANOSLEEP.SYNCS 0x989680 ;  /* 0x009896800000995d */ /* 0x004fea0003900000 */
[----:B------:R-:W2:Y:S02]  /*b2f0*/  @!P1 SYNCS.PHASECHK.TRANS64 P1, [R3+URZ+0x2d830], R2 ;  /* 0x02d83002030095a7 */ /* 0x000ea4000802007f */
[----:B--2---:R-:W-:Y:S05]  /*b300*/  @!P1 BRA `(.L_x_16) ;  /* 0xfffffffc00ec9947 */ /* 0x004fea000383ffff */
[----:B------:R-:W-:Y:S05]  /*b310*/  BRA `(.L_x_15) ;  /* 0xffffff5c00e07947 */ /* 0x000fea000383ffff */
.L_x_22:
[----:B-1----:R-:W-:-:S04]  /*b320*/  IMAD.U32 R11, RZ, RZ, UR10 ;  /* 0x0000000aff0b7e24 */ /* 0x002fc8000f8e00ff */
[----:B------:R1:W2:Y:S03]  /*b330*/  SYNCS.PHASECHK.TRANS64.TRYWAIT P1, [R11+URZ+0x2d830], R0 ;  /* 0x02d830000b0075a7 */ /* 0x0002a6000802017f */
[----:B--2---:R-:W-:Y:S05]  /*b340*/  @!P1 NANOSLEEP.SYNCS 0x989680 ;  /* 0x009896800000995d */ /* 0x004fea0003900000 */
[----:B------:R-:W2:Y:S02]  /*b350*/  @!P1 SYNCS.PHASECHK.TRANS64 P1, [R11+URZ+0x2d830], R0 ;  /* 0x02d830000b0095a7 */ /* 0x000ea4000802007f */
[----:B--2---:R-:W-:Y:S05]  /*b360*/  @!P1 BRA `(.L_x_22) ;  /* 0xfffffffc00ec9947 */ /* 0x004fea000383ffff */
[----:B------:R-:W-:Y:S05]  /*b370*/  BRA `(.L_x_19) ;  /* 0xffffff84005c7947 */ /* 0x000fea000383ffff */
.L_x_26:
[----:B-1----:R-:W-:-:S04]  /*b380*/  IMAD.U32 R11, RZ, RZ, UR10 ;  /* 0x0000000aff0b7e24 */ /* 0x002fc8000f8e00ff */
[----:B------:R1:W2:Y:S03]  /*b390*/  SYNCS.PHASECHK.TRANS64.TRYWAIT P1, [R11+URZ+0x2d850], R4 ;  /* 0x02d850040b0075a7 */ /* 0x0002a6000802017f */
[----:B--2---:R-:W-:Y:S05]  /*b3a0*/  @!P1 NANOSLEEP.SYNCS 0x989680 ;  /* 0x009896800000995d */ /* 0x004fea0003900000 */
[----:B------:R-:W2:Y:S02]  /*b3b0*/  @!P1 SYNCS.PHASECHK.TRANS64 P1, [R11+URZ+0x2d850], R4 ;  /* 0x02d850040b0095a7 */ /* 0x000ea4000802007f */
[----:B--2---:R-:W-:Y:S05]  /*b3c0*/  @!P1 BRA `(.L_x_26) ;  /* 0xfffffffc00ec9947 */ /* 0x004fea000383ffff */
[----:B------:R-:W-:Y:S05]  /*b3d0*/  BRA `(.L_x_23) ;  /* 0xffffff88000c7947 */ /* 0x000fea000383ffff */
.L_x_33:
[----:B--2---:R-:W-:-:S04]  /*b3e0*/  IMAD.U32 R3, RZ, RZ, UR6 ;  /* 0x00000006ff037e24 */ /* 0x004fc8000f8e00ff */
[----:B------:R2:W3:Y:S03]  /*b3f0*/  SYNCS.PHASECHK.TRANS64.TRYWAIT P1, [R3+URZ+0x2d850], R2 ;  /* 0x02d85002030075a7 */ /* 0x0004e6000802017f */
[----:B---3--:R-:W-:Y:S05]  /*b400*/  @!P1 NANOSLEEP.SYNCS 0x989680 ;  /* 0x009896800000995d */ /* 0x008fea0003900000 */
[----:B------:R-:W3:Y:S02]  /*b410*/  @!P1 SYNCS.PHASECHK.TRANS64 P1, [R3+URZ+0x2d850], R2 ;  /* 0x02d85002030095a7 */ /* 0x000ee4000802007f */
[----:B---3--:R-:W-:Y:S05]  /*b420*/  @!P1 BRA `(.L_x_33) ;  /* 0xfffffffc00ec9947 */ /* 0x008fea000383ffff */
[----:B------:R-:W-:Y:S05]  /*b430*/  BRA `(.L_x_32) ;  /* 0xffffffa400407947 */ /* 0x000fea000383ffff */
.L_x_45:
[----:B------:R-:W-:Y:S01]  /*b440*/  IMAD.MOV.U32 R13, RZ, RZ, R18 ;  /* 0x000000ffff0d7224 */ /* 0x000fe200078e0012 */
[----:B------:R-:W-:Y:S01]  /*b450*/  MOV R11, 0x1f ;  /* 0x0000001f000b7802 */ /* 0x000fe20000000f00 */
[----:B------:R-:W-:Y:S02]  /*b460*/  IMAD.MOV.U32 R12, RZ, RZ, RZ ;  /* 0x000000ffff0c7224 */ /* 0x000fe400078e00ff */
[----:B------:R-:W-:-:S07]  /*b470*/  IMAD.MOV.U32 R15, RZ, RZ, -0x1 ;  /* 0xffffffffff0f7424 */ /* 0x000fce00078e00ff */
[----:B-----5:R-:W-:Y:S05]  /*b480*/  WARPSYNC.COLLECTIVE R15, `(.L_x_86) ;  /* 0x000000000f087348 */ /* 0x020fea0003c00000 */
[----:B------:R0:W1:Y:S02]  /*b490*/  SHFL.IDX P6, R14, R13, R12, R11 ;  /* 0x0000000c0d0e7389 */ /* 0x00006400000c000b */
[----:B01---5:R-:W-:Y:S01]  /*b4a0*/  ENDCOLLECTIVE ;  /* 0x000000000000791b */ /* 0x023fe20003800000 */
.L_x_86:
[----:B------:R-:W-:Y:S05]  /*b4b0*/  BRA `(.L_x_87) ;  /* 0xffffffd0002c7947 */ /* 0x000fea000383ffff */
.L_x_47:
[----:B0-----:R-:W-:-:S04]  /*b4c0*/  IMAD.U32 R2, RZ, RZ, UR45 ;  /* 0x0000002dff027e24 */ /* 0x001fc8000f8e00ff */
[----:B------:R0:W1:Y:S03]  /*b4d0*/  SYNCS.PHASECHK.TRANS64.TRYWAIT P0, [R2+URZ+0x2d840], R9 ;  /* 0x02d84009020075a7 */ /* 0x000066000800017f */
[----:B-1----:R-:W-:Y:S05]  /*b4e0*/  @!P0 NANOSLEEP.SYNCS 0x989680 ;  /* 0x009896800000895d */ /* 0x002fea0003900000 */
[----:B------:R-:W1:Y:S02]  /*b4f0*/  @!P0 SYNCS.PHASECHK.TRANS64 P0, [R2+URZ+0x2d840], R9 ;  /* 0x02d84009020085a7 */ /* 0x000e64000800007f */
[----:B-1----:R-:W-:Y:S05]  /*b500*/  @!P0 BRA `(.L_x_47) ;  /* 0xfffffffc00ec8947 */ /* 0x002fea000383ffff */
[----:B------:R-:W-:Y:S05]  /*b510*/  BRA `(.L_x_88) ;  /* 0xffffffd000ac7947 */ /* 0x000fea000383ffff */
.L_x_48:
[----:B------:R-:W-:Y:S01]  /*b520*/  BSSY B0, `(.L_x_89) ;  /* 0x0000008000007945 */ /* 0x000fe20003800000 */
[----:B------:R-:W-:Y:S01]  /*b530*/  IMAD.MOV.U32 R13, RZ, RZ, R9 ;  /* 0x000000ffff0d7224 */ /* 0x000fe200078e0009 */
[----:B------:R-:W-:Y:S01]  /*b540*/  MOV R15, 0xffffffff ;  /* 0xffffffff000f7802 */ /* 0x000fe20000000f00 */
[----:B------:R-:W-:Y:S02]  /*b550*/  IMAD.MOV.U32 R12, RZ, RZ, RZ ;  /* 0x000000ffff0c7224 */ /* 0x000fe400078e00ff */
[----:B------:R-:W-:-:S07]  /*b560*/  IMAD.MOV.U32 R11, RZ, RZ, 0x1c1f ;  /* 0x00001c1fff0b7424 */ /* 0x000fce00078e00ff */
[----:B------:R-:W-:Y:S05]  /*b570*/  WARPSYNC.COLLECTIVE R15, `(.L_x_90) ;  /* 0x000000000f087348 */ /* 0x000fea0003c00000 */
[----:B------:R0:W1:Y:S02]  /*b580*/  SHFL.IDX P6, R14, R13, R12, R11 ;  /* 0x0000000c0d0e7389 */ /* 0x00006400000c000b */
[----:B01----:R-:W-:Y:S01]  /*b590*/  ENDCOLLECTIVE ;  /* 0x000000000000791b */ /* 0x003fe20003800000 */
.L_x_90:
[----:B------:R-:W-:Y:S05]  /*b5a0*/  BSYNC B0 ;  /* 0x0000000000007941 */ /* 0x000fea0003800000 */
.L_x_89:
[----:B------:R-:W-:Y:S01]  /*b5b0*/  IMAD.MOV.U32 R13, RZ, RZ, R0 ;  /* 0x000000ffff0d7224 */ /* 0x000fe200078e0000 */
[----:B------:R-:W0:Y:S01]  /*b5c0*/  S2R R10, SR_TID.X ;  /* 0x00000000000a7919 */ /* 0x000e220000002100 */
[----:B------:R-:W-:Y:S01]  /*b5d0*/  IMAD.MOV.U32 R12, RZ, RZ, RZ ;  /* 0x000000ffff0c7224 */ /* 0x000fe200078e00ff */
[----:B------:R-:W-:Y:S01]  /*b5e0*/  @P0 LEA R21, R28, UR45, 0x1 ;  /* 0x0000002d1c150c11 */ /* 0x000fe2000f8e08ff */
[----:B------:R-:W-:Y:S02]  /*b5f0*/  IMAD.MOV.U32 R11, RZ, RZ, 0x1c1f ;  /* 0x00001c1fff0b7424 */ /* 0x000fe400078e00ff */
[----:B------:R-:W-:Y:S02]  /*b600*/  IMAD.MOV.U32 R15, RZ, RZ, -0x1 ;  /* 0xffffffffff0f7424 */ /* 0x000fe400078e00ff */
[----:B------:R-:W-:-:S07]  /*b610*/  IMAD.MOV.U32 R6, RZ, RZ, R14 ;  /* 0x000000ffff067224 */ /* 0x000fce00078e000e */
[----:B0-----:R-:W-:Y:S05]  /*b620*/  WARPSYNC.COLLECTIVE R15, `(.L_x_91) ;  /* 0x000000000f087348 */ /* 0x001fea0003c00000 */
[----:B------:R1:W2:Y:S02]  /*b630*/  SHFL.IDX P6, R14, R13, R12, R11 ;  /* 0x0000000c0d0e7389 */ /* 0x0002a400000c000b */
[----:B012---:R-:W-:Y:S01]  /*b640*/  ENDCOLLECTIVE ;  /* 0x000000000000791b */ /* 0x007fe20003800000 */
.L_x_91:
[----:B------:R-:W-:Y:S02]  /*b650*/  IMAD.MOV.U32 R7, RZ, RZ, R6 ;  /* 0x000000ffff077224 */ /* 0x000fe400078e0006 */
[----:B------:R-:W-:Y:S02]  /*b660*/  IMAD.MOV.U32 R13, RZ, RZ, R9 ;  /* 0x000000ffff0d7224 */ /* 0x000fe400078e0009 */
[----:B------:R-:W-:Y:S01]  /*b670*/  IMAD.MOV.U32 R12, RZ, RZ, 0x1 ;  /* 0x00000001ff0c7424 */ /* 0x000fe200078e00ff */
[----:B------:R-:W-:Y:S01]  /*b680*/  SHF.L.U32 R10, R10, 0x3, RZ ;  /* 0x000000030a0a7819 */ /* 0x000fe200000006ff */
[----:B------:R-:W-:-:S07]  /*b690*/  IMAD.MOV.U32 R6, RZ, RZ, R14 ;  /* 0x000000ffff067224 */ /* 0x000fce00078e000e */
[----:B------:R-:W-:Y:S05]  /*b6a0*/  WARPSYNC.COLLECTIVE R15, `(.L_x_92) ;  /* 0x000000000f087348 */ /* 0x000fea0003c00000 */
[----:B------:R0:W1:Y:S02]  /*b6b0*/  SHFL.IDX P6, R14, R13, R12, R11 ;  /* 0x0000000c0d0e7389 */ /* 0x00006400000c000b */
[----:B01----:R-:W-:Y:S01]  /*b6c0*/  ENDCOLLECTIVE ;  /* 0x000000000000791b */ /* 0x003fe20003800000 */
.L_x_92:
[----:B------:R-:W-:-:S05]  /*b6d0*/  LOP3.LUT R10, R10, 0x18, RZ, 0xc0, !PT ;  /* 0x000000180a0a7812 */ /* 0x000fca00078ec0ff */
[----:B------:R-:W-:-:S05]  /*b6e0*/  @P0 IMAD.WIDE.U32 R6, R10, 0x2, R6 ;  /* 0x000000020a060825 */ /* 0x000fca00078e0006 */
[----:B------:R-:W-:Y:S01]  /*b6f0*/  @!PT LDS RZ, [RZ] ;  /* 0x00000000fffff984 */ /* 0x000fe20000000800 */
[----:B------:R-:W-:Y:S01]  /*b700*/  @!PT LDS RZ, [RZ] ;  /* 0x00000000fffff984 */ /* 0x000fe20000000800 */
[----:B------:R-:W-:Y:S01]  /*b710*/  @!PT LDS RZ, [RZ] ;  /* 0x00000000fffff984 */ /* 0x000fe20000000800 */
[----:B------:R0:W-:Y:S01]  /*b720*/  @P0 LDGSTS.E.BYPASS.LTC128B.128 [R21+0x15400], desc[UR36][R6.64], !P4 ;  /* 0x1540000006150fae */ /* 0x0001e2000e101d64 */
[----:B------:R-:W-:-:S03]  /*b730*/  MOV R13, R0 ;  /* 0x00000000000d7202 */ /* 0x000fc60000000f00 */
[----:B------:R0:W-:Y:S04]  /*b740*/  @P0 LDGSTS.E.BYPASS.LTC128B.128 [R21+0x17400], desc[UR36][R6.64+0x40], !P3 ;  /* 0x1740004006150fae */ /* 0x0001e8000d901d64 */
[----:B------:R0:W-:Y:S01]  /*b750*/  @P0 LDGSTS.E.BYPASS.LTC128B.128 [R21+0x19400], desc[UR36][R6.64+0x80], !P2 ;  /* 0x1940008006150fae */ /* 0x0001e2000d101d64 */
[----:B------:R-:W-:Y:S01]  /*b760*/  ISETP.GE.AND P0, PT, R8, 0x21, PT ;  /* 0x000000210800780c */ /* 0x000fe20003f06270 */
[----:B------:R-:W-:-:S12]  /*b770*/  IMAD.MOV.U32 R4, RZ, RZ, R14 ;  /* 0x000000ffff047224 */ /* 0x000fd800078e000e */
[----:B0-----:R-:W-:Y:S05]  /*b780*/  WARPSYNC.COLLECTIVE R15, `(.L_x_93) ;  /* 0x000000000f087348 */ /* 0x001fea0003c00000 */
[----:B------:R1:W2:Y:S02]  /*b790*/  SHFL.IDX P6, R14, R13, R12, R11 ;  /* 0x0000000c0d0e7389 */ /* 0x0002a400000c000b */
[----:B012---:R-:W-:Y:S01]  /*b7a0*/  ENDCOLLECTIVE ;  /* 0x000000000000791b */ /* 0x007fe20003800000 */
.L_x_93:
[----:B------:R-:W-:Y:S01]  /*b7b0*/  @P0 LEA R27, R28, UR45, 0x1 ;  /* 0x0000002d1c1b0c11 */ /* 0x000fe2000f8e08ff */
[----:B------:R-:W-:Y:S02]  /*b7c0*/  IMAD.MOV.U32 R13, RZ, RZ, R9 ;  /* 0x000000ffff0d7224 */ /* 0x000fe400078e0009 */
[----:B------:R-:W-:Y:S02]  /*b7d0*/  IMAD.MOV.U32 R12, RZ, RZ, 0x2 ;  /* 0x00000002ff0c7424 */ /* 0x000fe400078e00ff */
[----:B------:R-:W-:-:S07]  /*b7e0*/  IMAD.MOV.U32 R5, RZ, RZ, R14 ;  /* 0x000000ffff057224 */ /* 0x000fce00078e000e */
[----:B------:R-:W-:Y:S05]  /*b7f0*/  WARPSYNC.COLLECTIVE R15, `(.L_x_94) ;  /* 0x000000000f087348 */ /* 0x000fea0003c00000 */
[----:B------:R0:W1:Y:S02]  /*b800*/  SHFL.IDX P6, R14, R13, R12, R11 ;  /* 0x0000000c0d0e7389 */ /* 0x00006400000c000b */
[----:B01----:R-:W-:Y:S01]  /*b810*/  ENDCOLLECTIVE ;  /* 0x000000000000791b */ /* 0x003fe20003800000 */
.L_x_94:
[----:B------:R-:W-:-:S04]  /*b820*/  LOP3.LUT R5, R5, R4, RZ, 0x3c, !PT ;  /* 0x0000000405057212 */ /* 0x000fc800078e3cff */
[----:B------:R-:W-:-:S04]  /*b830*/  LOP3.LUT R4, R5, R4, RZ, 0x3c, !PT ;  /* 0x0000000405047212 */ /* 0x000fc800078e3cff */
[----:B------:R-:W-:Y:S01]  /*b840*/  LOP3.LUT R5, R5, R4, RZ, 0x3c, !PT ;  /* 0x0000000405057212 */ /* 0x000fe200078e3cff */
[----:B------:R-:W-:Y:S02]  /*b850*/  IMAD.MOV.U32 R13, RZ, RZ, R0 ;  /* 0x000000ffff0d7224 */ /* 0x000fe400078e0000 */
[----:B------:R-:W-:-:S05]  /*b860*/  @P0 IMAD.WIDE.U32 R4, R10, 0x2, R4 ;  /* 0x000000020a040825 */ /* 0x000fca00078e0004 */
[----:B------:R-:W-:Y:S01]  /*b870*/  @!PT LDS RZ, [RZ] ;  /* 0x00000000fffff984 */ /* 0x000fe20000000800 */
[----:B------:R-:W-:Y:S01]  /*b880*/  @!PT LDS RZ, [RZ] ;  /* 0x00000000fffff984 */ /* 0x000fe20000000800 */
[----:B------:R-:W-:Y:S01]  /*b890*/  @!PT LDS RZ, [RZ] ;  /* 0x00000000fffff984 */ /* 0x000fe20000000800 */
[----:B------:R0:W-:Y:S01]  /*b8a0*/  @P0 LDGSTS.E.BYPASS.LTC128B.128 [R27+0x15c00], desc[UR36][R4.64], !P4 ;  /* 0x15c00000041b0fae */ /* 0x0001e2000e101d64 */
[----:B------:R-:W-:-:S03]  /*b8b0*/  IMAD.MOV.U32 R2, RZ, RZ, R14 ;  /* 0x000000ffff027224 */ /* 0x000fc600078e000e */
[----:B------:R0:W-:Y:S04]  /*b8c0*/  @P0 LDGSTS.E.BYPASS.LTC128B.128 [R27+0x17c00], desc[UR36][R4.64+0x40], !P3 ;  /* 0x17c00040041b0fae */ /* 0x0001e8000d901d64 */
[----:B0-----:R-:W-:Y:S05]  /*b8d0*/  WARPSYNC.COLLECTIVE R15, `(.L_x_95) ;  /* 0x000000000f087348 */ /* 0x001fea0003c00000 */
[----:B------:R1:W2:Y:S02]  /*b8e0*/  SHFL.IDX P6, R14, R13, R12, R11 ;  /* 0x0000000c0d0e7389 */ /* 0x0002a400000c000b */
[----:B012---:R-:W-:Y:S01]  /*b8f0*/  ENDCOLLECTIVE ;  /* 0x000000000000791b */ /* 0x007fe20003800000 */
.L_x_95:
[----:B------:R-:W-:Y:S01]  /*b900*/  @!PT LDS RZ, [RZ] ;  /* 0x00000000fffff984 */ /* 0x000fe20000000800 */
[----:B------:R-:W-:Y:S01]  /*b910*/  @!PT LDS RZ, [RZ] ;  /* 0x00000000fffff984 */ /* 0x000fe20000000800 */
[----:B------:R-:W-:Y:S01]  /*b920*/  @!PT LDS RZ, [RZ] ;  /* 0x00000000fffff984 */ /* 0x000fe20000000800 */
[----:B------:R0:W-:Y:S01]  /*b930*/  @P0 LDGSTS.E.BYPASS.LTC128B.128 [R27+0x19c00], desc[UR36][R4.64+0x80], !P2 ;  /* 0x19c00080041b0fae */ /* 0x0001e2000d101d64 */
[----:B------:R-:W-:Y:S01]  /*b940*/  ISETP.GE.AND P0, PT, R8, 0x41, PT ;  /* 0x000000410800780c */ /* 0x000fe20003f06270 */
[----:B------:R-:W-:Y:S02]  /*b950*/  IMAD.MOV.U32 R13, RZ, RZ, R9 ;  /* 0x000000ffff0d7224 */ /* 0x000fe400078e0009 */
[----:B------:R-:W-:-:S10]  /*b960*/  IMAD.MOV.U32 R12, RZ, RZ, 0x3 ;  /* 0x00000003ff0c7424 */ /* 0x000fd400078e00ff */
[----:B------:R-:W-:Y:S02]  /*b970*/  @P0 LEA R7, R28, UR45, 0x1 ;  /* 0x0000002d1c070c11 */ /* 0x000fe4000f8e08ff */
[----:B0-----:R-:W-:-:S07]  /*b980*/  MOV R3, R14 ;  /* 0x0000000e00037202 */ /* 0x001fce0000000f00 */
[----:B------:R-:W-:Y:S05]  /*b990*/  WARPSYNC.COLLECTIVE R15, `(.L_x_96) ;  /* 0x000000000f087348 */ /* 0x000fea0003c00000 */
[----:B------:R0:W1:Y:S02]  /*b9a0*/  SHFL.IDX P6, R14, R13, R12, R11 ;  /* 0x0000000c0d0e7389 */ /* 0x00006400000c000b */
[----:B01----:R-:W-:Y:S01]  /*b9b0*/  ENDCOLLECTIVE ;  /* 0x000000000000791b */ /* 0x003fe20003800000 */
.L_x_96:
        /* <DEDUP_REMOVED lines=11> */
[----:B------:R0:W-:Y:S02]  /*ba70*/  @P0 LDGSTS.E.BYPASS.LTC128B.128 [R7+0x1a400], desc[UR36][R2.64+0x80], !P2 ;  /* 0x1a40008002070fae */ /* 0x0001e4000d101d64 */
[----:B0-----:R-:W-:Y:S05]  /*ba80*/  WARPSYNC.COLLECTIVE R15, `(.L_x_97) ;  /* 0x000000000f087348 */ /* 0x001fea0003c00000 */
[----:B------:R1:W2:Y:S02]  /*ba90*/  SHFL.IDX P6, R14, R13, R12, R11 ;  /* 0x0000000c0d0e7389 */ /* 0x0002a400000c000b */
[----:B012---:R-:W-:Y:S01]  /*baa0*/  ENDCOLLECTIVE ;  /* 0x000000000000791b */ /* 0x007fe20003800000 */
.L_x_97:
[----:B------:R-:W-:Y:S05]  /*bab0*/  BRA `(.L_x_98) ;  /* 0xffffffd000707947 */ /* 0x000fea000383ffff */
.L_x_51:
[----:B------:R-:W-:Y:S01]  /*bac0*/  IMAD.MOV.U32 R13, RZ, RZ, R9 ;  /* 0x000000ffff0d7224 */ /* 0x000fe200078e0009 */
[----:B------:R-:W-:Y:S01]  /*bad0*/  MOV R12, RZ ;  /* 0x000000ff000c7202 */ /* 0x000fe20000000f00 */
[----:B------:R-:W-:Y:S02]  /*bae0*/  IMAD.MOV.U32 R11, RZ, RZ, 0x1c1f ;  /* 0x00001c1fff0b7424 */ /* 0x000fe400078e00ff */
[----:B------:R-:W-:Y:S02]  /*baf0*/  IMAD.MOV.U32 R15, RZ, RZ, -0x1 ;  /* 0xffffffffff0f7424 */ /* 0x000fe400078e00ff */
[----:B------:R-:W-:Y:S02]  /*bb00*/  IMAD R0, R25, 0xc0, R22 ;  /* 0x000000c019007824 */ /* 0x000fe400078e0216 */
[----:B------:R-:W-:-:S07]  /*bb10*/  IMAD.MOV.U32 R24, RZ, RZ, 0x1 ;  /* 0x00000001ff187424 */ /* 0x000fce00078e00ff */
[----:B------:R-:W-:Y:S05]  /*bb20*/  WARPSYNC.COLLECTIVE R15, `(.L_x_99) ;  /* 0x000000000f087348 */ /* 0x000fea0003c00000 */
[----:B------:R0:W1:Y:S02]  /*bb30*/  SHFL.IDX P6, R14, R13, R12, R11 ;  /* 0x0000000c0d0e7389 */ /* 0x00006400000c000b */
[----:B01----:R-:W-:Y:S01]  /*bb40*/  ENDCOLLECTIVE ;  /* 0x000000000000791b */ /* 0x003fe20003800000 */
.L_x_99:
[----:B------:R-:W-:Y:S02]  /*bb50*/  VIADD R5, R0, 0x20 ;  /* 0x0000002000057836 */ /* 0x000fe40000000000 */
[----:B------:R-:W-:Y:S02]  /*bb60*/  IMAD.MOV.U32 R13, RZ, RZ, R7 ;  /* 0x000000ffff0d7224 */ /* 0x000fe400078e0007 */
[----:B------:R-:W-:-:S07]  /*bb70*/  IMAD.MOV.U32 R2, RZ, RZ, R14 ;  /* 0x000000ffff027224 */ /* 0x000fce00078e000e */
[----:B------:R-:W-:Y:S05]  /*bb80*/  WARPSYNC.COLLECTIVE R15, `(.L_x_100) ;  /* 0x000000000f087348 */ /* 0x000fea0003c00000 */
[----:B------:R0:W1:Y:S02]  /*bb90*/  SHFL.IDX P6, R14, R13, R12, R11 ;  /* 0x0000000c0d0e7389 */ /* 0x00006400000c000b */
[----:B01----:R-:W-:Y:S01]  /*bba0*/  ENDCOLLECTIVE ;  /* 0x000000000000791b */ /* 0x003fe20003800000 */
.L_x_100:
[----:B------:R-:W-:Y:S01]  /*bbb0*/  ULDC UR4, c[0x0][0x288] ;  /* 0x0000a20000047ab9 */ /* 0x000fe20000000800 */
[----:B------:R-:W-:Y:S02]  /*bbc0*/  IMAD.MOV.U32 R3, RZ, RZ, R2 ;  /* 0x000000ffff037224 */ /* 0x000fe400078e0002 */
[----:B------:R-:W-:-:S05]  /*bbd0*/  IMAD R6, R20, UR4, RZ ;  /* 0x0000000414067c24 */ /* 0x000fca000f8e02ff */
[----:B------:R-:W-:Y:S01]  /*bbe0*/  ISETP.GE.AND P2, PT, R0, R6, PT ;  /* 0x000000060000720c */ /* 0x000fe20003f46270 */
[----:B------:R-:W-:Y:S02]  /*bbf0*/  IMAD.MOV.U32 R13, RZ, RZ, R9 ;  /* 0x000000ffff0d7224 */ /* 0x000fe400078e0009 */
[----:B------:R-:W-:-:S10]  /*bc00*/  IMAD.MOV.U32 R12, RZ, RZ, 0x1 ;  /* 0x00000001ff0c7424 */ /* 0x000fd400078e00ff */
[----:B------:R-:W-:Y:S02]  /*bc10*/  @!P2 LEA R21, R28, UR45, 0x1 ;  /* 0x0000002d1c15ac11 */ /* 0x000fe4000f8e08ff */
[----:B------:R-:W-:-:S07]  /*bc20*/  MOV R2, R14 ;  /* 0x0000000e00027202 */ /* 0x000fce0000000f00 */
[----:B------:R-:W-:Y:S05]  /*bc30*/  WARPSYNC.COLLECTIVE R15, `(.L_x_101) ;  /* 0x000000000f087348 */ /* 0x000fea0003c00000 */
[----:B------:R0:W1:Y:S02]  /*bc40*/  SHFL.IDX P6, R14, R13, R12, R11 ;  /* 0x0000000c0d0e7389 */ /* 0x00006400000c000b */
[----:B01----:R-:W-:Y:S01]  /*bc50*/  ENDCOLLECTIVE ;  /* 0x000000000000791b */ /* 0x003fe20003800000 */
.L_x_101:
[----:B------:R-:W-:-:S05]  /*bc60*/  @!P2 IMAD.WIDE.U32 R2, R27, 0x2, R2 ;  /* 0x000000021b02a825 */ /* 0x000fca00078e0002 */
[----:B------:R-:W-:Y:S01]  /*bc70*/  @!PT LDS RZ, [RZ] ;  /* 0x00000000fffff984 */ /* 0x000fe20000000800 */
[----:B------:R-:W-:Y:S01]  /*bc80*/  @!PT LDS RZ, [RZ] ;  /* 0x00000000fffff984 */ /* 0x000fe20000000800 */
[----:B------:R-:W-:Y:S01]  /*bc90*/  @!PT LDS RZ, [RZ] ;  /* 0x00000000fffff984 */ /* 0x000fe20000000800 */
[----:B------:R0:W-:Y:S04]  /*bca0*/  @!P2 LDGSTS.E.BYPASS.LTC128B.128 [R21+0xc400], desc[UR36][R2.64], !P3 ;  /* 0x0c4000000215afae */ /* 0x0001e8000d901d64 */
[----:B------:R0:W-:Y:S01]  /*bcb0*/  @!P2 LDGSTS.E.BYPASS.LTC128B.128 [R21+0xf400], desc[UR36][R2.64+0x40], !P0 ;  /* 0x0f4000400215afae */ /* 0x0001e2000c101d64 */
[----:B------:R-:W-:-:S03]  /*bcc0*/  IMAD.MOV.U32 R13, RZ, RZ, R7 ;  /* 0x000000ffff0d7224 */ /* 0x000fc600078e0007 */
[----:B------:R0:W-:Y:S01]  /*bcd0*/  @!P2 LDGSTS.E.BYPASS.LTC128B.128 [R21+0x12400], desc[UR36][R2.64+0x80], !P1 ;  /* 0x124000800215afae */ /* 0x0001e2000c901d64 */
[----:B------:R-:W-:Y:S01]  /*bce0*/  ISETP.GE.AND P2, PT, R5, R6, PT ;  /* 0x000000060500720c */ /* 0x000fe20003f46270 */
[----:B------:R-:W-:-:S12]  /*bcf0*/  IMAD.MOV.U32 R5, RZ, RZ, R14 ;  /* 0x000000ffff057224 */ /* 0x000fd800078e000e */
[----:B0-----:R-:W-:Y:S05]  /*bd00*/  WARPSYNC.COLLECTIVE R15, `(.L_x_102) ;  /* 0x000000000f087348 */ /* 0x001fea0003c00000 */
[----:B------:R1:W2:Y:S02]  /*bd10*/  SHFL.IDX P6, R14, R13, R12, R11 ;  /* 0x0000000c0d0e7389 */ /* 0x0002a400000c000b */
[----:B012---:R-:W-:Y:S01]  /*bd20*/  ENDCOLLECTIVE ;  /* 0x000000000000791b */ /* 0x007fe20003800000 */
.L_x_102:
[----:B------:R-:W-:Y:S01]  /*bd30*/  VIADD R3, R0, 0x40 ;  /* 0x0000004000037836 */ /* 0x000fe20000000000 */
[----:B------:R-:W-:Y:S01]  /*bd40*/  @!P2 LEA R25, R28, UR45, 0x1 ;  /* 0x0000002d1c19ac11 */ /* 0x000fe2000f8e08ff */
[----:B------:R-:W-:Y:S02]  /*bd50*/  IMAD.MOV.U32 R13, RZ, RZ, R9 ;  /* 0x000000ffff0d7224 */ /* 0x000fe400078e0009 */
[----:B------:R-:W-:Y:S01]  /*bd60*/  IMAD.MOV.U32 R12, RZ, RZ, 0x2 ;  /* 0x00000002ff0c7424 */ /* 0x000fe200078e00ff */
[----:B------:R-:W-:-:S07]  /*bd70*/  MOV R4, R14 ;  /* 0x0000000e00047202 */ /* 0x000fce0000000f00 */
[----:B------:R-:W-:Y:S05]  /*bd80*/  WARPSYNC.COLLECTIVE R15, `(.L_x_103) ;  /* 0x000000000f087348 */ /* 0x000fea0003c00000 */
[----:B------:R0:W1:Y:S02]  /*bd90*/  SHFL.IDX P6, R14, R13, R12, R11 ;  /* 0x0000000c0d0e7389 */ /* 0x00006400000c000b */
[----:B01----:R-:W-:Y:S01]  /*bda0*/  ENDCOLLECTIVE ;  /* 0x000000000000791b */ /* 0x003fe20003800000 */
.L_x_103:
        /* <DEDUP_REMOVED lines=13> */
.L_x_104:
[----:B------:R-:W-:Y:S01]  /*be80*/  @!P2 LEA R21, R28, UR45, 0x1 ;  /* 0x0000002d1c15ac11 */ /* 0x000fe2000f8e08ff */
[----:B------:R-:W-:Y:S02]  /*be90*/  IMAD.MOV.U32 R13, RZ, RZ, R9 ;  /* 0x000000ffff0d7224 */ /* 0x000fe400078e0009 */
[----:B------:R-:W-:Y:S01]  /*bea0*/  IMAD.MOV.U32 R12, RZ, RZ, 0x3 ;  /* 0x00000003ff0c7424 */ /* 0x000fe200078e00ff */
[----:B------:R-:W-:-:S07]  /*beb0*/  MOV R2, R14 ;  /* 0x0000000e00027202 */ /* 0x000fce0000000f00 */
[----:B------:R-:W-:Y:S05]  /*bec0*/  WARPSYNC.COLLECTIVE R15, `(.L_x_105) ;  /* 0x000000000f087348 */ /* 0x000fea0003c00000 */
[----:B------:R0:W1:Y:S02]  /*bed0*/  SHFL.IDX P6, R14, R13, R12, R11 ;  /* 0x0000000c0d0e7389 */ /* 0x00006400000c000b */
[----:B01----:R-:W-:Y:S01]  /*bee0*/  ENDCOLLECTIVE ;  /* 0x000000000000791b */ /* 0x003fe20003800000 */
.L_x_105:
        /* <DEDUP_REMOVED lines=8> */
[----:B------:R-:W-:-:S07]  /*bf70*/  IMAD.MOV.U32 R5, RZ, RZ, R14 ;  /* 0x000000ffff057224 */ /* 0x000fce00078e000e */
[----:B0-----:R-:W-:Y:S05]  /*bf80*/  WARPSYNC.COLLECTIVE R15, `(.L_x_106) ;  /* 0x000000000f087348 */ /* 0x001fea0003c00000 */
[----:B------:R1:W2:Y:S02]  /*bf90*/  SHFL.IDX P6, R14, R13, R12, R11 ;  /* 0x0000000c0d0e7389 */ /* 0x0002a400000c000b */
[----:B012---:R-:W-:Y:S01]  /*bfa0*/  ENDCOLLECTIVE ;  /* 0x000000000000791b */ /* 0x007fe20003800000 */
.L_x_106:
[----:B------:R-:W-:-:S04]  /*bfb0*/  IADD3 R3, R0, 0x60, RZ ;  /* 0x0000006000037810 */ /* 0x000fc80007ffe0ff */
[----:B------:R-:W-:Y:S01]  /*bfc0*/  ISETP.GE.AND P2, PT, R3, R6, PT ;  /* 0x000000060300720c */ /* 0x000fe20003f46270 */
[----:B------:R-:W-:Y:S02]  /*bfd0*/  VIADD R3, R0, 0x80 ;  /* 0x0000008000037836 */ /* 0x000fe40000000000 */
[----:B------:R-:W-:Y:S02]  /*bfe0*/  IMAD.MOV.U32 R13, RZ, RZ, R8 ;  /* 0x000000ffff0d7224 */ /* 0x000fe400078e0008 */
[----:B------:R-:W-:-:S08]  /*bff0*/  IMAD.MOV.U32 R12, RZ, RZ, RZ ;  /* 0x000000ffff0c7224 */ /* 0x000fd000078e00ff */
[----:B------:R-:W-:Y:S01]  /*c000*/  @!P2 LEA R25, R28, UR45, 0x1 ;  /* 0x0000002d1c19ac11 */ /* 0x000fe2000f8e08ff */
[----:B------:R-:W-:-:S07]  /*c010*/  IMAD.MOV.U32 R4, RZ, RZ, R14 ;  /* 0x000000ffff047224 */ /* 0x000fce00078e000e */
[----:B------:R-:W-:Y:S05]  /*c020*/  WARPSYNC.COLLECTIVE R15, `(.L_x_107) ;  /* 0x000000000f087348 */ /* 0x000fea0003c00000 */
[----:B------:R0:W1:Y:S02]  /*c030*/  SHFL.IDX P6, R14, R13, R12, R11 ;  /* 0x0000000c0d0e7389 */ /* 0x00006400000c000b */
[----:B01----:R-:W-:Y:S01]  /*c040*/  ENDCOLLECTIVE ;  /* 0x000000000000791b */ /* 0x003fe20003800000 */
.L_x_107:
        /* <DEDUP_REMOVED lines=13> */
.L_x_108:
[----:B------:R-:W-:Y:S01]  /*c120*/  @!P2 LEA R7, R28, UR45, 0x1 ;  /* 0x0000002d1c07ac11 */ /* 0x000fe2000f8e08ff */
[----:B------:R-:W-:Y:S02]  /*c130*/  IMAD.MOV.U32 R13, RZ, RZ, R8 ;  /* 0x000000ffff0d7224 */ /* 0x000fe400078e0008 */
[----:B------:R-:W-:Y:S01]  /*c140*/  IMAD.MOV.U32 R12, RZ, RZ, 0x1 ;  /* 0x00000001ff0c7424 */ /* 0x000fe200078e00ff */
[----:B------:R-:W-:-:S07]  /*c150*/  MOV R2, R14 ;  /* 0x0000000e00027202 */ /* 0x000fce0000000f00 */
[----:B------:R-:W-:Y:S05]  /*c160*/  WARPSYNC.COLLECTIVE R15, `(.L_x_109) ;  /* 0x000000000f087348 */ /* 0x000fea0003c00000 */
[----:B------:R0:W1:Y:S02]  /*c170*/  SHFL.IDX P6, R14, R13, R12, R11 ;  /* 0x0000000c0d0e7389 */ /* 0x00006400000c000b */
[----:B01----:R-:W-:Y:S01]  /*c180*/  ENDCOLLECTIVE ;  /* 0x000000000000791b */ /* 0x003fe20003800000 */
.L_x_109:
        /* <DEDUP_REMOVED lines=12> */
.L_x_110:
[----:B------:R-:W-:Y:S05]  /*c250*/  BRA `(.L_x_111) ;  /* 0xffffffd400587947 */ /* 0x000fea000383ffff */
.L_x_54:
[----:B0-----:R-:W-:-:S04]  /*c260*/  MOV R3, UR45 ;  /* 0x0000002d00037c02 */ /* 0x001fc80008000f00 */
[----:B------:R0:W1:Y:S03]  /*c270*/  SYNCS.PHASECHK.TRANS64.TRYWAIT P0, [R3+URZ+0x2d820], R0 ;  /* 0x02d82000030075a7 */ /* 0x000066000800017f */
[----:B-1----:R-:W-:Y:S05]  /*c280*/  @!P0 NANOSLEEP.SYNCS 0x989680 ;  /* 0x009896800000895d */ /* 0x002fea0003900000 */
[----:B------:R-:W1:Y:S02]  /*c290*/  @!P0 SYNCS.PHASECHK.TRANS64 P0, [R3+URZ+0x2d820], R0 ;  /* 0x02d82000030085a7 */ /* 0x000e64000800007f */
[----:B-1----:R-:W-:Y:S05]  /*c2a0*/  @!P0 BRA `(.L_x_54) ;  /* 0xfffffffc00ec8947 */ /* 0x002fea000383ffff */
[----:B------:R-:W-:Y:S05]  /*c2b0*/  BRA `(.L_x_112) ;  /* 0xffffffd400a07947 */ /* 0x000fea000383ffff */
.L_x_58:
[----:B0-----:R0:W1:Y:S02]  /*c2c0*/  SYNCS.PHASECHK.TRANS64.TRYWAIT P0, [R7+URZ+0x2d840], R2 ;  /* 0x02d84002070075a7 */ /* 0x001064000800017f */
[----:B-1----:R-:W-:Y:S05]  /*c2d0*/  @!P0 NANOSLEEP.SYNCS 0x989680 ;  /* 0x009896800000895d */ /* 0x002fea0003900000 */
[----:B------:R-:W1:Y:S02]  /*c2e0*/  @!P0 SYNCS.PHASECHK.TRANS64 P0, [R7+URZ+0x2d840], R2 ;  /* 0x02d84002070085a7 */ /* 0x000e64000800007f */
[----:B-1----:R-:W-:Y:S05]  /*c2f0*/  @!P0 BRA `(.L_x_58) ;  /* 0xfffffffc00f08947 */ /* 0x002fea000383ffff */
[----:B------:R-:W-:Y:S05]  /*c300*/  BRA `(.L_x_113) ;  /* 0xffffffd800a87947 */ /* 0x000fea000383ffff */
.L_x_59:
[----:B------:R-:W-:Y:S01]  /*c310*/  BSSY B1, `(.L_x_114) ;  /* 0x0000008000017945 */ /* 0x000fe20003800000 */
[----:B------:R-:W-:Y:S02]  /*c320*/  IMAD.MOV.U32 R13, RZ, RZ, R19 ;  /* 0x000000ffff0d7224 */ /* 0x000fe400078e0013 */
[----:B------:R-:W-:Y:S02]  /*c330*/  IMAD.MOV.U32 R12, RZ, RZ, RZ ;  /* 0x000000ffff0c7224 */ /* 0x000fe400078e00ff */
[----:B------:R-:W-:Y:S02]  /*c340*/  IMAD.MOV.U32 R11, RZ, RZ, 0x1c1f ;  /* 0x00001c1fff0b7424 */ /* 0x000fe400078e00ff */
[----:B------:R-:W-:-:S07]  /*c350*/  IMAD.MOV.U32 R15, RZ, RZ, -0x1 ;  /* 0xffffffffff0f7424 */ /* 0x000fce00078e00ff */
[----:B------:R-:W-:Y:S05]  /*c360*/  WARPSYNC.COLLECTIVE R15, `(.L_x_115) ;  /* 0x000000000f087348 */ /* 0x000fea0003c00000 */
[----:B------:R0:W1:Y:S02]  /*c370*/  SHFL.IDX P6, R14, R13, R12, R11 ;  /* 0x0000000c0d0e7389 */ /* 0x00006400000c000b */
[----:B01----:R-:W-:Y:S01]  /*c380*/  ENDCOLLECTIVE ;  /* 0x000000000000791b */ /* 0x003fe20003800000 */
.L_x_115:
[----:B------:R-:W-:Y:S05]  /*c390*/  BSYNC B1 ;  /* 0x0000000000017941 */ /* 0x000fea0003800000 */
.L_x_114:
[----:B------:R-:W0:Y:S01]  /*c3a0*/  S2R R27, SR_TID.X ;  /* 0x00000000001b7919 */ /* 0x000e220000002100 */
[----:B------:R-:W-:Y:S01]  /*c3b0*/  MOV R13, R8 ;  /* 0x00000008000d7202 */ /* 0x000fe20000000f00 */
[----:B------:R-:W-:Y:S01]  /*c3c0*/  IMAD.MOV.U32 R12, RZ, RZ, RZ ;  /* 0x000000ffff0c7224 */ /* 0x000fe200078e00ff */
[----:B------:R-:W-:Y:S01]  /*c3d0*/  LOP3.LUT R16, R16, 0xffffffdf, RZ, 0xc0, !PT ;  /* 0xffffffdf10107812 */ /* 0x000fe200078ec0ff */
[----:B------:R-:W-:Y:S01]  /*c3e0*/  IMAD.MOV.U32 R11, RZ, RZ, 0x1c1f ;  /* 0x00001c1fff0b7424 */ /* 0x000fe200078e00ff */
[----:B------:R-:W-:Y:S01]  /*c3f0*/  LEA R9, R9, UR45, 0x1 ;  /* 0x0000002d09097c11 */ /* 0x000fe2000f8e08ff */
[----:B------:R-:W-:Y:S01]  /*c400*/  IMAD.MOV.U32 R15, RZ, RZ, -0x1 ;  /* 0xffffffffff0f7424 */ /* 0x000fe200078e00ff */
[----:B------:R-:W-:Y:S01]  /*c410*/  @P1 LOP3.LUT R16, R16, 0x20, RZ, 0xfc, !PT ;  /* 0x0000002010101812 */ /* 0x000fe200078efcff */
[----:B------:R-:W-:-:S07]  /*c420*/  IMAD.MOV.U32 R3, RZ, RZ, R14 ;  /* 0x000000ffff037224 */ /* 0x000fce00078e000e */
[----:B0-----:R-:W-:Y:S05]  /*c430*/  WARPSYNC.COLLECTIVE R15, `(.L_x_116) ;  /* 0x000000000f087348 */ /* 0x001fea0003c00000 */
[----:B------:R1:W2:Y:S02]  /*c440*/  SHFL.IDX P6, R14, R13, R12, R11 ;  /* 0x0000000c0d0e7389 */ /* 0x0002a400000c000b */
[----:B012---:R-:W-:Y:S01]  /*c450*/  ENDCOLLECTIVE ;  /* 0x000000000000791b */ /* 0x007fe20003800000 */
.L_x_116:
[----:B------:R-:W-:Y:S01]  /*c460*/  LOP3.LUT P1, RZ, R16, 0x4, RZ, 0xc0, !PT ;  /* 0x0000000410ff7812 */ /* 0x000fe2000782c0ff */
[----:B------:R-:W-:Y:S02]  /*c470*/  IMAD.MOV.U32 R13, RZ, RZ, R19 ;  /* 0x000000ffff0d7224 */ /* 0x000fe400078e0013 */
[----:B------:R-:W-:Y:S02]  /*c480*/  IMAD.MOV.U32 R12, RZ, RZ, 0x1 ;  /* 0x00000001ff0c7424 */ /* 0x000fe400078e00ff */
[----:B------:R-:W-:Y:S02]  /*c490*/  IMAD.SHL.U32 R27, R27, 0x8, RZ ;  /* 0x000000081b1b7824 */ /* 0x000fe400078e00ff */
[----:B------:R-:W-:-:S07]  /*c4a0*/  IMAD.MOV.U32 R2, RZ, RZ, R14 ;  /* 0x000000ffff027224 */ /* 0x000fce00078e000e */
[----:B------:R-:W-:Y:S05]  /*c4b0*/  WARPSYNC.COLLECTIVE R15, `(.L_x_117) ;  /* 0x000000000f087348 */ /* 0x000fea0003c00000 */
[----:B------:R0:W1:Y:S02]  /*c4c0*/  SHFL.IDX P6, R14, R13, R12, R11 ;  /* 0x0000000c0d0e7389 */ /* 0x00006400000c000b */
[----:B01----:R-:W-:Y:S01]  /*c4d0*/  ENDCOLLECTIVE ;  /* 0x000000000000791b */ /* 0x003fe20003800000 */
.L_x_117:
[----:B------:R-:W-:-:S04]  /*c4e0*/  LOP3.LUT R27, R27, 0x18, RZ, 0xc0, !PT ;  /* 0x000000181b1b7812 */ /* 0x000fc800078ec0ff */
[----:B------:R-:W-:-:S04]  /*c4f0*/  SHF.L.U32 R4, R27, 0x1, RZ ;  /* 0x000000011b047819 */ /* 0x000fc800000006ff */
[----:B------:R-:W-:-:S05]  /*c500*/  IADD3 R2, P0, R2, R4, RZ ;  /* 0x0000000402027210 */ /* 0x000fca0007f1e0ff */
[----:B------:R-:W-:Y:S02]  /*c510*/  IMAD.X R3, RZ, RZ, R3, P0 ;  /* 0x000000ffff037224 */ /* 0x000fe400000e0603 */
[----:B------:R-:W-:-:S03]  /*c520*/  IMAD.MOV.U32 R13, RZ, RZ, R8 ;  /* 0x000000ffff0d7224 */ /* 0x000fc600078e0008 */
[----:B------:R-:W-:Y:S01]  /*c530*/  @!PT LDS RZ, [RZ] ;  /* 0x00000000fffff984 */ /* 0x000fe20000000800 */
[----:B------:R-:W-:Y:S01]  /*c540*/  @!PT LDS RZ, [RZ] ;  /* 0x00000000fffff984 */ /* 0x000fe20000000800 */
[----:B------:R-:W-:Y:S01]  /*c550*/  @!PT LDS RZ, [RZ] ;  /* 0x00000000fffff984 */ /* 0x000fe20000000800 */
[----:B------:R-:W-:Y:S04]  /*c560*/  LDGSTS.E.BYPASS.LTC128B.128 [R9+0x15400], desc[UR36][R2.64], !P1 ;  /* 0x1540000002097fae */ /* 0x000fe8000c901d64 */
[----:B------:R-:W-:Y:S04]  /*c570*/  LDGSTS.E.BYPASS.LTC128B.128 [R9+0x17400], desc[UR36][R2.64+0x40], !P5 ;  /* 0x1740004002097fae */ /* 0x000fe8000e901d64 */
[----:B------:R0:W-:Y:S02]  /*c580*/  LDGSTS.E.BYPASS.LTC128B.128 [R9+0x19400], desc[UR36][R2.64+0x80], !P4 ;  /* 0x1940008002097fae */ /* 0x0001e4000e101d64 */
[----:B0-----:R-:W-:-:S07]  /*c590*/  IMAD.MOV.U32 R3, RZ, RZ, R14 ;  /* 0x000000ffff037224 */ /* 0x001fce00078e000e */
[----:B------:R-:W-:Y:S05]  /*c5a0*/  WARPSYNC.COLLECTIVE R15, `(.L_x_118) ;  /* 0x000000000f087348 */ /* 0x000fea0003c00000 */
[----:B------:R0:W1:Y:S02]  /*c5b0*/  SHFL.IDX P6, R14, R13, R12, R11 ;  /* 0x0000000c0d0e7389 */ /* 0x00006400000c000b */
[----:B01----:R-:W-:Y:S01]  /*c5c0*/  ENDCOLLECTIVE ;  /* 0x000000000000791b */ /* 0x003fe20003800000 */
.L_x_118:
[----:B------:R-:W-:Y:S02]  /*c5d0*/  IMAD.MOV.U32 R13, RZ, RZ, R19 ;  /* 0x000000ffff0d7224 */ /* 0x000fe400078e0013 */
[----:B------:R-:W-:Y:S01]  /*c5e0*/  IMAD.MOV.U32 R12, RZ, RZ, 0x2 ;  /* 0x00000002ff0c7424 */ /* 0x000fe200078e00ff */
[----:B------:R-:W-:-:S07]  /*c5f0*/  MOV R2, R14 ;  /* 0x0000000e00027202 */ /* 0x000fce0000000f00 */
[----:B------:R-:W-:Y:S05]  /*c600*/  WARPSYNC.COLLECTIVE R15, `(.L_x_119) ;  /* 0x000000000f087348 */ /* 0x000fea0003c00000 */
[----:B------:R0:W1:Y:S02]  /*c610*/  SHFL.IDX P6, R14, R13, R12, R11 ;  /* 0x0000000c0d0e7389 */ /* 0x00006400000c000b */
[----:B01----:R-:W-:Y:S01]  /*c620*/  ENDCOLLECTIVE ;  /* 0x000000000000791b */ /* 0x003fe20003800000 */
.L_x_119:
[----:B------:R-:W-:-:S05]  /*c630*/  IADD3 R2, P0, R2, R4, RZ ;  /* 0x0000000402027210 */ /* 0x000fca0007f1e0ff */
[----:B------:R-:W-:-:S05]  /*c640*/  IMAD.X R3, RZ, RZ, R3, P0 ;  /* 0x000000ffff037224 */ /* 0x000fca00000e0603 */
[----:B------:R-:W-:Y:S01]  /*c650*/  @!PT LDS RZ, [RZ] ;  /* 0x00000000fffff984 */ /* 0x000fe20000000800 */
[----:B------:R-:W-:Y:S01]  /*c660*/  @!PT LDS RZ, [RZ] ;  /* 0x00000000fffff984 */ /* 0x000fe20000000800 */
[----:B------:R-:W-:Y:S01]  /*c670*/  @!PT LDS RZ, [RZ] ;  /* 0x00000000fffff984 */ /* 0x000fe20000000800 */
[----:B------:R0:W-:Y:S01]  /*c680*/  LDGSTS.E.BYPASS.LTC128B.128 [R9+0x15c00], desc[UR36][R2.64], !P1 ;  /* 0x15c0000002097fae */ /* 0x0001e2000c901d64 */
[----:B------:R-:W-:-:S03]  /*c690*/  IMAD.MOV.U32 R13, RZ, RZ, R8 ;  /* 0x000000ffff0d7224 */ /* 0x000fc600078e0008 */
[----:B------:R0:W-:Y:S04]  /*c6a0*/  LDGSTS.E.BYPASS.LTC128B.128 [R9+0x17c00], desc[UR36][R2.64+0x40], !P5 ;  /* 0x17c0004002097fae */ /* 0x0001e8000e901d64 */
[----:B------:R0:W-:Y:S01]  /*c6b0*/  LDGSTS.E.BYPASS.LTC128B.128 [R9+0x19c00], desc[UR36][R2.64+0x80], !P4 ;  /* 0x19c0008002097fae */ /* 0x0001e2000e101d64 */
[----:B------:R-:W-:-:S07]  /*c6c0*/  IMAD.MOV.U32 R27, RZ, RZ, R14 ;  /* 0x000000ffff1b7224 */ /* 0x000fce00078e000e */
[----:B0-----:R-:W-:Y:S05]  /*c6d0*/  WARPSYNC.COLLECTIVE R15, `(.L_x_120) ;  /* 0x000000000f087348 */ /* 0x001fea0003c00000 */
[----:B------:R1:W2:Y:S02]  /*c6e0*/  SHFL.IDX P6, R14, R13, R12, R11 ;  /* 0x0000000c0d0e7389 */ /* 0x0002a400000c000b */
[----:B012---:R-:W-:Y:S01]  /*c6f0*/  ENDCOLLECTIVE ;  /* 0x000000000000791b */ /* 0x007fe20003800000 */
.L_x_120:
[----:B------:R-:W-:Y:S02]  /*c700*/  IMAD.MOV.U32 R13, RZ, RZ, R19 ;  /* 0x000000ffff0d7224 */ /* 0x000fe400078e0013 */
[----:B------:R-:W-:Y:S01]  /*c710*/  IMAD.MOV.U32 R12, RZ, RZ, 0x3 ;  /* 0x00000003ff0c7424 */ /* 0x000fe200078e00ff */
[----:B------:R-:W-:-:S07]  /*c720*/  MOV R2, R14 ;  /* 0x0000000e00027202 */ /* 0x000fce0000000f00 */
[----:B------:R-:W-:Y:S05]  /*c730*/  WARPSYNC.COLLECTIVE R15, `(.L_x_121) ;  /* 0x000000000f087348 */ /* 0x000fea0003c00000 */
[----:B------:R0:W1:Y:S02]  /*c740*/  SHFL.IDX P6, R14, R13, R12, R11 ;  /* 0x0000000c0d0e7389 */ /* 0x00006400000c000b */
[----:B01----:R-:W-:Y:S01]  /*c750*/  ENDCOLLECTIVE ;  /* 0x000000000000791b */ /* 0x003fe20003800000 */
.L_x_121:
[----:B------:R-:W-:-:S05]  /*c760*/  IADD3 R2, P0, R2, R4, RZ ;  /* 0x0000000402027210 */ /* 0x000fca0007f1e0ff */
[----:B------:R-:W-:-:S05]  /*c770*/  IMAD.X R3, RZ, RZ, R27, P0 ;  /* 0x000000ffff037224 */ /* 0x000fca00000e061b */
[----:B------:R-:W-:Y:S01]  /*c780*/  @!PT LDS RZ, [RZ] ;  /* 0x00000000fffff984 */ /* 0x000fe20000000800 */
[----:B------:R-:W-:Y:S01]  /*c790*/  @!PT LDS RZ, [RZ] ;  /* 0x00000000fffff984 */ /* 0x000fe20000000800 */
[----:B------:R-:W-:Y:S01]  /*c7a0*/  @!PT LDS RZ, [RZ] ;  /* 0x00000000fffff984 */ /* 0x000fe20000000800 */
[----:B------:R0:W-:Y:S01]  /*c7b0*/  LDGSTS.E.BYPASS.LTC128B.128 [R9+0x16400], desc[UR36][R2.64], !P1 ;  /* 0x1640000002097fae */ /* 0x0001e2000c901d64 */
[----:B------:R-:W-:Y:S01]  /*c7c0*/  LOP3.LUT P1, RZ, R16, 0x20, RZ, 0xc0, !PT ;  /* 0x0000002010ff7812 */ /* 0x000fe2000782c0ff */
[----:B------:R-:W-:Y:S02]  /*c7d0*/  IMAD.MOV.U32 R13, RZ, RZ, R8 ;  /* 0x000000ffff0d7224 */ /* 0x000fe400078e0008 */
[----:B------:R0:W-:Y:S04]  /*c7e0*/  LDGSTS.E.BYPASS.LTC128B.128 [R9+0x18400], desc[UR36][R2.64+0x40], !P5 ;  /* 0x1840004002097fae */ /* 0x0001e8000e901d64 */
[----:B------:R0:W-:Y:S01]  /*c7f0*/  LDGSTS.E.BYPASS.LTC128B.128 [R9+0x1a400], desc[UR36][R2.64+0x80], !P4 ;  /* 0x1a40008002097fae */ /* 0x0001e2000e101d64 */
[----:B------:R-:W-:-:S07]  /*c800*/  IMAD.MOV.U32 R27, RZ, RZ, R14 ;  /* 0x000000ffff1b7224 */ /* 0x000fce00078e000e */
[----:B0-----:R-:W-:Y:S05]  /*c810*/  WARPSYNC.COLLECTIVE R15, `(.L_x_122) ;  /* 0x000000000f087348 */ /* 0x001fea0003c00000 */
[----:B------:R1:W2:Y:S02]  /*c820*/  SHFL.IDX P6, R14, R13, R12, R11 ;  /* 0x0000000c0d0e7389 */ /* 0x0002a400000c000b */
[----:B012---:R-:W-:Y:S01]  /*c830*/  ENDCOLLECTIVE ;  /* 0x000000000000791b */ /* 0x007fe20003800000 */
.L_x_122:
[----:B------:R-:W-:Y:S01]  /*c840*/  MOV R2, R14 ;  /* 0x0000000e00027202 */ /* 0x000fe20000000f00 */
[----:B------:R-:W-:Y:S06]  /*c850*/  BRA `(.L_x_123) ;  /* 0xffffffd800407947 */ /* 0x000fec000383ffff */
.L_x_64:
[----:B-1----:R1:W2:Y:S02]  /*c860*/  SYNCS.PHASECHK.TRANS64.TRYWAIT P0, [R7+URZ+0x2d860], R2 ;  /* 0x02d86002070075a7 */ /* 0x0022a4000800017f */
[----:B--2---:R-:W-:Y:S05]  /*c870*/  @!P0 NANOSLEEP.SYNCS 0x989680 ;  /* 0x009896800000895d */ /* 0x004fea0003900000 */
[----:B------:R-:W2:Y:S02]  /*c880*/  @!P0 SYNCS.PHASECHK.TRANS64 P0, [R7+URZ+0x2d860], R2 ;  /* 0x02d86002070085a7 */ /* 0x000ea4000800007f */
[----:B--2---:R-:W-:Y:S05]  /*c890*/  @!P0 BRA `(.L_x_64) ;  /* 0xfffffffc00f08947 */ /* 0x004fea000383ffff */
[----:B------:R-:W-:Y:S05]  /*c8a0*/  BRA `(.L_x_124) ;  /* 0xffffffd800a87947 */ /* 0x000fea000383ffff */
.L_x_65:
[----:B------:R-:W-:Y:S01]  /*c8b0*/  BSSY B1, `(.L_x_125) ;  /* 0x0000008000017945 */ /* 0x000fe20003800000 */
[----:B------:R-:W-:Y:S02]  /*c8c0*/  IMAD.MOV.U32 R13, RZ, RZ, R18 ;  /* 0x000000ffff0d7224 */ /* 0x000fe400078e0012 */
[----:B------:R-:W-:Y:S02]  /*c8d0*/  IMAD.MOV.U32 R12, RZ, RZ, RZ ;  /* 0x000000ffff0c7224 */ /* 0x000fe400078e00ff */
[----:B------:R-:W-:Y:S02]  /*c8e0*/  IMAD.MOV.U32 R11, RZ, RZ, 0x1c1f ;  /* 0x00001c1fff0b7424 */ /* 0x000fe400078e00ff */
[----:B------:R-:W-:-:S07]  /*c8f0*/  IMAD.MOV.U32 R15, RZ, RZ, -0x1 ;  /* 0xffffffffff0f7424 */ /* 0x000fce00078e00ff */
[----:B-1----:R-:W-:Y:S05]  /*c900*/  WARPSYNC.COLLECTIVE R15, `(.L_x_126) ;  /* 0x000000000f087348 */ /* 0x002fea0003c00000 */
[----:B------:R0:W2:Y:S02]  /*c910*/  SHFL.IDX P6, R14, R13, R12, R11 ;  /* 0x0000000c0d0e7389 */ /* 0x0000a400000c000b */
[----:B012---:R-:W-:Y:S01]  /*c920*/  ENDCOLLECTIVE ;  /* 0x000000000000791b */ /* 0x007fe20003800000 */
.L_x_126:
[----:B------:R-:W-:Y:S05]  /*c930*/  BSYNC B1 ;  /* 0x0000000000017941 */ /* 0x000fea0003800000 */
.L_x_125:
[----:B------:R-:W-:Y:S01]  /*c940*/  MOV R13, R17 ;  /* 0x00000011000d7202 */ /* 0x000fe20000000f00 */
[----:B------:R-:W-:Y:S01]  /*c950*/  IMAD.MOV.U32 R12, RZ, RZ, RZ ;  /* 0x000000ffff0c7224 */ /* 0x000fe200078e00ff */
[----:B------:R-:W-:Y:S01]  /*c960*/  LEA R8, R8, UR45, 0x1 ;  /* 0x0000002d08087c11 */ /* 0x000fe2000f8e08ff */
[----:B------:R-:W-:Y:S02]  /*c970*/  IMAD.MOV.U32 R11, RZ, RZ, 0x1c1f ;  /* 0x00001c1fff0b7424 */ /* 0x000fe400078e00ff */
[----:B------:R-:W-:Y:S02]  /*c980*/  IMAD.MOV.U32 R15, RZ, RZ, -0x1 ;  /* 0xffffffffff0f7424 */ /* 0x000fe400078e00ff */
[----:B------:R-:W-:-:S07]  /*c990*/  IMAD.MOV.U32 R3, RZ, RZ, R14 ;  /* 0x000000ffff037224 */ /* 0x000fce00078e000e */
[----:B------:R-:W-:Y:S05]  /*c9a0*/  WARPSYNC.COLLECTIVE R15, `(.L_x_127) ;  /* 0x000000000f087348 */ /* 0x000fea0003c00000 */
[----:B------:R0:W1:Y:S02]  /*c9b0*/  SHFL.IDX P6, R14, R13, R12, R11 ;  /* 0x0000000c0d0e7389 */ /* 0x00006400000c000b */
[----:B01----:R-:W-:Y:S01]  /*c9c0*/  ENDCOLLECTIVE ;  /* 0x000000000000791b */ /* 0x003fe20003800000 */
.L_x_127:
[----:B------:R-:W-:Y:S01]  /*c9d0*/  IMAD.MOV.U32 R13, RZ, RZ, R18 ;  /* 0x000000ffff0d7224 */ /* 0x000fe200078e0012 */
[----:B------:R-:W-:Y:S02]  /*c9e0*/  MOV R12, 0x1 ;  /* 0x00000001000c7802 */ /* 0x000fe40000000f00 */
[----:B------:R-:W-:-:S13]  /*c9f0*/  IADD3 R2, P0, R14, R4, RZ ;  /* 0x000000040e027210 */ /* 0x000fda0007f1e0ff */
[----:B------:R-:W-:Y:S05]  /*ca00*/  WARPSYNC.COLLECTIVE R15, `(.L_x_128) ;  /* 0x000000000f087348 */ /* 0x000fea0003c00000 */
[----:B------:R0:W1:Y:S02]  /*ca10*/  SHFL.IDX P6, R14, R13, R12, R11 ;  /* 0x0000000c0d0e7389 */ /* 0x00006400000c000b */
[----:B01----:R-:W-:Y:S01]  /*ca20*/  ENDCOLLECTIVE ;  /* 0x000000000000791b */ /* 0x003fe20003800000 */
.L_x_128:
[----:B------:R-:W-:Y:S01]  /*ca30*/  IMAD.X R3, RZ, RZ, R3, P0 ;  /* 0x000000ffff037224 */ /* 0x000fe200000e0603 */
[----:B------:R-:W-:Y:S01]  /*ca40*/  ISETP.LT.OR P0, PT, R0, 0x1, P3 ;  /* 0x000000010000780c */ /* 0x000fe20001f01670 */
[----:B------:R-:W-:-:S12]  /*ca50*/  IMAD.MOV.U32 R13, RZ, RZ, R17 ;  /* 0x000000ffff0d7224 */ /* 0x000fd800078e0011 */
[----:B------:R-:W-:Y:S01]  /*ca60*/  @!PT LDS RZ, [RZ] ;  /* 0x00000000fffff984 */ /* 0x000fe20000000800 */
[----:B------:R-:W-:Y:S01]  /*ca70*/  @!PT LDS RZ, [RZ] ;  /* 0x00000000fffff984 */ /* 0x000fe20000000800 */
[----:B------:R-:W-:Y:S01]  /*ca80*/  @!PT LDS RZ, [RZ] ;  /* 0x00000000fffff984 */ /* 0x000fe20000000800 */
[----:B------:R-:W-:Y:S01]  /*ca90*/  LDGSTS.E.BYPASS.LTC128B.128 [R8+0x400], desc[UR36][R2.64], !P0 ;  /* 0x0040000002087fae */ /* 0x000fe2000c101d64 */
[----:B------:R-:W-:-:S13]  /*caa0*/  ISETP.LT.OR P0, PT, R0, 0x1, P2 ;  /* 0x000000010000780c */ /* 0x000fda0001701670 */
[----:B------:R-:W-:Y:S01]  /*cab0*/  LDGSTS.E.BYPASS.LTC128B.128 [R8+0x2400], desc[UR36][R2.64+0x40], !P0 ;  /* 0x0240004002087fae */ /* 0x000fe2000c101d64 */
[----:B------:R-:W-:-:S13]  /*cac0*/  ISETP.LT.OR P0, PT, R0, 0x1, P1 ;  /* 0x000000010000780c */ /* 0x000fda0000f01670 */
[----:B------:R0:W-:Y:S02]  /*cad0*/  LDGSTS.E.BYPASS.LTC128B.128 [R8+0x4400], desc[UR36][R2.64+0x80], !P0 ;  /* 0x0440008002087fae */ /* 0x0001e4000c101d64 */
[----:B0-----:R-:W-:-:S07]  /*cae0*/  IMAD.MOV.U32 R3, RZ, RZ, R14 ;  /* 0x000000ffff037224 */ /* 0x001fce00078e000e */
[----:B------:R-:W-:Y:S05]  /*caf0*/  WARPSYNC.COLLECTIVE R15, `(.L_x_129) ;  /* 0x000000000f087348 */ /* 0x000fea0003c00000 */
[----:B------:R0:W1:Y:S02]  /*cb00*/  SHFL.IDX P6, R14, R13, R12, R11 ;  /* 0x0000000c0d0e7389 */ /* 0x00006400000c000b */
[----:B01----:R-:W-:Y:S01]  /*cb10*/  ENDCOLLECTIVE ;  /* 0x000000000000791b */ /* 0x003fe20003800000 */
.L_x_129:
[----:B------:R-:W-:Y:S02]  /*cb20*/  IMAD.MOV.U32 R13, RZ, RZ, R18 ;  /* 0x000000ffff0d7224 */ /* 0x000fe400078e0012 */
[----:B------:R-:W-:Y:S01]  /*cb30*/  IMAD.MOV.U32 R12, RZ, RZ, 0x2 ;  /* 0x00000002ff0c7424 */ /* 0x000fe200078e00ff */
[----:B------:R-:W-:-:S13]  /*cb40*/  IADD3 R2, P0, R14, R4, RZ ;  /* 0x000000040e027210 */ /* 0x000fda0007f1e0ff */
[----:B------:R-:W-:Y:S05]  /*cb50*/  WARPSYNC.COLLECTIVE R15, `(.L_x_130) ;  /* 0x000000000f087348 */ /* 0x000fea0003c00000 */
[----:B------:R0:W1:Y:S02]  /*cb60*/  SHFL.IDX P6, R14, R13, R12, R11 ;  /* 0x0000000c0d0e7389 */ /* 0x00006400000c000b */
[----:B01----:R-:W-:Y:S01]  /*cb70*/  ENDCOLLECTIVE ;  /* 0x000000000000791b */ /* 0x003fe20003800000 */
.L_x_130:
        /* <DEDUP_REMOVED lines=11> */
[----:B0-----:R-:W-:-:S07]  /*cc30*/  MOV R3, R14 ;  /* 0x0000000e00037202 */ /* 0x001fce0000000f00 */
[----:B------:R-:W-:Y:S05]  /*cc40*/  WARPSYNC.COLLECTIVE R15, `(.L_x_131) ;  /* 0x000000000f087348 */ /* 0x000fea0003c00000 */
[----:B------:R0:W1:Y:S02]  /*cc50*/  SHFL.IDX P6, R14, R13, R12, R11 ;  /* 0x0000000c0d0e7389 */ /* 0x00006400000c000b */
[----:B01----:R-:W-:Y:S01]  /*cc60*/  ENDCOLLECTIVE ;  /* 0x000000000000791b */ /* 0x003fe20003800000 */
.L_x_131:
[----:B------:R-:W-:Y:S02]  /*cc70*/  IMAD.MOV.U32 R13, RZ, RZ, R18 ;  /* 0x000000ffff0d7224 */ /* 0x000fe400078e0012 */
[----:B------:R-:W-:Y:S01]  /*cc80*/  IMAD.MOV.U32 R12, RZ, RZ, 0x3 ;  /* 0x00000003ff0c7424 */ /* 0x000fe200078e00ff */
[----:B------:R-:W-:-:S13]  /*cc90*/  IADD3 R2, P0, R14, R4, RZ ;  /* 0x000000040e027210 */ /* 0x000fda0007f1e0ff */
[----:B------:R-:W-:Y:S05]  /*cca0*/  WARPSYNC.COLLECTIVE R15, `(.L_x_132) ;  /* 0x000000000f087348 */ /* 0x000fea0003c00000 */
[----:B------:R0:W1:Y:S02]  /*ccb0*/  SHFL.IDX P6, R14, R13, R12, R11 ;  /* 0x0000000c0d0e7389 */ /* 0x00006400000c000b */
[----:B01----:R-:W-:Y:S01]  /*ccc0*/  ENDCOLLECTIVE ;  /* 0x000000000000791b */ /* 0x003fe20003800000 */
.L_x_132:
[----:B------:R-:W-:Y:S01]  /*ccd0*/  IMAD.X R3, RZ, RZ, R3, P0 ;  /* 0x000000ffff037224 */ /* 0x000fe200000e0603 */
[----:B------:R-:W-:Y:S02]  /*cce0*/  ISETP.LT.OR P0, PT, R0, 0x41, P3 ;  /* 0x000000410000780c */ /* 0x000fe40001f01670 */
[----:B------:R-:W-:-:S11]  /*ccf0*/  MOV R13, R17 ;  /* 0x00000011000d7202 */ /* 0x000fd60000000f00 */
[----:B------:R-:W-:Y:S01]  /*cd00*/  @!PT LDS RZ, [RZ] ;  /* 0x00000000fffff984 */ /* 0x000fe20000000800 */
[----:B------:R-:W-:Y:S01]  /*cd10*/  @!PT LDS RZ, [RZ] ;  /* 0x00000000fffff984 */ /* 0x000fe20000000800 */
[----:B------:R-:W-:Y:S01]  /*cd20*/  @!PT LDS RZ, [RZ] ;  /* 0x00000000fffff984 */ /* 0x000fe20000000800 */
[----:B------:R0:W-:Y:S01]  /*cd30*/  LDGSTS.E.BYPASS.LTC128B.128 [R8+0x1400], desc[UR36][R2.64], !P0 ;  /* 0x0140000002087fae */ /* 0x0001e2000c101d64 */
[----:B------:R-:W-:Y:S01]  /*cd40*/  ISETP.LT.OR P0, PT, R0, 0x41, P2 ;  /* 0x000000410000780c */ /* 0x000fe20001701670 */
[----:B------:R-:W-:-:S12]  /*cd50*/  IMAD.MOV.U32 R18, RZ, RZ, R14 ;  /* 0x000000ffff127224 */ /* 0x000fd800078e000e */
[----:B0-----:R-:W-:Y:S05]  /*cd60*/  WARPSYNC.COLLECTIVE R15, `(.L_x_133) ;  /* 0x000000000f087348 */ /* 0x001fea0003c00000 */
[----:B------:R1:W2:Y:S02]  /*cd70*/  SHFL.IDX P6, R14, R13, R12, R11 ;  /* 0x0000000c0d0e7389 */ /* 0x0002a400000c000b */
[----:B012---:R-:W-:Y:S01]  /*cd80*/  ENDCOLLECTIVE ;  /* 0x000000000000791b */ /* 0x007fe20003800000 */
.L_x_133:
[----:B------:R-:W-:Y:S01]  /*cd90*/  @!PT LDS RZ, [RZ] ;  /* 0x00000000fffff984 */ /* 0x000fe20000000800 */
[----:B------:R-:W-:Y:S01]  /*cda0*/  @!PT LDS RZ, [RZ] ;  /* 0x00000000fffff984 */ /* 0x000fe20000000800 */
[----:B------:R-:W-:Y:S01]  /*cdb0*/  @!PT LDS RZ, [RZ] ;  /* 0x00000000fffff984 */ /* 0x000fe20000000800 */
[----:B------:R0:W-:Y:S01]  /*cdc0*/  LDGSTS.E.BYPASS.LTC128B.128 [R8+0x3400], desc[UR36][R2.64+0x40], !P0 ;  /* 0x0340004002087fae */ /* 0x0001e2000c101d64 */
[----:B------:R-:W-:-:S13]  /*cdd0*/  ISETP.LT.OR P0, PT, R0, 0x41, P1 ;  /* 0x000000410000780c */ /* 0x000fda0000f01670 */
[----:B------:R0:W-:Y:S01]  /*cde0*/  LDGSTS.E.BYPASS.LTC128B.128 [R8+0x5400], desc[UR36][R2.64+0x80], !P0 ;  /* 0x0540008002087fae */ /* 0x0001e2000c101d64 */
[----:B------:R-:W-:Y:S05]  /*cdf0*/  BRA `(.L_x_134) ;  /* 0xffffffd400e87947 */ /* 0x000fea000383ffff */
.L_x_71:
[----:B0-----:R0:W1:Y:S02]  /*ce00*/  SYNCS.PHASECHK.TRANS64.TRYWAIT P0, [R0+URZ+0x2d860], R3 ;  /* 0x02d86003000075a7 */ /* 0x001064000800017f */
[----:B-1----:R-:W-:Y:S05]  /*ce10*/  @!P0 NANOSLEEP.SYNCS 0x989680 ;  /* 0x009896800000895d */ /* 0x002fea0003900000 */
[----:B------:R-:W1:Y:S02]  /*ce20*/  @!P0 SYNCS.PHASECHK.TRANS64 P0, [R0+URZ+0x2d860], R3 ;  /* 0x02d86003000085a7 */ /* 0x000e64000800007f */
[----:B-1----:R-:W-:Y:S05]  /*ce30*/  @!P0 BRA `(.L_x_71) ;  /* 0xfffffffc00f08947 */ /* 0x002fea000383ffff */
[----:B------:R-:W-:Y:S05]  /*ce40*/  BRA `(.L_x_135) ;  /* 0xffffffd800f47947 */ /* 0x000fea000383ffff */
.L_x_72:
[----:B------:R-:W-:Y:S01]  /*ce50*/  BSSY B0, `(.L_x_136) ;  /* 0x0000008000007945 */ /* 0x000fe20003800000 */
[----:B------:R-:W-:Y:S02]  /*ce60*/  IMAD.MOV.U32 R13, RZ, RZ, R18 ;  /* 0x000000ffff0d7224 */ /* 0x000fe400078e0012 */
[----:B------:R-:W-:Y:S02]  /*ce70*/  IMAD.MOV.U32 R12, RZ, RZ, RZ ;  /* 0x000000ffff0c7224 */ /* 0x000fe400078e00ff */
[----:B------:R-:W-:Y:S02]  /*ce80*/  IMAD.MOV.U32 R11, RZ, RZ, 0x1c1f ;  /* 0x00001c1fff0b7424 */ /* 0x000fe400078e00ff */
[----:B------:R-:W-:-:S07]  /*ce90*/  IMAD.MOV.U32 R15, RZ, RZ, -0x1 ;  /* 0xffffffffff0f7424 */ /* 0x000fce00078e00ff */
[----:B0-----:R-:W-:Y:S05]  /*cea0*/  WARPSYNC.COLLECTIVE R15, `(.L_x_137) ;  /* 0x000000000f087348 */ /* 0x001fea0003c00000 */
[----:B------:R1:W2:Y:S02]  /*ceb0*/  SHFL.IDX P6, R14, R13, R12, R11 ;  /* 0x0000000c0d0e7389 */ /* 0x0002a400000c000b */
[----:B012---:R-:W-:Y:S01]  /*cec0*/  ENDCOLLECTIVE ;  /* 0x000000000000791b */ /* 0x007fe20003800000 */
.L_x_137:
[----:B------:R-:W-:Y:S05]  /*ced0*/  BSYNC B0 ;  /* 0x0000000000007941 */ /* 0x000fea0003800000 */
.L_x_136:
[----:B------:R-:W0:Y:S01]  /*cee0*/  S2R R2, SR_TID.X ;  /* 0x0000000000027919 */ /* 0x000e220000002100 */
[----:B------:R-:W-:Y:S01]  /*cef0*/  MOV R13, R17 ;  /* 0x00000011000d7202 */ /* 0x000fe20000000f00 */
[----:B------:R-:W-:Y:S01]  /*cf00*/  IMAD.MOV.U32 R12, RZ, RZ, RZ ;  /* 0x000000ffff0c7224 */ /* 0x000fe200078e00ff */
[----:B------:R-:W-:Y:S01]  /*cf10*/  LEA R4, R4, UR45, 0x1 ;  /* 0x0000002d04047c11 */ /* 0x000fe2000f8e08ff */
[----:B------:R-:W-:Y:S02]  /*cf20*/  IMAD.MOV.U32 R11, RZ, RZ, 0x1c1f ;  /* 0x00001c1fff0b7424 */ /* 0x000fe400078e00ff */
[----:B------:R-:W-:Y:S02]  /*cf30*/  IMAD.MOV.U32 R15, RZ, RZ, -0x1 ;  /* 0xffffffffff0f7424 */ /* 0x000fe400078e00ff */
[----:B------:R-:W-:-:S07]  /*cf40*/  IMAD.MOV.U32 R3, RZ, RZ, R14 ;  /* 0x000000ffff037224 */ /* 0x000fce00078e000e */
[----:B0-----:R-:W-:Y:S05]  /*cf50*/  WARPSYNC.COLLECTIVE R15, `(.L_x_138) ;  /* 0x000000000f087348 */ /* 0x001fea0003c00000 */
[----:B------:R1:W2:Y:S02]  /*cf60*/  SHFL.IDX P6, R14, R13, R12, R11 ;  /* 0x0000000c0d0e7389 */ /* 0x0002a400000c000b */
[----:B012---:R-:W-:Y:S01]  /*cf70*/  ENDCOLLECTIVE ;  /* 0x000000000000791b */ /* 0x007fe20003800000 */
.L_x_138:
[----:B------:R-:W-:Y:S02]  /*cf80*/  ULDC UR4, c[0x0][0x2f4] ;  /* 0x0000bd0000047ab9 */ /* 0x000fe40000000800 */
[----:B------:R-:W-:-:S04]  /*cf90*/  ISETP.GE.AND P2, PT, R9, UR4, PT ;  /* 0x0000000409007c0c */ /* 0x000fc8000bf46270 */
[----:B------:R-:W-:Y:S02]  /*cfa0*/  ISETP.LT.OR P3, PT, R5, 0x1, P2 ;  /* 0x000000010500780c */ /* 0x000fe40001761670 */
[----:B------:R-:W-:Y:S01]  /*cfb0*/  MOV R13, R18 ;  /* 0x00000012000d7202 */ /* 0x000fe20000000f00 */
[----:B------:R-:W-:Y:S02]  /*cfc0*/  IMAD.MOV.U32 R12, RZ, RZ, 0x1 ;  /* 0x00000001ff0c7424 */ /* 0x000fe400078e00ff */
[----:B------:R-:W-:-:S05]  /*cfd0*/  IMAD.SHL.U32 R2, R2, 0x8, RZ ;  /* 0x0000000802027824 */ /* 0x000fca00078e00ff */
[----:B------:R-:W-:-:S04]  /*cfe0*/  LOP3.LUT R2, R2, 0x18, RZ, 0xc0, !PT ;  /* 0x0000001802027812 */ /* 0x000fc800078ec0ff */
[C---:B------:R-:W-:Y:S02]  /*cff0*/  LOP3.LUT R7, R2.reuse, 0x20, RZ, 0xfc, !PT ;  /* 0x0000002002077812 */ /* 0x040fe400078efcff */
[----:B------:R-:W-:Y:S01]  /*d000*/  LOP3.LUT R6, R2, 0x40, RZ, 0xfc, !PT ;  /* 0x0000004002067812 */ /* 0x000fe200078efcff */
[----:B------:R-:W-:Y:S01]  /*d010*/  IMAD.MOV.U32 R2, RZ, RZ, R14 ;  /* 0x000000ffff027224 */ /* 0x000fe200078e000e */
[----:B------:R-:W-:Y:S02]  /*d020*/  ISETP.GE.AND P1, PT, R7, UR4, PT ;  /* 0x0000000407007c0c */ /* 0x000fe4000bf26270 */
[----:B------:R-:W-:-:S13]  /*d030*/  ISETP.GE.AND P0, PT, R6, UR4, PT ;  /* 0x0000000406007c0c */ /* 0x000fda000bf06270 */
[----:B------:R-:W-:Y:S05]  /*d040*/  WARPSYNC.COLLECTIVE R15, `(.L_x_139) ;  /* 0x000000000f087348 */ /* 0x000fea0003c00000 */
[----:B------:R0:W1:Y:S02]  /*d050*/  SHFL.IDX P6, R14, R13, R12, R11 ;  /* 0x0000000c0d0e7389 */ /* 0x00006400000c000b */
[----:B01----:R-:W-:Y:S01]  /*d060*/  ENDCOLLECTIVE ;  /* 0x000000000000791b */ /* 0x003fe20003800000 */
.L_x_139:
[----:B------:R-:W-:Y:S01]  /*d070*/  ISETP.LT.OR P4, PT, R5, 0x1, P1 ;  /* 0x000000010500780c */ /* 0x000fe20000f81670 */
[----:B------:R-:W-:Y:S01]  /*d080*/  IMAD.WIDE.U32 R2, R9, 0x2, R2 ;  /* 0x0000000209027825 */ /* 0x000fe200078e0002 */
[----:B------:R-:W-:-:S04]  /*d090*/  ISETP.LT.OR P5, PT, R5, 0x1, P0 ;  /* 0x000000010500780c */ /* 0x000fc800007a1670 */
[----:B------:R-:W-:Y:S01]  /*d0a0*/  @!PT LDS RZ, [RZ] ;  /* 0x00000000fffff984 */ /* 0x000fe20000000800 */
[----:B------:R-:W-:Y:S01]  /*d0b0*/  @!PT LDS RZ, [RZ] ;  /* 0x00000000fffff984 */ /* 0x000fe20000000800 */
[----:B------:R-:W-:Y:S01]  /*d0c0*/  @!PT LDS RZ, [RZ] ;  /* 0x00000000fffff984 */ /* 0x000fe20000000800 */
[----:B------:R0:W-:Y:S01]  /*d0d0*/  LDGSTS.E.BYPASS.LTC128B.128 [R4+0x400], desc[UR36][R2.64], !P3 ;  /* 0x0040000002047fae */ /* 0x0001e2000d901d64 */
[----:B------:R-:W-:Y:S01]  /*d0e0*/  ISETP.LT.OR P3, PT, R5, 0x21, P2 ;  /* 0x000000210500780c */ /* 0x000fe20001761670 */
[----:B------:R-:W-:-:S05]  /*d0f0*/  IMAD.MOV.U32 R13, RZ, RZ, R17 ;  /* 0x000000ffff0d7224 */ /* 0x000fca00078e0011 */
[----:B------:R0:W-:Y:S01]  /*d100*/  LDGSTS.E.BYPASS.LTC128B.128 [R4+0x2400], desc[UR36][R2.64+0x40], !P4 ;  /* 0x0240004002047fae */ /* 0x0001e2000e101d64 */
[----:B------:R-:W-:-:S03]  /*d110*/  ISETP.LT.OR P4, PT, R5, 0x21, P1 ;  /* 0x000000210500780c */ /* 0x000fc60000f81670 */
[----:B------:R0:W-:Y:S01]  /*d120*/  LDGSTS.E.BYPASS.LTC128B.128 [R4+0x4400], desc[UR36][R2.64+0x80], !P5 ;  /* 0x0440008002047fae */ /* 0x0001e2000e901d64 */
[----:B------:R-:W-:Y:S01]  /*d130*/  ISETP.LT.OR P5, PT, R5, 0x21, P0 ;  /* 0x000000210500780c */ /* 0x000fe200007a1670 */
[----:B------:R-:W-:-:S12]  /*d140*/  IMAD.MOV.U32 R6, RZ, RZ, R14 ;  /* 0x000000ffff067224 */ /* 0x000fd800078e000e */
[----:B0-----:R-:W-:Y:S05]  /*d150*/  WARPSYNC.COLLECTIVE R15, `(.L_x_140) ;  /* 0x000000000f087348 */ /* 0x001fea0003c00000 */
[----:B------:R1:W2:Y:S02]  /*d160*/  SHFL.IDX P6, R14, R13, R12, R11 ;  /* 0x0000000c0d0e7389 */ /* 0x0002a400000c000b */
[----:B012---:R-:W-:Y:S01]  /*d170*/  ENDCOLLECTIVE ;  /* 0x000000000000791b */ /* 0x007fe20003800000 */
.L_x_140:
[----:B------:R-:W-:Y:S02]  /*d180*/  IMAD.MOV.U32 R3, RZ, RZ, R6 ;  /* 0x000000ffff037224 */ /* 0x000fe400078e0006 */
[----:B------:R-:W-:Y:S01]  /*d190*/  IMAD.MOV.U32 R6, RZ, RZ, RZ ;  /* 0x000000ffff067224 */ /* 0x000fe200078e00ff */
[----:B------:R-:W-:Y:S01]  /*d1a0*/  MOV R13, R18 ;  /* 0x00000012000d7202 */ /* 0x000fe20000000f00 */
[----:B------:R-:W-:Y:S02]  /*d1b0*/  IMAD.MOV.U32 R12, RZ, RZ, 0x2 ;  /* 0x00000002ff0c7424 */ /* 0x000fe400078e00ff */
[----:B------:R-:W-:-:S07]  /*d1c0*/  IMAD.MOV.U32 R2, RZ, RZ, R14 ;  /* 0x000000ffff027224 */ /* 0x000fce00078e000e */
[----:B------:R-:W-:Y:S05]  /*d1d0*/  WARPSYNC.COLLECTIVE R15, `(.L_x_141) ;  /* 0x000000000f087348 */ /* 0x000fea0003c00000 */
[----:B------:R0:W1:Y:S02]  /*d1e0*/  SHFL.IDX P6, R14, R13, R12, R11 ;  /* 0x0000000c0d0e7389 */ /* 0x00006400000c000b */
[----:B01----:R-:W-:Y:S01]  /*d1f0*/  ENDCOLLECTIVE ;  /* 0x000000000000791b */ /* 0x003fe20003800000 */
.L_x_141:
[----:B------:R-:W-:-:S05]  /*d200*/  IMAD.WIDE.U32 R2, R9, 0x2, R2 ;  /* 0x0000000209027825 */ /* 0x000fca00078e0002 */
[----:B------:R-:W-:Y:S01]  /*d210*/  @!PT LDS RZ, [RZ] ;  /* 0x00000000fffff984 */ /* 0x000fe20000000800 */
[----:B------:R-:W-:Y:S01]  /*d220*/  @!PT LDS RZ, [RZ] ;  /* 0x00000000fffff984 */ /* 0x000fe20000000800 */
[----:B------:R-:W-:Y:S01]  /*d230*/  @!PT LDS RZ, [RZ] ;  /* 0x00000000fffff984 */ /* 0x000fe20000000800 */
[----:B------:R0:W-:Y:S01]  /*d240*/  LDGSTS.E.BYPASS.LTC128B.128 [R4+0xc00], desc[UR36][R2.64], !P3 ;  /* 0x00c0000002047fae */ /* 0x0001e2000d901d64 */
[----:B------:R-:W-:-:S03]  /*d250*/  ISETP.LT.OR P3, PT, R5, 0x41, P2 ;  /* 0x000000410500780c */ /* 0x000fc60001761670 */
[----:B------:R0:W-:Y:S01]  /*d260*/  LDGSTS.E.BYPASS.LTC128B.128 [R4+0x2c00], desc[UR36][R2.64+0x40], !P4 ;  /* 0x02c0004002047fae */ /* 0x0001e2000e101d64 */
[C---:B------:R-:W-:Y:S01]  /*d270*/  ISETP.LT.OR P4, PT, R5.reuse, 0x41, P1 ;  /* 0x000000410500780c */ /* 0x040fe20000f81670 */
[----:B------:R-:W-:Y:S02]  /*d280*/  IMAD.MOV.U32 R13, RZ, RZ, R17 ;  /* 0x000000ffff0d7224 */ /* 0x000fe400078e0011 */
[----:B------:R0:W-:Y:S01]  /*d290*/  LDGSTS.E.BYPASS.LTC128B.128 [R4+0x4c00], desc[UR36][R2.64+0x80], !P5 ;  /* 0x04c0008002047fae */ /* 0x0001e2000e901d64 */
[----:B------:R-:W-:Y:S01]  /*d2a0*/  ISETP.LT.OR P5, PT, R5, 0x41, P0 ;  /* 0x000000410500780c */ /* 0x000fe200007a1670 */
[----:B------:R-:W-:-:S12]  /*d2b0*/  IMAD.MOV.U32 R7, RZ, RZ, R14 ;  /* 0x000000ffff077224 */ /* 0x000fd800078e000e */
[----:B0-----:R-:W-:Y:S05]  /*d2c0*/  WARPSYNC.COLLECTIVE R15, `(.L_x_142) ;  /* 0x000000000f087348 */ /* 0x001fea0003c00000 */
[----:B------:R1:W2:Y:S02]  /*d2d0*/  SHFL.IDX P6, R14, R13, R12, R11 ;  /* 0x0000000c0d0e7389 */ /* 0x0002a400000c000b */
[----:B012---:R-:W-:Y:S01]  /*d2e0*/  ENDCOLLECTIVE ;  /* 0x000000000000791b */ /* 0x007fe20003800000 */
.L_x_142:
[----:B------:R-:W-:Y:S01]  /*d2f0*/  MOV R3, R7 ;  /* 0x0000000700037202 */ /* 0x000fe20000000f00 */
[----:B------:R-:W-:Y:S02]  /*d300*/  IMAD.MOV.U32 R13, RZ, RZ, R18 ;  /* 0x000000ffff0d7224 */ /* 0x000fe400078e0012 */
[----:B------:R-:W-:Y:S02]  /*d310*/  IMAD.MOV.U32 R12, RZ, RZ, 0x3 ;  /* 0x00000003ff0c7424 */ /* 0x000fe400078e00ff */
[----:B------:R-:W-:-:S07]  /*d320*/  IMAD.MOV.U32 R8, RZ, RZ, R14 ;  /* 0x000000ffff087224 */ /* 0x000fce00078e000e */
[----:B------:R-:W-:Y:S05]  /*d330*/  WARPSYNC.COLLECTIVE R15, `(.L_x_143) ;  /* 0x000000000f087348 */ /* 0x000fea0003c00000 */
[----:B------:R0:W1:Y:S02]  /*d340*/  SHFL.IDX P6, R14, R13, R12, R11 ;  /* 0x0000000c0d0e7389 */ /* 0x00006400000c000b */
[----:B01----:R-:W-:Y:S01]  /*d350*/  ENDCOLLECTIVE ;  /* 0x000000000000791b */ /* 0x003fe20003800000 */
.L_x_143:
[----:B------:R-:W-:-:S04]  /*d360*/  IMAD.MOV.U32 R2, RZ, RZ, R8 ;  /* 0x000000ffff027224 */ /* 0x000fc800078e0008 */
[----:B------:R-:W-:-:S05]  /*d370*/  IMAD.WIDE.U32 R2, R9, 0x2, R2 ;  /* 0x0000000209027825 */ /* 0x000fca00078e0002 */
        /* <DEDUP_REMOVED lines=11> */
.L_x_144:
[----:B------:R-:W-:Y:S05]  /*d430*/  BRA `(.L_x_145) ;  /* 0xffffffd800407947 */ /* 0x000fea000383ffff */
.L_x_75:
[----:B0-----:R0:W1:Y:S02]  /*d440*/  SYNCS.PHASECHK.TRANS64.TRYWAIT P0, [R7+URZ+0x2d820], R6 ;  /* 0x02d82006070075a7 */ /* 0x001064000800017f */
[----:B-1----:R-:W-:Y:S05]  /*d450*/  @!P0 NANOSLEEP.SYNCS 0x989680 ;  /* 0x009896800000895d */ /* 0x002fea0003900000 */
[----:B------:R-:W1:Y:S02]  /*d460*/  @!P0 SYNCS.PHASECHK.TRANS64 P0, [R7+URZ+0x2d820], R6 ;  /* 0x02d82006070085a7 */ /* 0x000e64000800007f */
[----:B-1----:R-:W-:Y:S05]  /*d470*/  @!P0 BRA `(.L_x_75) ;  /* 0xfffffffc00f08947 */ /* 0x002fea000383ffff */
[----:B------:R-:W-:Y:S05]  /*d480*/  BRA `(.L_x_146) ;  /* 0xffffffd800c47947 */ /* 0x000fea000383ffff */
.L_x_76:
[----:B------:R-:W1:Y:S01]  /*d490*/  S2R R3, SR_TID.X ;  /* 0x0000000000037919 */ /* 0x000e620000002100 */
[----:B------:R-:W-:Y:S01]  /*d4a0*/  BSSY B0, `(.L_x_147) ;  /* 0x000000a000007945 */ /* 0x000fe20003800000 */
[----:B------:R-:W-:Y:S02]  /*d4b0*/  IMAD.MOV.U32 R12, RZ, RZ, RZ ;  /* 0x000000ffff0c7224 */ /* 0x000fe400078e00ff */
[----:B------:R-:W-:Y:S02]  /*d4c0*/  IMAD.MOV.U32 R11, RZ, RZ, 0x1f ;  /* 0x0000001fff0b7424 */ /* 0x000fe400078e00ff */
[----:B------:R-:W-:Y:S01]  /*d4d0*/  IMAD.MOV.U32 R15, RZ, RZ, -0x1 ;  /* 0xffffffffff0f7424 */ /* 0x000fe200078e00ff */
[----:B-1----:R-:W-:-:S04]  /*d4e0*/  SHF.R.U32.HI R3, RZ, 0x5, R3 ;  /* 0x00000005ff037819 */ /* 0x002fc80000011603 */
[----:B------:R-:W-:-:S04]  /*d4f0*/  LOP3.LUT R3, R3, 0x3, RZ, 0xc0, !PT ;  /* 0x0000000303037812 */ /* 0x000fc800078ec0ff */
[----:B------:R-:W-:-:S07]  /*d500*/  MOV R13, R3 ;  /* 0x00000003000d7202 */ /* 0x000fce0000000f00 */
[----:B0----5:R-:W-:Y:S05]  /*d510*/  WARPSYNC.COLLECTIVE R15, `(.L_x_148) ;  /* 0x000000000f087348 */ /* 0x021fea0003c00000 */
[----:B------:R1:W2:Y:S02]  /*d520*/  SHFL.IDX P6, R14, R13, R12, R11 ;  /* 0x0000000c0d0e7389 */ /* 0x0002a400000c000b */
[----:B012--5:R-:W-:Y:S01]  /*d530*/  ENDCOLLECTIVE ;  /* 0x000000000000791b */ /* 0x027fe20003800000 */
.L_x_148:
[----:B------:R-:W-:Y:S05]  /*d540*/  BSYNC B0 ;  /* 0x0000000000007941 */ /* 0x000fea0003800000 */
.L_x_147:
[----:B------:R-:W-:Y:S05]  /*d550*/  BRA `(.L_x_149) ;  /* 0xffffffd800a87947 */ /* 0x000fea000383ffff */
.L_x_77:
[----:B------:R-:W-:Y:S01]  /*d560*/  BSSY B0, `(.L_x_150) ;  /* 0x0000006000007945 */ /* 0x000fe20003800000 */
[----:B------:R-:W-:-:S07]  /*d570*/  IMAD.MOV.U32 R15, RZ, RZ, -0x1 ;  /* 0xffffffffff0f7424 */ /* 0x000fce00078e00ff */
[----:B01---5:R-:W-:Y:S05]  /*d580*/  WARPSYNC.COLLECTIVE R15, `(.L_x_151) ;  /* 0x000000000f0c7348 */ /* 0x023fea0003c00000 */
[----:B------:R-:W-:Y:S02]  /*d590*/  ELECT P6, UR62, PT ;  /* 0x00000000003e782f */ /* 0x000fe400038c0000 */
[----:B------:R-:W-:Y:S01]  /*d5a0*/  MOV R14, UR62 ;  /* 0x0000003e000e7c02 */ /* 0x000fe20008000f00 */
[----:B01---5:R-:W-:Y:S10]  /*d5b0*/  ENDCOLLECTIVE ;  /* 0x000000000000791b */ /* 0x023ff40003800000 */
.L_x_151:
[----:B------:R-:W-:Y:S05]  /*d5c0*/  BSYNC B0 ;  /* 0x0000000000007941 */ /* 0x000fea0003800000 */
.L_x_150:
[----:B------:R-:W-:Y:S05]  /*d5d0*/  BRA `(.L_x_152) ;  /* 0xffffffd8009c7947 */ /* 0x000fea000383ffff */
.L_x_79:
[----:B-1----:R1:W2:Y:S02]  /*d5e0*/  SYNCS.PHASECHK.TRANS64.TRYWAIT P1, [R5+URZ+0x2d840], R4 ;  /* 0x02d84004050075a7 */ /* 0x0022a4000802017f */
[----:B--2---:R-:W-:Y:S05]  /*d5f0*/  @!P1 NANOSLEEP.SYNCS 0x989680 ;  /* 0x009896800000995d */ /* 0x004fea0003900000 */
[----:B------:R-:W2:Y:S02]  /*d600*/  @!P1 SYNCS.PHASECHK.TRANS64 P1, [R5+URZ+0x2d840], R4 ;  /* 0x02d84004050095a7 */ /* 0x000ea4000802007f */
[----:B--2---:R-:W-:Y:S05]  /*d610*/  @!P1 BRA `(.L_x_79) ;  /* 0xfffffffc00f09947 */ /* 0x004fea000383ffff */
[----:B------:R-:W-:Y:S05]  /*d620*/  BRA `(.L_x_153) ;  /* 0xffffffd800bc7947 */ /* 0x000fea000383ffff */
.L_x_81:
[----:B--2---:R2:W3:Y:S02]  /*d630*/  SYNCS.PHASECHK.TRANS64.TRYWAIT P1, [R3+URZ+0x2d840], R0 ;  /* 0x02d84000030075a7 */ /* 0x0044e4000802017f */
[----:B---3--:R-:W-:Y:S05]  /*d640*/  @!P1 NANOSLEEP.SYNCS 0x989680 ;  /* 0x009896800000995d */ /* 0x008fea0003900000 */
[----:B------:R-:W3:Y:S02]  /*d650*/  @!P1 SYNCS.PHASECHK.TRANS64 P1, [R3+URZ+0x2d840], R0 ;  /* 0x02d84000030095a7 */ /* 0x000ee4000802007f */
[----:B---3--:R-:W-:Y:S05]  /*d660*/  @!P1 BRA `(.L_x_81) ;  /* 0xfffffffc00f09947 */ /* 0x008fea000383ffff */
[----:B------:R-:W-:Y:S05]  /*d670*/  BRA `(.L_x_154) ;  /* 0xffffffd800c87947 */ /* 0x000fea000383ffff */
.L_x_83:
[----:B---3--:R3:W4:Y:S02]  /*d680*/  SYNCS.PHASECHK.TRANS64.TRYWAIT P1, [R5+URZ+0x2d860], R4 ;  /* 0x02d86004050075a7 */ /* 0x008724000802017f */
[----:B----4-:R-:W-:Y:S05]  /*d690*/  @!P1 NANOSLEEP.SYNCS 0x989680 ;  /* 0x009896800000995d */ /* 0x010fea0003900000 */
[----:B------:R-:W4:Y:S02]  /*d6a0*/  @!P1 SYNCS.PHASECHK.TRANS64 P1, [R5+URZ+0x2d860], R4 ;  /* 0x02d86004050095a7 */ /* 0x000f24000802007f */
[----:B----4-:R-:W-:Y:S05]  /*d6b0*/  @!P1 BRA `(.L_x_83) ;  /* 0xfffffffc00f09947 */ /* 0x010fea000383ffff */
[----:B------:R-:W-:Y:S05]  /*d6c0*/  BRA `(.L_x_155) ;  /* 0xffffffd800c47947 */ /* 0x000fea000383ffff */
.L_x_156:
[----:B------:R-:W-:-:S00]  /*d6d0*/  BRA `(.L_x_156) ;  /* 0xfffffffc00fc7947 */ /* 0x000fc0000383ffff */
[----:B------:R-:W-:-:S00]  /*d6e0*/  NOP ;  /* 0x0000000000007918 */ /* 0x000fc00000000000 */
        /* <DEDUP_REMOVED lines=9> */
.L_x_2780:


//--------------------- .text._ZN7cutlass13device_kernelIN5flash11enable_sm90INS1_16FlashAttnFwdSm90INS1_25CollectiveMainloopFwdSm90ILi2EN4cute5tupleIJNS5_1CILi1EEES8_S8_EEENS6_IJNS7_ILi192EEENS7_ILi128EEENS7_ILi96EEEEEELi96ENS_6half_tEfNS_4arch4Sm90ELb0ELb0ELb0ELb1ELb1ELb0ELb0ELb0ELb1ELb1ELb1ELb0EEENS1_21CollectiveEpilogueFwdINS6_IJSA_SC_SB_EEES9_SE_SG_Li384ELb1ELb1ELb1ELb0EEENS1_36VarlenDynamicPersistentTileSchedulerILi192ELi128ELi384ELi128ELb1ELb1ELb1ELb0ELb1ELb1EEEEEEEEEvNT_6ParamsE --------------------------
	.section	.text._ZN7cutlass13device_kernelIN5flash11enable_sm90INS1_16FlashAttnFwdSm90INS1_25CollectiveMainloopFwdSm90ILi2EN4cute5tupleIJNS5_1CILi1EEES8_S8_EEENS6_IJNS7_ILi192EEENS7_ILi128EEENS7_ILi96EEEEEELi96ENS_6half_tEfNS_4arch4Sm90ELb0ELb0ELb0ELb1ELb1ELb0ELb0ELb0ELb1ELb1ELb1ELb0EEENS1_21CollectiveEpilogueFwdINS6_IJSA_SC_SB_EEES9_SE_SG_Li384ELb1ELb1ELb1ELb0EEENS1_36VarlenDynamicPersistentTileSchedulerILi192ELi128ELi384ELi128ELb1ELb1ELb1ELb0ELb1ELb1EEEEEEEEEvNT_6ParamsE,"ax",@progbits
	.align	128
.text._ZN7cutlass13device_kernelIN5flash11enable_sm90INS1_16FlashAttnFwdSm90INS1_25CollectiveMainloopFwdSm90ILi2EN4cute5tupleIJNS5_1CILi1EEES8_S8_EEENS6_IJNS7_ILi192EEENS7_ILi128EEENS7_ILi96EEEEEELi96ENS_6half_tEfNS_4arch4Sm90ELb0ELb0ELb0ELb1ELb1ELb0ELb0ELb0ELb1ELb1ELb1ELb0EEENS1_21CollectiveEpilogueFwdINS6_IJSA_SC_SB_EEES9_SE_SG_Li384ELb1ELb1ELb1ELb0EEENS1_36VarlenDynamicPersistentTileSchedulerILi192ELi128ELi384ELi128ELb1ELb1ELb1ELb0ELb1ELb1EEEEEEEEEvNT_6ParamsE:
        .type           _ZN7cutlass13device_kernelIN5flash11enable_sm90INS1_16FlashAttnFwdSm90INS1_25CollectiveMainloopFwdSm90ILi2EN4cute5tupleIJNS5_1CILi1EEES8_S8_EEENS6_IJNS7_ILi192EEENS7_ILi128EEENS7_ILi96EEEEEELi96ENS_6half_tEfNS_4arch4Sm90ELb0ELb0ELb0ELb1ELb1ELb0ELb0ELb0ELb1ELb1ELb1ELb0EEENS1_21CollectiveEpilogueFwdINS6_IJSA_SC_SB_EEES9_SE_SG_Li384ELb1ELb1ELb1ELb0EEENS1_36VarlenDynamicPersistentTileSchedulerILi192ELi128ELi384ELi128ELb1ELb1ELb1ELb0ELb1ELb1EEEEEEEEEvNT_6ParamsE,@function
        .size           _ZN7cutlass13device_kernelIN5flash11enable_sm90INS1_16FlashAttnFwdSm90INS1_25CollectiveMainloopFwdSm90ILi2EN4cute5tupleIJNS5_1CILi1EEES8_S8_EEENS6_IJNS7_ILi192EEENS7_ILi128EEENS7_ILi96EEEEEELi96ENS_6half_tEfNS_4arch4Sm90ELb0ELb0ELb0ELb1ELb1ELb0ELb0ELb0ELb1ELb1ELb1ELb0EEENS1_21CollectiveEpilogueFwdINS6_IJSA_SC_SB_EEES9_SE_SG_Li384ELb1ELb1ELb1ELb0EEENS1_36VarlenDynamicPersistentTileSchedulerILi192ELi128ELi384ELi128ELb1ELb1ELb1ELb0ELb1ELb1EEEEEEEEEvNT_6ParamsE,(.L_x_2781 - _ZN7cutlass13device_kernelIN5flash11enable_sm90INS1_16FlashAttnFwdSm90INS1_25CollectiveMainloopFwdSm90ILi2EN4cute5tupleIJNS5_1CILi1EEES8_S8_EEENS6_IJNS7_ILi192EEENS7_ILi128EEENS7_ILi96EEEEEELi96ENS_6half_tEfNS_4arch4Sm90ELb0ELb0ELb0ELb1ELb1ELb0ELb0ELb0ELb1ELb1ELb1ELb0EEENS1_21CollectiveEpilogueFwdINS6_IJSA_SC_SB_EEES9_SE_SG_Li384ELb1ELb1ELb1ELb0EEENS1_36VarlenDynamicPersistentTileSchedulerILi192ELi128ELi384ELi128ELb1ELb1ELb1ELb0ELb1ELb1EEEEEEEEEvNT_6ParamsE)
        .other          _ZN7cutlass13device_kernelIN5flash11enable_sm90INS1_16FlashAttnFwdSm90INS1_25CollectiveMainloopFwdSm90ILi2EN4cute5tupleIJNS5_1CILi1EEES8_S8_EEENS6_IJNS7_ILi192EEENS7_ILi128EEENS7_ILi96EEEEEELi96ENS_6half_tEfNS_4arch4Sm90ELb0ELb0ELb0ELb1ELb1ELb0ELb0ELb0ELb1ELb1ELb1ELb0EEENS1_21CollectiveEpilogueFwdINS6_IJSA_SC_SB_EEES9_SE_SG_Li384ELb1ELb1ELb1ELb0EEENS1_36VarlenDynamicPersistentTileSchedulerILi192ELi128ELi384ELi128ELb1ELb1ELb1ELb0ELb1ELb1EEEEEEEEEvNT_6ParamsE,@"STO_CUDA_ENTRY STV_DEFAULT"
_ZN7cutlass13device_kernelIN5flash11enable_sm90INS1_16FlashAttnFwdSm90INS1_25CollectiveMainloopFwdSm90ILi2EN4cute5tupleIJNS5_1CILi1EEES8_S8_EEENS6_IJNS7_ILi192EEENS7_ILi128EEENS7_ILi96EEEEEELi96ENS_6half_tEfNS_4arch4Sm90ELb0ELb0ELb0ELb1ELb1ELb0ELb0ELb0ELb1ELb1ELb1ELb0EEENS1_21CollectiveEpilogueFwdINS6_IJSA_SC_SB_EEES9_SE_SG_Li384ELb1ELb1ELb1ELb0EEENS1_36VarlenDynamicPersistentTileSchedulerILi192ELi128ELi384ELi128ELb1ELb1ELb1ELb0ELb1ELb1EEEEEEEEEvNT_6ParamsE:
        /* <DEDUP_REMOVED lines=8> */
[----:B------:R-:W0:Y:S02]  /*0080*/  SHFL.IDX PT, R2, R0, RZ, 0x1f ;  /* 0x00001fff00027589 */ /* 0x000e2400000e0000 */
[C---:B0-----:R-:W-:Y:S02]  /*0090*/  ISETP.NE.OR P0, PT, R2.reuse, RZ, !P0 ;  /* 0x000000ff0200720c */ /* 0x041fe40004705670 */
[----:B------:R-:W-:Y:S02]  /*00a0*/  ISETP.NE.AND P1, PT, R2, RZ, PT ;  /* 0x000000ff0200720c */ /* 0x000fe40003f25270 */
[----:B------:R0:W1:Y:S09]  /*00b0*/  SHFL.IDX PT, R2, R3, RZ, 0x1f ;  /* 0x00001fff03027589 */ /* 0x00007200000e0000 */
[----:B------:R-:W-:Y:S01]  /*00c0*/  VOTEU.ALL UP0, P0 ;  /* 0x00000000003f7886 */ /* 0x000fe20000000000 */
[----:B------:R-:W-:-:S04]  /*00d0*/  VOTEU.ALL UP1, P0 ;  /* 0x00000000003f7886 */ /* 0x000fc80000020000 */
[----:B------:R-:W2:Y:S01]  /*00e0*/  @!UP0 S2UR UR8, SR_CgaCtaId ;  /* 0x00000000000889c3 */ /* 0x000ea20000008800 */
[----:B------:R-:W-:Y:S01]  /*00f0*/  @!UP0 UMOV UR6, 0x400 ;  /* 0x0000040000068882 */ /* 0x000fe20000000000 */
[----:B------:R-:W-:-:S04]  /*0100*/  @!UP0 UIADD3 UR4, -UR4, 0x100000, URZ ;  /* 0x0010000004048890 */ /* 0x000fc8000fffe13f */
[----:B------:R-:W-:Y:S02]  /*0110*/  @!UP0 USHF.L.U32 UR5, UR4, 0xb, URZ ;  /* 0x0000000b04058899 */ /* 0x000fe4000800063f */
[----:B------:R-:W-:Y:S02]  /*0120*/  @!UP0 USHF.L.U32 UR4, UR4, 0x1, URZ ;  /* 0x0000000104048899 */ /* 0x000fe4000800063f */
[----:B--2---:R-:W-:Y:S02]  /*0130*/  @!UP0 ULEA UR8, UR8, UR6, 0x18 ;  /* 0x0000000608088291 */ /* 0x004fe4000f8ec03f */
[----:B------:R-:W-:-:S04]  /*0140*/  @!UP0 UIADD3 UR6, -UR7, 0x100000, URZ ;  /* 0x0010000007068890 */ /* 0x000fc8000fffe13f */
[----:B------:R-:W-:Y:S02]  /*0150*/  @!UP0 USHF.L.U32 UR7, UR6, 0xb, URZ ;  /* 0x0000000b06078899 */ /* 0x000fe4000800063f */
[----:B------:R-:W-:Y:S01]  /*0160*/  @!UP0 USHF.L.U32 UR6, UR6, 0x1, URZ ;  /* 0x0000000106068899 */ /* 0x000fe2000800063f */
[----:B------:R-:W-:-:S05]  /*0170*/  VOTEU.ALL UP0, P0 ;  /* 0x00000000003f7886 */ /* 0x000fca0000000000 */
[----:B------:R0:W2:Y:S06]  /*0180*/  @!UP0 SYNCS.EXCH.64 URZ, [UR8+0x2d800], UR4 ;  /* 0x02d80004083f85b2 */ /* 0x0000ac0008000100 */
[----:B------:R0:W3:Y:S02]  /*0190*/  @!UP1 SYNCS.EXCH.64 URZ, [UR8+0x2d820], UR6 ;  /* 0x02d82006083f95b2 */ /* 0x0000e40008000100 */
[----:B01----:R-:W-:Y:S05]  /*01a0*/  @P1 BRA `(.L_x_157) ;  /* 0x0000000000481947 */ /* 0x003fea0003800000 */
[----:B------:R-:W0:Y:S01]  /*01b0*/  S2UR UR5, SR_CgaCtaId ;  /* 0x00000000000579c3 */ /* 0x000e220000008800 */
[----:B------:R-:W-:Y:S01]  /*01c0*/  UMOV UR4, 0x400 ;  /* 0x0000040000047882 */ /* 0x000fe20000000000 */
[----:B------:R-:W-:Y:S01]  /*01d0*/  UMOV UR6, 0x80 ;  /* 0x0000008000067882 */ /* 0x000fe20000000000 */
[----:B------:R-:W-:Y:S01]  /*01e0*/  UMOV UR7, 0x180 ;  /* 0x0000018000077882 */ /* 0x000fe20000000000 */
[----:B------:R-:W-:Y:S01]  /*01f0*/  ELECT P0, URZ, PT ;  /* 0x00000000003f782f */ /* 0x000fe20003800000 */
[----:B0-----:R-:W-:Y:S02]  /*0200*/  ULEA UR8, UR5, UR4, 0x18 ;  /* 0x0000000405087291 */ /* 0x001fe4000f8ec03f */
[----:B------:R-:W-:-:S04]  /*0210*/  UIADD3 UR4, -UR6, 0x100000, URZ ;  /* 0x0010000006047890 */ /* 0x000fc8000fffe13f */
[----:B------:R-:W-:Y:S02]  /*0220*/  USHF.L.U32 UR5, UR4, 0xb, URZ ;  /* 0x0000000b04057899 */ /* 0x000fe4000800063f */
[----:B------:R-:W-:Y:S02]  /*0230*/  USHF.L.U32 UR4, UR4, 0x1, URZ ;  /* 0x0000000104047899 */ /* 0x000fe4000800063f */
[----:B------:R-:W-:-:S04]  /*0240*/  UIADD3 UR6, -UR7, 0x100000, URZ ;  /* 0x0010000007067890 */ /* 0x000fc8000fffe13f */
[----:B------:R-:W-:Y:S02]  /*0250*/  USHF.L.U32 UR7, UR6, 0xb, URZ ;  /* 0x0000000b06077899 */ /* 0x000fe4000800063f */
[----:B------:R-:W-:Y:S01]  /*0260*/  USHF.L.U32 UR6, UR6, 0x1, URZ ;  /* 0x0000000106067899 */ /* 0x000fe2000800063f */
[----:B------:R-:W0:Y:S03]  /*0270*/  FENCE.VIEW.ASYNC.S ;  /* 0x00000000000073c6 */ /* 0x000e260000000000 */
[----:B0-----:R0:W1:Y:S08]  /*0280*/  SYNCS.EXCH.64 URZ, [UR8+0x2d830], UR4 ;  /* 0x02d83004083f75b2 */ /* 0x0010700008000100 */
[----:B------:R0:W4:Y:S01]  /*0290*/  SYNCS.EXCH.64 URZ, [UR8+0x2d840], UR6 ;  /* 0x02d84006083f75b2 */ /* 0x0001220008000100 */
[----:B------:R0:W0:Y:S01]  /*02a0*/  SYNCS.EXCH.64 URZ, [UR8+0x2d838], UR4 ;  /* 0x02d83804083f75b2 */ /* 0x0000220008000100 */
[----:B------:R0:W0:Y:S01]  /*02b0*/  SYNCS.EXCH.64 URZ, [UR8+0x2d848], UR6 ;  /* 0x02d84806083f75b2 */ /* 0x0000220008000100 */
[----:B------:R-:W-:Y:S01]  /*02c0*/  NOP ;  /* 0x0000000000007918 */ /* 0x000fe20000000000 */
.L_x_157:
[----:B------:R-:W5:Y:S01]  /*02d0*/  SHFL.IDX PT, R3, R0, RZ, 0x1f ;  /* 0x00001fff00037589 */ /* 0x000f6200000e0000 */
[----:B------:R-:W-:Y:S01]  /*02e0*/  NOP ;  /* 0x0000000000007918 */ /* 0x000fe20000000000 */
[----:B-----5:R-:W-:-:S13]  /*02f0*/  ISETP.NE.AND P0, PT, R3, RZ, PT ;  /* 0x000000ff0300720c */ /* 0x020fda0003f05270 */
[----:B------:R-:W-:Y:S05]  /*0300*/  @P0 BRA `(.L_x_158) ;  /* 0x0000000000480947 */ /* 0x000fea0003800000 */
[----:B0-----:R-:W0:Y:S01]  /*0310*/  S2UR UR5, SR_CgaCtaId ;  /* 0x00000000000579c3 */ /* 0x001e220000008800 */
        /* <DEDUP_REMOVED lines=12> */
[----:B0-----:R0:W0:Y:S08]  /*03e0*/  SYNCS.EXCH.64 URZ, [UR8+0x2d850], UR4 ;  /* 0x02d85004083f75b2 */ /* 0x0010300008000100 */
[----:B------:R0:W0:Y:S01]  /*03f0*/  SYNCS.EXCH.64 URZ, [UR8+0x2d860], UR6 ;  /* 0x02d86006083f75b2 */ /* 0x0000220008000100 */
[----:B------:R0:W0:Y:S01]  /*0400*/  SYNCS.EXCH.64 URZ, [UR8+0x2d858], UR4 ;  /* 0x02d85804083f75b2 */ /* 0x0000220008000100 */
[----:B------:R0:W0:Y:S01]  /*0410*/  SYNCS.EXCH.64 URZ, [UR8+0x2d868], UR6 ;  /* 0x02d86806083f75b2 */ /* 0x0000220008000100 */
[----:B------:R-:W-:Y:S01]  /*0420*/  NOP ;  /* 0x0000000000007918 */ /* 0x000fe20000000000 */
.L_x_158:
[----:B------:R-:W5:Y:S01]  /*0430*/  SHFL.IDX PT, R3, R0, RZ, 0x1f ;  /* 0x00001fff00037589 */ /* 0x000f6200000e0000 */
[----:B------:R-:W-:Y:S01]  /*0440*/  NOP ;  /* 0x0000000000007918 */ /* 0x000fe20000000000 */
[----:B-----5:R-:W-:-:S13]  /*0450*/  ISETP.NE.AND P0, PT, R3, RZ, PT ;  /* 0x000000ff0300720c */ /* 0x020fda0003f05270 */
[----:B------:R-:W-:Y:S05]  /*0460*/  @P0 BRA `(.L_x_159) ;  /* 0x0000000000380947 */ /* 0x000fea0003800000 */
[----:B0-----:R-:W0:Y:S01]  /*0470*/  S2UR UR5, SR_CgaCtaId ;  /* 0x00000000000579c3 */ /* 0x001e220000008800 */
[----:B------:R-:W-:Y:S01]  /*0480*/  UMOV UR4, 0x400 ;  /* 0x0000040000047882 */ /* 0x000fe20000000000 */
[----:B------:R-:W-:Y:S01]  /*0490*/  UMOV UR7, 0x80 ;  /* 0x0000008000077882 */ /* 0x000fe20000000000 */
[----:B------:R-:W-:Y:S01]  /*04a0*/  ELECT P0, URZ, PT ;  /* 0x00000000003f782f */ /* 0x000fe20003800000 */
[----:B0-----:R-:W-:Y:S02]  /*04b0*/  ULEA UR6, UR5, UR4, 0x18 ;  /* 0x0000000405067291 */ /* 0x001fe4000f8ec03f */
[----:B------:R-:W-:-:S04]  /*04c0*/  UIADD3 UR4, -UR7, 0x100000, URZ ;  /* 0x0010000007047890 */ /* 0x000fc8000fffe13f */
[----:B------:R-:W-:Y:S02]  /*04d0*/  USHF.L.U32 UR5, UR4, 0xb, URZ ;  /* 0x0000000b04057899 */ /* 0x000fe4000800063f */
[----:B------:R-:W-:Y:S01]  /*04e0*/  USHF.L.U32 UR4, UR4, 0x1, URZ ;  /* 0x0000000104047899 */ /* 0x000fe2000800063f */
[----:B------:R-:W0:Y:S11]  /*04f0*/  FENCE.VIEW.ASYNC.S ;  /* 0x00000000000073c6 */ /* 0x000e360000000000 */
[----:B0-----:R0:W0:Y:S01]  /*0500*/  SYNCS.EXCH.64 URZ, [UR6+0x2d870], UR4 ;  /* 0x02d87004063f75b2 */ /* 0x0010220008000100 */
[----:B------:R0:W0:Y:S01]  /*0510*/  SYNCS.EXCH.64 URZ, [UR6+0x2d880], UR4 ;  /* 0x02d88004063f75b2 */ /* 0x0000220008000100 */
[----:B------:R0:W0:Y:S01]  /*0520*/  SYNCS.EXCH.64 URZ, [UR6+0x2d878], UR4 ;  /* 0x02d87804063f75b2 */ /* 0x0000220008000100 */
[----:B------:R0:W0:Y:S01]  /*0530*/  SYNCS.EXCH.64 URZ, [UR6+0x2d888], UR4 ;  /* 0x02d88804063f75b2 */ /* 0x0000220008000100 */
[----:B------:R-:W-:Y:S01]  /*0540*/  NOP ;  /* 0x0000000000007918 */ /* 0x000fe20000000000 */
.L_x_159:
        /* <DEDUP_REMOVED lines=22> */
.L_x_160:
        /* <DEDUP_REMOVED lines=22> */
.L_x_161:
[----:B------:R-:W-:Y:S01]  /*0810*/  ISETP.NE.AND P0, PT, R2, RZ, PT ;  /* 0x000000ff0200720c */ /* 0x000fe20003f05270 */
[----:B------:R-:W-:Y:S01]  /*0820*/  IMAD.MOV.U32 R2, RZ, RZ, 0x1 ;  /* 0x00000001ff027424 */ /* 0x000fe200078e00ff */
[----:B------:R-:W-:Y:S01]  /*0830*/  NOP ;  /* 0x0000000000007918 */ /* 0x000fe20000000000 */
[----:B------:R-:W-:-:S03]  /*0840*/  ULDC.64 UR36, c[0x0][0x208] ;  /* 0x0000820000247ab9 */ /* 0x000fc60000000a00 */
[----:B------:R-:W-:-:S05]  /*0850*/  SEL R2, R2, 0x2, !P0 ;  /* 0x0000000202027807 */ /* 0x000fca0004000000 */
[----:B------:R0:W-:Y:S02]  /*0860*/  STL [R1+0x20], R2 ;  /* 0x0000200201007387 */ /* 0x0001e40000100800 */
[----:B01234-:R-:W-:Y:S06]  /*0870*/  BAR.SYNC.DEFER_BLOCKING 0x0 ;  /* 0x0000000000007b1d */ /* 0x01ffec0000010000 */
[----:B------:R-:W-:Y:S05]  /*0880*/  @!P0 BRA `(.L_x_162) ;  /* 0x0000008400cc8947 */ /* 0x000fea0003800000 */
.L_x_163:
[----:B------:R-:W-:-:S08]  /*0890*/  NOP ;  /* 0x0000000000007918 */ /* 0x000fd00000000000 */
[----:B------:R-:W0:Y:S02]  /*08a0*/  USETMAXREG.TRY_ALLOC.CTAPOOL UP0, 0xa0 ;  /* 0x000000a0000079c8 */ /* 0x000e240008000600 */
[----:B0-----:R-:W-:-:S13]  /*08b0*/  PLOP3.LUT P0, PT, PT, PT, UP0, 0x80, 0x0 ;  /* 0x000000000000781c */ /* 0x001fda0003f0f008 */
[----:B------:R-:W-:Y:S05]  /*08c0*/  @!P0 BRA `(.L_x_163) ;  /* 0xfffffffc00f08947 */ /* 0x000fea000383ffff */
[----:B------:R-:W0:Y:S01]  /*08d0*/  S2R R2, SR_TID.X ;  /* 0x0000000000027919 */ /* 0x000e220000002100 */
[----:B------:R-:W1:Y:S01]  /*08e0*/  S2UR UR41, SR_CgaCtaId ;  /* 0x00000000002979c3 */ /* 0x000e620000008800 */
[----:B------:R-:W-:Y:S01]  /*08f0*/  UMOV UR40, 0x400 ;  /* 0x0000040000287882 */ /* 0x000fe20000000000 */
[----:B------:R-:W-:Y:S01]  /*0900*/  ULDC UR4, c[0x0][0xc3c] ;  /* 0x00030f0000047ab9 */ /* 0x000fe20000000800 */
[----:B-1----:R-:W-:-:S05]  /*0910*/  ULEA UR40, UR41, UR40, 0x18 ;  /* 0x0000002829287291 */ /* 0x002fca000f8ec03f */
[----:B------:R-:W-:Y:S06]  /*0920*/  BAR.ARV 0x8, 0x200 ;  /* 0x0208000000007b1d */ /* 0x000fec0000002000 */
[----:B0-----:R-:W-:-:S04]  /*0930*/  LOP3.LUT R0, R2, 0xffffff80, RZ, 0xc0, !PT ;  /* 0xffffff8002007812 */ /* 0x001fc800078ec0ff */
[----:B------:R-:W-:-:S13]  /*0940*/  ISETP.NE.AND P0, PT, R0, 0x80, PT ;  /* 0x000000800000780c */ /* 0x000fda0003f05270 */
[----:B------:R-:W-:Y:S08]  /*0950*/  @!P0 BAR.ARV 0x9, 0x100 ;  /* 0x0244000000008b1d */ /* 0x000ff00000002000 */
[----:B------:R-:W-:Y:S06]  /*0960*/  BAR.SYNC.DEFER_BLOCKING 0x5, 0x200 ;  /* 0x0148000000007b1d */ /* 0x000fec0000010000 */
[----:B------:R-:W0:Y:S02]  /*0970*/  LDS.128 R8, [UR40+0x2d8d0] ;  /* 0x02d8d028ff087984 */ /* 0x000e240008000c00 */
[----:B------:R-:W-:Y:S06]  /*0980*/  BAR.ARV 0x4, 0x200 ;  /* 0x0108000000007b1d */ /* 0x000fec0000002000 */
[----:B0-----:R-:W-:-:S13]  /*0990*/  ISETP.GE.AND P0, PT, R11, UR4, PT ;  /* 0x000000040b007c0c */ /* 0x001fda000bf06270 */
[----:B------:R-:W-:Y:S05]  /*09a0*/  @P0 EXIT ;  /* 0x000000000000094d */ /* 0x000fea0003800000 */
[----:B------:R-:W2:Y:S01]  /*09b0*/  LDL R19, [R1+0x20] ;  /* 0x0000200001137983 */ /* 0x000ea20000100800 */
[----:B------:R-:W-:-:S05]  /*09c0*/  VIADD R17, R2, 0xffffff80 ;  /* 0xffffff8002117836 */ /* 0x000fca0000000000 */
[----:B------:R-:W-:-:S04]  /*09d0*/  SHF.R.S32.HI R0, RZ, 0x1f, R17 ;  /* 0x0000001fff007819 */ /* 0x000fc80000011411 */
[CC--:B------:R-:W-:Y:S02]  /*09e0*/  LEA.HI R2, R0.reuse, R17.reuse, RZ, 0x7 ;  /* 0x0000001100027211 */ /* 0x0c0fe400078f38ff */
[----:B------:R-:W-:Y:S02]  /*09f0*/  LEA.HI R3, R0, R17, RZ, 0x4 ;  /* 0x0000001100037211 */ /* 0x000fe400078f20ff */
[----:B------:R-:W-:-:S05]  /*0a00*/  LOP3.LUT R4, R2, 0xffffff80, RZ, 0xc0, !PT ;  /* 0xffffff8002047812 */ /* 0x000fca00078ec0ff */
[----:B------:R-:W-:Y:S01]  /*0a10*/  IMAD.IADD R18, R17, 0x1, -R4 ;  /* 0x0000000111127824 */ /* 0x000fe200078e0a04 */
[----:B------:R-:W-:-:S05]  /*0a20*/  LOP3.LUT R4, R3, 0xfffffff0, RZ, 0xc0, !PT ;  /* 0xfffffff003047812 */ /* 0x000fca00078ec0ff */
[----:B------:R-:W-:Y:S01]  /*0a30*/  IMAD.IADD R4, R17, 0x1, -R4 ;  /* 0x0000000111047824 */ /* 0x000fe200078e0a04 */
[----:B------:R-:W-:Y:S02]  /*0a40*/  SHF.R.S32.HI R6, RZ, 0x4, R3 ;  /* 0x00000004ff067819 */ /* 0x000fe40000011403 */
[----:B------:R-:W-:Y:S02]  /*0a50*/  LEA.HI R7, R0, R17, RZ, 0x5 ;  /* 0x0000001100077211 */ /* 0x000fe400078f28ff */
[----:B------:R-:W-:Y:S02]  /*0a60*/  SHF.R.S32.HI R5, RZ, 0x1f, R4 ;  /* 0x0000001fff057819 */ /* 0x000fe40000011404 */
[----:B------:R-:W-:Y:S02]  /*0a70*/  LEA.HI R3, R3, R6, RZ, 0x1 ;  /* 0x0000000603037211 */ /* 0x000fe400078f08ff */
[----:B------:R-:W-:Y:S02]  /*0a80*/  LEA.HI R5, R5, R4, RZ, 0x3 ;  /* 0x0000000405057211 */ /* 0x000fe400078f18ff */
[----:B------:R-:W-:-:S02]  /*0a90*/  SHF.R.S32.HI R16, RZ, 0x7, R2 ;  /* 0x00000007ff107819 */ /* 0x000fc40000011402 */
[----:B------:R-:W-:Y:S02]  /*0aa0*/  SHF.R.S32.HI R8, RZ, 0x5, R7 ;  /* 0x00000005ff087819 */ /* 0x000fe40000011407 */
[----:B------:R-:W-:Y:S02]  /*0ab0*/  LOP3.LUT R7, R3, 0x1ffffffe, RZ, 0xc0, !PT ;  /* 0x1ffffffe03077812 */ /* 0x000fe400078ec0ff */
[----:B------:R-:W-:Y:S01]  /*0ac0*/  LOP3.LUT R3, R5, 0xfffffff8, RZ, 0xc0, !PT ;  /* 0xfffffff805037812 */ /* 0x000fe200078ec0ff */
[----:B------:R-:W-:Y:S01]  /*0ad0*/  IMAD.HI R2, R16, 0x55555556, RZ ;  /* 0x5555555610027827 */ /* 0x000fe200078e02ff */
[----:B------:R-:W-:-:S03]  /*0ae0*/  SHF.R.S32.HI R12, RZ, 0x1f, R18 ;  /* 0x0000001fff0c7819 */ /* 0x000fc60000011412 */
[----:B------:R-:W-:Y:S02]  /*0af0*/  IMAD.IADD R3, R4, 0x1, -R3 ;  /* 0x0000000104037824 */ /* 0x000fe400078e0a03 */
[----:B------:R-:W-:Y:S01]  /*0b00*/  IMAD.IADD R7, R6, 0x1, -R7 ;  /* 0x0000000106077824 */ /* 0x000fe200078e0a07 */
[----:B------:R-:W-:Y:S01]  /*0b10*/  LEA.HI R13, R12, R18, RZ, 0x2 ;  /* 0x000000120c0d7211 */ /* 0x000fe200078f10ff */
[----:B------:R-:W-:Y:S01]  /*0b20*/  IMAD R6, R8, 0x10, R4 ;  /* 0x0000001008067824 */ /* 0x000fe200078e0204 */
[----:B------:R-:W-:Y:S01]  /*0b30*/  LEA.HI R4, R2, R2, RZ, 0x1 ;  /* 0x0000000202047211 */ /* 0x000fe200078f08ff */
[----:B------:R-:W-:Y:S01]  /*0b40*/  IMAD.SHL.U32 R2, R3, 0x40, RZ ;  /* 0x0000004003027824 */ /* 0x000fe200078e00ff */
[--C-:B------:R-:W-:Y:S01]  /*0b50*/  SHF.R.S32.HI R14, RZ, 0x2, R13.reuse ;  /* 0x00000002ff0e7819 */ /* 0x100fe2000001140d */
[----:B------:R-:W-:Y:S01]  /*0b60*/  IMAD.SHL.U32 R7, R7, 0x8, RZ ;  /* 0x0000000807077824 */ /* 0x000fe200078e00ff */
[----:B------:R-:W-:Y:S01]  /*0b70*/  SHF.R.S32.HI R15, RZ, 0x1f, R13 ;  /* 0x0000001fff0f7819 */ /* 0x000fe2000001140d */
[----:B------:R-:W-:Y:S01]  /*0b80*/  IMAD.SHL.U32 R5, R5, 0x40, RZ ;  /* 0x0000004005057824 */ /* 0x000fe200078e00ff */
[----:B------:R-:W-:Y:S01]  /*0b90*/  LOP3.LUT R2, R2, 0x1c0, RZ, 0xc0, !PT ;  /* 0x000001c002027812 */ /* 0x000fe200078ec0ff */
[----:B------:R-:W-:Y:S01]  /*0ba0*/  IMAD.U32 R6, R6, 0x20, R7 ;  /* 0x0000002006067824 */ /* 0x000fe200078e0007 */
[----:B------:R-:W-:-:S02]  /*0bb0*/  LEA.HI R15, R15, R14, RZ, 0x3 ;  /* 0x0000000e0f0f7211 */ /* 0x000fc400078f18ff */
[----:B------:R-:W-:Y:S02]  /*0bc0*/  LOP3.LUT R7, R2, 0x8, R7, 0xf8, !PT ;  /* 0x0000000802077812 */ /* 0x000fe400078ef807 */
[----:B------:R-:W-:Y:S02]  /*0bd0*/  LOP3.LUT R5, R5, 0x7ffffe00, RZ, 0xc0, !PT ;  /* 0x7ffffe0005057812 */ /* 0x000fe400078ec0ff */
[----:B------:R-:W-:Y:S02]  /*0be0*/  SHF.R.U32.HI R2, RZ, 0x3, R2 ;  /* 0x00000003ff027819 */ /* 0x000fe40000011602 */
[----:B------:R-:W-:Y:S02]  /*0bf0*/  LOP3.LUT R15, R15, 0xfffffff8, RZ, 0xc0, !PT ;  /* 0xfffffff80f0f7812 */ /* 0x000fe400078ec0ff */
[----:B------:R-:W-:Y:S01]  /*0c00*/  LEA.HI R12, R12, R18, RZ, 0x5 ;  /* 0x000000120c0c7211 */ /* 0x000fe200078f28ff */
[----:B------:R-:W-:Y:S01]  /*0c10*/  IMAD R5, R8, 0x400, R5 ;  /* 0x0000040008057824 */ /* 0x000fe200078e0205 */
[----:B------:R-:W-:Y:S01]  /*0c20*/  LOP3.LUT R2, R7, R2, RZ, 0x3c, !PT ;  /* 0x0000000207027212 */ /* 0x000fe200078e3cff */
[----:B------:R-:W-:Y:S01]  /*0c30*/  IMAD.IADD R15, R14, 0x1, -R15 ;  /* 0x000000010e0f7824 */ /* 0x000fe200078e0a0f */
[----:B------:R-:W-:-:S02]  /*0c40*/  SHF.R.S32.HI R12, RZ, 0x5, R12 ;  /* 0x00000005ff0c7819 */ /* 0x000fc4000001140c */
[----:B------:R-:W-:Y:S01]  /*0c50*/  LEA.HI R0, R0, R17, RZ, 0x2 ;  /* 0x0000001100007211 */ /* 0x000fe200078f10ff */
[----:B------:R-:W-:Y:S02]  /*0c60*/  IMAD R4, R4, -0x3, R16 ;  /* 0xfffffffd04047824 */ /* 0x000fe400078e0210 */
[----:B------:R-:W-:Y:S01]  /*0c70*/  IMAD.IADD R16, R5, 0x1, R2 ;  /* 0x0000000105107824 */ /* 0x000fe200078e0202 */
[----:B------:R-:W-:Y:S01]  /*0c80*/  LOP3.LUT R2, R0, 0xfffffffc, RZ, 0xc0, !PT ;  /* 0xfffffffc00027812 */ /* 0x000fe200078ec0ff */
[----:B------:R-:W-:Y:S01]  /*0c90*/  IMAD R15, R12, 0x10, R15 ;  /* 0x000000100c0f7824 */ /* 0x000fe200078e020f */
[----:B------:R-:W-:-:S03]  /*0ca0*/  LOP3.LUT R13, R13, 0x7ffffffc, RZ, 0xc0, !PT ;  /* 0x7ffffffc0d0d7812 */ /* 0x000fc600078ec0ff */
[----:B------:R-:W-:Y:S02]  /*0cb0*/  IMAD R8, R4, 0x40, R15 ;  /* 0x0000004004087824 */ /* 0x000fe400078e020f */
[----:B------:R-:W-:Y:S02]  /*0cc0*/  IMAD.IADD R4, R17, 0x1, -R2 ;  /* 0x0000000111047824 */ /* 0x000fe400078e0a02 */
[----:B------:R-:W-:Y:S01]  /*0cd0*/  IMAD.IADD R13, R18, 0x1, -R13 ;  /* 0x00000001120d7824 */ /* 0x000fe200078e0a0d */
[----:B------:R-:W-:Y:S01]  /*0ce0*/  R2P PR, R3, 0x6 ;  /* 0x0000000603007804 */ /* 0x000fe20000000000 */
[C---:B------:R-:W-:Y:S01]  /*0cf0*/  IMAD.SHL.U32 R137, R4.reuse, 0x8, RZ ;  /* 0x0000000804897824 */ /* 0x040fe200078e00ff */
[----:B------:R-:W-:Y:S01]  /*0d00*/  LEA.HI R3, R4, R4, RZ, 0x1 ;  /* 0x0000000404037211 */ /* 0x000fe200078f08ff */
[----:B------:R-:W-:Y:S02]  /*0d10*/  IMAD.SHL.U32 R157, R13, 0x2, RZ ;  /* 0x000000020d9d7824 */ /* 0x000fe400078e00ff */
[----:B------:R-:W-:Y:S01]  /*0d20*/  VIADD R143, R137, 0x40 ;  /* 0x00000040898f7836 */ /* 0x000fe20000000000 */
[----:B------:R-:W-:Y:S01]  /*0d30*/  LOP3.LUT R3, R3, 0x1ffffffe, RZ, 0xc0, !PT ;  /* 0x1ffffffe03037812 */ /* 0x000fe200078ec0ff */
[----:B------:R-:W-:-:S02]  /*0d40*/  VIADD R154, R157, 0x8 ;  /* 0x000000089d9a7836 */ /* 0x000fc40000000000 */
[C---:B------:R-:W-:Y:S01]  /*0d50*/  VIADD R151, R157.reuse, 0x20 ;  /* 0x000000209d977836 */ /* 0x040fe20000000000 */
[----:B------:R-:W-:Y:S01]  /*0d60*/  SHF.R.S32.HI R0, RZ, 0x2, R0 ;  /* 0x00000002ff007819 */ /* 0x000fe20000011400 */
[C---:B------:R-:W-:Y:S01]  /*0d70*/  VIADD R148, R157.reuse, 0x38 ;  /* 0x000000389d947836 */ /* 0x040fe20000000000 */
[----:B------:R-:W-:Y:S01]  /*0d80*/  SHF.R.S32.HI R0, RZ, 0x1f, R143 ;  /* 0x0000001fff007819 */ /* 0x000fe2000001148f */
[----:B------:R-:W-:Y:S01]  /*0d90*/  VIADD R145, R157, 0x50 ;  /* 0x000000509d917836 */ /* 0x000fe20000000000 */
[----:B------:R-:W-:Y:S01]  /*0da0*/  SHF.R.S32.HI R0, RZ, 0x1f, R154 ;  /* 0x0000001fff007819 */ /* 0x000fe2000001149a */
[----:B------:R-:W-:Y:S01]  /*0db0*/  IMAD.IADD R3, R4, 0x1, -R3 ;  /* 0x0000000104037824 */ /* 0x000fe200078e0a03 */
[----:B------:R-:W-:Y:S02]  /*0dc0*/  SHF.R.S32.HI R0, RZ, 0x1f, R151 ;  /* 0x0000001fff007819 */ /* 0x000fe40000011497 */
[----:B------:R-:W-:Y:S02]  /*0dd0*/  SHF.R.S32.HI R0, RZ, 0x1f, R148 ;  /* 0x0000001fff007819 */ /* 0x000fe40000011494 */
[----:B------:R-:W-:Y:S01]  /*0de0*/  SHF.R.S32.HI R0, RZ, 0x1f, R145 ;  /* 0x0000001fff007819 */ /* 0x000fe20000011491 */
[----:B------:R-:W-:Y:S01]  /*0df0*/  IMAD R0, R3, 0x8, R8 ;  /* 0x0000000803007824 */ /* 0x000fe200078e0208 */
[----:B------:R0:W-:Y:S04]  /*0e00*/  STL [R1+0x44], R6 ;  /* 0x0000440601007387 */ /* 0x0001e80000100800 */
[----:B------:R1:W-:Y:S04]  /*0e10*/  STL [R1+0x3c], R8 ;  /* 0x00003c0801007387 */ /* 0x0003e80000100800 */
[----:B------:R1:W-:Y:S04]  /*0e20*/  STL [R1+0x8], RZ ;  /* 0x000008ff01007387 */ /* 0x0003e80000100800 */
[----:B------:R1:W-:Y:S01]  /*0e30*/  STL [R1+0x40], R0 ;  /* 0x0000400001007387 */ /* 0x0003e20000100800 */
[----:B------:R-:W-:Y:S01]  /*0e40*/  LEA R16, R16, UR40, 0x1 ;  /* 0x0000002810107c11 */ /* 0x000fe2000f8e08ff */
[----:B------:R-:W-:-:S02]  /*0e50*/  IMAD.MOV.U32 R17, RZ, RZ, 0x40 ;  /* 0x00000040ff117424 */ /* 0x000fc400078e00ff */
[----:B------:R-:W-:Y:S02]  /*0e60*/  VIADD R142, R137, 0x20 ;  /* 0x00000020898e7836 */ /* 0x000fe40000000000 */
[----:B------:R-:W-:Y:S02]  /*0e70*/  VIADD R152, R157, 0x18 ;  /* 0x000000189d987836 */ /* 0x000fe40000000000 */
[----:B------:R-:W-:Y:S01]  /*0e80*/  VIADD R18, R16, 0x21800 ;  /* 0x0002180010127836 */ /* 0x000fe20000000000 */
[----:B------:R-:W-:Y:S01]  /*0e90*/  SEL R17, R17, 0xffffffc0, !P2 ;  /* 0xffffffc011117807 */ /* 0x000fe20005000000 */
[C---:B------:R-:W-:Y:S01]  /*0ea0*/  VIADD R149, R157.reuse, 0x30 ;  /* 0x000000309d957836 */ /* 0x040fe20000000000 */
[C---:B------:R-:W-:Y:S01]  /*0eb0*/  IADD3 R153, R157.reuse, 0x10, RZ ;  /* 0x000000109d997810 */ /* 0x040fe20007ffe0ff */
[C---:B------:R-:W-:Y:S02]  /*0ec0*/  VIADD R150, R157.reuse, 0x28 ;  /* 0x000000289d967836 */ /* 0x040fe40000000000 */
[C---:B------:R-:W-:Y:S01]  /*0ed0*/  VIADD R146, R157.reuse, 0x48 ;  /* 0x000000489d927836 */ /* 0x040fe20000000000 */
[----:B------:R-:W-:Y:S01]  /*0ee0*/  SHF.R.S32.HI R4, RZ, 0x1f, R142 ;  /* 0x0000001fff047819 */ /* 0x000fe2000001148e */
[----:B------:R-:W-:-:S02]  /*0ef0*/  VIADD R147, R157, 0x40 ;  /* 0x000000409d937836 */ /* 0x000fc40000000000 */
[----:B------:R-:W-:Y:S02]  /*0f00*/  VIADD R144, R157, 0x58 ;  /* 0x000000589d907836 */ /* 0x000fe40000000000 */
[----:B------:R-:W-:Y:S01]  /*0f10*/  VIADD R23, R16, 0x21820 ;  /* 0x0002182010177836 */ /* 0x000fe20000000000 */
[----:B------:R-:W-:Y:S01]  /*0f20*/  SHF.R.S32.HI R4, RZ, 0x1f, R152 ;  /* 0x0000001fff047819 */ /* 0x000fe20000011498 */
[C---:B------:R-:W-:Y:S01]  /*0f30*/  @P1 VIADD R23, R18.reuse, 0xffffffe0 ;  /* 0xffffffe012171836 */ /* 0x040fe20000000000 */
[----:B------:R-:W-:Y:S01]  /*0f40*/  SHF.R.S32.HI R4, RZ, 0x1f, R149 ;  /* 0x0000001fff047819 */ /* 0x000fe20000011495 */
[----:B------:R-:W-:Y:S01]  /*0f50*/  IMAD.MOV.U32 R5, RZ, RZ, R9 ;  /* 0x000000ffff057224 */ /* 0x000fe200078e0009 */
[----:B------:R-:W-:Y:S01]  /*0f60*/  SHF.R.S32.HI R9, RZ, 0x1f, R153 ;  /* 0x0000001fff097819 */ /* 0x000fe20000011499 */
[----:B------:R-:W-:Y:S01]  /*0f70*/  IMAD.IADD R18, R18, 0x1, R17 ;  /* 0x0000000112127824 */ /* 0x000fe200078e0211 */
[----:B------:R-:W-:Y:S01]  /*0f80*/  SHF.R.S32.HI R9, RZ, 0x1f, R150 ;  /* 0x0000001fff097819 */ /* 0x000fe20000011496 */
[----:B0-----:R-:W-:Y:S01]  /*0f90*/  IMAD.MOV.U32 R6, RZ, RZ, R10 ;  /* 0x000000ffff067224 */ /* 0x001fe200078e000a */
[----:B------:R-:W-:Y:S01]  /*0fa0*/  SHF.R.S32.HI R4, RZ, 0x1f, R146 ;  /* 0x0000001fff047819 */ /* 0x000fe20000011492 */
[----:B------:R-:W-:Y:S01]  /*0fb0*/  IMAD.MOV.U32 R7, RZ, RZ, R11 ;  /* 0x000000ffff077224 */ /* 0x000fe200078e000b */
[----:B------:R-:W-:Y:S01]  /*0fc0*/  SHF.R.S32.HI R9, RZ, 0x1f, R147 ;  /* 0x0000001fff097819 */ /* 0x000fe20000011493 */
[----:B------:R-:W-:Y:S01]  /*0fd0*/  IMAD.MOV.U32 R2, RZ, RZ, RZ ;  /* 0x000000ffff027224 */ /* 0x000fe200078e00ff */
[----:B------:R-:W-:Y:S01]  /*0fe0*/  SHF.R.S32.HI R4, RZ, 0x1f, R144 ;  /* 0x0000001fff047819 */ /* 0x000fe20000011490 */
[----:B------:R-:W-:-:S02]  /*0ff0*/  IMAD.IADD R17, R17, 0x1, R23 ;  /* 0x0000000111117824 */ /* 0x000fc400078e0217 */
[----:B------:R-:W-:Y:S01]  /*1000*/  VIADD R136, R23, 0x6000 ;  /* 0x0000600017887836 */ /* 0x000fe20000000000 */
[----:B------:R-:W-:Y:S01]  /*1010*/  UMOV UR38, URZ ;  /* 0x0000003f00267c82 */ /* 0x000fe20008000000 */
[----:B-12---:R-:W-:-:S07]  /*1020*/  LOP3.LUT R19, R19, 0x1, RZ, 0xfc, !PT ;  /* 0x0000000113137812 */ /* 0x006fce00078efcff */
.L_x_205:
[----:B0-----:R-:W0:Y:S01]  /*1030*/  LDC.64 R138, c[0x0][0xc88] ;  /* 0x00032200ff8a7b82 */ /* 0x001e220000000a00 */
[----:B------:R-:W-:-:S07]  /*1040*/  ULDC.64 UR4, c[0x0][0xa28] ;  /* 0x00028a0000047ab9 */ /* 0x000fce0000000a00 */
[----:B-1234-:R-:W1:Y:S08]  /*1050*/  LDC.64 R10, c[0x0][0x418] ;  /* 0x00010600ff0a7b82 */ /* 0x01ee700000000a00 */
[----:B------:R-:W2:Y:S01]  /*1060*/  LDC R0, c[0x0][0x424] ;  /* 0x00010900ff007b82 */ /* 0x000ea20000000800 */
[----:B0-----:R-:W-:-:S07]  /*1070*/  IMAD.WIDE R138, R7, 0x4, R138 ;  /* 0x00000004078a7825 */ /* 0x001fce00078e028a */
[----:B------:R-:W0:Y:S01]  /*1080*/  LDC R89, c[0x0][0x2f0] ;  /* 0x0000bc00ff597b82 */ /* 0x000e220000000800 */
[----:B------:R-:W3:Y:S01]  /*1090*/  LDG.E R138, desc[UR36][R138.64] ;  /* 0x000000248a8a7981 */ /* 0x000ee2000c1e1900 */
[----:B------:R-:W-:Y:S01]  /*10a0*/  ISETP.NE.U32.AND P0, PT, RZ, UR4, PT ;  /* 0x00000004ff007c0c */ /* 0x000fe2000bf05070 */
[----:B------:R-:W-:-:S03]  /*10b0*/  IMAD.MOV.U32 R4, RZ, RZ, RZ ;  /* 0x000000ffff047224 */ /* 0x000fc600078e00ff */
[----:B------:R-:W-:Y:S02]  /*10c0*/  ISETP.NE.AND.EX P0, PT, RZ, UR5, PT, P0 ;  /* 0x00000005ff007c0c */ /* 0x000fe4000bf05300 */
[----:B---3--:R-:W-:-:S11]  /*10d0*/  SHF.R.S32.HI R156, RZ, 0x1f, R138 ;  /* 0x0000001fff9c7819 */ /* 0x008fd6000001148a */
[----:B------:R-:W-:-:S04]  /*10e0*/  @P0 LEA R8, P1, R138, UR4, 0x2 ;  /* 0x000000048a080c11 */ /* 0x000fc8000f8210ff */
[----:B------:R-:W-:Y:S01]  /*10f0*/  @P0 LEA.HI.X R9, R138, UR5, R156, 0x2, P1 ;  /* 0x000000058a090c11 */ /* 0x000fe200088f149c */
[----:B------:R-:W-:Y:S02]  /*1100*/  ULDC.64 UR4, c[0x0][0xa20] ;  /* 0x0002880000047ab9 */ /* 0x000fe40000000a00 */
[----:B------:R-:W-:Y:S02]  /*1110*/  ISETP.NE.U32.AND P1, PT, RZ, UR4, PT ;  /* 0x00000004ff007c0c */ /* 0x000fe4000bf25070 */
[----:B------:R3:W5:Y:S01]  /*1120*/  @P0 LDG.E R4, desc[UR36][R8.64] ;  /* 0x0000002408040981 */ /* 0x000762000c1e1900 */
[----:B-1----:R-:W-:Y:S02]  /*1130*/  ISETP.NE.U32.AND P0, PT, R10, RZ, PT ;  /* 0x000000ff0a00720c */ /* 0x002fe40003f05070 */
[----:B------:R-:W-:Y:S02]  /*1140*/  ISETP.NE.AND.EX P1, PT, RZ, UR5, PT, P1 ;  /* 0x00000005ff007c0c */ /* 0x000fe4000bf25310 */
[----:B------:R-:W-:-:S04]  /*1150*/  ISETP.NE.AND.EX P0, PT, R11, RZ, PT, P0 ;  /* 0x000000ff0b00720c */ /* 0x000fc80003f05300 */
[----:B--2---:R-:W-:-:S05]  /*1160*/  SEL R0, R0, 0x1, P0 ;  /* 0x0000000100007807 */ /* 0x004fca0000000000 */
[----:B0-----:R-:W-:Y:S02]  /*1170*/  IMAD R89, R0, R89, RZ ;  /* 0x0000005900597224 */ /* 0x001fe400078e02ff */
[----:B------:R-:W-:-:S04]  /*1180*/  @P1 LEA R10, P2, R138, UR4, 0x2 ;  /* 0x000000048a0a1c11 */ /* 0x000fc8000f8410ff */
[----:B------:R-:W-:-:S05]  /*1190*/  @P1 LEA.HI.X R11, R138, UR5, R156, 0x2, P2 ;  /* 0x000000058a0b1c11 */ /* 0x000fca00090f149c */
[----:B------:R3:W5:Y:S01]  /*11a0*/  @P1 LDG.E R89, desc[UR36][R10.64] ;  /* 0x000000240a591981 */ /* 0x000762000c1e1900 */
[----:B------:R-:W-:Y:S05]  /*11b0*/  @P1 BRA `(.L_x_164) ;  /* 0x0000000000241947 */ /* 0x000fea0003800000 */
[----:B------:R-:W-:Y:S02]  /*11c0*/  ULDC.64 UR4, c[0x0][0xa08] ;  /* 0x0002820000047ab9 */ /* 0x000fe40000000a00 */
[----:B------:R-:W-:-:S04]  /*11d0*/  ISETP.NE.U32.AND P0, PT, RZ, UR4, PT ;  /* 0x00000004ff007c0c */ /* 0x000fc8000bf05070 */
[----:B------:R-:W-:-:S13]  /*11e0*/  ISETP.NE.AND.EX P0, PT, RZ, UR5, PT, P0 ;  /* 0x00000005ff007c0c */ /* 0x000fda000bf05300 */
[----:B------:R-:W-:Y:S05]  /*11f0*/  @!P0 BRA `(.L_x_164) ;  /* 0x0000000000148947 */ /* 0x000fea0003800000 */
[----:B---3--:R-:W0:Y:S02]  /*1200*/  LDC.64 R8, c[0x0][0xa08] ;  /* 0x00028200ff087b82 */ /* 0x008e240000000a00 */
[----:B0-----:R-:W-:-:S05]  /*1210*/  IMAD.WIDE R8, R138, 0x4, R8 ;  /* 0x000000048a087825 */ /* 0x001fca00078e0208 */
[----:B-----5:R-:W2:Y:S04]  /*1220*/  LDG.E R89, desc[UR36][R8.64] ;  /* 0x0000002408597981 */ /* 0x020ea8000c1e1900 */
[----:B------:R-:W2:Y:S02]  /*1230*/  LDG.E R0, desc[UR36][R8.64+0x4] ;  /* 0x0000042408007981 */ /* 0x000ea4000c1e1900 */
[----:B--2---:R-:W-:-:S07]  /*1240*/  IMAD.IADD R89, R0, 0x1, -R89 ;  /* 0x0000000100597824 */ /* 0x004fce00078e0a59 */
.L_x_164:
[----:B-----5:R-:W-:Y:S01]  /*1250*/  IMAD.IADD R89, R89, 0x1, -R4 ;  /* 0x0000000159597824 */ /* 0x020fe200078e0a04 */
[C---:B------:R-:W-:Y:S01]  /*1260*/  LOP3.LUT R3, R6.reuse, 0xff000000, RZ, 0xc0, !PT ;  /* 0xff00000006037812 */ /* 0x040fe200078ec0ff */
[----:B------:R-:W-:Y:S01]  /*1270*/  IMAD.MOV.U32 R88, RZ, RZ, RZ ;  /* 0x000000ffff587224 */ /* 0x000fe200078e00ff */
[----:B------:R-:W-:Y:S01]  /*1280*/  LOP3.LUT R0, R6, 0xff0000, RZ, 0xc0, !PT ;  /* 0x00ff000006007812 */ /* 0x000fe200078ec0ff */
[C---:B------:R-:W-:Y:S01]  /*1290*/  VIADD R4, R89.reuse, 0x7f ;  /* 0x0000007f59047836 */ /* 0x040fe20000000000 */
[----:B------:R-:W-:Y:S02]  /*12a0*/  ISETP.GE.AND P0, PT, R89, 0x1, PT ;  /* 0x000000015900780c */ /* 0x000fe40003f06270 */
[----:B------:R-:W-:Y:S02]  /*12b0*/  SHF.R.U32.HI R3, RZ, 0x8, R3 ;  /* 0x00000008ff037819 */ /* 0x000fe40000011603 */
[----:B------:R-:W-:Y:S02]  /*12c0*/  SHF.R.S32.HI R7, RZ, 0x1f, R4 ;  /* 0x0000001fff077819 */ /* 0x000fe40000011404 */
[----:B------:R-:W-:-:S02]  /*12d0*/  LEA.HI R0, R0, R3, RZ, 0x10 ;  /* 0x0000000300007211 */ /* 0x000fc400078f80ff */
[----:B------:R-:W-:Y:S02]  /*12e0*/  LEA.HI R7, R7, R4, RZ, 0x7 ;  /* 0x0000000407077211 */ /* 0x000fe400078f38ff */
[----:B------:R-:W-:Y:S02]  /*12f0*/  LOP3.LUT R155, R0, 0xff, RZ, 0xc0, !PT ;  /* 0x000000ff009b7812 */ /* 0x000fe400078ec0ff */
[----:B------:R-:W-:Y:S02]  /*1300*/  SHF.R.U32.HI R140, RZ, 0x10, R0 ;  /* 0x00000010ff8c7819 */ /* 0x000fe40000011600 */
[----:B---3--:R-:W-:Y:S01]  /*1310*/  SHF.R.S32.HI R11, RZ, 0x7, R7 ;  /* 0x00000007ff0b7819 */ /* 0x008fe20000011407 */
[----:B------:R-:W-:Y:S06]  /*1320*/  @!P0 BRA `(.L_x_165) ;  /* 0x0000000000748947 */ /* 0x000fec0003800000 */
[----:B------:R-:W0:Y:S01]  /*1330*/  LDC R3, c[0x0][0x9f0] ;  /* 0x00027c00ff037b82 */ /* 0x000e220000000800 */
[----:B------:R-:W-:-:S04]  /*1340*/  ISETP.NE.AND P0, PT, R140, RZ, PT ;  /* 0x000000ff8c00720c */ /* 0x000fc80003f05270 */
[----:B0-----:R-:W-:-:S04]  /*1350*/  SEL R12, R140, R3, P0 ;  /* 0x000000038c0c7207 */ /* 0x001fc80000000000 */
[-C--:B------:R-:W-:Y:S02]  /*1360*/  IABS R4, R12.reuse ;  /* 0x0000000c00047213 */ /* 0x080fe40000000000 */
[----:B------:R-:W-:Y:S02]  /*1370*/  IADD3 R0, R11, -0x1, R12 ;  /* 0xffffffff0b007810 */ /* 0x000fe40007ffe00c */
[----:B------:R-:W0:Y:S01]  /*1380*/  I2F.RP R3, R4 ;  /* 0x0000000400037306 */ /* 0x000e220000209400 */
[----:B------:R-:W-:Y:S02]  /*1390*/  IABS R13, R12 ;  /* 0x0000000c000d7213 */ /* 0x000fe40000000000 */
[----:B------:R-:W-:Y:S02]  /*13a0*/  IABS R10, R0 ;  /* 0x00000000000a7213 */ /* 0x000fe40000000000 */
[----:B------:R-:W-:-:S04]  /*13b0*/  LOP3.LUT R0, R0, R12, RZ, 0x3c, !PT ;  /* 0x0000000c00007212 */ /* 0x000fc800078e3cff */
[----:B------:R-:W-:Y:S01]  /*13c0*/  ISETP.GE.AND P2, PT, R0, RZ, PT ;  /* 0x000000ff0000720c */ /* 0x000fe20003f46270 */
[----:B0-----:R-:W0:Y:S02]  /*13d0*/  MUFU.RCP R3, R3 ;  /* 0x0000000300037308 */ /* 0x001e240000001000 */
[----:B0-----:R-:W-:Y:S02]  /*13e0*/  VIADD R8, R3, 0xffffffe ;  /* 0x0ffffffe03087836 */ /* 0x001fe40000000000 */
[----:B------:R-:W-:-:S04]  /*13f0*/  IMAD.MOV R3, RZ, RZ, -R13 ;  /* 0x000000ffff037224 */ /* 0x000fc800078e0a0d */
[----:B------:R0:W1:Y:S02]  /*1400*/  F2I.FTZ.U32.TRUNC.NTZ R9, R8 ;  /* 0x0000000800097305 */ /* 0x000064000021f000 */
[----:B0-----:R-:W-:Y:S02]  /*1410*/  IMAD.MOV.U32 R8, RZ, RZ, RZ ;  /* 0x000000ffff087224 */ /* 0x001fe400078e00ff */
[----:B-1----:R-:W-:-:S04]  /*1420*/  IMAD.MOV R7, RZ, RZ, -R9 ;  /* 0x000000ffff077224 */ /* 0x002fc800078e0a09 */
[----:B------:R-:W-:-:S04]  /*1430*/  IMAD R7, R7, R4, RZ ;  /* 0x0000000407077224 */ /* 0x000fc800078e02ff */
[----:B------:R-:W-:-:S06]  /*1440*/  IMAD.HI.U32 R9, R9, R7, R8 ;  /* 0x0000000709097227 */ /* 0x000fcc00078e0008 */
[----:B------:R-:W-:-:S04]  /*1450*/  IMAD.HI.U32 R9, R9, R10, RZ ;  /* 0x0000000a09097227 */ /* 0x000fc800078e00ff */
[----:B------:R-:W-:-:S05]  /*1460*/  IMAD R3, R9, R3, R10 ;  /* 0x0000000309037224 */ /* 0x000fca00078e020a */
[----:B------:R-:W-:-:S13]  /*1470*/  ISETP.GT.U32.AND P1, PT, R4, R3, PT ;  /* 0x000000030400720c */ /* 0x000fda0003f24070 */
[----:B------:R-:W-:Y:S02]  /*1480*/  @!P1 IMAD.IADD R3, R3, 0x1, -R4 ;  /* 0x0000000103039824 */ /* 0x000fe400078e0a04 */
[----:B------:R-:W-:Y:S01]  /*1490*/  @!P1 VIADD R9, R9, 0x1 ;  /* 0x0000000109099836 */ /* 0x000fe20000000000 */
[----:B------:R-:W-:Y:S02]  /*14a0*/  ISETP.NE.AND P1, PT, R12, RZ, PT ;  /* 0x000000ff0c00720c */ /* 0x000fe40003f25270 */
[----:B------:R-:W-:-:S13]  /*14b0*/  ISETP.GE.U32.AND P0, PT, R3, R4, PT ;  /* 0x000000040300720c */ /* 0x000fda0003f06070 */
[----:B------:R-:W-:-:S04]  /*14c0*/  @P0 VIADD R9, R9, 0x1 ;  /* 0x0000000109090836 */ /* 0x000fc80000000000 */
[----:B------:R-:W-:Y:S01]  /*14d0*/  @!P2 IMAD.MOV R9, RZ, RZ, -R9 ;  /* 0x000000ffff09a224 */ /* 0x000fe200078e0a09 */
[----:B------:R-:W-:-:S04]  /*14e0*/  @!P1 LOP3.LUT R9, RZ, R12, RZ, 0x33, !PT ;  /* 0x0000000cff099212 */ /* 0x000fc800078e33ff */
[----:B------:R-:W-:-:S07]  /*14f0*/  MOV R88, R9 ;  /* 0x0000000900587202 */ /* 0x000fce0000000f00 */
.L_x_165:
[-C--:B------:R-:W-:Y:S01]  /*1500*/  IMAD R22, R155, R88.reuse, RZ ;  /* 0x000000589b167224 */ /* 0x080fe200078e02ff */
[----:B------:R-:W-:Y:S01]  /*1510*/  LOP3.LUT R139, R6, 0xffff, RZ, 0xc0, !PT ;  /* 0x0000ffff068b7812 */ /* 0x000fe200078ec0ff */
[----:B------:R-:W-:Y:S01]  /*1520*/  IMAD.MOV.U32 R141, RZ, RZ, R5 ;  /* 0x000000ffff8d7224 */ /* 0x000fe200078e0005 */
[----:B------:R-:W-:Y:S02]  /*1530*/  PLOP3.LUT P0, PT, PT, PT, PT, 0x80, 0x0 ;  /* 0x000000000000781c */ /* 0x000fe40003f0f070 */
[----:B------:R-:W-:Y:S02]  /*1540*/  CS2R R20, SRZ ;  /* 0x0000000000147805 */ /* 0x000fe4000001ff00 */
[----:B------:R-:W-:Y:S02]  /*1550*/  VIADDMNMX R88, R22, R88, R11, PT ;  /* 0x0000005816587246 */ /* 0x000fe4000380010b */
[----:B------:R-:W-:Y:S02]  /*1560*/  CS2R R134, SRZ ;  /* 0x0000000000867805 */ /* 0x000fe4000001ff00 */
[----:B------:R-:W-:-:S02]  /*1570*/  CS2R R54, SRZ ;  /* 0x0000000000367805 */ /* 0x000fc4000001ff00 */
[----:B------:R-:W-:Y:S02]  /*1580*/  CS2R R76, SRZ ;  /* 0x00000000004c7805 */ /* 0x000fe4000001ff00 */
[----:B------:R-:W-:Y:S02]  /*1590*/  ISETP.GT.AND P1, PT, R88, R22, PT ;  /* 0x000000165800720c */ /* 0x000fe40003f24270 */
        /* <DEDUP_REMOVED lines=22> */
[----:B------:R-:W0:Y:S01]  /*1700*/  S2R R0, SR_TID.X ;  /* 0x0000000000007919 */ /* 0x000e220000002100 */
[----:B------:R-:W-:-:S04]  /*1710*/  UIADD3 UR6, UR40, 0x21800, URZ ;  /* 0x0002180028067890 */ /* 0x000fc8000fffe03f */
[----:B------:R-:W-:-:S06]  /*1720*/  ULOP3.LUT UP0, URZ, UR6, 0x3ff, URZ, 0xc0, !UPT ;  /* 0x000003ff063f7892 */ /* 0x000fcc000f80c03f */
[----:B------:R-:W-:Y:S01]  /*1730*/  PLOP3.LUT P0, PT, PT, PT, UP0, 0x80, 0x0 ;  /* 0x000000000000781c */ /* 0x000fe20003f0f008 */
[----:B0-----:R-:W-:-:S05]  /*1740*/  VIADD R3, R0, 0xffffff80 ;  /* 0xffffff8000037836 */ /* 0x001fca0000000000 */
[----:B------:R-:W-:-:S04]  /*1750*/  SHF.R.S32.HI R0, RZ, 0x1f, R3 ;  /* 0x0000001fff007819 */ /* 0x000fc80000011403 */
[----:B------:R-:W-:-:S04]  /*1760*/  LEA.HI R0, R0, R3, RZ, 0x7 ;  /* 0x0000000300007211 */ /* 0x000fc800078f38ff */
[----:B------:R-:W-:-:S06]  /*1770*/  SHF.R.S32.HI R0, RZ, 0x7, R0 ;  /* 0x00000007ff007819 */ /* 0x000fcc0000011400 */
[----:B------:R-:W0:Y:S02]  /*1780*/  SHFL.IDX PT, R0, R0, RZ, 0x1f ;  /* 0x00001fff00007589 */ /* 0x000e2400000e0000 */
[----:B0-----:R-:W-:-:S13]  /*1790*/  R2UR UR42, R0 ;  /* 0x00000000002a72ca */ /* 0x001fda00000e0000 */
        /* <DEDUP_REMOVED lines=14> */
[----:B------:R-:W-:Y:S02]  /*1880*/  IMAD.U32 R10, RZ, RZ, UR6 ;  /* 0x00000006ff0a7e24 */ /* 0x000fe4000f8e00ff */
        /* <DEDUP_REMOVED lines=8> */
.L_x_167:
[----:B------:R-:W2:Y:S01]  /*1910*/  LDL R20, [R1+0x8] ;  /* 0x0000080001147983 */ /* 0x000ea20000100800 */
[----:B------:R-:W-:Y:S02]  /*1920*/  ISETP.NE.AND P0, PT, R19, 0x3, PT ;  /* 0x000000031300780c */ /* 0x000fe40003f05270 */
[----:B--2---:R-:W-:-:S04]  /*1930*/  LEA.HI R0, R20, R20, RZ, 0x1 ;  /* 0x0000001414007211 */ /* 0x004fc800078f08ff */
[----:B------:R-:W-:-:S05]  /*1940*/  LOP3.LUT R0, R0, 0xfffffffe, RZ, 0xc0, !PT ;  /* 0xfffffffe00007812 */ /* 0x000fca00078ec0ff */
[----:B------:R-:W-:-:S05]  /*1950*/  IMAD.IADD R0, R20, 0x1, -R0 ;  /* 0x0000000114007824 */ /* 0x000fca00078e0a00 */
[----:B------:R-:W-:-:S04]  /*1960*/  SHF.L.U32 R0, R0, 0x1f, RZ ;  /* 0x0000001f00007819 */ /* 0x000fc800000006ff */
[----:B------:R-:W0:Y:S02]  /*1970*/  SYNCS.PHASECHK.TRANS64.TRYWAIT P1, [UR40+0x2d800], R0 ;  /* 0x02d80000ff0075a7 */ /* 0x000e240008020168 */
[----:B0-----:R-:W-:Y:S05]  /*1980*/  @!P1 BRA `(.L_x_168) ;  /* 0x000000cc00d89947 */ /* 0x001fea0003800000 */
.L_x_288:
[----:B------:R-:W-:Y:S05]  /*1990*/  @!P0 BRA `(.L_x_169) ;  /* 0x0000000000048947 */ /* 0x000fea0003800000 */
[----:B------:R-:W-:Y:S01]  /*19a0*/  BPT.TRAP 0x1 ;  /* 0x000000040000795c */ /* 0x000fe20000300000 */
.L_x_169:
[----:B------:R-:W-:Y:S01]  /*19b0*/  IMAD.U32 R5, RZ, RZ, UR38 ;  /* 0x00000026ff057e24 */ /* 0x000fe2000f8e00ff */
[----:B0-----:R-:W-:-:S04]  /*19c0*/  SHF.L.U32 R0, R2, 0x1f, RZ ;  /* 0x0000001f02007819 */ /* 0x001fc800000006ff */
[----:B------:R-:W-:-:S04]  /*19d0*/  LEA R5, R5, UR40, 0x3 ;  /* 0x0000002805057c11 */ /* 0x000fc8000f8e18ff */
[----:B------:R0:W1:Y:S01]  /*19e0*/  SYNCS.PHASECHK.TRANS64.TRYWAIT P1, [R5+URZ+0x2d830], R0 ;  /* 0x02d83000050075a7 */ /* 0x000062000802017f */
[----:B------:R-:W-:Y:S05]  /*19f0*/  @!P0 BRA `(.L_x_170) ;  /* 0x0000000000048947 */ /* 0x000fea0003800000 */
[----:B------:R-:W-:Y:S01]  /*1a00*/  BPT.TRAP 0x1 ;  /* 0x000000040000795c */ /* 0x000fe20000300000 */
.L_x_170:
[----:B------:R-:W-:Y:S01]  /*1a10*/  IMAD.MOV.U32 R135, RZ, RZ, RZ ;  /* 0x000000ffff877224 */ /* 0x000fe200078e00ff */
[----:B-1----:R-:W-:Y:S06]  /*1a20*/  @P1 BRA `(.L_x_171) ;  /* 0x0000000000081947 */ /* 0x002fec0003800000 */
[----:B------:R-:W1:Y:S02]  /*1a30*/  SYNCS.PHASECHK.TRANS64.TRYWAIT P1, [R5+URZ+0x2d830], R0 ;  /* 0x02d83000050075a7 */ /* 0x000e64000802017f */
[----:B-1----:R-:W-:Y:S05]  /*1a40*/  @!P1 BRA `(.L_x_172) ;  /* 0x000000cc00c09947 */ /* 0x002fea0003800000 */
.L_x_171:
[----:B------:R-:W-:Y:S05]  /*1a50*/  WARPSYNC.ALL ;  /* 0x0000000000007948 */ /* 0x000fea0003800000 */
[----:B------:R-:W-:Y:S01]  /*1a60*/  UIADD3 UR4, UR40, 0x15400, URZ ;  /* 0x0001540028047890 */ /* 0x000fe2000fffe03f */
[----:B------:R-:W-:Y:S01]  /*1a70*/  WARPGROUP.ARRIVE ;  /* 0x00000000000079c5 */ /* 0x000fe20000000000 */
[----:B------:R-:W-:Y:S02]  /*1a80*/  ULEA UR43, UR43, UR40, 0xc ;  /* 0x000000282b2b7291 */ /* 0x000fe4000f8e603f */
[----:B------:R-:W-:Y:S02]  /*1a90*/  USHF.R.U32.HI UR4, URZ, 0x4, UR4 ;  /* 0x000000043f047899 */ /* 0x000fe40008011604 */
[----:B------:R-:W-:-:S02]  /*1aa0*/  UIADD3 UR43, UR43, 0xc400, URZ ;  /* 0x0000c4002b2b7890 */ /* 0x000fc4000fffe03f */
[----:B------:R-:W-:Y:S02]  /*1ab0*/  ULOP3.LUT UR4, UR4, 0x3fff, URZ, 0xc0, !UPT ;  /* 0x00003fff04047892 */ /* 0x000fe4000f8ec03f */
[----:B------:R-:W-:Y:S02]  /*1ac0*/  USHF.R.U32.HI UR43, URZ, 0x4, UR43 ;  /* 0x000000043f2b7899 */ /* 0x000fe4000801162b */
[----:B------:R-:W-:Y:S02]  /*1ad0*/  ULOP3.LUT UR28, UR4, 0x10000, URZ, 0xfc, !UPT ;  /* 0x00010000041c7892 */ /* 0x000fe4000f8efc3f */
[----:B------:R-:W-:Y:S02]  /*1ae0*/  ULOP3.LUT UR43, UR43, 0x3fff, URZ, 0xc0, !UPT ;  /* 0x00003fff2b2b7892 */ /* 0x000fe4000f8ec03f */
[----:B------:R-:W-:Y:S02]  /*1af0*/  UIMAD UR6, UR38, 0x600, UR28 ;  /* 0x00000600260678a4 */ /* 0x000fe4000f8e021c */
[----:B------:R-:W-:Y:S01]  /*1b00*/  ULOP3.LUT UR4, UR43, 0x10000, URZ, 0xfc, !UPT ;  /* 0x000100002b047892 */ /* 0x000fe2000f8efc3f */
[----:B------:R-:W-:Y:S01]  /*1b10*/  UMOV UR7, 0x80000020 ;  /* 0x8000002000077882 */ /* 0x000fe20000000000 */
[----:B------:R-:W-:-:S02]  /*1b20*/  UMOV UR5, 0x80000020 ;  /* 0x8000002000057882 */ /* 0x000fc40000000000 */
[----:B------:R-:W-:Y:S02]  /*1b30*/  UIADD3 UR8, UR4, 0x2, URZ ;  /* 0x0000000204087890 */ /* 0x000fe4000fffe03f */
[----:B------:R-:W-:Y:S01]  /*1b40*/  UIADD3 UR10, UR6, 0x2, URZ ;  /* 0x00000002060a7890 */ /* 0x000fe2000fffe03f */
[----:B------:R-:W-:Y:S02]  /*1b50*/  UMOV UR9, 0x80000020 ;  /* 0x8000002000097882 */ /* 0x000fe40000000000 */
[----:B------:R-:W-:Y:S01]  /*1b60*/  HGMMA.64x128x16.F32 R24, gdesc[UR4], RZ, !UPT, gsb0 ;  /* 0x01e00000041879f0 */ /* 0x000fe2000c0008ff */
[----:B------:R-:W-:Y:S01]  /*1b70*/  UMOV UR11, 0x80000020 ;  /* 0x80000020000b7882 */ /* 0x000fe20000000000 */
[----:B------:R-:W-:Y:S02]  /*1b80*/  UIADD3 UR12, UR4, 0x300, URZ ;  /* 0x00000300040c7890 */ /* 0x000fe4000fffe03f */
[----:B------:R-:W-:Y:S01]  /*1b90*/  UIADD3 UR14, UR6, 0x200, URZ ;  /* 0x00000200060e7890 */ /* 0x000fe2000fffe03f */
[----:B------:R-:W-:Y:S01]  /*1ba0*/  UMOV UR13, 0x80000020 ;  /* 0x80000020000d7882 */ /* 0x000fe20000000000 */
[----:B------:R-:W-:Y:S01]  /*1bb0*/  UMOV UR15, 0x80000020 ;  /* 0x80000020000f7882 */ /* 0x000fe20000000000 */
[----:B------:R-:W-:-:S02]  /*1bc0*/  UIADD3 UR16, UR4, 0x302, URZ ;  /* 0x0000030204107890 */ /* 0x000fc4000fffe03f */
[----:B------:R-:W-:Y:S01]  /*1bd0*/  UIADD3 UR18, UR6, 0x202, URZ ;  /* 0x0000020206127890 */ /* 0x000fe2000fffe03f */
[----:B------:R-:W-:Y:S01]  /*1be0*/  UMOV UR17, 0x80000020 ;  /* 0x8000002000117882 */ /* 0x000fe20000000000 */
[----:B------:R-:W-:Y:S01]  /*1bf0*/  UMOV UR19, 0x80000020 ;  /* 0x8000002000137882 */ /* 0x000fe20000000000 */
[----:B------:R-:W-:Y:S02]  /*1c00*/  UIADD3 UR20, UR4, 0x600, URZ ;  /* 0x0000060004147890 */ /* 0x000fe4000fffe03f */
[----:B------:R-:W-:Y:S01]  /*1c10*/  UIADD3 UR22, UR6, 0x400, URZ ;  /* 0x0000040006167890 */ /* 0x000fe2000fffe03f */
[----:B------:R-:W-:Y:S01]  /*1c20*/  UMOV UR21, 0x80000020 ;  /* 0x8000002000157882 */ /* 0x000fe20000000000 */
[----:B------:R-:W-:Y:S01]  /*1c30*/  UMOV UR23, 0x80000020 ;  /* 0x8000002000177882 */ /* 0x000fe20000000000 */
[----:B------:R-:W-:Y:S02]  /*1c40*/  UIADD3 UR24, UR4, 0x602, URZ ;  /* 0x0000060204187890 */ /* 0x000fe4000fffe03f */
[----:B------:R-:W-:Y:S01]  /*1c50*/  UIADD3 UR26, UR6, 0x402, URZ ;  /* 0x00000402061a7890 */ /* 0x000fe2000fffe03f */
[----:B------:R-:W-:Y:S01]  /*1c60*/  UMOV UR25, 0x80000020 ;  /* 0x8000002000197882 */ /* 0x000fe20000000000 */
[----:B------:R-:W-:Y:S01]  /*1c70*/  UMOV UR27, 0x80000020 ;  /* 0x80000020001b7882 */ /* 0x000fe20000000000 */
[----:B------:R-:W-:-:S02]  /*1c80*/  WARPGROUP.DEPBAR.LE gsb0, 0x0 ;  /* 0x00008000000079c5 */ /* 0x000fc40000010000 */
        /* <DEDUP_REMOVED lines=15> */
[----:B------:R-:W-:Y:S05]  /*1d80*/  @!P0 BRA `(.L_x_173) ;  /* 0x0000000000048947 */ /* 0x000fea0003800000 */
[----:B------:R-:W-:Y:S01]  /*1d90*/  BPT.TRAP 0x1 ;  /* 0x000000040000795c */ /* 0x000fe20000300000 */
.L_x_173:
[----:B------:R-:W-:Y:S01]  /*1da0*/  IADD3 R89, R89, 0x80, -R157 ;  /* 0x0000008059597810 */ /* 0x000fe20007ffe89d */
[----:B------:R-:W-:Y:S01]  /*1db0*/  ULDC UR6, c[0x0][0x988] ;  /* 0x0002620000067ab9 */ /* 0x000fe20000000800 */
[----:B------:R-:W-:Y:S01]  /*1dc0*/  P2R R7, PR, RZ, 0x1 ;  /* 0x00000001ff077803 */ /* 0x000fe20000000000 */
[----:B------:R-:W-:Y:S01]  /*1dd0*/  IMAD.MOV.U32 R133, RZ, RZ, R135 ;  /* 0x000000ffff857224 */ /* 0x000fe200078e0087 */
[-C--:B------:R-:W-:Y:S01]  /*1de0*/  MOV R121, R135.reuse ;  /* 0x0000008700797202 */ /* 0x080fe20000000f00 */
[----:B------:R-:W-:Y:S01]  /*1df0*/  IMAD R4, R88, -0x80, R89 ;  /* 0xffffff8058047824 */ /* 0x000fe200078e0259 */
[----:B------:R-:W-:Y:S01]  /*1e00*/  MOV R91, R135 ;  /* 0x00000087005b7202 */ /* 0x000fe20000000f00 */
        /* <DEDUP_REMOVED lines=37> */
[----:B------:R-:W-:Y:S01]  /*2060*/  IMAD.MOV.U32 R89, RZ, RZ, R135 ;  /* 0x000000ffff597224 */ /* 0x000fe200078e0087 */
        /* <DEDUP_REMOVED lines=64> */
[----:B------:R-:W-:Y:S02]  /*2470*/  ISETP.GT.AND P0, PT, R4, 0x59, PT ;  /* 0x000000590400780c */ /* 0x000fe40003f04270 */
[----:B------:R-:W-:Y:S02]  /*2480*/  FSEL R114, R68, -INF , P6 ;  /* 0xff80000044727808 */ /* 0x000fe40003000000 */
[----:B------:R-:W-:-:S02]  /*2490*/  FMNMX.FTZ R3, R110, R3, !PT ;  /* 0x000000036e037209 */ /* 0x000fc40007810000 */
[----:B------:R-:W-:Y:S02]  /*24a0*/  FSEL R112, R59, -INF , P5 ;  /* 0xff8000003b707808 */ /* 0x000fe40002800000 */
[----:B------:R-:W-:Y:S02]  /*24b0*/  ISETP.GT.AND P5, PT, R4, 0x60, PT ;  /* 0x000000600400780c */ /* 0x000fe40003fa4270 */
[----:B------:R-:W-:Y:S02]  /*24c0*/  FSEL R116, R69, -INF , P0 ;  /* 0xff80000045747808 */ /* 0x000fe40000000000 */
[----:B------:R-:W-:Y:S02]  /*24d0*/  FMNMX.FTZ R3, R114, R3, !PT ;  /* 0x0000000372037209 */ /* 0x000fe40007810000 */
        /* <DEDUP_REMOVED lines=12> */
[----:B------:R-:W-:Y:S02]  /*25a0*/  FSEL R122, R77, -INF , P2 ;  /* 0xff8000004d7a7808 */ /* 0x000fe40001000000 */
[----:B------:R-:W-:-:S02]  /*25b0*/  FMNMX.FTZ R3, R76, R3, !PT ;  /* 0x000000034c037209 */ /* 0x000fc40007810000 */
[----:B------:R-:W-:Y:S02]  /*25c0*/  ISETP.GT.AND P3, PT, R4, 0x70, PT ;  /* 0x000000700400780c */ /* 0x000fe40003f64270 */
[----:B------:R-:W-:Y:S02]  /*25d0*/  FSEL R62, R62, -INF , P4 ;  /* 0xff8000003e3e7808 */ /* 0x000fe40002000000 */
[----:B------:R-:W-:Y:S02]  /*25e0*/  FSEL R124, R80, -INF , P3 ;  /* 0xff800000507c7808 */ /* 0x000fe40001800000 */
[----:B------:R-:W-:Y:S02]  /*25f0*/  FMNMX.FTZ R3, R122, R3, !PT ;  /* 0x000000037a037209 */ /* 0x000fe40007810000 */
[----:B------:R-:W-:Y:S02]  /*2600*/  ISETP.GT.AND P4, PT, R4, 0x71, PT ;  /* 0x000000710400780c */ /* 0x000fe40003f84270 */
[----:B------:R-:W-:-:S02]  /*2610*/  FMNMX.FTZ R3, R124, R3, !PT ;  /* 0x000000037c037209 */ /* 0x000fc40007810000 */
[----:B------:R-:W-:Y:S02]  /*2620*/  FSEL R130, R81, -INF , P4 ;  /* 0xff80000051827808 */ /* 0x000fe40002000000 */
[----:B------:R-:W-:Y:S02]  /*2630*/  ISETP.GT.AND P5, PT, R4, 0x78, PT ;  /* 0x000000780400780c */ /* 0x000fe40003fa4270 */
[----:B------:R-:W-:Y:S02]  /*2640*/  FMNMX.FTZ R3, R130, R3, !PT ;  /* 0x0000000382037209 */ /* 0x000fe40007810000 */
[----:B------:R-:W-:Y:S02]  /*2650*/  FSEL R128, R84, -INF , P5 ;  /* 0xff80000054807808 */ /* 0x000fe40002800000 */
[----:B------:R-:W-:Y:S02]  /*2660*/  ISETP.GT.AND P6, PT, R4, 0x79, PT ;  /* 0x000000790400780c */ /* 0x000fe40003fc4270 */
[----:B------:R-:W-:-:S02]  /*2670*/  FMNMX.FTZ R3, R128, R3, !PT ;  /* 0x0000000380037209 */ /* 0x000fc40007810000 */
[----:B------:R-:W-:Y:S02]  /*2680*/  FSEL R84, R85, -INF , P6 ;  /* 0xff80000055547808 */ /* 0x000fe40003000000 */
[----:B------:R-:W-:Y:S02]  /*2690*/  P2R R15, PR, RZ, 0x8 ;  /* 0x00000008ff0f7803 */ /* 0x000fe40000000000 */
[----:B------:R-:W-:Y:S01]  /*26a0*/  FMNMX.FTZ R11, R84, R3, !PT ;  /* 0x00000003540b7209 */ /* 0x000fe20007810000 */
[----:B------:R-:W-:Y:S01]  /*26b0*/  IMAD.U32 R3, RZ, RZ, UR6 ;  /* 0x00000006ff037e24 */ /* 0x000fe2000f8e00ff */
[----:B------:R-:W-:Y:S02]  /*26c0*/  P2R R21, PR, RZ, 0x4 ;  /* 0x00000004ff157803 */ /* 0x000fe40000000000 */
[----:B------:R-:W-:Y:S01]  /*26d0*/  ISETP.GT.AND P2, PT, R4, 0x58, PT ;  /* 0x000000580400780c */ /* 0x000fe20003f44270 */
[----:B01----:R-:W0:Y:S01]  /*26e0*/  SHFL.BFLY PT, R0, R11, 0x2, 0x1f ;  /* 0x0c401f000b007f89 */ /* 0x003e2200000e0000 */
[----:B------:R-:W-:-:S02]  /*26f0*/  P2R R29, PR, RZ, 0x2 ;  /* 0x00000002ff1d7803 */ /* 0x000fc40000000000 */
[----:B------:R-:W-:Y:S02]  /*2700*/  FSEL R70, R70, -INF , P2 ;  /* 0xff80000046467808 */ /* 0x000fe40001000000 */
[----:B------:R-:W-:Y:S02]  /*2710*/  ISETP.NE.AND P2, PT, R21, RZ, PT ;  /* 0x000000ff1500720c */ /* 0x000fe40003f45270 */
[C---:B------:R-:W-:Y:S02]  /*2720*/  ISETP.GT.AND P1, PT, R4.reuse, 0x59, PT ;  /* 0x000000590400780c */ /* 0x040fe40003f24270 */
[----:B------:R-:W-:Y:S02]  /*2730*/  P2R R31, PR, RZ, 0x1 ;  /* 0x00000001ff1f7803 */ /* 0x000fe40000000000 */
[----:B------:R-:W-:Y:S02]  /*2740*/  ISETP.GT.AND P0, PT, R4, 0x60, PT ;  /* 0x000000600400780c */ /* 0x000fe40003f04270 */
[----:B------:R-:W-:-:S02]  /*2750*/  FSEL R80, R71, -INF , P1 ;  /* 0xff80000047507808 */ /* 0x000fc40000800000 */
[----:B------:R-:W-:Y:S02]  /*2760*/  FSEL R74, R74, -INF , P0 ;  /* 0xff8000004a4a7808 */ /* 0x000fe40000000000 */
[----:B------:R-:W-:Y:S02]  /*2770*/  ISETP.NE.AND P0, PT, R31, RZ, PT ;  /* 0x000000ff1f00720c */ /* 0x000fe40003f05270 */
[----:B------:R-:W-:Y:S02]  /*2780*/  ISETP.NE.AND P1, PT, R29, RZ, PT ;  /* 0x000000ff1d00720c */ /* 0x000fe40003f25270 */
[----:B------:R-:W-:Y:S02]  /*2790*/  FSEL R126, R75, -INF , P0 ;  /* 0xff8000004b7e7808 */ /* 0x000fe40000000000 */
[----:B------:R-:W-:Y:S02]  /*27a0*/  FSEL R86, R86, -INF , P5 ;  /* 0xff80000056567808 */ /* 0x000fe40002800000 */
[----:B0-----:R-:W-:-:S02]  /*27b0*/  FMNMX.FTZ R13, R11, R0, !PT ;  /* 0x000000000b0d7209 */ /* 0x001fc40007810000 */
[----:B------:R-:W-:Y:S02]  /*27c0*/  ISETP.NE.AND P0, PT, R7, RZ, PT ;  /* 0x000000ff0700720c */ /* 0x000fe40003f05270 */
[----:B------:R-:W-:Y:S01]  /*27d0*/  R2UR UR6, R5 ;  /* 0x00000000050672ca */ /* 0x000fe200000e0000 */
[----:B------:R-:W0:-:S12]  /*27e0*/  SHFL.BFLY PT, R0, R13, 0x1, 0x1f ;  /* 0x0c201f000d007f89 */ /* 0x000e1800000e0000 */
[----:B------:R-:W-:-:S04]  /*27f0*/  UIADD3 UR6, UR6, 0x2d840, URZ ;  /* 0x0002d84006067890 */ /* 0x000fc8000fffe03f */
[----:B------:R-:W-:Y:S01]  /*2800*/  UPRMT UR6, UR41, 0x654, UR6 ;  /* 0x0000065429067896 */ /* 0x000fe20008000006 */
[----:B0-----:R-:W-:-:S08]  /*2810*/  FMNMX.FTZ R0, R13, R0, !PT ;  /* 0x000000000d007209 */ /* 0x001fd00007810000 */
[----:B------:R-:W-:Y:S01]  /*2820*/  SYNCS.ARRIVE.TRANS64.RED.A1T0 RZ, [UR6], RZ ;  /* 0x000000ffffff79a7 */ /* 0x000fe20008100406 */
[----:B------:R-:W-:Y:S02]  /*2830*/  FMNMX.FTZ R13, R26, R27, !PT ;  /* 0x0000001b1a0d7209 */ /* 0x000fe40007810000 */
[C---:B------:R-:W-:Y:S01]  /*2840*/  FSETP.NEU.FTZ.AND P3, PT, R0.reuse, -INF , PT ;  /* 0xff8000000000780b */ /* 0x040fe20003f7d000 */
[----:B------:R-:W-:Y:S01]  /*2850*/  FMUL.FTZ R9, R0, R3 ;  /* 0x0000000300097220 */ /* 0x000fe20000410000 */
[----:B------:R-:W-:-:S04]  /*2860*/  FMNMX.FTZ R13, R30, R13, !PT ;  /* 0x0000000d1e0d7209 */ /* 0x000fc80007810000 */
[----:B------:R-:W-:Y:S02]  /*2870*/  FMNMX.FTZ R13, R12, R13, !PT ;  /* 0x0000000d0c0d7209 */ /* 0x000fe40007810000 */
[----:B------:R-:W-:Y:S02]  /*2880*/  FSEL R9, R9, RZ, P3 ;  /* 0x000000ff09097208 */ /* 0x000fe40001800000 */
[----:B------:R-:W-:Y:S02]  /*2890*/  FMNMX.FTZ R13, R34, R13, !PT ;  /* 0x0000000d220d7209 */ /* 0x000fe40007810000 */
[----:B------:R-:W-:Y:S01]  /*28a0*/  ISETP.NE.AND P3, PT, R15, RZ, PT ;  /* 0x000000ff0f00720c */ /* 0x000fe20003f65270 */
[--C-:B------:R-:W-:Y:S01]  /*28b0*/  FFMA.FTZ R132, R25, R3, -R9.reuse ;  /* 0x0000000319847223 */ /* 0x100fe20000010809 */
[----:B------:R-:W-:Y:S01]  /*28c0*/  FMNMX.FTZ R15, R20, R13, !PT ;  /* 0x0000000d140f7209 */ /* 0x000fe20007810000 */
[-CC-:B------:R-:W-:Y:S01]  /*28d0*/  FFMA.FTZ R134, R6, R3.reuse, -R9.reuse ;  /* 0x0000000306867223 */ /* 0x180fe20000010809 */
[-CC-:B------:R-:W-:Y:S01]  /*28e0*/  FFMA.FTZ R6, R32, R3.reuse, -R9.reuse ;  /* 0x0000000320067223 */ /* 0x180fe20000010809 */
[--C-:B------:R-:W-:Y:S01]  /*28f0*/  FFMA.FTZ R32, R90, R3, -R9.reuse ;  /* 0x000000035a207223 */ /* 0x100fe20000010809 */
[----:B------:R-:W-:Y:S01]  /*2900*/  FMNMX.FTZ R15, R38, R15, !PT ;  /* 0x0000000f260f7209 */ /* 0x000fe20007810000 */
[-CC-:B------:R-:W-:Y:S01]  /*2910*/  FFMA.FTZ R4, R94, R3.reuse, -R9.reuse ;  /* 0x000000035e047223 */ /* 0x180fe20000010809 */
[----:B------:R-:W-:Y:S01]  /*2920*/  FSEL R90, R78, -INF , P1 ;  /* 0xff8000004e5a7808 */ /* 0x000fe20000800000 */
[--C-:B------:R-:W-:Y:S01]  /*2930*/  FFMA.FTZ R36, R36, R3, -R9.reuse ;  /* 0x0000000324247223 */ /* 0x100fe20000010809 */
[----:B------:R-:W-:Y:S01]  /*2940*/  FMNMX.FTZ R21, R92, R15, !PT ;  /* 0x0000000f5c157209 */ /* 0x000fe20007810000 */
[--C-:B------:R-:W-:Y:S01]  /*2950*/  FFMA.FTZ R37, R56, R3, -R9.reuse ;  /* 0x0000000338257223 */ /* 0x100fe20000010809 */
[----:B------:R-:W-:Y:S01]  /*2960*/  FSEL R94, R79, -INF , P2 ;  /* 0xff8000004f5e7808 */ /* 0x000fe20001000000 */
[----:B------:R0:W-:Y:S01]  /*2970*/  MUFU.EX2 R15, R36 ;  /* 0x00000024000f7308 */ /* 0x0001e20000000800 */
[----:B------:R-:W-:Y:S01]  /*2980*/  FMNMX.FTZ R21, R42, R21, !PT ;  /* 0x000000152a157209 */ /* 0x000fe20007810000 */
[-CC-:B------:R-:W-:Y:S01]  /*2990*/  FFMA.FTZ R56, R102, R3.reuse, -R9.reuse ;  /* 0x0000000366387223 */ /* 0x180fe20000010809 */
[----:B------:R-:W-:Y:S01]  /*29a0*/  FSEL R82, R82, -INF , P3 ;  /* 0xff80000052527808 */ /* 0x000fe20001800000 */
[--C-:B------:R-:W-:Y:S01]  /*29b0*/  FFMA.FTZ R8, R8, R3, -R9.reuse ;  /* 0x0000000308087223 */ /* 0x100fe20000010809 */
[----:B------:R-:W-:Y:S01]  /*29c0*/  FMNMX.FTZ R21, R96, R21, !PT ;  /* 0x0000001560157209 */ /* 0x000fe20007810000 */
[--C-:B------:R-:W-:Y:S01]  /*29d0*/  FFMA.FTZ R52, R52, R3, -R9.reuse ;  /* 0x0000000334347223 */ /* 0x100fe20000010809 */
[----:B------:R-:W-:Y:S01]  /*29e0*/  FSEL R102, R87, -INF , P6 ;  /* 0xff80000057667808 */ /* 0x000fe20003000000 */
[----:B------:R-:W-:Y:S01]  /*29f0*/  MUFU.EX2 R13, R8 ;  /* 0x00000008000d7308 */ /* 0x000fe20000000800 */
[----:B------:R-:W-:Y:S01]  /*2a00*/  FMNMX.FTZ R21, R46, R21, !PT ;  /* 0x000000152e157209 */ /* 0x000fe20007810000 */
[-CC-:B0-----:R-:W-:Y:S01]  /*2a10*/  FFMA.FTZ R36, R98, R3.reuse, -R9.reuse ;  /* 0x0000000362247223 */ /* 0x181fe20000010809 */
[----:B------:R-:W-:Y:S01]  /*2a20*/  FSEL R98, R83, -INF , P4 ;  /* 0xff80000053627808 */ /* 0x000fe20002000000 */
[--C-:B------:R-:W-:Y:S01]  /*2a30*/  FFMA.FTZ R7, R24, R3, -R9.reuse ;  /* 0x0000000318077223 */ /* 0x100fe20000010809 */
[----:B------:R-:W-:Y:S01]  /*2a40*/  FMNMX.FTZ R21, R100, R21, !PT ;  /* 0x0000001564157209 */ /* 0x000fe20007810000 */
[-CC-:B------:R-:W-:Y:S01]  /*2a50*/  FFMA.FTZ R11, R28, R3.reuse, -R9.reuse ;  /* 0x000000031c0b7223 */ /* 0x180fe20000010809 */
[-CC-:B------:R-:W-:Y:S01]  /*2a60*/  FFMA.FTZ R29, R40, R3.reuse, -R9.reuse ;  /* 0x00000003281d7223 */ /* 0x180fe20000010809 */
        /* <DEDUP_REMOVED lines=20> */
[----:B------:R-:W-:Y:S01]  /*2bb0*/  FFMA.FTZ R40, R84, R3, -R9 ;  /* 0x0000000354287223 */ /* 0x000fe20000010809 */
[----:B------:R-:W-:Y:S01]  /*2bc0*/  FMNMX.FTZ R21, R112, R21, !PT ;  /* 0x0000001570157209 */ /* 0x000fe20007810000 */
[----:B------:R-:W-:Y:S01]  /*2bd0*/  MUFU.EX2 R7, R7 ;  /* 0x0000000700077308 */ /* 0x000fe20000000800 */
[----:B------:R-:W-:-:S02]  /*2be0*/  IMAD.MOV.U32 R130, RZ, RZ, R135 ;  /* 0x000000ffff827224 */ /* 0x000fc400078e0087 */
[----:B------:R-:W-:Y:S01]  /*2bf0*/  FMNMX.FTZ R21, R62, R21, !PT ;  /* 0x000000153e157209 */ /* 0x000fe20007810000 */
[--C-:B------:R-:W-:Y:S02]  /*2c00*/  IMAD.MOV.U32 R124, RZ, RZ, R135.reuse ;  /* 0x000000ffff7c7224 */ /* 0x100fe400078e0087 */
[--C-:B------:R-:W-:Y:S01]  /*2c10*/  IMAD.MOV.U32 R122, RZ, RZ, R135.reuse ;  /* 0x000000ffff7a7224 */ /* 0x100fe200078e0087 */
[----:B------:R-:W-:Y:S01]  /*2c20*/  FMNMX.FTZ R21, R68, R21, !PT ;  /* 0x0000001544157209 */ /* 0x000fe20007810000 */
[----:B------:R-:W-:Y:S01]  /*2c30*/  MUFU.EX2 R132, R132 ;  /* 0x0000008400847308 */ /* 0x000fe20000000800 */
[--C-:B------:R-:W-:Y:S02]  /*2c40*/  IMAD.MOV.U32 R118, RZ, RZ, R135.reuse ;  /* 0x000000ffff767224 */ /* 0x100fe400078e0087 */
[----:B------:R-:W-:Y:S01]  /*2c50*/  FMNMX.FTZ R21, R66, R21, !PT ;  /* 0x0000001542157209 */ /* 0x000fe20007810000 */
[--C-:B------:R-:W-:Y:S02]  /*2c60*/  IMAD.MOV.U32 R116, RZ, RZ, R135.reuse ;  /* 0x000000ffff747224 */ /* 0x100fe400078e0087 */
[--C-:B------:R-:W-:Y:S01]  /*2c70*/  IMAD.MOV.U32 R114, RZ, RZ, R135.reuse ;  /* 0x000000ffff727224 */ /* 0x100fe200078e0087 */
[----:B------:R-:W-:Y:S01]  /*2c80*/  FMNMX.FTZ R25, R72, R21, !PT ;  /* 0x0000001548197209 */ /* 0x000fe20007810000 */
[----:B------:R-:W-:Y:S01]  /*2c90*/  MUFU.EX2 R11, R11 ;  /* 0x0000000b000b7308 */ /* 0x000fe20000000800 */
[----:B------:R-:W-:-:S02]  /*2ca0*/  IMAD.MOV.U32 R110, RZ, RZ, R135 ;  /* 0x000000ffff6e7224 */ /* 0x000fc400078e0087 */
[----:B------:R-:W-:Y:S01]  /*2cb0*/  FMNMX.FTZ R25, R70, R25, !PT ;  /* 0x0000001946197209 */ /* 0x000fe20007810000 */
[----:B------:R-:W-:-:S03]  /*2cc0*/  IMAD.MOV.U32 R108, RZ, RZ, R135 ;  /* 0x000000ffff6c7224 */ /* 0x000fc600078e0087 */
[----:B------:R-:W-:Y:S01]  /*2cd0*/  FMNMX.FTZ R33, R80, R25, !PT ;  /* 0x0000001950217209 */ /* 0x000fe20007810000 */
[----:B------:R-:W-:Y:S03]  /*2ce0*/  MUFU.EX2 R21, R4 ;  /* 0x0000000400157308 */ /* 0x000fe60000000800 */
[----:B------:R-:W-:-:S04]  /*2cf0*/  FMNMX.FTZ R33, R74, R33, !PT ;  /* 0x000000214a217209 */ /* 0x000fc80007810000 */
[----:B------:R-:W-:Y:S01]  /*2d00*/  FMNMX.FTZ R33, R126, R33, !PT ;  /* 0x000000217e217209 */ /* 0x000fe20007810000 */
[----:B------:R0:W-:Y:S03]  /*2d10*/  MUFU.EX2 R25, R52 ;  /* 0x0000003400197308 */ /* 0x0001e60000000800 */
[----:B------:R-:W-:-:S04]  /*2d20*/  FMNMX.FTZ R33, R90, R33, !PT ;  /* 0x000000215a217209 */ /* 0x000fc80007810000 */
[----:B------:R-:W-:Y:S01]  /*2d30*/  FMNMX.FTZ R33, R94, R33, !PT ;  /* 0x000000215e217209 */ /* 0x000fe20007810000 */
[----:B------:R-:W1:Y:S01]  /*2d40*/  MUFU.EX2 R134, R134 ;  /* 0x0000008600867308 */ /* 0x000e620000000800 */
[----:B0-----:R-:W-:Y:S01]  /*2d50*/  FFMA.FTZ R52, R120, R3, -R9 ;  /* 0x0000000378347223 */ /* 0x001fe20000010809 */
[----:B------:R-:W-:Y:S01]  /*2d60*/  IMAD.MOV.U32 R120, RZ, RZ, R135 ;  /* 0x000000ffff787224 */ /* 0x000fe200078e0087 */
[----:B------:R-:W-:-:S04]  /*2d70*/  FMNMX.FTZ R33, R82, R33, !PT ;  /* 0x0000002152217209 */ /* 0x000fc80007810000 */
[----:B------:R-:W-:Y:S01]  /*2d80*/  FMNMX.FTZ R33, R98, R33, !PT ;  /* 0x0000002162217209 */ /* 0x000fe20007810000 */
[----:B------:R-:W-:Y:S03]  /*2d90*/  MUFU.EX2 R6, R6 ;  /* 0x0000000600067308 */ /* 0x000fe60000000800 */
[----:B------:R-:W-:-:S04]  /*2da0*/  FMNMX.FTZ R33, R86, R33, !PT ;  /* 0x0000002156217209 */ /* 0x000fc80007810000 */
[----:B------:R-:W-:Y:S01]  /*2db0*/  FMNMX.FTZ R33, R102, R33, !PT ;  /* 0x0000002166217209 */ /* 0x000fe20007810000 */
[----:B------:R-:W-:Y:S01]  /*2dc0*/  MUFU.EX2 R28, R28 ;  /* 0x0000001c001c7308 */ /* 0x000fe20000000800 */
[----:B-1----:R-:W-:-:S03]  /*2dd0*/  F2FP.F16.F32.PACK_AB R10, R134, R11 ;  /* 0x0000000b860a723e */ /* 0x002fc600000000ff */
[----:B------:R-:W0:Y:S04]  /*2de0*/  SHFL.BFLY PT, R4, R33, 0x2, 0x1f ;  /* 0x0c401f0021047f89 */ /* 0x000e2800000e0000 */
[----:B------:R-:W-:Y:S08]  /*2df0*/  MUFU.EX2 R29, R29 ;  /* 0x0000001d001d7308 */ /* 0x000ff00000000800 */
[----:B------:R-:W-:Y:S08]  /*2e00*/  MUFU.EX2 R14, R14 ;  /* 0x0000000e000e7308 */ /* 0x000ff00000000800 */
[----:B------:R-:W-:Y:S01]  /*2e10*/  MUFU.EX2 R31, R31 ;  /* 0x0000001f001f7308 */ /* 0x000fe20000000800 */
[----:B0-----:R-:W-:-:S07]  /*2e20*/  FMNMX.FTZ R8, R33, R4, !PT ;  /* 0x0000000421087209 */ /* 0x001fce0007810000 */
[----:B------:R-:W-:Y:S01]  /*2e30*/  MUFU.EX2 R32, R32 ;  /* 0x0000002000207308 */ /* 0x000fe20000000800 */
[----:B------:R-:W0:Y:S07]  /*2e40*/  SHFL.BFLY PT, R33, R8, 0x1, 0x1f ;  /* 0x0c201f0008217f89 */ /* 0x000e2e00000e0000 */
[----:B------:R-:W-:Y:S08]  /*2e50*/  MUFU.EX2 R24, R24 ;  /* 0x0000001800187308 */ /* 0x000ff00000000800 */
[----:B------:R-:W-:Y:S08]  /*2e60*/  MUFU.EX2 R36, R36 ;  /* 0x0000002400247308 */ /* 0x000ff00000000800 */
[----:B------:R-:W-:Y:S01]  /*2e70*/  MUFU.EX2 R37, R37 ;  /* 0x0000002500257308 */ /* 0x000fe20000000800 */
[----:B0-----:R-:W-:Y:S01]  /*2e80*/  FMNMX.FTZ R4, R8, R33, !PT ;  /* 0x0000002108047209 */ /* 0x001fe20007810000 */
[-C--:B------:R-:W-:Y:S01]  /*2e90*/  FFMA.FTZ R33, R128, R3.reuse, -R9 ;  /* 0x0000000380217223 */ /* 0x080fe20000010809 */
[----:B------:R-:W-:Y:S01]  /*2ea0*/  FADD.FTZ R8, R7, R132 ;  /* 0x0000008407087221 */ /* 0x000fe20000010000 */
[--C-:B------:R-:W-:Y:S01]  /*2eb0*/  IMAD.MOV.U32 R128, RZ, RZ, R135.reuse ;  /* 0x000000ffff807224 */ /* 0x100fe200078e0087 */
[C---:B------:R-:W-:Y:S01]  /*2ec0*/  FSETP.NEU.FTZ.AND P1, PT, R4.reuse, -INF , PT ;  /* 0xff8000000400780b */ /* 0x040fe20003f3d000 */
[----:B------:R-:W-:Y:S01]  /*2ed0*/  FMUL.FTZ R49, R4, R3 ;  /* 0x0000000304317220 */ /* 0x000fe20000410000 */
[----:B------:R-:W-:Y:S01]  /*2ee0*/  FADD.FTZ R65, R11, R8 ;  /* 0x000000080b417221 */ /* 0x000fe20000010000 */
[----:B------:R-:W-:Y:S01]  /*2ef0*/  F2FP.F16.F32.PACK_AB R8, R132, R7 ;  /* 0x000000078408723e */ /* 0x000fe200000000ff */
[----:B------:R-:W-:Y:S01]  /*2f00*/  MUFU.EX2 R56, R56 ;  /* 0x0000003800387308 */ /* 0x000fe20000000800 */
[----:B------:R-:W-:Y:S01]  /*2f10*/  IMAD.MOV.U32 R132, RZ, RZ, R135 ;  /* 0x000000ffff847224 */ /* 0x000fe200078e0087 */
[----:B------:R-:W-:Y:S01]  /*2f20*/  FSEL R49, R49, RZ, P1 ;  /* 0x000000ff31317208 */ /* 0x000fe20000800000 */
[----:B------:R-:W-:Y:S01]  /*2f30*/  FADD.FTZ R65, R134, R65 ;  /* 0x0000004186417221 */ /* 0x000fe20000010000 */
[----:B------:R-:W-:-:S03]  /*2f40*/  IMAD.MOV.U32 R134, RZ, RZ, R135 ;  /* 0x000000ffff867224 */ /* 0x000fc600078e0087 */
[-CC-:B------:R-:W-:Y:S01]  /*2f50*/  FFMA.FTZ R9, R26, R3.reuse, -R49.reuse ;  /* 0x000000031a097223 */ /* 0x180fe20000010831 */
[-CC-:B------:R-:W-:Y:S01]  /*2f60*/  FFMA.FTZ R76, R27, R3.reuse, -R49.reuse ;  /* 0x000000031b4c7223 */ /* 0x180fe20000010831 */
[-CC-:B------:R-:W-:Y:S01]  /*2f70*/  FFMA.FTZ R61, R30, R3.reuse, -R49.reuse ;  /* 0x000000031e3d7223 */ /* 0x180fe20000010831 */
[-CC-:B------:R-:W-:Y:S01]  /*2f80*/  FFMA.FTZ R12, R12, R3.reuse, -R49.reuse ;  /* 0x000000030c0c7223 */ /* 0x180fe20000010831 */
[-CC-:B------:R-:W-:Y:S01]  /*2f90*/  FFMA.FTZ R26, R34, R3.reuse, -R49.reuse ;  /* 0x00000003221a7223 */ /* 0x180fe20000010831 */
[-CC-:B------:R-:W-:Y:S01]  /*2fa0*/  FFMA.FTZ R51, R20, R3.reuse, -R49.reuse ;  /* 0x0000000314337223 */ /* 0x180fe20000010831 */
[----:B------:R-:W-:Y:S01]  /*2fb0*/  MUFU.EX2 R9, R9 ;  /* 0x0000000900097308 */ /* 0x000fe20000000800 */
[-CC-:B------:R-:W-:Y:S01]  /*2fc0*/  FFMA.FTZ R30, R54, R3.reuse, -R49.reuse ;  /* 0x00000003361e7223 */ /* 0x180fe20000010831 */
[-CC-:B------:R-:W-:Y:S01]  /*2fd0*/  FFMA.FTZ R34, R38, R3.reuse, -R49.reuse ;  /* 0x0000000326227223 */ /* 0x180fe20000010831 */
[-CC-:B------:R-:W-:Y:S01]  /*2fe0*/  FFMA.FTZ R53, R92, R3.reuse, -R49.reuse ;  /* 0x000000035c357223 */ /* 0x180fe20000010831 */
[-CC-:B------:R-:W-:Y:S01]  /*2ff0*/  FFMA.FTZ R38, R42, R3.reuse, -R49.reuse ;  /* 0x000000032a267223 */ /* 0x180fe20000010831 */
[-CC-:B------:R-:W-:Y:S01]  /*3000*/  FFMA.FTZ R5, R62, R3.reuse, -R49.reuse ;  /* 0x000000033e057223 */ /* 0x180fe20000010831 */
[-CC-:B------:R-:W-:Y:S01]  /*3010*/  FFMA.FTZ R55, R96, R3.reuse, -R49.reuse ;  /* 0x0000000360377223 */ /* 0x180fe20000010831 */
[-CC-:B------:R-:W-:Y:S01]  /*3020*/  FFMA.FTZ R42, R46, R3.reuse, -R49.reuse ;  /* 0x000000032e2a7223 */ /* 0x180fe20000010831 */
[----:B------:R-:W0:Y:S01]  /*3030*/  MUFU.EX2 R76, R76 ;  /* 0x0000004c004c7308 */ /* 0x000e220000000800 */
[-CC-:B------:R-:W-:Y:S01]  /*3040*/  FFMA.FTZ R57, R100, R3.reuse, -R49.reuse ;  /* 0x0000000364397223 */ /* 0x180fe20000010831 */
[-CC-:B------:R-:W-:Y:S01]  /*3050*/  FFMA.FTZ R20, R50, R3.reuse, -R49.reuse ;  /* 0x0000000332147223 */ /* 0x180fe20000010831 */
[-CC-:B------:R-:W-:Y:S01]  /*3060*/  FFMA.FTZ R27, R104, R3.reuse, -R49.reuse ;  /* 0x00000003681b7223 */ /* 0x180fe20000010831 */
[-CC-:B------:R-:W-:Y:S01]  /*3070*/  FFMA.FTZ R59, R106, R3.reuse, -R49.reuse ;  /* 0x000000036a3b7223 */ /* 0x180fe20000010831 */
[-CC-:B------:R-:W-:Y:S01]  /*3080*/  FFMA.FTZ R46, R58, R3.reuse, -R49.reuse ;  /* 0x000000033a2e7223 */ /* 0x180fe20000010831 */
[-CC-:B------:R-:W-:Y:S01]  /*3090*/  FFMA.FTZ R63, R112, R3.reuse, -R49.reuse ;  /* 0x00000003703f7223 */ /* 0x180fe20000010831 */
[-CC-:B------:R-:W-:Y:S01]  /*30a0*/  FFMA.FTZ R50, R68, R3.reuse, -R49.reuse ;  /* 0x0000000344327223 */ /* 0x180fe20000010831 */
[----:B------:R-:W1:Y:S01]  /*30b0*/  MUFU.EX2 R61, R61 ;  /* 0x0000003d003d7308 */ /* 0x000e620000000800 */
[-CC-:B------:R-:W-:Y:S01]  /*30c0*/  FFMA.FTZ R58, R70, R3.reuse, -R49.reuse ;  /* 0x00000003463a7223 */ /* 0x180fe20000010831 */
[-CC-:B------:R-:W-:Y:S01]  /*30d0*/  FFMA.FTZ R126, R126, R3.reuse, -R49.reuse ;  /* 0x000000037e7e7223 */ /* 0x180fe20000010831 */
[-CC-:B------:R-:W-:Y:S01]  /*30e0*/  FFMA.FTZ R90, R90, R3.reuse, -R49.reuse ;  /* 0x000000035a5a7223 */ /* 0x180fe20000010831 */
[-CC-:B------:R-:W-:Y:S01]  /*30f0*/  FFMA.FTZ R94, R94, R3.reuse, -R49.reuse ;  /* 0x000000035e5e7223 */ /* 0x180fe20000010831 */
[-CC-:B------:R-:W-:Y:S01]  /*3100*/  FFMA.FTZ R82, R82, R3.reuse, -R49.reuse ;  /* 0x0000000352527223 */ /* 0x180fe20000010831 */
[-CC-:B------:R-:W-:Y:S01]  /*3110*/  FFMA.FTZ R98, R98, R3.reuse, -R49.reuse ;  /* 0x0000000362627223 */ /* 0x180fe20000010831 */
[----:B------:R-:W-:Y:S01]  /*3120*/  FFMA.FTZ R86, R86, R3, -R49 ;  /* 0x0000000356567223 */ /* 0x000fe20000010831 */
[----:B------:R-:W2:Y:S01]  /*3130*/  MUFU.EX2 R12, R12 ;  /* 0x0000000c000c7308 */ /* 0x000ea20000000800 */
[----:B0-----:R-:W-:Y:S01]  /*3140*/  FADD.FTZ R54, R9, R76 ;  /* 0x0000004c09367221 */ /* 0x001fe20000010000 */
[----:B------:R-:W-:Y:S01]  /*3150*/  F2FP.F16.F32.PACK_AB R9, R76, R9 ;  /* 0x000000094c09723e */ /* 0x000fe200000000ff */
[----:B------:R-:W-:-:S02]  /*3160*/  IMAD.MOV.U32 R112, RZ, RZ, R135 ;  /* 0x000000ffff707224 */ /* 0x000fc400078e0087 */
[--C-:B------:R-:W-:Y:S02]  /*3170*/  IMAD.MOV.U32 R106, RZ, RZ, R135.reuse ;  /* 0x000000ffff6a7224 */ /* 0x100fe400078e0087 */
[----:B------:R-:W-:Y:S01]  /*3180*/  IMAD.MOV.U32 R104, RZ, RZ, R135 ;  /* 0x000000ffff687224 */ /* 0x000fe200078e0087 */
[----:B------:R-:W0:Y:S01]  /*3190*/  MUFU.EX2 R26, R26 ;  /* 0x0000001a001a7308 */ /* 0x000e220000000800 */
[----:B-1----:R-:W-:Y:S01]  /*31a0*/  FADD.FTZ R7, R61, R54 ;  /* 0x000000363d077221 */ /* 0x002fe20000010000 */
[----:B------:R-:W-:Y:S01]  /*31b0*/  FFMA.FTZ R54, R72, R3, -R49 ;  /* 0x0000000348367223 */ /* 0x000fe20000010831 */
[--C-:B------:R-:W-:Y:S02]  /*31c0*/  IMAD.MOV.U32 R100, RZ, RZ, R135.reuse ;  /* 0x000000ffff647224 */ /* 0x100fe400078e0087 */
[--C-:B------:R-:W-:Y:S02]  /*31d0*/  IMAD.MOV.U32 R96, RZ, RZ, R135.reuse ;  /* 0x000000ffff607224 */ /* 0x100fe400078e0087 */
[----:B------:R-:W-:Y:S01]  /*31e0*/  IMAD.MOV.U32 R92, RZ, RZ, R135 ;  /* 0x000000ffff5c7224 */ /* 0x000fe200078e0087 */
[----:B------:R-:W1:Y:S01]  /*31f0*/  MUFU.EX2 R51, R51 ;  /* 0x0000003300337308 */ /* 0x000e620000000800 */
[C---:B--2---:R-:W-:Y:S01]  /*3200*/  FADD.FTZ R67, R12.reuse, R7 ;  /* 0x000000070c437221 */ /* 0x044fe20000010000 */
[----:B------:R-:W-:Y:S01]  /*3210*/  F2FP.F16.F32.PACK_AB R11, R12, R61 ;  /* 0x0000003d0c0b723e */ /* 0x000fe200000000ff */
[----:B------:R-:W-:Y:S01]  /*3220*/  FADD.FTZ R12, R6, R65 ;  /* 0x00000041060c7221 */ /* 0x000fe20000010000 */
[-CC-:B------:R-:W-:Y:S01]  /*3230*/  FFMA.FTZ R7, R66, R3.reuse, -R49.reuse ;  /* 0x0000000342077223 */ /* 0x180fe20000010831 */
[----:B------:R-:W-:-:S02]  /*3240*/  FFMA.FTZ R61, R80, R3, -R49 ;  /* 0x00000003503d7223 */ /* 0x000fc40000010831 */
[----:B------:R-:W-:Y:S01]  /*3250*/  FADD.FTZ R62, R13, R12 ;  /* 0x0000000c0d3e7221 */ /* 0x000fe20000010000 */
[----:B------:R-:W2:Y:S01]  /*3260*/  MUFU.EX2 R34, R34 ;  /* 0x0000002200227308 */ /* 0x000ea20000000800 */
[----:B0-----:R-:W-:Y:S01]  /*3270*/  FADD.FTZ R12, R26, R67 ;  /* 0x000000431a0c7221 */ /* 0x001fe20000010000 */
[----:B------:R0:W-:Y:S01]  /*3280*/  STSM.16.M88.4 [R16+0x21800], R8 ;  /* 0x0218000810007844 */ /* 0x0001e20000000200 */
[----:B------:R-:W-:Y:S01]  /*3290*/  FADD.FTZ R67, R15, R62 ;  /* 0x0000003e0f437221 */ /* 0x000fe20000010000 */
[-CC-:B------:R-:W-:Y:S01]  /*32a0*/  FFMA.FTZ R62, R74, R3.reuse, -R49.reuse ;  /* 0x000000034a3e7223 */ /* 0x180fe20000010831 */
[----:B------:R-:W-:Y:S01]  /*32b0*/  FFMA.FTZ R49, R102, R3, -R49 ;  /* 0x0000000366317223 */ /* 0x000fe20000010831 */
[----:B------:R-:W-:Y:S02]  /*32c0*/  IMAD.MOV.U32 R102, RZ, RZ, R135 ;  /* 0x000000ffff667224 */ /* 0x000fe400078e0087 */
[----:B------:R-:W-:Y:S01]  /*32d0*/  FADD.FTZ R66, R28, R67 ;  /* 0x000000431c427221 */ /* 0x000fe20000010000 */
[----:B------:R-:W3:Y:S01]  /*32e0*/  MUFU.EX2 R53, R53 ;  /* 0x0000003500357308 */ /* 0x000ee20000000800 */
[----:B-1----:R-:W-:-:S02]  /*32f0*/  FADD.FTZ R65, R51, R12 ;  /* 0x0000000c33417221 */ /* 0x002fc40000010000 */
[----:B------:R-:W-:-:S04]  /*3300*/  FADD.FTZ R67, R29, R66 ;  /* 0x000000421d437221 */ /* 0x000fc80000010000 */
[----:B------:R-:W-:Y:S01]  /*3310*/  FADD.FTZ R66, R14, R67 ;  /* 0x000000430e427221 */ /* 0x000fe20000010000 */
[----:B------:R-:W1:Y:S01]  /*3320*/  MUFU.EX2 R38, R38 ;  /* 0x0000002600267308 */ /* 0x000e620000000800 */
[----:B--2---:R-:W-:Y:S01]  /*3330*/  FADD.FTZ R12, R34, R65 ;  /* 0x00000041220c7221 */ /* 0x004fe20000010000 */
[----:B0-----:R-:W-:Y:S01]  /*3340*/  F2FP.F16.F32.PACK_AB R8, R13, R6 ;  /* 0x000000060d08723e */ /* 0x001fe200000000ff */
[----:B------:R-:W-:Y:S01]  /*3350*/  FADD.FTZ R67, R31, R66 ;  /* 0x000000421f437221 */ /* 0x000fe20000010000 */
[----:B------:R-:W-:Y:S02]  /*3360*/  F2FP.F16.F32.PACK_AB R10, R28, R15 ;  /* 0x0000000f1c0a723e */ /* 0x000fe400000000ff */
[----:B------:R-:W-:Y:S01]  /*3370*/  F2FP.F16.F32.PACK_AB R9, R51, R26 ;  /* 0x0000001a3309723e */ /* 0x000fe200000000ff */
[----:B------:R-:W-:Y:S01]  /*3380*/  FADD.FTZ R67, R32, R67 ;  /* 0x0000004320437221 */ /* 0x000fe20000010000 */
[----:B------:R-:W0:Y:S01]  /*3390*/  MUFU.EX2 R55, R55 ;  /* 0x0000003700377308 */ /* 0x000e220000000800 */
[C---:B---3--:R-:W-:Y:S01]  /*33a0*/  FADD.FTZ R65, R53.reuse, R12 ;  /* 0x0000000c35417221 */ /* 0x048fe20000010000 */
[----:B------:R-:W-:Y:S01]  /*33b0*/  F2FP.F16.F32.PACK_AB R11, R53, R34 ;  /* 0x00000022350b723e */ /* 0x000fe200000000ff */
[----:B------:R-:W-:Y:S01]  /*33c0*/  FADD.FTZ R66, R24, R67 ;  /* 0x0000004318427221 */ /* 0x000fe20000010000 */
[----:B------:R-:W-:-:S03]  /*33d0*/  F2FP.F16.F32.PACK_AB R24, R21, R24 ;  /* 0x000000181518723e */ /* 0x000fc600000000ff */
[----:B------:R-:W-:Y:S01]  /*33e0*/  FADD.FTZ R66, R21, R66 ;  /* 0x0000004215427221 */ /* 0x000fe20000010000 */
[----:B------:R-:W2:Y:S01]  /*33f0*/  MUFU.EX2 R42, R42 ;  /* 0x0000002a002a7308 */ /* 0x000ea20000000800 */
[----:B-1----:R-:W-:Y:S01]  /*3400*/  FADD.FTZ R12, R38, R65 ;  /* 0x00000041260c7221 */ /* 0x002fe20000010000 */
[----:B------:R1:W-:Y:S06]  /*3410*/  STSM.16.M88.4 [R23], R8 ;  /* 0x0000000817007844 */ /* 0x0003ec0000000200 */
[----:B------:R-:W3:Y:S01]  /*3420*/  MUFU.EX2 R57, R57 ;  /* 0x0000003900397308 */ /* 0x000ee20000000800 */
[----:B0-----:R-:W-:-:S07]  /*3430*/  FADD.FTZ R65, R55, R12 ;  /* 0x0000000c37417221 */ /* 0x001fce0000010000 */
[----:B------:R-:W0:Y:S01]  /*3440*/  MUFU.EX2 R20, R20 ;  /* 0x0000001400147308 */ /* 0x000e220000000800 */
[----:B--2---:R-:W-:Y:S01]  /*3450*/  FADD.FTZ R12, R42, R65 ;  /* 0x000000412a0c7221 */ /* 0x004fe20000010000 */
[----:B-1----:R-:W-:-:S06]  /*3460*/  F2FP.F16.F32.PACK_AB R8, R56, R37 ;  /* 0x000000253808723e */ /* 0x002fcc00000000ff */
[----:B------:R-:W1:Y:S01]  /*3470*/  MUFU.EX2 R27, R27 ;  /* 0x0000001b001b7308 */ /* 0x000e620000000800 */
[----:B---3--:R-:W-:Y:S01]  /*3480*/  FADD.FTZ R65, R57, R12 ;  /* 0x0000000c39417221 */ /* 0x008fe20000010000 */
[----:B------:R-:W-:Y:S02]  /*3490*/  F2FP.F16.F32.PACK_AB R12, R14, R29 ;  /* 0x0000001d0e0c723e */ /* 0x000fe400000000ff */
[----:B------:R-:W-:-:S04]  /*34a0*/  F2FP.F16.F32.PACK_AB R14, R32, R31 ;  /* 0x0000001f200e723e */ /* 0x000fc800000000ff */
[----:B------:R-:W2:Y:S01]  /*34b0*/  MUFU.EX2 R30, R30 ;  /* 0x0000001e001e7308 */ /* 0x000ea20000000800 */
[----:B0-----:R-:W-:Y:S01]  /*34c0*/  FADD.FTZ R6, R20, R65 ;  /* 0x0000004114067221 */ /* 0x001fe20000010000 */
[----:B------:R-:W-:-:S04]  /*34d0*/  FADD.FTZ R65, R25, R66 ;  /* 0x0000004219417221 */ /* 0x000fc80000010000 */
[----:B------:R-:W-:Y:S02]  /*34e0*/  FADD.FTZ R28, R36, R65 ;  /* 0x00000041241c7221 */ /* 0x000fe40000010000 */
[----:B------:R-:W0:Y:S01]  /*34f0*/  MUFU.EX2 R59, R59 ;  /* 0x0000003b003b7308 */ /* 0x000e220000000800 */
[----:B-1----:R-:W-:-:S07]  /*3500*/  FADD.FTZ R13, R27, R6 ;  /* 0x000000061b0d7221 */ /* 0x002fce0000010000 */
[----:B------:R-:W1:Y:S01]  /*3510*/  MUFU.EX2 R46, R46 ;  /* 0x0000002e002e7308 */ /* 0x000e620000000800 */
[----:B--2---:R-:W-:Y:S01]  /*3520*/  FADD.FTZ R6, R30, R13 ;  /* 0x0000000d1e067221 */ /* 0x004fe20000010000 */
[----:B------:R-:W-:-:S04]  /*3530*/  FADD.FTZ R13, R37, R28 ;  /* 0x0000001c250d7221 */ /* 0x000fc80000010000 */
[----:B------:R-:W-:Y:S01]  /*3540*/  FADD.FTZ R28, R56, R13 ;  /* 0x0000000d381c7221 */ /* 0x000fe20000010000 */
[----:B------:R-:W-:Y:S01]  /*3550*/  F2FP.F16.F32.PACK_AB R13, R55, R38 ;  /* 0x00000026370d723e */ /* 0x000fe200000000ff */
[----:B------:R-:W2:Y:S01]  /*3560*/  MUFU.EX2 R45, R45 ;  /* 0x0000002d002d7308 */ /* 0x000ea20000000800 */
[----:B0-----:R-:W-:-:S07]  /*3570*/  FADD.FTZ R15, R59, R6 ;  /* 0x000000063b0f7221 */ /* 0x001fce0000010000 */
[----:B------:R-:W0:Y:S01]  /*3580*/  MUFU.EX2 R63, R63 ;  /* 0x0000003f003f7308 */ /* 0x000e220000000800 */
[----:B-1----:R-:W-:Y:S01]  /*3590*/  FADD.FTZ R26, R46, R15 ;  /* 0x0000000f2e1a7221 */ /* 0x002fe20000010000 */
[----:B------:R-:W-:-:S05]  /*35a0*/  F2FP.F16.F32.PACK_AB R15, R57, R42 ;  /* 0x0000002a390f723e */ /* 0x000fca00000000ff */
[----:B------:R1:W-:Y:S01]  /*35b0*/  STSM.16.M88.4 [R18], R12 ;  /* 0x0000000c12007844 */ /* 0x0003e20000000200 */
[----:B------:R-:W3:Y:S01]  /*35c0*/  MUFU.EX2 R78, R78 ;  /* 0x0000004e004e7308 */ /* 0x000ee20000000800 */
[----:B--2---:R-:W-:-:S07]  /*35d0*/  FADD.FTZ R31, R45, R28 ;  /* 0x0000001c2d1f7221 */ /* 0x004fce0000010000 */
[----:B------:R-:W2:Y:S01]  /*35e0*/  MUFU.EX2 R5, R5 ;  /* 0x0000000500057308 */ /* 0x000ea20000000800 */
[----:B0-----:R-:W-:-:S07]  /*35f0*/  FADD.FTZ R26, R63, R26 ;  /* 0x0000001a3f1a7221 */ /* 0x001fce0000010000 */
[----:B------:R-:W0:Y:S01]  /*3600*/  MUFU.EX2 R35, R35 ;  /* 0x0000002300237308 */ /* 0x000e220000000800 */
[C---:B---3--:R-:W-:Y:S01]  /*3610*/  FADD.FTZ R28, R78.reuse, R31 ;  /* 0x0000001f4e1c7221 */ /* 0x048fe20000010000 */
[----:B------:R-:W-:-:S06]  /*3620*/  F2FP.F16.F32.PACK_AB R10, R78, R45 ;  /* 0x0000002d4e0a723e */ /* 0x000fcc00000000ff */
[----:B------:R-:W3:Y:S01]  /*3630*/  MUFU.EX2 R50, R50 ;  /* 0x0000003200327308 */ /* 0x000ee20000000800 */
[----:B--2---:R-:W-:Y:S01]  /*3640*/  FADD.FTZ R51, R5, R26 ;  /* 0x0000001a05337221 */ /* 0x004fe20000010000 */
[----:B------:R-:W-:Y:S02]  /*3650*/  F2FP.F16.F32.PACK_AB R26, R36, R25 ;  /* 0x00000019241a723e */ /* 0x000fe400000000ff */
[----:B------:R-:W-:Y:S02]  /*3660*/  F2FP.F16.F32.PACK_AB R25, R27, R20 ;  /* 0x000000141b19723e */ /* 0x000fe400000000ff */
[----:B------:R-:W-:Y:S02]  /*3670*/  F2FP.F16.F32.PACK_AB R27, R59, R30 ;  /* 0x0000001e3b1b723e */ /* 0x000fe400000000ff */
[----:B------:R-:W2:Y:S01]  /*3680*/  MUFU.EX2 R44, R44 ;  /* 0x0000002c002c7308 */ /* 0x000ea20000000800 */
[----:B0-----:R-:W-:Y:S02]  /*3690*/  FADD.FTZ R53, R35, R28 ;  /* 0x0000001c23357221 */ /* 0x001fe40000010000 */
[----:B------:R-:W-:Y:S05]  /*36a0*/  STSM.16.M88.4 [R17], R24 ;  /* 0x0000001811007844 */ /* 0x000fea0000000200 */
[----:B------:R-:W0:Y:S01]  /*36b0*/  MUFU.EX2 R7, R7 ;  /* 0x0000000700077308 */ /* 0x000e220000000800 */
[----:B---3--:R-:W-:-:S07]  /*36c0*/  FADD.FTZ R28, R50, R51 ;  /* 0x00000033321c7221 */ /* 0x008fce0000010000 */
[----:B------:R-:W3:Y:S01]  /*36d0*/  MUFU.EX2 R39, R39 ;  /* 0x0000002700277308 */ /* 0x000ee20000000800 */
[----:B--2---:R-:W-:-:S07]  /*36e0*/  FADD.FTZ R32, R44, R53 ;  /* 0x000000352c207221 */ /* 0x004fce0000010000 */
[----:B------:R-:W2:Y:S01]  /*36f0*/  MUFU.EX2 R54, R54 ;  /* 0x0000003600367308 */ /* 0x000ea20000000800 */
[----:B0-----:R-:W-:-:S07]  /*3700*/  FADD.FTZ R9, R7, R28 ;  /* 0x0000001c07097221 */ /* 0x001fce0000010000 */
[----:B------:R-:W1:Y:S01]  /*3710*/  MUFU.EX2 R48, R48 ;  /* 0x0000003000307308 */ /* 0x000e620000000800 */
[----:B---3--:R-:W-:-:S07]  /*3720*/  FADD.FTZ R11, R39, R32 ;  /* 0x00000020270b7221 */ /* 0x008fce0000010000 */
[----:B------:R-:W0:Y:S01]  /*3730*/  MUFU.EX2 R58, R58 ;  /* 0x0000003a003a7308 */ /* 0x000e220000000800 */
[----:B--2---:R-:W-:-:S07]  /*3740*/  FADD.FTZ R9, R54, R9 ;  /* 0x0000000936097221 */ /* 0x004fce0000010000 */
[----:B------:R-:W2:Y:S01]  /*3750*/  MUFU.EX2 R41, R41 ;  /* 0x0000002900297308 */ /* 0x000ea20000000800 */
[----:B-1----:R-:W-:Y:S01]  /*3760*/  FADD.FTZ R14, R48, R11 ;  /* 0x0000000b300e7221 */ /* 0x002fe20000010000 */
[----:B------:R-:W-:-:S06]  /*3770*/  F2FP.F16.F32.PACK_AB R11, R50, R5 ;  /* 0x00000005320b723e */ /* 0x000fcc00000000ff */
[----:B------:R-:W1:Y:S01]  /*3780*/  MUFU.EX2 R61, R61 ;  /* 0x0000003d003d7308 */ /* 0x000e620000000800 */
[----:B0-----:R-:W-:Y:S01]  /*3790*/  FADD.FTZ R12, R58, R9 ;  /* 0x000000093a0c7221 */ /* 0x001fe20000010000 */
[----:B------:R-:W-:-:S05]  /*37a0*/  F2FP.F16.F32.PACK_AB R9, R63, R46 ;  /* 0x0000002e3f09723e */ /* 0x000fca00000000ff */
[----:B------:R0:W-:Y:S01]  /*37b0*/  STSM.16.M88.4 [R16+0x27800], R8 ;  /* 0x0278000810007844 */ /* 0x0001e20000000200 */
[----:B------:R-:W3:Y:S01]  /*37c0*/  MUFU.EX2 R52, R52 ;  /* 0x0000003400347308 */ /* 0x000ee20000000800 */
[----:B--2---:R-:W-:-:S07]  /*37d0*/  FADD.FTZ R13, R41, R14 ;  /* 0x0000000e290d7221 */ /* 0x004fce0000010000 */
[----:B------:R-:W2:Y:S01]  /*37e0*/  MUFU.EX2 R62, R62 ;  /* 0x0000003e003e7308 */ /* 0x000ea20000000800 */
[----:B-1----:R-:W-:Y:S01]  /*37f0*/  FADD.FTZ R5, R61, R12 ;  /* 0x0000000c3d057221 */ /* 0x002fe20000010000 */
[----:B0-----:R-:W-:-:S06]  /*3800*/  F2FP.F16.F32.PACK_AB R8, R44, R35 ;  /* 0x000000232c08723e */ /* 0x001fcc00000000ff */
[----:B------:R-:W0:Y:S01]  /*3810*/  MUFU.EX2 R43, R43 ;  /* 0x0000002b002b7308 */ /* 0x000e220000000800 */
[----:B---3--:R-:W-:Y:S01]  /*3820*/  FADD.FTZ R14, R52, R13 ;  /* 0x0000000d340e7221 */ /* 0x008fe20000010000 */
[----:B------:R-:W-:Y:S02]  /*3830*/  F2FP.F16.F32.PACK_AB R10, R48, R39 ;  /* 0x00000027300a723e */ /* 0x000fe400000000ff */
[----:B------:R-:W-:Y:S02]  /*3840*/  F2FP.F16.F32.PACK_AB R9, R54, R7 ;  /* 0x000000073609723e */ /* 0x000fe400000000ff */
[----:B------:R-:W-:Y:S02]  /*3850*/  F2FP.F16.F32.PACK_AB R11, R61, R58 ;  /* 0x0000003a3d0b723e */ /* 0x000fe400000000ff */
[----:B------:R1:W3:Y:S01]  /*3860*/  MUFU.EX2 R29, R126 ;  /* 0x0000007e001d7308 */ /* 0x0002e20000000800 */
[----:B--2---:R-:W-:Y:S02]  /*3870*/  FADD.FTZ R12, R62, R5 ;  /* 0x000000053e0c7221 */ /* 0x004fe40000010000 */
[----:B------:R2:W-:Y:S05]  /*3880*/  STSM.16.M88.4 [R136], R8 ;  /* 0x0000000888007844 */ /* 0x0005ea0000000200 */
[----:B------:R-:W4:Y:S01]  /*3890*/  MUFU.EX2 R60, R60 ;  /* 0x0000003c003c7308 */ /* 0x000f220000000800 */
[----:B0-----:R-:W-:Y:S01]  /*38a0*/  FADD.FTZ R13, R43, R14 ;  /* 0x0000000e2b0d7221 */ /* 0x001fe20000010000 */
[----:B-1----:R-:W-:-:S06]  /*38b0*/  IMAD.MOV.U32 R126, RZ, RZ, R135 ;  /* 0x000000ffff7e7224 */ /* 0x002fcc00078e0087 */
[----:B------:R-:W0:Y:S01]  /*38c0*/  MUFU.EX2 R47, R47 ;  /* 0x0000002f002f7308 */ /* 0x000e220000000800 */
[----:B---3--:R-:W-:-:S07]  /*38d0*/  FADD.FTZ R5, R29, R12 ;  /* 0x0000000c1d057221 */ /* 0x008fce0000010000 */
[----:B------:R1:W3:Y:S01]  /*38e0*/  MUFU.EX2 R6, R90 ;  /* 0x0000005a00067308 */ /* 0x0002e20000000800 */
[C---:B----4-:R-:W-:Y:S01]  /*38f0*/  FADD.FTZ R12, R60.reuse, R13 ;  /* 0x0000000d3c0c7221 */ /* 0x050fe20000010000 */
[----:B------:R-:W-:-:S06]  /*3900*/  F2FP.F16.F32.PACK_AB R14, R60, R43 ;  /* 0x0000002b3c0e723e */ /* 0x000fcc00000000ff */
[----:B------:R-:W4:Y:S01]  /*3910*/  MUFU.EX2 R64, R64 ;  /* 0x0000004000407308 */ /* 0x000f220000000800 */
[----:B0-----:R-:W-:Y:S01]  /*3920*/  FADD.FTZ R13, R47, R12 ;  /* 0x0000000c2f0d7221 */ /* 0x001fe20000010000 */
[----:B------:R-:W-:Y:S01]  /*3930*/  F2FP.F16.F32.PACK_AB R12, R52, R41 ;  /* 0x00000029340c723e */ /* 0x000fe200000000ff */
[----:B-1----:R-:W-:-:S05]  /*3940*/  IMAD.MOV.U32 R90, RZ, RZ, R135 ;  /* 0x000000ffff5a7224 */ /* 0x002fca00078e0087 */
[----:B------:R0:W1:Y:S01]  /*3950*/  MUFU.EX2 R31, R94 ;  /* 0x0000005e001f7308 */ /* 0x0000620000000800 */
[----:B---3--:R-:W-:-:S07]  /*3960*/  FADD.FTZ R20, R6, R5 ;  /* 0x0000000506147221 */ /* 0x008fce0000010000 */
[----:B------:R-:W3:Y:S01]  /*3970*/  MUFU.EX2 R33, R33 ;  /* 0x0000002100217308 */ /* 0x000ee20000000800 */
[C---:B----4-:R-:W-:Y:S01]  /*3980*/  FADD.FTZ R28, R64.reuse, R13 ;  /* 0x0000000d401c7221 */ /* 0x050fe20000010000 */
[----:B------:R-:W-:Y:S01]  /*3990*/  F2FP.F16.F32.PACK_AB R13, R29, R62 ;  /* 0x0000003e1d0d723e */ /* 0x000fe200000000ff */
[----:B0-----:R-:W-:Y:S01]  /*39a0*/  IMAD.MOV.U32 R94, RZ, RZ, R135 ;  /* 0x000000ffff5e7224 */ /* 0x001fe200078e0087 */
[----:B------:R-:W-:-:S04]  /*39b0*/  F2FP.F16.F32.PACK_AB R24, R64, R47 ;  /* 0x0000002f4018723e */ /* 0x000fc800000000ff */
[----:B------:R-:W0:Y:S01]  /*39c0*/  MUFU.EX2 R40, R40 ;  /* 0x0000002800287308 */ /* 0x000e220000000800 */
[C---:B-1----:R-:W-:Y:S01]  /*39d0*/  F2FP.F16.F32.PACK_AB R15, R31.reuse, R6 ;  /* 0x000000061f0f723e */ /* 0x042fe200000000ff */
[----:B------:R-:W-:-:S04]  /*39e0*/  FADD.FTZ R5, R31, R20 ;  /* 0x000000141f057221 */ /* 0x000fc80000010000 */
[----:B------:R1:W-:Y:S02]  /*39f0*/  STSM.16.M88.4 [R18+0x6000], R12 ;  /* 0x0060000c12007844 */ /* 0x0003e40000000200 */
[----:B------:R-:W4:Y:S01]  /*3a00*/  MUFU.EX2 R82, R82 ;  /* 0x0000005200527308 */ /* 0x000f220000000800 */
[----:B---3--:R-:W-:-:S07]  /*3a10*/  FADD.FTZ R7, R33, R28 ;  /* 0x0000001c21077221 */ /* 0x008fce0000010000 */
[----:B------:R3:W5:Y:S01]  /*3a20*/  MUFU.EX2 R21, R98 ;  /* 0x0000006200157308 */ /* 0x0007620000000800 */
[C---:B0-----:R-:W-:Y:S01]  /*3a30*/  F2FP.F16.F32.PACK_AB R26, R40.reuse, R33 ;  /* 0x00000021281a723e */ /* 0x041fe200000000ff */
[----:B------:R-:W-:-:S06]  /*3a40*/  FADD.FTZ R7, R40, R7 ;  /* 0x0000000728077221 */ /* 0x000fcc0000010000 */
[----:B------:R-:W-:Y:S01]  /*3a50*/  MUFU.EX2 R86, R86 ;  /* 0x0000005600567308 */ /* 0x000fe20000000800 */
[----:B----4-:R-:W-:Y:S01]  /*3a60*/  FADD.FTZ R20, R82, R5 ;  /* 0x0000000552147221 */ /* 0x010fe20000010000 */
[----:B---3--:R-:W-:-:S06]  /*3a70*/  IMAD.MOV.U32 R98, RZ, RZ, R135 ;  /* 0x000000ffff627224 */ /* 0x008fcc00078e0087 */
[----:B------:R-:W0:Y:S01]  /*3a80*/  MUFU.EX2 R49, R49 ;  /* 0x0000003100317308 */ /* 0x000e220000000800 */
[C---:B-----5:R-:W-:Y:S01]  /*3a90*/  F2FP.F16.F32.PACK_AB R25, R21.reuse, R82 ;  /* 0x000000521519723e */ /* 0x060fe200000000ff */
[----:B------:R-:W-:Y:S01]  /*3aa0*/  FADD.FTZ R5, R21, R20 ;  /* 0x0000001415057221 */ /* 0x000fe20000010000 */
[----:B0-----:R-:W-:-:S03]  /*3ab0*/  F2FP.F16.F32.PACK_AB R27, R49, R86 ;  /* 0x00000056311b723e */ /* 0x001fc600000000ff */
[----:B------:R-:W-:Y:S01]  /*3ac0*/  FADD.FTZ R86, R86, R5 ;  /* 0x0000000556567221 */ /* 0x000fe20000010000 */
[----:B------:R-:W-:Y:S02]  /*3ad0*/  VIADD R5, R88, 0xfffffffe ;  /* 0xfffffffe58057836 */ /* 0x000fe40000000000 */
[----:B------:R-:W-:Y:S01]  /*3ae0*/  IMAD.MOV.U32 R88, RZ, RZ, R135 ;  /* 0x000000ffff587224 */ /* 0x000fe200078e0087 */
[----:B------:R1:W-:Y:S01]  /*3af0*/  STSM.16.M88.4 [R17+0x6000], R24 ;  /* 0x0060001811007844 */ /* 0x0003e20000000200 */
[----:B--2---:R-:W-:Y:S01]  /*3b00*/  FADD.FTZ R8, R49, R86 ;  /* 0x0000005631087221 */ /* 0x004fe20000010000 */
[----:B------:R-:W-:Y:S01]  /*3b10*/  ISETP.GE.AND P1, PT, R5, R22, PT ;  /* 0x000000160500720c */ /* 0x000fe20003f26270 */
[----:B------:R0:W-:Y:S06]  /*3b20*/  MEMBAR.ALL.CTA ;  /* 0x0000000000007992 */ /* 0x0001ec0000008000 */
[----:B0-----:R-:W0:Y:S02]  /*3b30*/  FENCE.VIEW.ASYNC.S ;  /* 0x00000000000073c6 */ /* 0x001e240000000000 */
[----:B0-----:R-:W-:-:S04]  /*3b40*/  NOP ;  /* 0x0000000000007918 */ /* 0x001fc80000000000 */
[----:B------:R-:W-:Y:S05]  /*3b50*/  @!P1 BRA `(.L_x_174) ;  /* 0x00000020009c9947 */ /* 0x000fea0003800000 */
[----:B------:R-:W-:Y:S01]  /*3b60*/  IMAD.MOV.U32 R10, RZ, RZ, R4 ;  /* 0x000000ffff0a7224 */ /* 0x000fe200078e0004 */
[----:B------:R-:W-:Y:S01]  /*3b70*/  CS2R R134, SRZ ;  /* 0x0000000000867805 */ /* 0x000fe2000001ff00 */
[----:B------:R-:W-:Y:S01]  /*3b80*/  IMAD.MOV.U32 R9, RZ, RZ, R0 ;  /* 0x000000ffff097224 */ /* 0x000fe200078e0000 */
[----:B------:R-:W-:Y:S01]  /*3b90*/  CS2R R132, SRZ ;  /* 0x0000000000847805 */ /* 0x000fe2000001ff00 */
[----:B------:R-:W-:Y:S01]  /*3ba0*/  IMAD.MOV.U32 R6, RZ, RZ, R2 ;  /* 0x000000ffff067224 */ /* 0x000fe200078e0002 */
        /* <DEDUP_REMOVED lines=22> */
[----:B------:R-:W-:-:S06]  /*3d10*/  UMOV UR6, UR38 ;  /* 0x0000002600067c82 */ /* 0x000fcc0008000000 */
.L_x_185:
[----:B------:R-:W-:Y:S01]  /*3d20*/  ISETP.NE.AND P2, PT, RZ, UR42, PT ;  /* 0x0000002aff007c0c */ /* 0x000fe2000bf45270 */
[----:B------:R-:W-:-:S04]  /*3d30*/  UISETP.NE.AND UP0, UPT, UR6, 0x1, UPT ;  /* 0x000000010600788c */ /* 0x000fc8000bf05270 */
[----:B------:R-:W-:-:S06]  /*3d40*/  USEL UR7, URZ, 0x1, UP0 ;  /* 0x000000013f077887 */ /* 0x000fcc0008000000 */
[----:B------:R-:W-:Y:S02]  /*3d50*/  LOP3.LUT R2, R6, UR7, RZ, 0x3c, !PT ;  /* 0x0000000706027c12 */ /* 0x000fe4000f8e3cff */
[----:B------:R-:W-:Y:S05]  /*3d60*/  @P2 BRA `(.L_x_175) ;  /* 0x0000000000342947 */ /* 0x000fea0003800000 */
[----:B------:R-:W-:Y:S05]  /*3d70*/  @!P0 BRA `(.L_x_176) ;  /* 0x0000000000048947 */ /* 0x000fea0003800000 */
[----:B------:R-:W-:Y:S01]  /*3d80*/  BPT.TRAP 0x1 ;  /* 0x000000040000795c */ /* 0x000fe20000300000 */
.L_x_176:
[----:B------:R-:W-:Y:S01]  /*3d90*/  UIADD3 UR7, UR6, 0x1, URZ ;  /* 0x0000000106077890 */ /* 0x000fe2000fffe03f */
[----:B------:R-:W-:-:S03]  /*3da0*/  SHF.L.U32 R0, R2, 0x1f, RZ ;  /* 0x0000001f02007819 */ /* 0x000fc600000006ff */
[----:B------:R-:W-:-:S04]  /*3db0*/  UISETP.NE.AND UP0, UPT, UR7, 0x2, UPT ;  /* 0x000000020700788c */ /* 0x000fc8000bf05270 */
[----:B------:R-:W-:-:S04]  /*3dc0*/  USEL UR7, UR7, URZ, UP0 ;  /* 0x0000003f07077287 */ /* 0x000fc80008000000 */
[----:B------:R-:W-:-:S09]  /*3dd0*/  ULEA UR7, UR7, UR40, 0x3 ;  /* 0x0000002807077291 */ /* 0x000fd2000f8e183f */
[----:B------:R0:W2:Y:S01]  /*3de0*/  SYNCS.PHASECHK.TRANS64.TRYWAIT P1, [UR7+0x2d830], R0 ;  /* 0x02d83000ff0075a7 */ /* 0x0000a20008020147 */
[----:B------:R-:W-:Y:S05]  /*3df0*/  @!P0 BRA `(.L_x_177) ;  /* 0x0000000000048947 */ /* 0x000fea0003800000 */
[----:B------:R-:W-:Y:S01]  /*3e00*/  BPT.TRAP 0x1 ;  /* 0x000000040000795c */ /* 0x000fe20000300000 */
.L_x_177:
[----:B--2---:R-:W-:Y:S05]  /*3e10*/  @P1 BRA `(.L_x_175) ;  /* 0x0000000000081947 */ /* 0x004fea0003800000 */
[----:B------:R-:W2:Y:S02]  /*3e20*/  SYNCS.PHASECHK.TRANS64.TRYWAIT P1, [UR7+0x2d830], R0 ;  /* 0x02d83000ff0075a7 */ /* 0x000ea40008020147 */
[----:B--2---:R-:W-:Y:S05]  /*3e30*/  @!P1 BRA `(.L_x_178) ;  /* 0x000000a800d89947 */ /* 0x004fea0003800000 */
.L_x_175:
[----:B--2---:R-:W2:Y:S01]  /*3e40*/  S2R R3, SR_TID.X ;  /* 0x0000000000037919 */ /* 0x004ea20000002100 */
[----:B------:R-:W-:Y:S01]  /*3e50*/  UIADD3 UR38, UR6, 0x1, URZ ;  /* 0x0000000106267890 */ /* 0x000fe2000fffe03f */
[----:B------:R-:W-:Y:S01]  /*3e60*/  UMOV UR32, UR4 ;  /* 0x0000000400207c82 */ /* 0x000fe20008000000 */
[----:B------:R-:W-:Y:S02]  /*3e70*/  UMOV UR33, UR5 ;  /* 0x0000000500217c82 */ /* 0x000fe40008000000 */
[----:B------:R-:W-:Y:S01]  /*3e80*/  UISETP.NE.AND UP0, UPT, UR38, 0x2, UPT ;  /* 0x000000022600788c */ /* 0x000fe2000bf05270 */
[----:B------:R-:W-:Y:S01]  /*3e90*/  UMOV UR35, 0x80000020 ;  /* 0x8000002000237882 */ /* 0x000fe20000000000 */
[----:B------:R-:W-:Y:S02]  /*3ea0*/  UMOV UR11, 0x80000020 ;  /* 0x80000020000b7882 */ /* 0x000fe40000000000 */
[----:B------:R-:W-:Y:S01]  /*3eb0*/  USEL UR38, UR38, URZ, UP0 ;  /* 0x0000003f26267287 */ /* 0x000fe20008000000 */
[----:B------:R-:W-:Y:S01]  /*3ec0*/  UMOV UR15, 0x80000020 ;  /* 0x80000020000f7882 */ /* 0x000fe20000000000 */
[----:B------:R-:W-:-:S02]  /*3ed0*/  UMOV UR19, 0x80000020 ;  /* 0x8000002000137882 */ /* 0x000fc40000000000 */
[----:B------:R-:W-:Y:S01]  /*3ee0*/  UIMAD UR34, UR38, 0x600, UR28 ;  /* 0x00000600262278a4 */ /* 0x000fe2000f8e021c */
[----:B------:R-:W-:Y:S01]  /*3ef0*/  UMOV UR23, 0x80000020 ;  /* 0x8000002000177882 */ /* 0x000fe20000000000 */
[----:B------:R-:W-:Y:S02]  /*3f00*/  UMOV UR27, 0x80000020 ;  /* 0x80000020001b7882 */ /* 0x000fe40000000000 */
[----:B------:R-:W-:Y:S02]  /*3f10*/  UIADD3 UR10, UR34, 0x2, URZ ;  /* 0x00000002220a7890 */ /* 0x000fe4000fffe03f */
[----:B------:R-:W-:Y:S02]  /*3f20*/  UIADD3 UR14, UR34, 0x200, URZ ;  /* 0x00000200220e7890 */ /* 0x000fe4000fffe03f */
[----:B------:R-:W-:Y:S02]  /*3f30*/  UIADD3 UR18, UR34, 0x202, URZ ;  /* 0x0000020222127890 */ /* 0x000fe4000fffe03f */
[----:B------:R-:W-:-:S02]  /*3f40*/  UIADD3 UR22, UR34, 0x400, URZ ;  /* 0x0000040022167890 */ /* 0x000fc4000fffe03f */
[----:B------:R-:W-:Y:S01]  /*3f50*/  UIADD3 UR26, UR34, 0x402, URZ ;  /* 0x00000402221a7890 */ /* 0x000fe2000fffe03f */
[----:B--2---:R-:W-:-:S05]  /*3f60*/  SHF.R.U32.HI R3, RZ, 0x7, R3 ;  /* 0x00000007ff037819 */ /* 0x004fca0000011603 */
[----:B0-----:R-:W-:-:S05]  /*3f70*/  VIADD R0, R3, 0x8 ;  /* 0x0000000803007836 */ /* 0x001fca0000000000 */
[----:B------:R0:W-:Y:S06]  /*3f80*/  BAR.SYNC.DEFER_BLOCKING R0, 0x100 ;  /* 0x000400000000751d */ /* 0x0001ec0000010000 */
[----:B-1----:R-:W-:-:S06]  /*3f90*/  WARPGROUP.ARRIVE ;  /* 0x00000000000079c5 */ /* 0x002fcc0000000000 */
        /* <DEDUP_REMOVED lines=17> */
[----:B0-----:R-:W-:Y:S05]  /*40b0*/  @P2 BRA `(.L_x_179) ;  /* 0x0000000000282947 */ /* 0x001fea0003800000 */
[----:B------:R-:W-:Y:S05]  /*40c0*/  @!P0 BRA `(.L_x_180) ;  /* 0x0000000000048947 */ /* 0x000fea0003800000 */
[----:B------:R-:W-:Y:S01]  /*40d0*/  BPT.TRAP 0x1 ;  /* 0x000000040000795c */ /* 0x000fe20000300000 */
.L_x_180:
[----:B------:R-:W-:Y:S01]  /*40e0*/  ULEA UR7, UR6, UR40, 0x3 ;  /* 0x0000002806077291 */ /* 0x000fe2000f8e183f */
[----:B------:R-:W-:-:S08]  /*40f0*/  SHF.L.U32 R0, R6, 0x1f, RZ ;  /* 0x0000001f06007819 */ /* 0x000fd000000006ff */
[----:B------:R0:W1:Y:S01]  /*4100*/  SYNCS.PHASECHK.TRANS64.TRYWAIT P1, [UR7+0x2d850], R0 ;  /* 0x02d85000ff0075a7 */ /* 0x0000620008020147 */
[----:B------:R-:W-:Y:S05]  /*4110*/  @!P0 BRA `(.L_x_181) ;  /* 0x0000000000048947 */ /* 0x000fea0003800000 */
[----:B------:R-:W-:Y:S01]  /*4120*/  BPT.TRAP 0x1 ;  /* 0x000000040000795c */ /* 0x000fe20000300000 */
.L_x_181:
[----:B-1----:R-:W-:Y:S05]  /*4130*/  @P1 BRA `(.L_x_179) ;  /* 0x0000000000081947 */ /* 0x002fea0003800000 */
[----:B------:R-:W1:Y:S02]  /*4140*/  SYNCS.PHASECHK.TRANS64.TRYWAIT P1, [UR7+0x2d850], R0 ;  /* 0x02d85000ff0075a7 */ /* 0x000e640008020147 */
[----:B-1----:R-:W-:Y:S05]  /*4150*/  @!P1 BRA `(.L_x_182) ;  /* 0x000000a800289947 */ /* 0x002fea0003800000 */
.L_x_179:
[----:B------:R-:W-:Y:S01]  /*4160*/  UIADD3 UR7, UR40, 0x400, URZ ;  /* 0x0000040028077890 */ /* 0x000fe2000fffe03f */
[----:B------:R-:W-:Y:S01]  /*4170*/  WARPGROUP.ARRIVE ;  /* 0x00000000000079c5 */ /* 0x000fe20000000000 */
[----:B------:R-:W-:-:S05]  /*4180*/  ULOP3.LUT UR10, UR39, 0x10000, URZ, 0xfc, !UPT ;  /* 0x00010000270a7892 */ /* 0x000fca000f8efc3f */
[----:B------:R-:W1:Y:S01]  /*4190*/  S2R R4, SR_TID.X ;  /* 0x0000000000047919 */ /* 0x000e620000002100 */
[----:B------:R-:W-:Y:S01]  /*41a0*/  USHF.R.U32.HI UR7, URZ, 0x4, UR7 ;  /* 0x000000043f077899 */ /* 0x000fe20008011607 */
[----:B------:R-:W-:Y:S01]  /*41b0*/  UMOV UR33, 0x40000040 ;  /* 0x4000004000217882 */ /* 0x000fe20000000000 */
[----:B------:R-:W-:Y:S02]  /*41c0*/  UMOV UR35, 0x80000020 ;  /* 0x8000002000237882 */ /* 0x000fe40000000000 */
[----:B------:R-:W-:Y:S01]  /*41d0*/  ULOP3.LUT UR7, UR7, 0x3fff, URZ, 0xc0, !UPT ;  /* 0x00003fff07077892 */ /* 0x000fe2000f8ec03f */
[----:B------:R-:W-:-:S03]  /*41e0*/  UMOV UR32, UR10 ;  /* 0x0000000a00207c82 */ /* 0x000fc60008000000 */
        /* <DEDUP_REMOVED lines=8> */
[----:B-1----:R-:W-:Y:S02]  /*4270*/  SHF.R.U32.HI R3, RZ, 0x7, R4 ;  /* 0x00000007ff037819 */ /* 0x002fe40000011604 */
[----:B------:R-:W-:-:S03]  /*4280*/  ISETP.GE.U32.AND P1, PT, R4, 0x180, PT ;  /* 0x000001800400780c */ /* 0x000fc60003f26070 */
[----:B0-----:R-:W-:-:S05]  /*4290*/  VIADD R0, R3, 0x9 ;  /* 0x0000000903007836 */ /* 0x001fca0000000000 */
[----:B------:R-:W-:Y:S01]  /*42a0*/  SEL R0, R0, 0x9, !P1 ;  /* 0x0000000900007807 */ /* 0x000fe20004800000 */
        /* <DEDUP_REMOVED lines=49> */
.L_x_183:
[----:B0-----:R-:W-:Y:S01]  /*45c0*/  FMNMX.FTZ R0, R24, R9, !PT ;  /* 0x0000000918007209 */ /* 0x001fe20007810000 */
[----:B------:R-:W-:-:S03]  /*45d0*/  ULEA UR7, UR38, UR40, 0x3 ;  /* 0x0000002826077291 */ /* 0x000fc6000f8e183f */
[----:B------:R-:W-:Y:S01]  /*45e0*/  FMNMX.FTZ R0, R25, R0, !PT ;  /* 0x0000000019007209 */ /* 0x000fe20007810000 */
[----:B------:R-:W-:-:S03]  /*45f0*/  UIADD3 UR7, UR7, 0x2d840, URZ ;  /* 0x0002d84007077890 */ /* 0x000fc6000fffe03f */
[----:B------:R-:W-:Y:S01]  /*4600*/  FMNMX.FTZ R0, R28, R0, !PT ;  /* 0x000000001c007209 */ /* 0x000fe20007810000 */
[----:B------:R-:W-:-:S03]  /*4610*/  UPRMT UR7, UR41, 0x654, UR7 ;  /* 0x0000065429077896 */ /* 0x000fc60008000007 */
[----:B------:R-:W-:-:S04]  /*4620*/  FMNMX.FTZ R0, R29, R0, !PT ;  /* 0x000000001d007209 */ /* 0x000fc80007810000 */
[----:B------:R-:W-:Y:S02]  /*4630*/  FMNMX.FTZ R0, R32, R0, !PT ;  /* 0x0000000020007209 */ /* 0x000fe40007810000 */
[----:B------:R-:W-:Y:S02]  /*4640*/  SYNCS.ARRIVE.TRANS64.RED.A1T0 RZ, [UR7], RZ ;  /* 0x000000ffffff79a7 */ /* 0x000fe40008100407 */
[----:B------:R-:W-:-:S04]  /*4650*/  FMNMX.FTZ R0, R33, R0, !PT ;  /* 0x0000000021007209 */ /* 0x000fc80007810000 */
        /* <DEDUP_REMOVED lines=25> */
[----:B------:R-:W-:-:S05]  /*47f0*/  FMNMX.FTZ R0, R85, R0, !PT ;  /* 0x0000000055007209 */ /* 0x000fca0007810000 */
[----:B------:R-:W0:Y:S02]  /*4800*/  SHFL.BFLY PT, R3, R0, 0x2, 0x1f ;  /* 0x0c401f0000037f89 */ /* 0x000e2400000e0000 */
[----:B0-----:R-:W-:-:S05]  /*4810*/  FMNMX.FTZ R0, R0, R3, !PT ;  /* 0x0000000300007209 */ /* 0x001fca0007810000 */
[----:B------:R-:W0:Y:S02]  /*4820*/  SHFL.BFLY PT, R3, R0, 0x1, 0x1f ;  /* 0x0c201f0000037f89 */ /* 0x000e2400000e0000 */
[----:B0-----:R-:W-:Y:S02]  /*4830*/  FMNMX.FTZ R0, R0, R3, !PT ;  /* 0x0000000300007209 */ /* 0x001fe40007810000 */
[----:B------:R-:W-:-:S03]  /*4840*/  FMNMX.FTZ R3, R26, R10, !PT ;  /* 0x0000000a1a037209 */ /* 0x000fc60007810000 */
[----:B------:R-:W-:Y:S01]  /*4850*/  FADD.FTZ R9, -R0, R9 ;  /* 0x0000000900097221 */ /* 0x000fe20000010100 */
        /* <DEDUP_REMOVED lines=35> */
[----:B------:R-:W0:Y:S03]  /*4a90*/  LDC R3, c[0x0][0x988] ;  /* 0x00026200ff037b82 */ /* 0x000e260000000800 */
[----:B------:R-:W-:Y:S01]  /*4aa0*/  FADD.FTZ R10, -R4, R10 ;  /* 0x0000000a040a7221 */ /* 0x000fe20000010100 */
[-C--:B0-----:R-:W-:Y:S01]  /*4ab0*/  FMUL.FTZ R6, R0, R3.reuse ;  /* 0x0000000300067220 */ /* 0x081fe20000410000 */
[-C--:B------:R-:W-:Y:S01]  /*4ac0*/  FMUL.FTZ R12, R4, R3.reuse ;  /* 0x00000003040c7220 */ /* 0x080fe20000410000 */
[-C--:B------:R-:W-:Y:S01]  /*4ad0*/  FMUL.FTZ R9, R9, R3.reuse ;  /* 0x0000000309097220 */ /* 0x080fe20000410000 */
[-C--:B------:R-:W-:Y:S01]  /*4ae0*/  FMUL.FTZ R10, R10, R3.reuse ;  /* 0x000000030a0a7220 */ /* 0x080fe20000410000 */
[-C--:B------:R-:W-:Y:S01]  /*4af0*/  FFMA.FTZ R24, R24, R3.reuse, -R6 ;  /* 0x0000000318187223 */ /* 0x080fe20000010806 */
[-C--:B------:R-:W-:Y:S01]  /*4b00*/  FFMA.FTZ R26, R26, R3.reuse, -R12 ;  /* 0x000000031a1a7223 */ /* 0x080fe2000001080c */
[-C--:B------:R-:W-:Y:S01]  /*4b10*/  FFMA.FTZ R25, R25, R3.reuse, -R6 ;  /* 0x0000000319197223 */ /* 0x080fe20000010806 */
[-C--:B------:R-:W-:Y:S01]  /*4b20*/  FFMA.FTZ R27, R27, R3.reuse, -R12 ;  /* 0x000000031b1b7223 */ /* 0x080fe2000001080c */
        /* <DEDUP_REMOVED lines=31> */
[-CC-:B------:R-:W-:Y:S01]  /*4d20*/  FFMA.FTZ R81, R81, R3.reuse, -R6.reuse ;  /* 0x0000000351517223 */ /* 0x180fe20000010806 */
[-CC-:B------:R-:W-:Y:S01]  /*4d30*/  FFMA.FTZ R84, R84, R3.reuse, -R6.reuse ;  /* 0x0000000354547223 */ /* 0x180fe20000010806 */
[-C--:B------:R-:W-:Y:S01]  /*4d40*/  FFMA.FTZ R6, R85, R3.reuse, -R6 ;  /* 0x0000000355067223 */ /* 0x080fe20000010806 */
[----:B------:R-:W2:Y:S01]  /*4d50*/  MUFU.EX2 R25, R25 ;  /* 0x0000001900197308 */ /* 0x000ea20000000800 */
[-CC-:B------:R-:W-:Y:S01]  /*4d60*/  FFMA.FTZ R30, R30, R3.reuse, -R12.reuse ;  /* 0x000000031e1e7223 */ /* 0x180fe2000001080c */
[-CC-:B------:R-:W-:Y:S01]  /*4d70*/  FFMA.FTZ R31, R31, R3.reuse, -R12.reuse ;  /* 0x000000031f1f7223 */ /* 0x180fe2000001080c */
[-CC-:B------:R-:W-:Y:S01]  /*4d80*/  FFMA.FTZ R34, R34, R3.reuse, -R12.reuse ;  /* 0x0000000322227223 */ /* 0x180fe2000001080c */
[----:B------:R-:W-:Y:S01]  /*4d90*/  FFMA.FTZ R35, R35, R3, -R12 ;  /* 0x0000000323237223 */ /* 0x000fe2000001080c */
[----:B0-----:R-:W-:Y:S01]  /*4da0*/  FFMA.FTZ R7, R9, R7, R24 ;  /* 0x0000000709077223 */ /* 0x001fe20000010018 */
[-C--:B------:R-:W-:Y:S01]  /*4db0*/  FFMA.FTZ R38, R38, R3.reuse, -R12 ;  /* 0x0000000326267223 */ /* 0x080fe2000001080c */
[----:B-1----:R-:W-:Y:S01]  /*4dc0*/  FFMA.FTZ R8, R10, R8, R26 ;  /* 0x000000080a087223 */ /* 0x002fe2000001001a */
        /* <DEDUP_REMOVED lines=9> */
[----:B--2---:R-:W-:Y:S01]  /*4e60*/  FADD.FTZ R7, R25, R7 ;  /* 0x0000000719077221 */ /* 0x004fe20000010000 */
[-CC-:B------:R-:W-:Y:S01]  /*4e70*/  FFMA.FTZ R54, R54, R3.reuse, -R12.reuse ;  /* 0x0000000336367223 */ /* 0x180fe2000001080c */
[-CC-:B------:R-:W-:Y:S01]  /*4e80*/  FFMA.FTZ R55, R55, R3.reuse, -R12.reuse ;  /* 0x0000000337377223 */ /* 0x180fe2000001080c */
[-CC-:B------:R-:W-:Y:S01]  /*4e90*/  FFMA.FTZ R58, R58, R3.reuse, -R12.reuse ;  /* 0x000000033a3a7223 */ /* 0x180fe2000001080c */
[-CC-:B------:R-:W-:Y:S01]  /*4ea0*/  FFMA.FTZ R59, R59, R3.reuse, -R12.reuse ;  /* 0x000000033b3b7223 */ /* 0x180fe2000001080c */
[-CC-:B------:R-:W-:Y:S01]  /*4eb0*/  FFMA.FTZ R62, R62, R3.reuse, -R12.reuse ;  /* 0x000000033e3e7223 */ /* 0x180fe2000001080c */
[-C--:B------:R-:W-:Y:S01]  /*4ec0*/  FFMA.FTZ R63, R63, R3.reuse, -R12 ;  /* 0x000000033f3f7223 */ /* 0x080fe2000001080c */
[----:B------:R-:W2:Y:S01]  /*4ed0*/  MUFU.EX2 R27, R30 ;  /* 0x0000001e001b7308 */ /* 0x000ea20000000800 */
[----:B0-----:R-:W-:Y:S01]  /*4ee0*/  FADD.FTZ R8, R85, R8 ;  /* 0x0000000855087221 */ /* 0x001fe20000010000 */
[-CC-:B------:R-:W-:Y:S01]  /*4ef0*/  FFMA.FTZ R66, R66, R3.reuse, -R12.reuse ;  /* 0x0000000342427223 */ /* 0x180fe2000001080c */
[-CC-:B------:R-:W-:Y:S01]  /*4f00*/  FFMA.FTZ R67, R67, R3.reuse, -R12.reuse ;  /* 0x0000000343437223 */ /* 0x180fe2000001080c */
[-CC-:B------:R-:W-:Y:S01]  /*4f10*/  FFMA.FTZ R70, R70, R3.reuse, -R12.reuse ;  /* 0x0000000346467223 */ /* 0x180fe2000001080c */
[-CC-:B------:R-:W-:Y:S01]  /*4f20*/  FFMA.FTZ R71, R71, R3.reuse, -R12.reuse ;  /* 0x0000000347477223 */ /* 0x180fe2000001080c */
[-CC-:B------:R-:W-:Y:S01]  /*4f30*/  FFMA.FTZ R74, R74, R3.reuse, -R12.reuse ;  /* 0x000000034a4a7223 */ /* 0x180fe2000001080c */
[-CC-:B------:R-:W-:Y:S01]  /*4f40*/  FFMA.FTZ R75, R75, R3.reuse, -R12.reuse ;  /* 0x000000034b4b7223 */ /* 0x180fe2000001080c */
[----:B------:R-:W0:Y:S01]  /*4f50*/  MUFU.EX2 R29, R29 ;  /* 0x0000001d001d7308 */ /* 0x000e220000000800 */
[----:B-1----:R-:W-:Y:S01]  /*4f60*/  FADD.FTZ R7, R28, R7 ;  /* 0x000000071c077221 */ /* 0x002fe20000010000 */
[-CC-:B------:R-:W-:Y:S01]  /*4f70*/  FFMA.FTZ R78, R78, R3.reuse, -R12.reuse ;  /* 0x000000034e4e7223 */ /* 0x180fe2000001080c */
[-CC-:B------:R-:W-:Y:S01]  /*4f80*/  FFMA.FTZ R79, R79, R3.reuse, -R12.reuse ;  /* 0x000000034f4f7223 */ /* 0x180fe2000001080c */
[-CC-:B------:R-:W-:Y:S01]  /*4f90*/  FFMA.FTZ R82, R82, R3.reuse, -R12.reuse ;  /* 0x0000000352527223 */ /* 0x180fe2000001080c */
[-CC-:B------:R-:W-:Y:S01]  /*4fa0*/  FFMA.FTZ R83, R83, R3.reuse, -R12.reuse ;  /* 0x0000000353537223 */ /* 0x180fe2000001080c */
[-CC-:B------:R-:W-:Y:S01]  /*4fb0*/  FFMA.FTZ R86, R86, R3.reuse, -R12.reuse ;  /* 0x0000000356567223 */ /* 0x180fe2000001080c */
[----:B------:R-:W-:Y:S01]  /*4fc0*/  FFMA.FTZ R12, R87, R3, -R12 ;  /* 0x00000003570c7223 */ /* 0x000fe2000001080c */
[----:B------:R-:W1:Y:S01]  /*4fd0*/  MUFU.EX2 R31, R31 ;  /* 0x0000001f001f7308 */ /* 0x000e620000000800 */
[----:B--2---:R-:W-:-:S07]  /*4fe0*/  FADD.FTZ R8, R27, R8 ;  /* 0x000000081b087221 */ /* 0x004fce0000010000 */
[----:B------:R-:W2:Y:S01]  /*4ff0*/  MUFU.EX2 R32, R32 ;  /* 0x0000002000207308 */ /* 0x000ea20000000800 */
[----:B0-----:R-:W-:-:S07]  /*5000*/  FADD.FTZ R7, R29, R7 ;  /* 0x000000071d077221 */ /* 0x001fce0000010000 */
[----:B------:R-:W0:Y:S01]  /*5010*/  MUFU.EX2 R34, R34 ;  /* 0x0000002200227308 */ /* 0x000e220000000800 */
[----:B-1----:R-:W-:-:S07]  /*5020*/  FADD.FTZ R8, R31, R8 ;  /* 0x000000081f087221 */ /* 0x002fce0000010000 */
        /* <DEDUP_REMOVED lines=107> */
[----:B-1----:R-:W-:Y:S01]  /*56e0*/  FADD.FTZ R8, R86, R8 ;  /* 0x0000000856087221 */ /* 0x002fe20000010000 */
[----:B--2---:R-:W-:-:S03]  /*56f0*/  FADD.FTZ R7, R6, R7 ;  /* 0x0000000706077221 */ /* 0x004fc60000010000 */
[----:B0-----:R-:W-:Y:S01]  /*5700*/  FADD.FTZ R8, R12, R8 ;  /* 0x000000080c087221 */ /* 0x001fe20000010000 */
[----:B------:R-:W-:Y:S06]  /*5710*/  @!P0 BRA `(.L_x_184) ;  /* 0x0000000000048947 */ /* 0x000fec0003800000 */
[----:B------:R-:W-:Y:S01]  /*5720*/  BPT.TRAP 0x1 ;  /* 0x000000040000795c */ /* 0x000fe20000300000 */
.L_x_184:
[----:B------:R-:W-:Y:S01]  /*5730*/  ULEA UR6, UR6, UR40, 0x3 ;  /* 0x0000002806067291 */ /* 0x000fe2000f8e183f */
[----:B------:R-:W-:Y:S01]  /*5740*/  F2FP.F16.F32.PACK_AB R24, R25, R24 ;  /* 0x000000181918723e */ /* 0x000fe200000000ff */
[-C--:B------:R-:W-:Y:S01]  /*5750*/  FMUL.FTZ R88, R88, R9.reuse ;  /* 0x0000000958587220 */ /* 0x080fe20000410000 */
[----:B------:R-:W-:Y:S01]  /*5760*/  F2FP.F16.F32.PACK_AB R25, R85, R26 ;  /* 0x0000001a5519723e */ /* 0x000fe200000000ff */
[----:B------:R-:W-:Y:S01]  /*5770*/  UIADD3 UR6, UR6, 0x2d860, URZ ;  /* 0x0002d86006067890 */ /* 0x000fe2000fffe03f */
[----:B------:R-:W-:Y:S01]  /*5780*/  F2FP.F16.F32.PACK_AB R32, R33, R32 ;  /* 0x000000202120723e */ /* 0x000fe200000000ff */
[----:B------:R-:W-:Y:S01]  /*5790*/  FMUL.FTZ R89, R89, R9 ;  /* 0x0000000959597220 */ /* 0x000fe20000410000 */
[----:B------:R-:W-:Y:S01]  /*57a0*/  F2FP.F16.F32.PACK_AB R26, R29, R28 ;  /* 0x0000001c1d1a723e */ /* 0x000fe200000000ff */
[----:B------:R-:W-:Y:S01]  /*57b0*/  UPRMT UR6, UR41, 0x654, UR6 ;  /* 0x0000065429067896 */ /* 0x000fe20008000006 */
[----:B------:R-:W-:Y:S01]  /*57c0*/  F2FP.F16.F32.PACK_AB R27, R31, R27 ;  /* 0x0000001b1f1b723e */ /* 0x000fe200000000ff */
[-C--:B------:R-:W-:Y:S01]  /*57d0*/  FMUL.FTZ R92, R92, R9.reuse ;  /* 0x000000095c5c7220 */ /* 0x080fe20000410000 */
[----:B------:R-:W-:Y:S01]  /*57e0*/  F2FP.F16.F32.PACK_AB R33, R21, R34 ;  /* 0x000000221521723e */ /* 0x000fe200000000ff */
[-C--:B------:R-:W-:Y:S01]  /*57f0*/  FMUL.FTZ R93, R93, R9.reuse ;  /* 0x000000095d5d7220 */ /* 0x080fe20000410000 */
[----:B------:R-:W-:Y:S01]  /*5800*/  F2FP.F16.F32.PACK_AB R40, R41, R40 ;  /* 0x000000282928723e */ /* 0x000fe200000000ff */
[-C--:B------:R-:W-:Y:S01]  /*5810*/  FMUL.FTZ R96, R96, R9.reuse ;  /* 0x0000000960607220 */ /* 0x080fe20000410000 */
[----:B------:R-:W-:Y:S01]  /*5820*/  F2FP.F16.F32.PACK_AB R34, R37, R36 ;  /* 0x000000242522723e */ /* 0x000fe200000000ff */
[----:B------:R-:W-:Y:S01]  /*5830*/  FMUL.FTZ R97, R97, R9 ;  /* 0x0000000961617220 */ /* 0x000fe20000410000 */
[----:B------:R-:W-:Y:S01]  /*5840*/  F2FP.F16.F32.PACK_AB R35, R39, R35 ;  /* 0x000000232723723e */ /* 0x000fe200000000ff */
[----:B------:R-:W-:Y:S01]  /*5850*/  SYNCS.ARRIVE.TRANS64.RED.A1T0 RZ, [UR6], RZ ;  /* 0x000000ffffff79a7 */ /* 0x000fe20008100406 */
[----:B------:R-:W-:Y:S01]  /*5860*/  F2FP.F16.F32.PACK_AB R41, R20, R42 ;  /* 0x0000002a1429723e */ /* 0x000fe200000000ff */
[----:B------:R0:W-:Y:S01]  /*5870*/  STSM.16.M88.4 [R16+0x21800], R24 ;  /* 0x0218001810007844 */ /* 0x0001e20000000200 */
[----:B------:R-:W-:Y:S01]  /*5880*/  F2FP.F16.F32.PACK_AB R48, R49, R48 ;  /* 0x000000303130723e */ /* 0x000fe200000000ff */
[----:B------:R-:W-:Y:S01]  /*5890*/  UMOV UR6, UR38 ;  /* 0x0000002600067c82 */ /* 0x000fe20008000000 */
[----:B------:R-:W-:Y:S01]  /*58a0*/  F2FP.F16.F32.PACK_AB R42, R45, R44 ;  /* 0x0000002c2d2a723e */ /* 0x000fe200000000ff */
[----:B------:R0:W-:Y:S01]  /*58b0*/  STSM.16.M88.4 [R23], R32 ;  /* 0x0000002017007844 */ /* 0x0001e20000000200 */
[----:B------:R-:W-:Y:S01]  /*58c0*/  F2FP.F16.F32.PACK_AB R43, R47, R43 ;  /* 0x0000002b2f2b723e */ /* 0x000fe200000000ff */
[-C--:B------:R-:W-:Y:S01]  /*58d0*/  FMUL.FTZ R100, R100, R9.reuse ;  /* 0x0000000964647220 */ /* 0x080fe20000410000 */
[----:B------:R-:W-:Y:S01]  /*58e0*/  F2FP.F16.F32.PACK_AB R49, R15, R50 ;  /* 0x000000320f31723e */ /* 0x000fe200000000ff */
[-C--:B------:R-:W-:Y:S01]  /*58f0*/  FMUL.FTZ R101, R101, R9.reuse ;  /* 0x0000000965657220 */ /* 0x080fe20000410000 */
[----:B------:R-:W-:Y:S01]  /*5900*/  F2FP.F16.F32.PACK_AB R56, R57, R56 ;  /* 0x000000383938723e */ /* 0x000fe200000000ff */
[----:B------:R0:W-:Y:S01]  /*5910*/  STSM.16.M88.4 [R18], R40 ;  /* 0x0000002812007844 */ /* 0x0001e20000000200 */
[----:B------:R-:W-:Y:S01]  /*5920*/  F2FP.F16.F32.PACK_AB R50, R53, R52 ;  /* 0x000000343532723e */ /* 0x000fe200000000ff */
[----:B------:R-:W-:Y:S01]  /*5930*/  FMUL.FTZ R104, R104, R9 ;  /* 0x0000000968687220 */ /* 0x000fe20000410000 */
        /* <DEDUP_REMOVED lines=31> */
[-C--:B------:R-:W-:Y:S01]  /*5b30*/  FMUL.FTZ R128, R128, R9.reuse ;  /* 0x0000000980807220 */ /* 0x080fe20000410000 */
[----:B------:R-:W-:Y:S01]  /*5b40*/  ISETP.GT.AND P1, PT, R5, R22, PT ;  /* 0x000000160500720c */ /* 0x000fe20003f24270 */
[-C--:B------:R-:W-:Y:S01]  /*5b50*/  FMUL.FTZ R129, R129, R9.reuse ;  /* 0x0000000981817220 */ /* 0x080fe20000410000 */
[-C--:B------:R-:W-:Y:S01]  /*5b60*/  FMUL.FTZ R132, R132, R9.reuse ;  /* 0x0000000984847220 */ /* 0x080fe20000410000 */
[----:B------:R0:W-:Y:S01]  /*5b70*/  STSM.16.M88.4 [R17+0x6000], R80 ;  /* 0x0060005011007844 */ /* 0x0001e20000000200 */
[----:B------:R-:W-:Y:S01]  /*5b80*/  FMUL.FTZ R133, R133, R9 ;  /* 0x0000000985857220 */ /* 0x000fe20000410000 */
[-C--:B------:R-:W-:Y:S01]  /*5b90*/  FMUL.FTZ R90, R90, R10.reuse ;  /* 0x0000000a5a5a7220 */ /* 0x080fe20000410000 */
[-C--:B------:R-:W-:Y:S01]  /*5ba0*/  FMUL.FTZ R91, R91, R10.reuse ;  /* 0x0000000a5b5b7220 */ /* 0x080fe20000410000 */
[----:B------:R-:W-:Y:S01]  /*5bb0*/  @!PT LDS RZ, [RZ] ;  /* 0x00000000fffff984 */ /* 0x000fe20000000800 */
[----:B------:R-:W-:Y:S01]  /*5bc0*/  @!PT LDS RZ, [RZ] ;  /* 0x00000000fffff984 */ /* 0x000fe20000000800 */
[----:B------:R-:W-:Y:S01]  /*5bd0*/  @!PT LDS RZ, [RZ] ;  /* 0x00000000fffff984 */ /* 0x000fe20000000800 */
[----:B------:R-:W-:Y:S01]  /*5be0*/  @!PT LDS RZ, [RZ] ;  /* 0x00000000fffff984 */ /* 0x000fe20000000800 */
[----:B------:R1:W-:Y:S06]  /*5bf0*/  MEMBAR.ALL.CTA ;  /* 0x0000000000007992 */ /* 0x0003ec0000008000 */
[----:B-1----:R-:W1:Y:S01]  /*5c00*/  FENCE.VIEW.ASYNC.S ;  /* 0x00000000000073c6 */ /* 0x002e620000000000 */
        /* <DEDUP_REMOVED lines=22> */
[----:B------:R-:W-:-:S02]  /*5d70*/  VIADD R5, R5, 0xffffffff ;  /* 0xffffffff05057836 */ /* 0x000fc40000000000 */
[----:B------:R-:W-:Y:S02]  /*5d80*/  IMAD.MOV.U32 R10, RZ, RZ, R4 ;  /* 0x000000ffff0a7224 */ /* 0x000fe400078e0004 */
[----:B------:R-:W-:Y:S02]  /*5d90*/  IMAD.MOV.U32 R9, RZ, RZ, R0 ;  /* 0x000000ffff097224 */ /* 0x000fe400078e0000 */
[----:B------:R-:W-:Y:S01]  /*5da0*/  IMAD.MOV.U32 R6, RZ, RZ, R2 ;  /* 0x000000ffff067224 */ /* 0x000fe200078e0002 */
[----:B-1----:R-:W-:Y:S01]  /*5db0*/  NOP ;  /* 0x0000000000007918 */ /* 0x002fe20000000000 */
[----:B0-----:R-:W-:Y:S05]  /*5dc0*/  @P1 BRA `(.L_x_185) ;  /* 0xffffffdc00d41947 */ /* 0x001fea000383ffff */
.L_x_174:
[----:B------:R-:W-:Y:S06]  /*5dd0*/  BAR.ARV 0x8, 0x200 ;  /* 0x0208000000007b1d */ /* 0x000fec0000002000 */
[----:B------:R-:W-:Y:S05]  /*5de0*/  @!P0 BRA `(.L_x_186) ;  /* 0x0000000000048947 */ /* 0x000fea0003800000 */
[----:B------:R-:W-:Y:S01]  /*5df0*/  BPT.TRAP 0x1 ;  /* 0x000000040000795c */ /* 0x000fe20000300000 */
.L_x_186:
[----:B------:R-:W-:Y:S01]  /*5e00*/  ULEA UR4, UR38, UR40, 0x3 ;  /* 0x0000002826047291 */ /* 0x000fe2000f8e183f */
[----:B------:R-:W-:-:S08]  /*5e10*/  SHF.L.U32 R5, R2, 0x1f, RZ ;  /* 0x0000001f02057819 */ /* 0x000fd000000006ff */
[----:B------:R0:W2:Y:S01]  /*5e20*/  SYNCS.PHASECHK.TRANS64.TRYWAIT P1, [UR4+0x2d850], R5 ;  /* 0x02d85005ff0075a7 */ /* 0x0000a20008020144 */
[----:B------:R-:W-:Y:S05]  /*5e30*/  @!P0 BRA `(.L_x_187) ;  /* 0x0000000000048947 */ /* 0x000fea0003800000 */
[----:B------:R-:W-:Y:S01]  /*5e40*/  BPT.TRAP 0x1 ;  /* 0x000000040000795c */ /* 0x000fe20000300000 */
.L_x_187:
[----:B--2---:R-:W-:Y:S05]  /*5e50*/  @P1 BRA `(.L_x_188) ;  /* 0x0000000000081947 */ /* 0x004fea0003800000 */
[----:B------:R-:W2:Y:S02]  /*5e60*/  SYNCS.PHASECHK.TRANS64.TRYWAIT P1, [UR4+0x2d850], R5 ;  /* 0x02d85005ff0075a7 */ /* 0x000ea40008020144 */
[----:B--2---:R-:W-:Y:S05]  /*5e70*/  @!P1 BRA `(.L_x_189) ;  /* 0x0000008800f89947 */ /* 0x004fea0003800000 */
.L_x_188:
[----:B------:R-:W-:Y:S01]  /*5e80*/  UIADD3 UR40, UR40, 0x400, URZ ;  /* 0x0000040028287890 */ /* 0x000fe2000fffe03f */
[----:B------:R-:W-:Y:S01]  /*5e90*/  WARPGROUP.ARRIVE ;  /* 0x00000000000079c5 */ /* 0x000fe20000000000 */
[----:B------:R-:W-:Y:S01]  /*5ea0*/  ULOP3.LUT UR39, UR39, 0x10000, URZ, 0xfc, !UPT ;  /* 0x0001000027277892 */ /* 0x000fe2000f8efc3f */
[----:B--2---:R-:W2:Y:S01]  /*5eb0*/  SHFL.BFLY PT, R6, R7, 0x2, 0x1f ;  /* 0x0c401f0007067f89 */ /* 0x004ea200000e0000 */
[----:B------:R-:W-:Y:S01]  /*5ec0*/  USHF.R.U32.HI UR40, URZ, 0x4, UR40 ;  /* 0x000000043f287899 */ /* 0x000fe20008011628 */
[----:B------:R-:W-:Y:S01]  /*5ed0*/  IMAD.MOV.U32 R55, RZ, RZ, RZ ;  /* 0x000000ffff377224 */ /* 0x000fe200078e00ff */
[----:B------:R-:W-:Y:S01]  /*5ee0*/  UMOV UR9, 0x40000040 ;  /* 0x4000004000097882 */ /* 0x000fe20000000000 */
[----:B------:R-:W-:Y:S01]  /*5ef0*/  UMOV UR11, 0x80000020 ;  /* 0x80000020000b7882 */ /* 0x000fe20000000000 */
[----:B------:R-:W-:Y:S01]  /*5f00*/  ULOP3.LUT UR40, UR40, 0x3fff, URZ, 0xc0, !UPT ;  /* 0x00003fff28287892 */ /* 0x000fe2000f8ec03f */
[----:B0-----:R-:W0:Y:S01]  /*5f10*/  SHFL.BFLY PT, R5, R8, 0x2, 0x1f ;  /* 0x0c401f0008057f89 */ /* 0x001e2200000e0000 */
[----:B------:R-:W-:Y:S01]  /*5f20*/  UMOV UR8, UR39 ;  /* 0x0000002700087c82 */ /* 0x000fe20008000000 */
[----:B------:R-:W-:Y:S01]  /*5f30*/  IMAD.MOV.U32 R20, RZ, RZ, -0x800000 ;  /* 0xff800000ff147424 */ /* 0x000fe200078e00ff */
[----:B------:R-:W-:Y:S01]  /*5f40*/  ULOP3.LUT UR5, UR40, 0x2000000, URZ, 0xfc, !UPT ;  /* 0x0200000028057892 */ /* 0x000fe2000f8efc3f */
[----:B------:R-:W-:-:S03]  /*5f50*/  IMAD.MOV.U32 R21, RZ, RZ, -0x800000 ;  /* 0xff800000ff157424 */ /* 0x000fc600078e00ff */
[----:B------:R-:W-:-:S07]  /*5f60*/  UIMAD UR5, UR38, 0x600, UR5 ;  /* 0x00000600260578a4 */ /* 0x000fce000f8e0205 */
[----:B------:R-:W-:Y:S02]  /*5f70*/  UMOV UR10, UR5 ;  /* 0x00000005000a7c82 */ /* 0x000fe40008000000 */
[----:B------:R-:W-:Y:S01]  /*5f80*/  HGMMA.64x96x16.F32 R88, gdesc[UR8].tnspB, R88, gsb0 ;  /* 0x41600000085879f0 */ /* 0x000fe20008000858 */
[----:B------:R-:W-:Y:S01]  /*5f90*/  UIADD3 UR8, UR39, 0x2, URZ ;  /* 0x0000000227087890 */ /* 0x000fe2000fffe03f */
[----:B--2---:R-:W-:Y:S01]  /*5fa0*/  FADD.FTZ R6, R6, R7 ;  /* 0x0000000706067221 */ /* 0x004fe20000010000 */
[----:B------:R-:W-:Y:S01]  /*5fb0*/  UIADD3 UR10, UR5, 0x40, URZ ;  /* 0x00000040050a7890 */ /* 0x000fe2000fffe03f */
[----:B------:R-:W-:Y:S01]  /*5fc0*/  UMOV UR9, 0x40000040 ;  /* 0x4000004000097882 */ /* 0x000fe20000000000 */
[----:B------:R-:W-:Y:S01]  /*5fd0*/  UMOV UR11, 0x80000020 ;  /* 0x80000020000b7882 */ /* 0x000fe20000000000 */
[----:B0-----:R-:W-:Y:S02]  /*5fe0*/  FADD.FTZ R9, R5, R8 ;  /* 0x0000000805097221 */ /* 0x001fe40000010000 */
[----:B------:R-:W0:Y:S04]  /*5ff0*/  SHFL.BFLY PT, R5, R6, 0x1, 0x1f ;  /* 0x0c201f0006057f89 */ /* 0x000e2800000e0000 */
[----:B------:R-:W1:Y:S01]  /*6000*/  SHFL.BFLY PT, R10, R9, 0x1, 0x1f ;  /* 0x0c201f00090a7f89 */ /* 0x000e6200000e0000 */
[----:B0-----:R-:W-:Y:S01]  /*6010*/  FADD.FTZ R11, R6, R5 ;  /* 0x00000005060b7221 */ /* 0x001fe20000010000 */
[----:B------:R-:W-:-:S02]  /*6020*/  IMAD.MOV.U32 R5, RZ, RZ, RZ ;  /* 0x000000ffff057224 */ /* 0x000fc400078e00ff */
[----:B-1----:R-:W-:Y:S02]  /*6030*/  FADD.FTZ R12, R9, R10 ;  /* 0x0000000a090c7221 */ /* 0x002fe40000010000 */
[----:B------:R-:W-:-:S03]  /*6040*/  FSETP.NE.FTZ.AND P1, PT, R11, RZ, PT ;  /* 0x000000ff0b00720b */ /* 0x000fc60003f35000 */
[----:B------:R-:W-:-:S10]  /*6050*/  FSETP.NE.FTZ.AND P2, PT, R12, RZ, PT ;  /* 0x000000ff0c00720b */ /* 0x000fd40003f55000 */
[----:B------:R-:W0:Y:S01]  /*6060*/  @P1 MUFU.LG2 R8, R11 ;  /* 0x0000000b00081308 */ /* 0x000e220000000c00 */
[C---:B------:R-:W-:Y:S02]  /*6070*/  @P1 FMUL.FTZ R7, R3.reuse, 0.69314718246459960938 ;  /* 0x3f31721803071820 */ /* 0x040fe40000410000 */
        /* <DEDUP_REMOVED lines=56> */
.L_x_190:
[----:B------:R-:W2:Y:S01]  /*6400*/  LDL.LU R0, [R1+0x8] ;  /* 0x0000080001007983 */ /* 0x000ea20000300800 */
[----:B------:R-:W-:Y:S01]  /*6410*/  UIADD3 UR4, UR4, 0x2d860, URZ ;  /* 0x0002d86004047890 */ /* 0x000fe2000fffe03f */
[-C--:B------:R-:W-:Y:S01]  /*6420*/  FMUL.FTZ R32, R88, R55.reuse ;  /* 0x0000003758207220 */ /* 0x080fe20000410000 */
[----:B------:R-:W-:Y:S01]  /*6430*/  UIADD3 UR38, UR38, 0x1, URZ ;  /* 0x0000000126267890 */ /* 0x000fe2000fffe03f */
[-C--:B------:R-:W-:Y:S01]  /*6440*/  FMUL.FTZ R33, R89, R55.reuse ;  /* 0x0000003759217220 */ /* 0x080fe20000410000 */
[----:B------:R-:W-:Y:S01]  /*6450*/  UPRMT UR4, UR41, 0x654, UR4 ;  /* 0x0000065429047896 */ /* 0x000fe20008000004 */
[-C--:B------:R-:W-:Y:S01]  /*6460*/  FMUL.FTZ R34, R92, R55.reuse ;  /* 0x000000375c227220 */ /* 0x080fe20000410000 */
[----:B------:R-:W-:Y:S01]  /*6470*/  UISETP.NE.AND UP0, UPT, UR38, 0x2, UPT ;  /* 0x000000022600788c */ /* 0x000fe2000bf05270 */
[-C--:B------:R-:W-:Y:S01]  /*6480*/  FMUL.FTZ R35, R93, R55.reuse ;  /* 0x000000375d237220 */ /* 0x080fe20000410000 */
[-C--:B------:R-:W-:Y:S01]  /*6490*/  FMUL.FTZ R36, R96, R55.reuse ;  /* 0x0000003760247220 */ /* 0x080fe20000410000 */
[-C--:B------:R-:W-:Y:S01]  /*64a0*/  FMUL.FTZ R37, R97, R55.reuse ;  /* 0x0000003761257220 */ /* 0x080fe20000410000 */
[-C--:B------:R-:W-:Y:S01]  /*64b0*/  FMUL.FTZ R38, R100, R55.reuse ;  /* 0x0000003764267220 */ /* 0x080fe20000410000 */
[-C--:B------:R-:W-:Y:S01]  /*64c0*/  FMUL.FTZ R39, R101, R55.reuse ;  /* 0x0000003765277220 */ /* 0x080fe20000410000 */
[-C--:B------:R-:W-:Y:S01]  /*64d0*/  FMUL.FTZ R40, R104, R55.reuse ;  /* 0x0000003768287220 */ /* 0x080fe20000410000 */
[----:B------:R-:W-:Y:S01]  /*64e0*/  SYNCS.ARRIVE.TRANS64.RED.A1T0 RZ, [UR4], RZ ;  /* 0x000000ffffff79a7 */ /* 0x000fe20008100404 */
[----:B------:R-:W-:Y:S01]  /*64f0*/  USEL UR4, URZ, 0x1, UP0 ;  /* 0x000000013f047887 */ /* 0x000fe20008000000 */
        /* <DEDUP_REMOVED lines=40> */
[----:B------:R-:W-:Y:S01]  /*6780*/  LOP3.LUT R2, R2, UR4, RZ, 0x3c, !PT ;  /* 0x0000000402027c12 */ /* 0x000fe2000f8e3cff */
[----:B------:R-:W-:Y:S01]  /*6790*/  USEL UR38, UR38, URZ, UP0 ;  /* 0x0000003f26267287 */ /* 0x000fe20008000000 */
[----:B--2---:R-:W-:-:S05]  /*67a0*/  VIADD R0, R0, 0x1 ;  /* 0x0000000100007836 */ /* 0x004fca0000000000 */
[----:B------:R0:W-:Y:S06]  /*67b0*/  STL [R1+0x8], R0 ;  /* 0x0000080001007387 */ /* 0x0001ec0000100800 */
.L_x_166:
[----:B------:R-:W1:Y:S08]  /*67c0*/  S2UR UR41, SR_CgaCtaId ;  /* 0x00000000002979c3 */ /* 0x000e700000008800 */
[----:B------:R-:W-:Y:S06]  /*67d0*/  BAR.SYNC.DEFER_BLOCKING 0x5, 0x200 ;  /* 0x0148000000007b1d */ /* 0x000fec0000010000 */
[----:B------:R-:W-:Y:S01]  /*67e0*/  UMOV UR40, 0x400 ;  /* 0x0000040000287882 */ /* 0x000fe20000000000 */
[----:B------:R-:W-:Y:S01]  /*67f0*/  BSSY B0, `(.L_x_191) ;  /* 0x0000278000007945 */ /* 0x000fe20003800000 */
[----:B-1----:R-:W-:-:S09]  /*6800*/  ULEA UR40, UR41, UR40, 0x18 ;  /* 0x0000002829287291 */ /* 0x002fd2000f8ec03f */
[----:B------:R-:W1:Y:S01]  /*6810*/  LDS.128 R4, [UR40+0x2d8d0] ;  /* 0x02d8d028ff047984 */ /* 0x000e620008000c00 */
[----:B------:R-:W-:Y:S06]  /*6820*/  BAR.ARV 0x4, 0x200 ;  /* 0x0108000000007b1d */ /* 0x000fec0000002000 */
[----:B------:R-:W-:Y:S05]  /*6830*/  @P0 BRA `(.L_x_192) ;  /* 0x0000001c00300947 */ /* 0x000fea0003800000 */
[----:B0-----:R-:W2:Y:S01]  /*6840*/  LDL R0, [R1+0x44] ;  /* 0x0000440001007983 */ /* 0x001ea20000100800 */
[----:B------:R-:W0:Y:S03]  /*6850*/  S2UR UR6, SR_SWINHI ;  /* 0x00000000000679c3 */ /* 0x000e260000002f00 */
[----:B------:R-:W3:Y:S01]  /*6860*/  LDL R86, [R1+0x40] ;  /* 0x0000400001567983 */ /* 0x000ee20000100800 */
[----:B------:R-:W-:Y:S01]  /*6870*/  UMOV UR4, UR40 ;  /* 0x0000002800047c82 */ /* 0x000fe20008000000 */
[----:B0-----:R-:W-:Y:S01]  /*6880*/  UMOV UR5, UR6 ;  /* 0x0000000600057c82 */ /* 0x001fe20008000000 */
[----:B------:R-:W-:Y:S02]  /*6890*/  IMAD.U32 R78, RZ, RZ, UR4 ;  /* 0x00000004ff4e7e24 */ /* 0x000fe4000f8e00ff */
[----:B------:R-:W-:Y:S01]  /*68a0*/  IMAD.U32 R79, RZ, RZ, UR5 ;  /* 0x00000005ff4f7e24 */ /* 0x000fe2000f8e00ff */
[----:B------:R-:W-:Y:S01]  /*68b0*/  F2FP.F16.F32.PACK_AB R30, R43, R42 ;  /* 0x0000002a2b1e723e */ /* 0x000fe200000000ff */
[C---:B------:R-:W-:Y:S01]  /*68c0*/  IMAD.SHL.U32 R83, R138.reuse, 0x4, RZ ;  /* 0x000000048a537824 */ /* 0x040fe200078e00ff */
[----:B------:R-:W-:Y:S01]  /*68d0*/  SHF.L.U64.HI R84, R138, 0x2, R156 ;  /* 0x000000028a547819 */ /* 0x000fe2000001029c */
[----:B------:R-:W-:Y:S01]  /*68e0*/  ULDC.64 UR4, c[0x0][0xc08] ;  /* 0x0003020000047ab9 */ /* 0x000fe20000000a00 */
[----:B------:R-:W-:Y:S01]  /*68f0*/  BAR.SYNC.DEFER_BLOCKING 0x1, 0x180 ;  /* 0x0046000000007b1d */ /* 0x000fe20000010000 */
[----:B--2---:R-:W-:-:S03]  /*6900*/  IMAD.WIDE R8, R0, 0x2, R78 ;  /* 0x0000000200087825 */ /* 0x004fc600078e024e */
[C---:B------:R-:W-:Y:S02]  /*6910*/  IADD3 R11, P1, R8.reuse, 0x6000, RZ ;  /* 0x00006000080b7810 */ /* 0x040fe40007f3e0ff */
[C---:B------:R-:W-:Y:S02]  /*6920*/  LOP3.LUT R3, R8.reuse, 0x180, RZ, 0xc0, !PT ;  /* 0x0000018008037812 */ /* 0x040fe400078ec0ff */
[----:B------:R-:W-:Y:S02]  /*6930*/  IADD3 R10, P0, R8, 0x6020, RZ ;  /* 0x00006020080a7810 */ /* 0x000fe40007f1e0ff */
[----:B------:R-:W-:Y:S02]  /*6940*/  LOP3.LUT R0, R11, 0x180, RZ, 0xc0, !PT ;  /* 0x000001800b007812 */ /* 0x000fe400078ec0ff */
[----:B------:R-:W-:Y:S02]  /*6950*/  SHF.R.U64 R3, R3, 0x3, RZ ;  /* 0x0000000303037819 */ /* 0x000fe400000012ff */
[----:B-1----:R-:W-:-:S02]  /*6960*/  LOP3.LUT R4, R10, 0x180, RZ, 0xc0, !PT ;  /* 0x000001800a047812 */ /* 0x002fc400078ec0ff */
[----:B------:R-:W-:Y:S02]  /*6970*/  IADD3 R81, P2, R8, 0x3020, RZ ;  /* 0x0000302008517810 */ /* 0x000fe40007f5e0ff */
[----:B------:R-:W-:Y:S02]  /*6980*/  SHF.R.U64 R0, R0, 0x3, RZ ;  /* 0x0000000300007819 */ /* 0x000fe400000012ff */
[C---:B------:R-:W-:Y:S02]  /*6990*/  IADD3 R22, P3, R8.reuse, 0x3000, RZ ;  /* 0x0000300008167810 */ /* 0x040fe40007f7e0ff */
[----:B------:R-:W-:Y:S02]  /*69a0*/  IADD3 R31, P4, R8, 0x20, RZ ;  /* 0x00000020081f7810 */ /* 0x000fe40007f9e0ff */
[----:B------:R-:W-:Y:S02]  /*69b0*/  LOP3.LUT R8, R3, R8, RZ, 0x3c, !PT ;  /* 0x0000000803087212 */ /* 0x000fe400078e3cff */
[----:B------:R-:W-:-:S02]  /*69c0*/  SHF.R.U64 R3, R4, 0x3, RZ ;  /* 0x0000000304037819 */ /* 0x000fc400000012ff */
[----:B------:R-:W-:Y:S02]  /*69d0*/  LOP3.LUT R12, R0, R11, RZ, 0x3c, !PT ;  /* 0x0000000b000c7212 */ /* 0x000fe400078e3cff */
[----:B------:R-:W-:Y:S02]  /*69e0*/  LOP3.LUT R14, R81, 0x180, RZ, 0xc0, !PT ;  /* 0x00000180510e7812 */ /* 0x000fe400078ec0ff */
[----:B------:R-:W-:Y:S02]  /*69f0*/  LOP3.LUT R0, R31, 0x180, RZ, 0xc0, !PT ;  /* 0x000001801f007812 */ /* 0x000fe400078ec0ff */
[----:B------:R-:W-:Y:S02]  /*6a00*/  LOP3.LUT R26, R3, R10, RZ, 0x3c, !PT ;  /* 0x0000000a031a7212 */ /* 0x000fe400078e3cff */
[----:B------:R-:W-:Y:S02]  /*6a10*/  LOP3.LUT R3, R22, 0x180, RZ, 0xc0, !PT ;  /* 0x0000018016037812 */ /* 0x000fe400078ec0ff */
[----:B------:R-:W-:-:S02]  /*6a20*/  SHF.R.U64 R14, R14, 0x3, RZ ;  /* 0x000000030e0e7819 */ /* 0x000fc400000012ff */
[----:B------:R-:W-:Y:S01]  /*6a30*/  SHF.R.U64 R0, R0, 0x3, RZ ;  /* 0x0000000300007819 */ /* 0x000fe200000012ff */
[--C-:B------:R-:W-:Y:S01]  /*6a40*/  IMAD.X R27, RZ, RZ, R9.reuse, P0 ;  /* 0x000000ffff1b7224 */ /* 0x100fe200000e0609 */
[----:B------:R-:W-:Y:S01]  /*6a50*/  SHF.R.U64 R3, R3, 0x3, RZ ;  /* 0x0000000303037819 */ /* 0x000fe200000012ff */
[--C-:B------:R-:W-:Y:S01]  /*6a60*/  IMAD.X R25, RZ, RZ, R9.reuse, P4 ;  /* 0x000000ffff197224 */ /* 0x100fe200020e0609 */
[----:B------:R-:W-:Y:S02]  /*6a70*/  LOP3.LUT R14, R14, R81, RZ, 0x3c, !PT ;  /* 0x000000510e0e7212 */ /* 0x000fe400078e3cff */
[----:B------:R-:W-:Y:S01]  /*6a80*/  LOP3.LUT R24, R0, R31, RZ, 0x3c, !PT ;  /* 0x0000001f00187212 */ /* 0x000fe200078e3cff */
[----:B------:R-:W0:Y:S01]  /*6a90*/  LDC.64 R80, c[0x0][0xc00] ;  /* 0x00030000ff507b82 */ /* 0x000e220000000a00 */
[--C-:B------:R-:W-:Y:S01]  /*6aa0*/  IMAD.X R13, RZ, RZ, R9.reuse, P1 ;  /* 0x000000ffff0d7224 */ /* 0x100fe200008e0609 */
[----:B------:R-:W-:Y:S01]  /*6ab0*/  MOV R4, R8 ;  /* 0x0000000800047202 */ /* 0x000fe20000000f00 */
[--C-:B------:R-:W-:Y:S01]  /*6ac0*/  IMAD.X R15, RZ, RZ, R9.reuse, P2 ;  /* 0x000000ffff0f7224 */ /* 0x100fe200010e0609 */
[----:B------:R-:W-:Y:S01]  /*6ad0*/  F2FP.F16.F32.PACK_AB R8, R33, R32 ;  /* 0x000000202108723e */ /* 0x000fe200000000ff */
[----:B------:R-:W-:Y:S01]  /*6ae0*/  IMAD.X R29, RZ, RZ, R9, P3 ;  /* 0x000000ffff1d7224 */ /* 0x000fe200018e0609 */
[----:B------:R-:W-:-:S02]  /*6af0*/  F2FP.F16.F32.PACK_AB R9, R57, R56 ;  /* 0x000000383909723e */ /* 0x000fc400000000ff */
[----:B------:R-:W-:Y:S02]  /*6b00*/  F2FP.F16.F32.PACK_AB R10, R35, R34 ;  /* 0x00000022230a723e */ /* 0x000fe400000000ff */
[----:B------:R-:W-:Y:S02]  /*6b10*/  F2FP.F16.F32.PACK_AB R11, R59, R58 ;  /* 0x0000003a3b0b723e */ /* 0x000fe400000000ff */
[----:B------:R-:W-:Y:S02]  /*6b20*/  LOP3.LUT R28, R3, R22, RZ, 0x3c, !PT ;  /* 0x00000016031c7212 */ /* 0x000fe400078e3cff */
[----:B------:R-:W-:Y:S02]  /*6b30*/  MOV R3, R26 ;  /* 0x0000001a00037202 */ /* 0x000fe40000000f00 */
[----:B------:R-:W-:Y:S02]  /*6b40*/  MOV R82, R24 ;  /* 0x0000001800527202 */ /* 0x000fe40000000f00 */
[----:B------:R-:W-:-:S02]  /*6b50*/  F2FP.F16.F32.PACK_AB R24, R37, R36 ;  /* 0x000000242518723e */ /* 0x000fc400000000ff */
[----:B------:R-:W-:Y:S02]  /*6b60*/  F2FP.F16.F32.PACK_AB R25, R61, R60 ;  /* 0x0000003c3d19723e */ /* 0x000fe400000000ff */
[----:B------:R-:W-:Y:S02]  /*6b70*/  F2FP.F16.F32.PACK_AB R26, R39, R38 ;  /* 0x00000026271a723e */ /* 0x000fe400000000ff */
[----:B------:R-:W-:Y:S01]  /*6b80*/  F2FP.F16.F32.PACK_AB R27, R63, R62 ;  /* 0x0000003e3f1b723e */ /* 0x000fe200000000ff */
[----:B------:R1:W-:Y:S01]  /*6b90*/  STSM.16.M88.4 [R4], R8 ;  /* 0x0000000804007844 */ /* 0x0003e20000000200 */
[----:B------:R-:W-:Y:S02]  /*6ba0*/  MOV R0, R28 ;  /* 0x0000001c00007202 */ /* 0x000fe40000000f00 */
[----:B------:R-:W-:Y:S02]  /*6bb0*/  F2FP.F16.F32.PACK_AB R28, R41, R40 ;  /* 0x00000028291c723e */ /* 0x000fe400000000ff */
[----:B------:R-:W-:-:S02]  /*6bc0*/  F2FP.F16.F32.PACK_AB R29, R65, R64 ;  /* 0x00000040411d723e */ /* 0x000fc400000000ff */
[----:B------:R-:W-:Y:S01]  /*6bd0*/  F2FP.F16.F32.PACK_AB R31, R67, R66 ;  /* 0x00000042431f723e */ /* 0x000fe200000000ff */
[----:B------:R2:W-:Y:S01]  /*6be0*/  STSM.16.M88.4 [R82], R24 ;  /* 0x0000001852007844 */ /* 0x0005e20000000200 */
[----:B------:R-:W-:Y:S02]  /*6bf0*/  MOV R22, R14 ;  /* 0x0000000e00167202 */ /* 0x000fe40000000f00 */
[----:B------:R-:W-:Y:S02]  /*6c00*/  F2FP.F16.F32.PACK_AB R14, R51, R50 ;  /* 0x00000032330e723e */ /* 0x000fe400000000ff */
[----:B------:R-:W-:Y:S02]  /*6c10*/  F2FP.F16.F32.PACK_AB R15, R75, R74 ;  /* 0x0000004a4b0f723e */ /* 0x000fe400000000ff */
[----:B-1----:R-:W-:Y:S02]  /*6c20*/  MOV R4, R12 ;  /* 0x0000000c00047202 */ /* 0x002fe40000000f00 */
[----:B------:R-:W-:-:S02]  /*6c30*/  F2FP.F16.F32.PACK_AB R8, R45, R44 ;  /* 0x0000002c2d08723e */ /* 0x000fc400000000ff */
[----:B------:R-:W-:Y:S02]  /*6c40*/  F2FP.F16.F32.PACK_AB R9, R69, R68 ;  /* 0x000000444509723e */ /* 0x000fe400000000ff */
[----:B------:R-:W-:Y:S02]  /*6c50*/  F2FP.F16.F32.PACK_AB R10, R47, R46 ;  /* 0x0000002e2f0a723e */ /* 0x000fe400000000ff */
[----:B------:R-:W-:Y:S02]  /*6c60*/  F2FP.F16.F32.PACK_AB R11, R71, R70 ;  /* 0x00000046470b723e */ /* 0x000fe400000000ff */
[----:B------:R-:W-:Y:S02]  /*6c70*/  F2FP.F16.F32.PACK_AB R12, R49, R48 ;  /* 0x00000030310c723e */ /* 0x000fe400000000ff */
[----:B------:R-:W-:Y:S02]  /*6c80*/  F2FP.F16.F32.PACK_AB R13, R73, R72 ;  /* 0x00000048490d723e */ /* 0x000fe400000000ff */
[----:B--2---:R-:W-:-:S02]  /*6c90*/  F2FP.F16.F32.PACK_AB R24, R53, R52 ;  /* 0x000000343518723e */ /* 0x004fc400000000ff */
[----:B------:R-:W-:Y:S02]  /*6ca0*/  F2FP.F16.F32.PACK_AB R25, R77, R76 ;  /* 0x0000004c4d19723e */ /* 0x000fe400000000ff */
[----:B------:R-:W-:Y:S02]  /*6cb0*/  F2FP.F16.F32.PACK_AB R26, R55, R54 ;  /* 0x00000036371a723e */ /* 0x000fe400000000ff */
[----:B------:R-:W-:Y:S01]  /*6cc0*/  F2FP.F16.F32.PACK_AB R27, R135, R134 ;  /* 0x00000086871b723e */ /* 0x000fe200000000ff */
[----:B------:R1:W-:Y:S04]  /*6cd0*/  STSM.16.M88.4 [R0], R28 ;  /* 0x0000001c00007844 */ /* 0x0003e80000000200 */
[----:B------:R2:W-:Y:S04]  /*6ce0*/  STSM.16.M88.4 [R22], R8 ;  /* 0x0000000816007844 */ /* 0x0005e80000000200 */
[----:B------:R-:W-:Y:S04]  /*6cf0*/  STSM.16.M88.4 [R4], R12 ;  /* 0x0000000c04007844 */ /* 0x000fe80000000200 */
[----:B------:R4:W-:Y:S01]  /*6d00*/  STSM.16.M88.4 [R3], R24 ;  /* 0x0000001803007844 */ /* 0x0009e20000000200 */
[----:B0-----:R-:W-:-:S04]  /*6d10*/  ISETP.NE.U32.AND P0, PT, R80, RZ, PT ;  /* 0x000000ff5000720c */ /* 0x001fc80003f05070 */
[----:B------:R-:W-:Y:S01]  /*6d20*/  ISETP.NE.AND.EX P0, PT, R81, RZ, PT, P0 ;  /* 0x000000ff5100720c */ /* 0x000fe20003f05300 */
[----:B------:R-:W-:Y:S01]  /*6d30*/  BAR.SYNC.DEFER_BLOCKING 0x1, 0x180 ;  /* 0x0046000000007b1d */ /* 0x000fe20000010000 */
[----:B-1----:R-:W-:Y:S01]  /*6d40*/  IADD3 R28, P1, R83, R80, RZ ;  /* 0x00000050531c7210 */ /* 0x002fe20007f3e0ff */
[----:B------:R-:W-:-:S04]  /*6d50*/  IMAD.MOV.U32 R0, RZ, RZ, RZ ;  /* 0x000000ffff007224 */ /* 0x000fc800078e00ff */
[----:B------:R-:W-:Y:S02]  /*6d60*/  IMAD.X R29, R84, 0x1, R81, P1 ;  /* 0x00000001541d7824 */ /* 0x000fe400008e0651 */
[----:B--2---:R-:W0:Y:S08]  /*6d70*/  LDC R11, c[0x0][0xad4] ;  /* 0x0002b500ff0b7b82 */ /* 0x004e300000000800 */
[----:B----4-:R-:W1:Y:S08]  /*6d80*/  LDC R3, c[0x0][0xbe8] ;  /* 0x0002fa00ff037b82 */ /* 0x010e700000000800 */
[----:B------:R-:W2:Y:S01]  /*6d90*/  LDC.64 R14, c[0x0][0xba8] ;  /* 0x0002ea00ff0e7b82 */ /* 0x000ea20000000a00 */
[----:B------:R-:W4:Y:S01]  /*6da0*/  @P0 LDG.E R0, desc[UR36][R28.64] ;  /* 0x000000241c000981 */ /* 0x000f22000c1e1900 */
[----:B------:R-:W-:-:S04]  /*6db0*/  ISETP.NE.U32.AND P1, PT, RZ, UR4, PT ;  /* 0x00000004ff007c0c */ /* 0x000fc8000bf25070 */
[----:B------:R-:W-:Y:S01]  /*6dc0*/  ISETP.NE.AND.EX P1, PT, RZ, UR5, PT, P1 ;  /* 0x00000005ff007c0c */ /* 0x000fe2000bf25310 */
[----:B------:R-:W-:-:S12]  /*6dd0*/  IMAD.MOV.U32 R24, RZ, RZ, 0x9b8 ;  /* 0x000009b8ff187424 */ /* 0x000fd800078e00ff */
[----:B------:R-:W-:-:S04]  /*6de0*/  @P1 IADD3 R8, P2, R83, UR4, RZ ;  /* 0x0000000453081c10 */ /* 0x000fc8000ff5e0ff */
[----:B------:R-:W-:Y:S02]  /*6df0*/  @P1 IADD3.X R9, R84, UR5, RZ, P2, !PT ;  /* 0x0000000554091c10 */ /* 0x000fe400097fe4ff */
[----:B------:R-:W-:Y:S01]  /*6e00*/  ISETP.NE.AND P2, PT, R140, RZ, PT ;  /* 0x000000ff8c00720c */ /* 0x000fe20003f45270 */
[----:B------:R-:W-:-:S03]  /*6e10*/  ULDC UR4, c[0x0][0xa88] ;  /* 0x0002a20000047ab9 */ /* 0x000fc60000000800 */
[----:B0-----:R-:W-:Y:S01]  /*6e20*/  SEL R11, R140, R11, P2 ;  /* 0x0000000b8c0b7207 */ /* 0x001fe20001000000 */
[----:B------:R-:W-:-:S03]  /*6e30*/  IMAD.U32 R22, RZ, RZ, UR4 ;  /* 0x00000004ff167e24 */ /* 0x000fc6000f8e00ff */
[----:B------:R-:W-:Y:S02]  /*6e40*/  ISETP.GT.AND P3, PT, R11, 0x1, PT ;  /* 0x000000010b00780c */ /* 0x000fe40003f64270 */
[----:B-1----:R-:W-:Y:S01]  /*6e50*/  ISETP.NE.AND P4, PT, R3, 0x1, PT ;  /* 0x000000010300780c */ /* 0x002fe20003f85270 */
[----:B------:R0:W5:Y:S01]  /*6e60*/  @P1 LDG.E R22, desc[UR36][R8.64] ;  /* 0x0000002408161981 */ /* 0x000162000c1e1900 */
[----:B------:R-:W-:-:S04]  /*6e70*/  SEL R24, R24, 0x978, P3 ;  /* 0x0000097818187807 */ /* 0x000fc80001800000 */
[----:B------:R-:W1:Y:S08]  /*6e80*/  LDC.64 R10, c[0x0][R24+0x218] ;  /* 0x00008600180a7b82 */ /* 0x000e700000000a00 */
[----:B0-----:R-:W0:Y:S01]  /*6e90*/  LDC.64 R8, c[0x0][R24+0x220] ;  /* 0x0000880018087b82 */ /* 0x001e220000000a00 */
[----:B------:R-:W-:-:S07]  /*6ea0*/  ISETP.NE.U32.AND P2, PT, R80, RZ, PT ;  /* 0x000000ff5000720c */ /* 0x000fce0003f45070 */
[----:B------:R-:W4:Y:S01]  /*6eb0*/  @P4 LDC R83, c[0x0][0xbec] ;  /* 0x0002fb00ff534b82 */ /* 0x000f220000000800 */
[----:B------:R-:W-:-:S04]  /*6ec0*/  ISETP.NE.AND.EX P2, PT, R81, RZ, PT, P2 ;  /* 0x000000ff5100720c */ /* 0x000fc80003f45320 */
[----:B------:R-:W-:-:S03]  /*6ed0*/  SEL R138, R138, RZ, !P2 ;  /* 0x000000ff8a8a7207 */ /* 0x000fc60005000000 */
[----:B------:R-:W4:Y:S01]  /*6ee0*/  @P4 LDC R85, c[0x0][0xbf0] ;  /* 0x0002fc00ff554b82 */ /* 0x000f220000000800 */
[----:B------:R-:W-:-:S07]  /*6ef0*/  SEL R25, R156, RZ, !P2 ;  /* 0x000000ff9c197207 */ /* 0x000fce0005000000 */
[----:B------:R3:W2:Y:S01]  /*6f00*/  LDC.64 R12, c[0x0][R24+0x228] ;  /* 0x00008a00180c7b82 */ /* 0x0006a20000000a00 */
[-C--:B0-----:R-:W-:Y:S02]  /*6f10*/  IMAD R4, R9, R138.reuse, RZ ;  /* 0x0000008a09047224 */ /* 0x081fe400078e02ff */
[----:B-1----:R-:W-:Y:S02]  /*6f20*/  IMAD R31, R11, R139, RZ ;  /* 0x0000008b0b1f7224 */ /* 0x002fe400078e02ff */
[----:B------:R-:W-:Y:S02]  /*6f30*/  IMAD R81, R8, R25, R4 ;  /* 0x0000001908517224 */ /* 0x000fe400078e0204 */
[----:B------:R-:W-:Y:S01]  /*6f40*/  IMAD.WIDE.U32 R10, R10, R139, RZ ;  /* 0x0000008b0a0a7225 */ /* 0x000fe200078e00ff */
[----:B---3--:R-:W0:Y:S03]  /*6f50*/  LDC.64 R24, c[0x0][R24+0x210] ;  /* 0x0000840018187b82 */ /* 0x008e260000000a00 */
[----:B------:R-:W-:-:S04]  /*6f60*/  IMAD.WIDE.U32 R8, R8, R138, RZ ;  /* 0x0000008a08087225 */ /* 0x000fc800078e00ff */
[----:B------:R-:W-:Y:S01]  /*6f70*/  IMAD R26, R141, 0xc0, R86 ;  /* 0x000000c08d1a7824 */ /* 0x000fe200078e0256 */
[----:B------:R-:W-:Y:S01]  /*6f80*/  SEL R27, R155, RZ, P3 ;  /* 0x000000ff9b1b7207 */ /* 0x000fe20001800000 */
[----:B------:R-:W-:Y:S01]  /*6f90*/  IMAD.IADD R81, R9, 0x1, R81 ;  /* 0x0000000109517824 */ /* 0x000fe200078e0251 */
[----:B--2---:R-:W1:Y:S01]  /*6fa0*/  @!P3 LDC R14, c[0x0][0xb50] ;  /* 0x0002d400ff0ebb82 */ /* 0x004e620000000800 */
[----:B------:R-:W-:Y:S01]  /*6fb0*/  IMAD.MOV.U32 R9, RZ, RZ, R26 ;  /* 0x000000ffff097224 */ /* 0x000fe200078e001a */
[----:B------:R-:W-:Y:S01]  /*6fc0*/  IADD3 R11, R11, R31, RZ ;  /* 0x0000001f0b0b7210 */ /* 0x000fe20007ffe0ff */
[-C--:B------:R-:W-:Y:S02]  /*6fd0*/  IMAD R31, R13, R27.reuse, RZ ;  /* 0x0000001b0d1f7224 */ /* 0x080fe400078e02ff */
[----:B------:R-:W-:-:S03]  /*6fe0*/  IMAD.WIDE.U32 R12, R12, R27, RZ ;  /* 0x0000001b0c0c7225 */ /* 0x000fc600078e00ff */
[----:B------:R-:W2:Y:S01]  /*6ff0*/  @!P3 LDC R15, c[0x0][0xb54] ;  /* 0x0002d500ff0fbb82 */ /* 0x000ea20000000800 */
[----:B------:R-:W-:Y:S01]  /*7000*/  IMAD.IADD R31, R13, 0x1, R31 ;  /* 0x000000010d1f7824 */ /* 0x000fe200078e021f */
[--C-:B----4-:R-:W-:Y:S01]  /*7010*/  IADD3 R10, P2, P5, R8, R10, R0.reuse ;  /* 0x0000000a080a7210 */ /* 0x110fe20007d5e000 */
[----:B------:R-:W-:Y:S01]  /*7020*/  @P4 IMAD.HI.U32 R8, R26, R83, RZ ;  /* 0x000000531a084227 */ /* 0x000fe200078e00ff */
[----:B------:R-:W-:-:S04]  /*7030*/  SHF.R.S32.HI R4, RZ, 0x1f, R0 ;  /* 0x0000001fff047819 */ /* 0x000fc80000011400 */
[----:B------:R-:W-:Y:S02]  /*7040*/  @P4 SHF.R.U32.HI R9, RZ, R85, R8 ;  /* 0x00000055ff094219 */ /* 0x000fe40000011608 */
[----:B------:R-:W-:-:S03]  /*7050*/  IADD3.X R11, R81, R11, R4, P2, P5 ;  /* 0x0000000b510b7210 */ /* 0x000fc600017ea404 */
[--C-:B------:R-:W-:Y:S01]  /*7060*/  IMAD.MOV R27, RZ, RZ, -R9.reuse ;  /* 0x000000ffff1b7224 */ /* 0x100fe200078e0a09 */
[----:B------:R-:W-:Y:S02]  /*7070*/  IADD3 R12, P2, P5, R9, R10, R12 ;  /* 0x0000000a090c7210 */ /* 0x000fe40007d5e00c */
[----:B------:R-:W-:Y:S01]  /*7080*/  SHF.R.S32.HI R8, RZ, 0x1f, R9 ;  /* 0x0000001fff087819 */ /* 0x000fe20000011409 */
[----:B------:R-:W-:-:S03]  /*7090*/  IMAD R9, R3, R27, R26 ;  /* 0x0000001b03097224 */ /* 0x000fc600078e021a */
[----:B------:R-:W-:Y:S01]  /*70a0*/  IADD3.X R13, R8, R11, R31, P2, P5 ;  /* 0x0000000b080d7210 */ /* 0x000fe200017ea41f */
[-C--:B0-----:R-:W-:Y:S01]  /*70b0*/  IMAD R8, R25, R9.reuse, RZ ;  /* 0x0000000919087224 */ /* 0x081fe200078e02ff */
[----:B------:R-:W-:Y:S01]  /*70c0*/  SHF.R.S32.HI R11, RZ, 0x1f, R9 ;  /* 0x0000001fff0b7819 */ /* 0x000fe20000011409 */
[----:B------:R-:W-:-:S04]  /*70d0*/  IMAD.WIDE.U32 R12, R24, R9, R12 ;  /* 0x00000009180c7225 */ /* 0x000fc800078e000c */
[----:B------:R-:W-:Y:S01]  /*70e0*/  IMAD R11, R24, R11, R8 ;  /* 0x0000000b180b7224 */ /* 0x000fe200078e0208 */
[----:B-1----:R-:W-:-:S03]  /*70f0*/  LEA R14, P2, R12, R14, 0x2 ;  /* 0x0000000e0c0e7211 */ /* 0x002fc600078410ff */
[----:B------:R-:W-:-:S05]  /*7100*/  IMAD.IADD R8, R13, 0x1, R11 ;  /* 0x000000010d087824 */ /* 0x000fca00078e020b */
[----:B--2---:R-:W-:Y:S01]  /*7110*/  LEA.HI.X R15, R12, R15, R8, 0x2, P2 ;  /* 0x0000000f0c0f7211 */ /* 0x004fe200010f1408 */
[----:B------:R-:W-:Y:S06]  /*7120*/  @P1 BRA `(.L_x_193) ;  /* 0x0000000000101947 */ /* 0x000fec0003800000 */
[----:B------:R-:W-:Y:S05]  /*7130*/  @!P0 BRA `(.L_x_193) ;  /* 0x00000000000c8947 */ /* 0x000fea0003800000 */
[----:B------:R-:W2:Y:S04]  /*7140*/  LDG.E R9, desc[UR36][R28.64] ;  /* 0x000000241c097981 */ /* 0x000ea8000c1e1900 */
[----:B-----5:R-:W2:Y:S02]  /*7150*/  LDG.E R22, desc[UR36][R28.64+0x4] ;  /* 0x000004241c167981 */ /* 0x020ea4000c1e1900 */
[----:B--2---:R-:W-:-:S07]  /*7160*/  IMAD.IADD R22, R22, 0x1, -R9 ;  /* 0x0000000116167824 */ /* 0x004fce00078e0a09 */
.L_x_193:
[----:B------:R-:W2:Y:S01]  /*7170*/  LDL R13, [R1+0x3c] ;  /* 0x00003c00010d7983 */ /* 0x000ea20000100800 */
[----:B------:R-:W0:Y:S03]  /*7180*/  S2R R8, SR_TID.X ;  /* 0x0000000000087919 */ /* 0x000e260000002100 */
[----:B------:R-:W-:Y:S04]  /*7190*/  SHFL.IDX PT, R9, R15, RZ, 0x1c1f ;  /* 0x001c1fff0f097589 */ /* 0x000fe800000e0000 */
[----:B------:R-:W-:Y:S04]  /*71a0*/  SHFL.IDX PT, R10, R14, 0x1, 0x1c1f ;  /* 0x003c1f000e0a7f89 */ /* 0x000fe800000e0000 */
[----:B------:R-:W-:Y:S01]  /*71b0*/  SHFL.IDX PT, R11, R15, 0x1, 0x1c1f ;  /* 0x003c1f000f0b7f89 */ /* 0x000fe200000e0000 */
[----:B0-----:R-:W-:-:S05]  /*71c0*/  VIADD R24, R8, 0xffffff80 ;  /* 0xffffff8008187836 */ /* 0x001fca0000000000 */
[----:B------:R-:W-:-:S04]  /*71d0*/  SHF.R.S32.HI R12, RZ, 0x1f, R24 ;  /* 0x0000001fff0c7819 */ /* 0x000fc80000011418 */
[----:B------:R-:W-:Y:S01]  /*71e0*/  LEA.HI R12, R12, R24, RZ, 0x7 ;  /* 0x000000180c0c7211 */ /* 0x000fe200078f38ff */
[----:B------:R-:W0:Y:S03]  /*71f0*/  SHFL.IDX PT, R8, R14, RZ, 0x1c1f ;  /* 0x001c1fff0e087589 */ /* 0x000e2600000e0000 */
[----:B------:R-:W-:Y:S01]  /*7200*/  LOP3.LUT R12, R12, 0xffffff80, RZ, 0xc0, !PT ;  /* 0xffffff800c0c7812 */ /* 0x000fe200078ec0ff */
[----:B-----5:R-:W-:-:S04]  /*7210*/  IMAD R22, R22, R3, RZ ;  /* 0x0000000316167224 */ /* 0x020fc800078e02ff */
[----:B------:R-:W-:-:S05]  /*7220*/  IMAD.IADD R12, R24, 0x1, -R12 ;  /* 0x00000001180c7824 */ /* 0x000fca00078e0a0c */
[----:B------:R-:W-:Y:S01]  /*7230*/  LOP3.LUT P0, RZ, R12, 0x3, RZ, 0xc0, !PT ;  /* 0x000000030cff7812 */ /* 0x000fe2000780c0ff */
[----:B--2---:R-:W-:-:S04]  /*7240*/  IMAD R25, R141, 0xc0, R13 ;  /* 0x000000c08d197824 */ /* 0x004fc800078e020d */
[C---:B------:R-:W-:Y:S01]  /*7250*/  VIADD R13, R25.reuse, 0x8 ;  /* 0x00000008190d7836 */ /* 0x040fe20000000000 */
[----:B------:R-:W-:-:S04]  /*7260*/  ISETP.GE.OR P1, PT, R25, R22, P0 ;  /* 0x000000161900720c */ /* 0x000fc80000726670 */
[-C--:B------:R-:W-:Y:S02]  /*7270*/  ISETP.GE.OR P0, PT, R13, R22.reuse, P0 ;  /* 0x000000160d00720c */ /* 0x080fe40000706670 */
[----:B------:R-:W-:-:S07]  /*7280*/  ISETP.GE.AND P2, PT, R25, R22, PT ;  /* 0x000000161900720c */ /* 0x000fce0003f46270 */
[----:B0-----:R0:W-:Y:S04]  /*7290*/  @!P1 ST.E desc[UR36][R8.64], R20 ;  /* 0x0000001408009985 */ /* 0x0011e8000c101924 */
[----:B------:R0:W-:Y:S01]  /*72a0*/  @!P0 ST.E desc[UR36][R10.64], R21 ;  /* 0x000000150a008985 */ /* 0x0001e2000c101924 */
[----:B------:R-:W-:Y:S01]  /*72b0*/  ISETP.GE.AND P0, PT, R13, R22, PT ;  /* 0x000000160d00720c */ /* 0x000fe20003f06270 */
[----:B------:R-:W-:-:S12]  /*72c0*/  @P3 BRA `(.L_x_194) ;  /* 0x0000000800103947 */ /* 0x000fd80003800000 */
[----:B------:R-:W1:Y:S01]  /*72d0*/  S2R R12, SR_TID.X ;  /* 0x00000000000c7919 */ /* 0x000e620000002100 */
[----:B------:R-:W2:Y:S01]  /*72e0*/  @P4 LDC R45, c[0x0][0xbec] ;  /* 0x0002fb00ff2d4b82 */ /* 0x000ea20000000800 */
[----:B------:R-:W-:-:S07]  /*72f0*/  ULDC.64 UR4, c[0x0][0xaa0] ;  /* 0x0002a80000047ab9 */ /* 0x000fce0000000a00 */
[----:B------:R-:W3:Y:S01]  /*7300*/  @P4 LDC R47, c[0x0][0xbf0] ;  /* 0x0002fc00ff2f4b82 */ /* 0x000ee20000000800 */
[----:B0-----:R-:W-:Y:S01]  /*7310*/  IMAD R21, R4, UR4, RZ ;  /* 0x0000000404157c24 */ /* 0x001fe2000f8e02ff */
[----:B------:R-:W-:Y:S01]  /*7320*/  SHF.R.S32.HI R43, RZ, 0x1f, R138 ;  /* 0x0000001fff2b7819 */ /* 0x000fe2000001148a */
[----:B------:R-:W-:Y:S01]  /*7330*/  ULDC.64 UR6, c[0x0][0xa80] ;  /* 0x0002a00000067ab9 */ /* 0x000fe20000000a00 */
[----:B-1----:R-:W-:-:S05]  /*7340*/  VIADD R81, R12, 0xffffff80 ;  /* 0xffffff800c517836 */ /* 0x002fca0000000000 */
[--C-:B------:R-:W-:Y:S02]  /*7350*/  SHF.R.S32.HI R40, RZ, 0x1f, R81.reuse ;  /* 0x0000001fff287819 */ /* 0x100fe40000011451 */
[----:B------:R-:W-:Y:S02]  /*7360*/  SHF.R.S32.HI R80, RZ, 0x1f, R81 ;  /* 0x0000001fff507819 */ /* 0x000fe40000011451 */
[-C--:B------:R-:W-:Y:S02]  /*7370*/  LEA.HI R40, R40, R81.reuse, RZ, 0x2 ;  /* 0x0000005128287211 */ /* 0x080fe400078f10ff */
[----:B------:R-:W-:Y:S02]  /*7380*/  LEA.HI R80, R80, R81, RZ, 0x2 ;  /* 0x0000005150507211 */ /* 0x000fe400078f10ff */
[----:B------:R-:W-:Y:S02]  /*7390*/  LOP3.LUT R40, R40, 0xfffffffc, RZ, 0xc0, !PT ;  /* 0xfffffffc28287812 */ /* 0x000fe400078ec0ff */
[----:B------:R-:W-:Y:S01]  /*73a0*/  SHF.R.S32.HI R80, RZ, 0x2, R80 ;  /* 0x00000002ff507819 */ /* 0x000fe20000011450 */
[----:B------:R-:W-:-:S02]  /*73b0*/  IMAD R41, R0, UR5, R21 ;  /* 0x0000000500297c24 */ /* 0x000fc4000f8e0215 */
[----:B------:R-:W-:Y:S02]  /*73c0*/  IMAD.IADD R40, R81, 0x1, -R40 ;  /* 0x0000000151287824 */ /* 0x000fe400078e0a28 */
[----:B------:R-:W-:Y:S02]  /*73d0*/  IMAD R9, R80, 0x20, R137 ;  /* 0x0000002050097824 */ /* 0x000fe400078e0289 */
[----:B------:R-:W-:Y:S01]  /*73e0*/  IMAD.WIDE.U32 R20, R0, UR4, RZ ;  /* 0x0000000400147c25 */ /* 0x000fe2000f8e00ff */
[----:B------:R-:W-:-:S03]  /*73f0*/  ULDC.64 UR4, c[0x0][0xae8] ;  /* 0x0002ba0000047ab9 */ /* 0x000fc60000000a00 */
[----:B------:R-:W-:Y:S02]  /*7400*/  IMAD R0, R40, 0x60, R80 ;  /* 0x0000006028007824 */ /* 0x000fe400078e0250 */
[----:B------:R-:W-:-:S04]  /*7410*/  IMAD.WIDE R78, R9, 0x2, R78 ;  /* 0x00000002094e7825 */ /* 0x000fc800078e024e */
[----:B------:R-:W-:Y:S01]  /*7420*/  IMAD.IADD R21, R21, 0x1, R41 ;  /* 0x0000000115157824 */ /* 0x000fe200078e0229 */
[C---:B------:R-:W-:Y:S01]  /*7430*/  IADD3 R13, P0, R78.reuse, 0x1800, RZ ;  /* 0x000018004e0d7810 */ /* 0x040fe20007f1e0ff */
[----:B------:R-:W-:Y:S01]  /*7440*/  IMAD R40, R141, 0xc0, R0 ;  /* 0x000000c08d287824 */ /* 0x000fe200078e0200 */
[C---:B------:R-:W-:Y:S01]  /*7450*/  IADD3 R25, P1, R78.reuse, 0x3000, RZ ;  /* 0x000030004e197810 */ /* 0x040fe20007f3e0ff */
[----:B------:R-:W-:Y:S01]  /*7460*/  IMAD.WIDE.U32 R20, R139, UR4, R20 ;  /* 0x000000048b147c25 */ /* 0x000fe2000f8e0014 */
[C---:B------:R-:W-:Y:S02]  /*7470*/  IADD3 R29, P2, R78.reuse, 0x4800, RZ ;  /* 0x000048004e1d7810 */ /* 0x040fe40007f5e0ff */
[----:B------:R-:W-:Y:S01]  /*7480*/  IADD3 R33, P3, R78, 0x6000, RZ ;  /* 0x000060004e217810 */ /* 0x000fe20007f7e0ff */
[----:B--2---:R-:W-:Y:S01]  /*7490*/  @P4 IMAD.HI.U32 R0, R40, R45, RZ ;  /* 0x0000002d28004227 */ /* 0x004fe200078e00ff */
[----:B------:R-:W-:Y:S02]  /*74a0*/  IADD3 R9, P5, R78, 0x7800, RZ ;  /* 0x000078004e097810 */ /* 0x000fe40007fbe0ff */
[----:B------:R-:W-:Y:S01]  /*74b0*/  LOP3.LUT R12, R13, 0x180, RZ, 0xc0, !PT ;  /* 0x000001800d0c7812 */ /* 0x000fe200078ec0ff */
[----:B------:R-:W-:Y:S01]  /*74c0*/  IMAD R21, R139, UR5, R21 ;  /* 0x000000058b157c24 */ /* 0x000fe2000f8e0215 */
[----:B------:R-:W-:Y:S01]  /*74d0*/  LOP3.LUT R24, R25, 0x180, RZ, 0xc0, !PT ;  /* 0x0000018019187812 */ /* 0x000fe200078ec0ff */
[----:B------:R-:W-:Y:S01]  /*74e0*/  ULDC.64 UR4, c[0x0][0xaf0] ;  /* 0x0002bc0000047ab9 */ /* 0x000fe20000000a00 */
[----:B------:R-:W-:Y:S01]  /*74f0*/  LOP3.LUT R28, R29, 0x180, RZ, 0xc0, !PT ;  /* 0x000001801d1c7812 */ /* 0x000fe200078ec0ff */
[----:B------:R-:W-:Y:S01]  /*7500*/  IMAD.MOV.U32 R41, RZ, RZ, R40 ;  /* 0x000000ffff297224 */ /* 0x000fe200078e0028 */
[----:B------:R-:W-:Y:S01]  /*7510*/  LOP3.LUT R32, R33, 0x180, RZ, 0xc0, !PT ;  /* 0x0000018021207812 */ /* 0x000fe200078ec0ff */
[----:B------:R-:W-:Y:S01]  /*7520*/  IMAD.X R37, RZ, RZ, R79, P5 ;  /* 0x000000ffff257224 */ /* 0x000fe200028e064f */
[----:B------:R-:W-:-:S02]  /*7530*/  LOP3.LUT R8, R9, 0x180, RZ, 0xc0, !PT ;  /* 0x0000018009087812 */ /* 0x000fc400078ec0ff */
[----:B------:R-:W-:Y:S01]  /*7540*/  LOP3.LUT R11, R78, 0x180, RZ, 0xc0, !PT ;  /* 0x000001804e0b7812 */ /* 0x000fe200078ec0ff */
[----:B------:R-:W-:Y:S01]  /*7550*/  IMAD R43, R43, UR4, RZ ;  /* 0x000000042b2b7c24 */ /* 0x000fe2000f8e02ff */
[----:B---3--:R-:W-:Y:S02]  /*7560*/  @P4 SHF.R.U32.HI R41, RZ, R47, R0 ;  /* 0x0000002fff294219 */ /* 0x008fe40000011600 */
[----:B------:R-:W-:Y:S02]  /*7570*/  SHF.R.U64 R12, R12, 0x3, RZ ;  /* 0x000000030c0c7819 */ /* 0x000fe400000012ff */
[----:B------:R-:W-:Y:S02]  /*7580*/  SHF.R.U64 R24, R24, 0x3, RZ ;  /* 0x0000000318187819 */ /* 0x000fe400000012ff */
[----:B------:R-:W-:Y:S02]  /*7590*/  SHF.R.U64 R28, R28, 0x3, RZ ;  /* 0x000000031c1c7819 */ /* 0x000fe400000012ff */
[----:B------:R-:W-:-:S02]  /*75a0*/  SHF.R.U64 R32, R32, 0x3, RZ ;  /* 0x0000000320207819 */ /* 0x000fc400000012ff */
[----:B------:R-:W-:Y:S02]  /*75b0*/  SHF.R.U64 R8, R8, 0x3, RZ ;  /* 0x0000000308087819 */ /* 0x000fe400000012ff */
[----:B------:R-:W-:Y:S01]  /*75c0*/  SHF.R.U64 R11, R11, 0x3, RZ ;  /* 0x000000030b0b7819 */ /* 0x000fe200000012ff */
[----:B------:R-:W-:Y:S01]  /*75d0*/  IMAD R43, R138, UR5, R43 ;  /* 0x000000058a2b7c24 */ /* 0x000fe2000f8e022b */
[--C-:B------:R-:W-:Y:S01]  /*75e0*/  SHF.R.S32.HI R0, RZ, 0x1f, R41.reuse ;  /* 0x0000001fff007819 */ /* 0x100fe20000011429 */
[----:B------:R-:W-:Y:S01]  /*75f0*/  IMAD.MOV R4, RZ, RZ, -R41 ;  /* 0x000000ffff047224 */ /* 0x000fe200078e0a29 */
[----:B------:R-:W-:Y:S01]  /*7600*/  LOP3.LUT R12, R12, R13, RZ, 0x3c, !PT ;  /* 0x0000000d0c0c7212 */ /* 0x000fe200078e3cff */
[--C-:B------:R-:W-:Y:S01]  /*7610*/  IMAD.X R13, RZ, RZ, R79.reuse, P0 ;  /* 0x000000ffff0d7224 */ /* 0x100fe200000e064f */
[----:B------:R-:W-:Y:S01]  /*7620*/  LOP3.LUT R24, R24, R25, RZ, 0x3c, !PT ;  /* 0x0000001918187212 */ /* 0x000fe200078e3cff */
[--C-:B------:R-:W-:Y:S01]  /*7630*/  IMAD.X R25, RZ, RZ, R79.reuse, P1 ;  /* 0x000000ffff197224 */ /* 0x100fe200008e064f */
[----:B------:R-:W-:Y:S01]  /*7640*/  LOP3.LUT R28, R28, R29, RZ, 0x3c, !PT ;  /* 0x0000001d1c1c7212 */ /* 0x000fe200078e3cff */
[--C-:B------:R-:W-:Y:S01]  /*7650*/  IMAD.X R29, RZ, RZ, R79.reuse, P2 ;  /* 0x000000ffff1d7224 */ /* 0x100fe200010e064f */
[----:B------:R-:W-:Y:S01]  /*7660*/  LOP3.LUT R32, R32, R33, RZ, 0x3c, !PT ;  /* 0x0000002120207212 */ /* 0x000fe200078e3cff */
[----:B------:R-:W-:Y:S01]  /*7670*/  IMAD.X R33, RZ, RZ, R79, P3 ;  /* 0x000000ffff217224 */ /* 0x000fe200018e064f */
[----:B------:R-:W-:Y:S01]  /*7680*/  LOP3.LUT R36, R8, R9, RZ, 0x3c, !PT ;  /* 0x0000000908247212 */ /* 0x000fe200078e3cff */
[----:B------:R-:W-:Y:S01]  /*7690*/  IMAD.WIDE.U32 R138, R138, UR4, R20 ;  /* 0x000000048a8a7c25 */ /* 0x000fe2000f8e0014 */
[----:B------:R-:W-:Y:S01]  /*76a0*/  LOP3.LUT R78, R11, R78, RZ, 0x3c, !PT ;  /* 0x0000004e0b4e7212 */ /* 0x000fe200078e3cff */
[----:B------:R-:W-:Y:S01]  /*76b0*/  ULDC.64 UR4, c[0x0][0xae0] ;  /* 0x0002b80000047ab9 */ /* 0x000fe20000000a00 */
[----:B------:R-:W5:Y:S01]  /*76c0*/  LD.E.128 R12, desc[UR36][R12.64] ;  /* 0x000000240c0c7980 */ /* 0x000f62000c101d00 */
[----:B------:R-:W-:-:S02]  /*76d0*/  IMAD R0, R0, UR4, RZ ;  /* 0x0000000400007c24 */ /* 0x000fc4000f8e02ff */
[----:B------:R-:W-:Y:S01]  /*76e0*/  IMAD R3, R3, R4, R40 ;  /* 0x0000000403037224 */ /* 0x000fe200078e0228 */
[----:B------:R0:W5:Y:S01]  /*76f0*/  LD.E.128 R8, desc[UR36][R78.64] ;  /* 0x000000244e087980 */ /* 0x000162000c101d00 */
[----:B------:R-:W-:Y:S02]  /*7700*/  IMAD.IADD R139, R139, 0x1, R43 ;  /* 0x000000018b8b7824 */ /* 0x000fe400078e022b */
[----:B------:R-:W-:Y:S01]  /*7710*/  IMAD R43, R41, UR5, R0 ;  /* 0x00000005292b7c24 */ /* 0x000fe2000f8e0200 */
[----:B------:R-:W5:Y:S01]  /*7720*/  LD.E.128 R24, desc[UR36][R24.64] ;  /* 0x0000002418187980 */ /* 0x000f62000c101d00 */
[----:B------:R-:W-:-:S03]  /*7730*/  SHF.R.S32.HI R0, RZ, 0x1f, R3 ;  /* 0x0000001fff007819 */ /* 0x000fc60000011403 */
[----:B------:R-:W5:Y:S01]  /*7740*/  LD.E.128 R28, desc[UR36][R28.64] ;  /* 0x000000241c1c7980 */ /* 0x000f62000c101d00 */
[----:B------:R-:W-:Y:S01]  /*7750*/  IMAD.WIDE.U32 R20, R41, UR4, R138 ;  /* 0x0000000429147c25 */ /* 0x000fe2000f8e008a */
[----:B------:R-:W-:Y:S02]  /*7760*/  ULDC.64 UR4, c[0x0][0xad8] ;  /* 0x0002b60000047ab9 */ /* 0x000fe40000000a00 */
[----:B------:R-:W5:Y:S04]  /*7770*/  LD.E.128 R32, desc[UR36][R32.64] ;  /* 0x0000002420207980 */ /* 0x000f68000c101d00 */
[----:B------:R-:W5:Y:S01]  /*7780*/  LD.E.128 R36, desc[UR36][R36.64] ;  /* 0x0000002424247980 */ /* 0x000f62000c101d00 */
[----:B------:R-:W-:Y:S01]  /*7790*/  @!PT LDS RZ, [RZ] ;  /* 0x00000000fffff984 */ /* 0x000fe20000000800 */
[----:B------:R-:W-:Y:S01]  /*77a0*/  @!PT LDS RZ, [RZ] ;  /* 0x00000000fffff984 */ /* 0x000fe20000000800 */
[----:B------:R-:W-:Y:S01]  /*77b0*/  @!PT LDS RZ, [RZ] ;  /* 0x00000000fffff984 */ /* 0x000fe20000000800 */
[----:B------:R-:W-:Y:S01]  /*77c0*/  @!PT LDS RZ, [RZ] ;  /* 0x00000000fffff984 */ /* 0x000fe20000000800 */
[----:B------:R1:W-:Y:S06]  /*77d0*/  MEMBAR.ALL.CTA ;  /* 0x0000000000007992 */ /* 0x0003ec0000008000 */
[----:B-1----:R-:W1:Y:S01]  /*77e0*/  FENCE.VIEW.ASYNC.S ;  /* 0x00000000000073c6 */ /* 0x002e620000000000 */
[----:B------:R-:W-:-:S02]  /*77f0*/  IMAD.IADD R21, R21, 0x1, R43 ;  /* 0x0000000115157824 */ /* 0x000fc400078e022b */
[----:B------:R-:W-:Y:S02]  /*7800*/  IMAD R0, R0, UR4, RZ ;  /* 0x0000000400007c24 */ /* 0x000fe4000f8e02ff */
[----:B------:R-:W-:Y:S02]  /*7810*/  IMAD R47, R141, 0xc0, R80 ;  /* 0x000000c08d2f7824 */ /* 0x000fe400078e0250 */
[C---:B------:R-:W-:Y:S02]  /*7820*/  IMAD R41, R3.reuse, UR5, R0 ;  /* 0x0000000503297c24 */ /* 0x040fe4000f8e0200 */
[----:B------:R-:W-:Y:S01]  /*7830*/  IMAD.WIDE.U32 R20, R3, UR4, R20 ;  /* 0x0000000403147c25 */ /* 0x000fe2000f8e0014 */
[----:B------:R-:W-:Y:S01]  /*7840*/  UIADD3 UR4, UR40, 0x2d820, URZ ;  /* 0x0002d82028047890 */ /* 0x000fe2000fffe03f */
[----:B------:R-:W-:Y:S02]  /*7850*/  ISETP.GE.AND P0, PT, R47, R22, PT ;  /* 0x000000162f00720c */ /* 0x000fe40003f06270 */
[----:B------:R-:W-:Y:S01]  /*7860*/  IMAD.IADD R3, R21, 0x1, R41 ;  /* 0x0000000115037824 */ /* 0x000fe200078e0229 */
[----:B------:R-:W-:Y:S01]  /*7870*/  UPRMT UR4, URZ, 0x654, UR4 ;  /* 0x000006543f047896 */ /* 0x000fe20008000004 */
[----:B------:R-:W-:-:S04]  /*7880*/  LEA R0, P1, R20, UR6, 0x1 ;  /* 0x0000000614007c11 */ /* 0x000fc8000f8208ff */
[----:B------:R-:W-:Y:S01]  /*7890*/  LEA.HI.X R4, R20, UR7, R3, 0x1, P1 ;  /* 0x0000000714047c11 */ /* 0x000fe200088f0c03 */
[----:B-1----:R0:W1:Y:S01]  /*78a0*/  SHFL.IDX PT, R40, R0, RZ, 0x1c1f ;  /* 0x001c1fff00287589 */ /* 0x00206200000e0000 */
[----:B------:R-:W-:Y:S02]  /*78b0*/  BSSY B1, `(.L_x_195) ;  /* 0x0000012000017945 */ /* 0x000fe40003800000 */
[----:B------:R-:W-:Y:S01]  /*78c0*/  SYNCS.ARRIVE.TRANS64.RED.A1T0 RZ, [UR4], RZ ;  /* 0x000000ffffff79a7 */ /* 0x000fe20008100404 */
[----:B------:R0:W2:Y:S01]  /*78d0*/  SHFL.IDX PT, R41, R4, RZ, 0x1c1f ;  /* 0x001c1fff04297589 */ /* 0x0000a200000e0000 */
[----:B------:R-:W-:Y:S02]  /*78e0*/  SHF.R.S32.HI R46, RZ, 0x1f, R143 ;  /* 0x0000001fff2e7819 */ /* 0x000fe4000001148f */
[----:B------:R-:W-:Y:S01]  /*78f0*/  SHF.R.S32.HI R48, RZ, 0x1f, R142 ;  /* 0x0000001fff307819 */ /* 0x000fe2000001148e */
[----:B------:R-:W-:Y:S06]  /*7900*/  @P0 BRA `(.L_x_196) ;  /* 0x0000000000300947 */ /* 0x000fec0003800000 */
[----:B------:R-:W-:Y:S02]  /*7910*/  ULDC UR4, c[0x0][0xac8] ;  /* 0x0002b20000047ab9 */ /* 0x000fe40000000800 */
[----:B------:R-:W-:Y:S02]  /*7920*/  ISETP.GE.AND P1, PT, R142, UR4, PT ;  /* 0x000000048e007c0c */ /* 0x000fe4000bf26270 */
[----:B------:R-:W-:Y:S02]  /*7930*/  ISETP.GE.AND P2, PT, R143, UR4, PT ;  /* 0x000000048f007c0c */ /* 0x000fe4000bf46270 */
[----:B------:R-:W-:-:S09]  /*7940*/  ISETP.GE.AND P0, PT, R137, UR4, PT ;  /* 0x0000000489007c0c */ /* 0x000fd2000bf06270 */
[CC--:B-1----:R-:W-:Y:S02]  /*7950*/  @!P1 LEA R42, P3, R142.reuse, R40.reuse, 0x1 ;  /* 0x000000288e2a9211 */ /* 0x0c2fe400078608ff */
[----:B------:R-:W-:Y:S02]  /*7960*/  @!P2 LEA R44, P4, R143, R40, 0x1 ;  /* 0x000000288f2ca211 */ /* 0x000fe400078808ff */
[----:B--2---:R-:W-:Y:S01]  /*7970*/  @!P0 IMAD.WIDE R20, R137, 0x2, R40 ;  /* 0x0000000289148825 */ /* 0x004fe200078e0228 */
[-C--:B------:R-:W-:Y:S02]  /*7980*/  @!P1 LEA.HI.X R43, R142, R41.reuse, R48, 0x1, P3 ;  /* 0x000000298e2b9211 */ /* 0x080fe400018f0c30 */
[----:B------:R-:W-:Y:S02]  /*7990*/  @!P2 LEA.HI.X R45, R143, R41, R46, 0x1, P4 ;  /* 0x000000298f2da211 */ /* 0x000fe400020f0c2e */
[----:B-----5:R3:W-:Y:S04]  /*79a0*/  @!P0 ST.E.128 desc[UR36][R20.64], R8 ;  /* 0x0000000814008985 */ /* 0x0207e8000c101d24 */
[----:B------:R3:W-:Y:S04]  /*79b0*/  @!P1 ST.E.128 desc[UR36][R42.64], R24 ;  /* 0x000000182a009985 */ /* 0x0007e8000c101d24 */
[----:B------:R3:W-:Y:S02]  /*79c0*/  @!P2 ST.E.128 desc[UR36][R44.64], R32 ;  /* 0x000000202c00a985 */ /* 0x0007e4000c101d24 */
.L_x_196:
[----:B------:R-:W-:Y:S05]  /*79d0*/  BSYNC B1 ;  /* 0x0000000000017941 */ /* 0x000fea0003800000 */
.L_x_195:
[----:B------:R-:W-:Y:S01]  /*79e0*/  VIADD R3, R47, 0x60 ;  /* 0x000000602f037836 */ /* 0x000fe20000000000 */
[----:B---3-5:R3:W4:Y:S04]  /*79f0*/  SHFL.IDX PT, R11, R4, 0x1, 0x1c1f ;  /* 0x003c1f00040b7f89 */ /* 0x02872800000e0000 */
[----:B------:R-:W-:Y:S01]  /*7a00*/  ISETP.GE.AND P0, PT, R3, R22, PT ;  /* 0x000000160300720c */ /* 0x000fe20003f06270 */
[----:B------:R3:W0:-:S12]  /*7a10*/  SHFL.IDX PT, R10, R0, 0x1, 0x1c1f ;  /* 0x003c1f00000a7f89 */ /* 0x00061800000e0000 */
[----:B---3--:R-:W-:Y:S05]  /*7a20*/  @P0 BRA `(.L_x_197) ;  /* 0x0000001400500947 */ /* 0x008fea0003800000 */
[----:B------:R-:W-:Y:S02]  /*7a30*/  ULDC UR4, c[0x0][0xac8] ;  /* 0x0002b20000047ab9 */ /* 0x000fe40000000800 */
[----:B------:R-:W-:Y:S02]  /*7a40*/  ISETP.GE.AND P2, PT, R142, UR4, PT ;  /* 0x000000048e007c0c */ /* 0x000fe4000bf46270 */
[----:B------:R-:W-:-:S11]  /*7a50*/  ISETP.GE.AND P1, PT, R137, UR4, PT ;  /* 0x0000000489007c0c */ /* 0x000fd6000bf26270 */
[C---:B0-----:R-:W-:Y:S02]  /*7a60*/  @!P2 LEA R20, P0, R142.reuse, R10, 0x1 ;  /* 0x0000000a8e14a211 */ /* 0x041fe400078008ff */
[----:B----4-:R-:W-:Y:S02]  /*7a70*/  @!P1 IMAD.WIDE R8, R137, 0x2, R10 ;  /* 0x0000000289089825 */ /* 0x010fe400078e020a */
[----:B------:R-:W-:Y:S02]  /*7a80*/  @!P2 LEA.HI.X R21, R142, R11, R48, 0x1, P0 ;  /* 0x0000000b8e15a211 */ /* 0x000fe400000f0c30 */
[----:B------:R-:W-:Y:S01]  /*7a90*/  ISETP.GE.AND P0, PT, R143, UR4, PT ;  /* 0x000000048f007c0c */ /* 0x000fe2000bf06270 */
[----:B------:R0:W-:Y:S04]  /*7aa0*/  @!P1 ST.E.128 desc[UR36][R8.64], R12 ;  /* 0x0000000c08009985 */ /* 0x0001e8000c101d24 */
[----:B------:R0:W-:Y:S08]  /*7ab0*/  @!P2 ST.E.128 desc[UR36][R20.64], R28 ;  /* 0x0000001c1400a985 */ /* 0x0001f0000c101d24 */
[----:B------:R-:W-:Y:S05]  /*7ac0*/  @P0 BRA `(.L_x_197) ;  /* 0x0000001400280947 */ /* 0x000fea0003800000 */
[----:B0-----:R-:W-:-:S04]  /*7ad0*/  LEA R8, P0, R143, R10, 0x1 ;  /* 0x0000000a8f087211 */ /* 0x001fc800078008ff */
[----:B------:R-:W-:-:S05]  /*7ae0*/  LEA.HI.X R9, R143, R11, R46, 0x1, P0 ;  /* 0x0000000b8f097211 */ /* 0x000fca00000f0c2e */
[----:B------:R0:W-:Y:S01]  /*7af0*/  ST.E.128 desc[UR36][R8.64], R36 ;  /* 0x0000002408007985 */ /* 0x0001e2000c101d24 */
[----:B------:R-:W-:Y:S05]  /*7b00*/  BRA `(.L_x_197) ;  /* 0x0000001400187947 */ /* 0x000fea0003800000 */
.L_x_194:
[----:B------:R-:W-:Y:S01]  /*7b10*/  ULDC.64 UR4, c[0x0][0xb08] ;  /* 0x0002c20000047ab9 */ /* 0x000fe20000000a00 */
[----:B------:R-:W1:Y:S01]  /*7b20*/  @P4 LDC R15, c[0x0][0xbec] ;  /* 0x0002fb00ff0f4b82 */ /* 0x000e620000000800 */
[----:B0-----:R-:W-:Y:S01]  /*7b30*/  IMAD R11, R4, UR4, RZ ;  /* 0x00000004040b7c24 */ /* 0x001fe2000f8e02ff */
[----:B------:R-:W-:Y:S01]  /*7b40*/  ULDC.64 UR6, c[0x0][0xb30] ;  /* 0x0002cc0000067ab9 */ /* 0x000fe20000000a00 */
[C---:B------:R-:W-:Y:S01]  /*7b50*/  IMAD.WIDE.U32 R8, R0.reuse, UR4, RZ ;  /* 0x0000000400087c25 */ /* 0x040fe2000f8e00ff */
[----:B------:R-:W-:Y:S01]  /*7b60*/  BSSY B1, `(.L_x_198) ;  /* 0x0000064000017945 */ /* 0x000fe20003800000 */
[----:B------:R-:W-:Y:S02]  /*7b70*/  SHF.R.S32.HI R22, RZ, 0x1f, R144 ;  /* 0x0000001fff167819 */ /* 0x000fe40000011490 */
[----:B------:R-:W-:Y:S01]  /*7b80*/  IMAD R11, R0, UR5, R11 ;  /* 0x00000005000b7c24 */ /* 0x000fe2000f8e020b */
[----:B------:R-:W-:Y:S01]  /*7b90*/  ULDC.64 UR4, c[0x0][0xb38] ;  /* 0x0002ce0000047ab9 */ /* 0x000fe20000000a00 */
[----:B------:R-:W0:Y:S01]  /*7ba0*/  @P4 LDC R0, c[0x0][0xbf0] ;  /* 0x0002fc00ff004b82 */ /* 0x000e220000000800 */
[----:B------:R-:W-:Y:S01]  /*7bb0*/  SHF.R.S32.HI R28, RZ, 0x1f, R145 ;  /* 0x0000001fff1c7819 */ /* 0x000fe20000011491 */
[----:B------:R-:W-:Y:S01]  /*7bc0*/  IMAD.IADD R9, R9, 0x1, R11 ;  /* 0x0000000109097824 */ /* 0x000fe200078e020b */
[----:B------:R-:W-:-:S02]  /*7bd0*/  SHF.R.S32.HI R11, RZ, 0x1f, R138 ;  /* 0x0000001fff0b7819 */ /* 0x000fc4000001148a */
[----:B------:R-:W-:Y:S01]  /*7be0*/  SHF.R.S32.HI R29, RZ, 0x1f, R146 ;  /* 0x0000001fff1d7819 */ /* 0x000fe20000011492 */
[C---:B------:R-:W-:Y:S01]  /*7bf0*/  IMAD.WIDE.U32 R8, R139.reuse, UR4, R8 ;  /* 0x000000048b087c25 */ /* 0x040fe2000f8e0008 */
[----:B------:R-:W-:Y:S02]  /*7c00*/  SHF.R.S32.HI R30, RZ, 0x1f, R147 ;  /* 0x0000001fff1e7819 */ /* 0x000fe40000011493 */
[----:B------:R-:W-:Y:S01]  /*7c10*/  SHF.R.S32.HI R27, RZ, 0x1f, R148 ;  /* 0x0000001fff1b7819 */ /* 0x000fe20000011494 */
[----:B------:R-:W-:Y:S01]  /*7c20*/  IMAD R9, R139, UR5, R9 ;  /* 0x000000058b097c24 */ /* 0x000fe2000f8e0209 */
[----:B------:R-:W-:Y:S01]  /*7c30*/  ULDC.64 UR4, c[0x0][0xb40] ;  /* 0x0002d00000047ab9 */ /* 0x000fe20000000a00 */
[----:B------:R-:W-:Y:S01]  /*7c40*/  SHF.R.S32.HI R31, RZ, 0x1f, R149 ;  /* 0x0000001fff1f7819 */ /* 0x000fe20000011495 */
[----:B------:R-:W-:Y:S01]  /*7c50*/  IMAD R11, R11, UR4, RZ ;  /* 0x000000040b0b7c24 */ /* 0x000fe2000f8e02ff */
[----:B------:R-:W-:Y:S01]  /*7c60*/  SHF.R.S32.HI R78, RZ, 0x1f, R150 ;  /* 0x0000001fff4e7819 */ /* 0x000fe20000011496 */
[----:B-1----:R-:W-:Y:S01]  /*7c70*/  @P4 IMAD.HI.U32 R15, R26, R15, RZ ;  /* 0x0000000f1a0f4227 */ /* 0x002fe200078e00ff */
[----:B------:R-:W-:-:S02]  /*7c80*/  SHF.R.S32.HI R79, RZ, 0x1f, R151 ;  /* 0x0000001fff4f7819 */ /* 0x000fc40000011497 */
[----:B------:R-:W-:Y:S01]  /*7c90*/  SHF.R.S32.HI R80, RZ, 0x1f, R152 ;  /* 0x0000001fff507819 */ /* 0x000fe20000011498 */
[C---:B------:R-:W-:Y:S01]  /*7ca0*/  IMAD R13, R138.reuse, UR5, R11 ;  /* 0x000000058a0d7c24 */ /* 0x040fe2000f8e020b */
[----:B------:R-:W-:Y:S01]  /*7cb0*/  SHF.R.S32.HI R81, RZ, 0x1f, R153 ;  /* 0x0000001fff517819 */ /* 0x000fe20000011499 */
[----:B------:R-:W-:Y:S01]  /*7cc0*/  IMAD.WIDE.U32 R8, R138, UR4, R8 ;  /* 0x000000048a087c25 */ /* 0x000fe2000f8e0008 */
[----:B------:R-:W-:Y:S01]  /*7cd0*/  ULDC.64 UR4, c[0x0][0xb48] ;  /* 0x0002d20000047ab9 */ /* 0x000fe20000000a00 */
[----:B------:R-:W-:Y:S02]  /*7ce0*/  SHF.R.S32.HI R82, RZ, 0x1f, R154 ;  /* 0x0000001fff527819 */ /* 0x000fe4000001149a */
[----:B------:R-:W-:Y:S01]  /*7cf0*/  IMAD.MOV.U32 R11, RZ, RZ, R26 ;  /* 0x000000ffff0b7224 */ /* 0x000fe200078e001a */
[----:B0-----:R-:W-:Y:S01]  /*7d00*/  @P4 SHF.R.U32.HI R11, RZ, R0, R15 ;  /* 0x00000000ff0b4219 */ /* 0x001fe2000001160f */
[----:B------:R-:W-:-:S03]  /*7d10*/  IMAD.IADD R9, R9, 0x1, R13 ;  /* 0x0000000109097824 */ /* 0x000fc600078e020d */
[--C-:B------:R-:W-:Y:S01]  /*7d20*/  SHF.R.S32.HI R0, RZ, 0x1f, R11.reuse ;  /* 0x0000001fff007819 */ /* 0x100fe2000001140b */
[----:B------:R-:W-:Y:S02]  /*7d30*/  IMAD.MOV R4, RZ, RZ, -R11 ;  /* 0x000000ffff047224 */ /* 0x000fe400078e0a0b */
[----:B------:R-:W-:Y:S01]  /*7d40*/  IMAD.WIDE.U32 R8, R155, UR4, R8 ;  /* 0x000000049b087c25 */ /* 0x000fe2000f8e0008 */
[----:B------:R-:W-:-:S03]  /*7d50*/  UIADD3 UR4, UR40, 0x2d820, URZ ;  /* 0x0002d82028047890 */ /* 0x000fc6000fffe03f */
[----:B------:R-:W-:Y:S01]  /*7d60*/  IMAD R3, R3, R4, R26 ;  /* 0x0000000403037224 */ /* 0x000fe200078e021a */
[----:B------:R-:W-:Y:S01]  /*7d70*/  UPRMT UR4, URZ, 0x654, UR4 ;  /* 0x000006543f047896 */ /* 0x000fe20008000004 */
[----:B------:R-:W-:Y:S02]  /*7d80*/  IMAD R0, R0, UR6, RZ ;  /* 0x0000000600007c24 */ /* 0x000fe4000f8e02ff */
[----:B------:R-:W-:Y:S02]  /*7d90*/  IMAD R9, R155, UR5, R9 ;  /* 0x000000059b097c24 */ /* 0x000fe4000f8e0209 */
[C---:B------:R-:W-:Y:S01]  /*7da0*/  IMAD R13, R11.reuse, UR7, R0 ;  /* 0x000000070b0d7c24 */ /* 0x040fe2000f8e0200 */
[----:B------:R-:W-:Y:S01]  /*7db0*/  SHF.R.S32.HI R0, RZ, 0x1f, R3 ;  /* 0x0000001fff007819 */ /* 0x000fe20000011403 */
[----:B------:R-:W-:Y:S01]  /*7dc0*/  IMAD.WIDE.U32 R8, R11, UR6, R8 ;  /* 0x000000060b087c25 */ /* 0x000fe2000f8e0008 */
[----:B------:R-:W-:Y:S01]  /*7dd0*/  ULDC.64 UR6, c[0x0][0xb28] ;  /* 0x0002ca0000067ab9 */ /* 0x000fe20000000a00 */
[----:B------:R-:W-:Y:S02]  /*7de0*/  SYNCS.ARRIVE.TRANS64.RED.A1T0 RZ, [UR4], RZ ;  /* 0x000000ffffff79a7 */ /* 0x000fe40008100404 */
[----:B------:R-:W-:-:S02]  /*7df0*/  IMAD R0, R0, UR6, RZ ;  /* 0x0000000600007c24 */ /* 0x000fc4000f8e02ff */
[----:B------:R-:W-:Y:S02]  /*7e00*/  IMAD.IADD R9, R9, 0x1, R13 ;  /* 0x0000000109097824 */ /* 0x000fe400078e020d */
[C---:B------:R-:W-:Y:S02]  /*7e10*/  IMAD R11, R3.reuse, UR7, R0 ;  /* 0x00000007030b7c24 */ /* 0x040fe4000f8e0200 */
[----:B------:R-:W-:Y:S01]  /*7e20*/  IMAD.WIDE.U32 R8, R3, UR6, R8 ;  /* 0x0000000603087c25 */ /* 0x000fe2000f8e0008 */
[----:B------:R-:W-:-:S04]  /*7e30*/  ULDC.64 UR6, c[0x0][0xb00] ;  /* 0x0002c00000067ab9 */ /* 0x000fc80000000a00 */
[----:B------:R-:W-:Y:S02]  /*7e40*/  IADD3 R3, R9, R11, RZ ;  /* 0x0000000b09037210 */ /* 0x000fe40007ffe0ff */
[----:B------:R-:W-:-:S04]  /*7e50*/  LEA R0, P1, R8, UR6, 0x2 ;  /* 0x0000000608007c11 */ /* 0x000fc8000f8210ff */
[----:B------:R-:W-:Y:S02]  /*7e60*/  LEA.HI.X R3, R8, UR7, R3, 0x2, P1 ;  /* 0x0000000708037c11 */ /* 0x000fe400088f1403 */
[----:B------:R0:W1:Y:S04]  /*7e70*/  SHFL.IDX PT, R8, R0, RZ, 0x1c1f ;  /* 0x001c1fff00087589 */ /* 0x00006800000e0000 */
[----:B------:R0:W2:Y:S01]  /*7e80*/  SHFL.IDX PT, R9, R3, RZ, 0x1c1f ;  /* 0x001c1fff03097589 */ /* 0x0000a200000e0000 */
[----:B------:R-:W-:Y:S05]  /*7e90*/  @P2 BRA `(.L_x_199) ;  /* 0x0000000000c02947 */ /* 0x000fea0003800000 */
[----:B------:R-:W-:Y:S02]  /*7ea0*/  ULDC UR4, c[0x0][0xac8] ;  /* 0x0002b20000047ab9 */ /* 0x000fe40000000800 */
[----:B------:R-:W-:Y:S02]  /*7eb0*/  ISETP.GE.AND P3, PT, R154, UR4, PT ;  /* 0x000000049a007c0c */ /* 0x000fe4000bf66270 */
[----:B------:R-:W-:Y:S02]  /*7ec0*/  ISETP.GE.AND P1, PT, R157, UR4, PT ;  /* 0x000000049d007c0c */ /* 0x000fe4000bf26270 */
[----:B------:R-:W-:Y:S02]  /*7ed0*/  ISETP.GE.AND P4, PT, R153, UR4, PT ;  /* 0x0000000499007c0c */ /* 0x000fe4000bf86270 */
[----:B------:R-:W-:-:S07]  /*7ee0*/  ISETP.GE.AND P2, PT, R152, UR4, PT ;  /* 0x0000000498007c0c */ /* 0x000fce000bf46270 */
[CC--:B-1----:R-:W-:Y:S02]  /*7ef0*/  @!P3 LEA R12, P5, R154.reuse, R8.reuse, 0x2 ;  /* 0x000000089a0cb211 */ /* 0x0c2fe400078a10ff */
[----:B--2---:R-:W-:Y:S02]  /*7f00*/  @!P1 IMAD.WIDE R10, R157, 0x4, R8 ;  /* 0x000000049d0a9825 */ /* 0x004fe400078e0208 */
[----:B------:R-:W-:Y:S02]  /*7f10*/  @!P3 LEA.HI.X R13, R154, R9, R82, 0x2, P5 ;  /* 0x000000099a0db211 */ /* 0x000fe400028f1452 */
[----:B------:R-:W-:Y:S01]  /*7f20*/  ISETP.GE.AND P5, PT, R151, UR4, PT ;  /* 0x0000000497007c0c */ /* 0x000fe2000bfa6270 */
[----:B------:R1:W-:Y:S01]  /*7f30*/  @!P1 ST.E.64 desc[UR36][R10.64], R32 ;  /* 0x000000200a009985 */ /* 0x0003e2000c101b24 */
[-C--:B------:R-:W-:Y:S02]  /*7f40*/  @!P4 LEA R14, P1, R153, R8.reuse, 0x2 ;  /* 0x00000008990ec211 */ /* 0x080fe400078210ff */
[----:B------:R-:W-:Y:S01]  /*7f50*/  @!P2 LEA R20, P6, R152, R8, 0x2 ;  /* 0x000000089814a211 */ /* 0x000fe200078c10ff */
[----:B------:R2:W-:Y:S01]  /*7f60*/  @!P3 ST.E.64 desc[UR36][R12.64], R34 ;  /* 0x000000220c00b985 */ /* 0x0005e2000c101b24 */
[----:B------:R-:W-:-:S02]  /*7f70*/  ISETP.GE.AND P3, PT, R150, UR4, PT ;  /* 0x0000000496007c0c */ /* 0x000fc4000bf66270 */
[-C--:B------:R-:W-:Y:S02]  /*7f80*/  @!P4 LEA.HI.X R15, R153, R9.reuse, R81, 0x2, P1 ;  /* 0x00000009990fc211 */ /* 0x080fe400008f1451 */
[----:B------:R-:W-:Y:S02]  /*7f90*/  ISETP.GE.AND P1, PT, R149, UR4, PT ;  /* 0x0000000495007c0c */ /* 0x000fe4000bf26270 */
[----:B------:R-:W-:Y:S01]  /*7fa0*/  @!P2 LEA.HI.X R21, R152, R9, R80, 0x2, P6 ;  /* 0x000000099815a211 */ /* 0x000fe200030f1450 */
[----:B------:R3:W-:Y:S01]  /*7fb0*/  @!P4 ST.E.64 desc[UR36][R14.64], R36 ;  /* 0x000000240e00c985 */ /* 0x0007e2000c101b24 */
[----:B------:R-:W-:-:S03]  /*7fc0*/  @!P5 LEA R24, P4, R151, R8, 0x2 ;  /* 0x000000089718d211 */ /* 0x000fc600078810ff */
[----:B------:R4:W-:Y:S01]  /*7fd0*/  @!P2 ST.E.64 desc[UR36][R20.64], R38 ;  /* 0x000000261400a985 */ /* 0x0009e2000c101b24 */
[----:B------:R-:W-:Y:S02]  /*7fe0*/  ISETP.GE.AND P2, PT, R148, UR4, PT ;  /* 0x0000000494007c0c */ /* 0x000fe4000bf46270 */
[-C--:B------:R-:W-:Y:S02]  /*7ff0*/  @!P5 LEA.HI.X R25, R151, R9.reuse, R79, 0x2, P4 ;  /* 0x000000099719d211 */ /* 0x080fe400020f144f */
[CC--:B-1----:R-:W-:Y:S02]  /*8000*/  @!P3 LEA R10, P6, R150.reuse, R8.reuse, 0x2 ;  /* 0x00000008960ab211 */ /* 0x0c2fe400078c10ff */
[----:B--2---:R-:W-:Y:S01]  /*8010*/  @!P1 LEA R12, P4, R149, R8, 0x2 ;  /* 0x00000008950c9211 */ /* 0x004fe200078810ff */
[----:B------:R1:W-:Y:S01]  /*8020*/  @!P5 ST.E.64 desc[UR36][R24.64], R40 ;  /* 0x000000281800d985 */ /* 0x0003e2000c101b24 */
[----:B------:R-:W-:Y:S02]  /*8030*/  @!P3 LEA.HI.X R11, R150, R9, R78, 0x2, P6 ;  /* 0x00000009960bb211 */ /* 0x000fe400030f144e */
[----:B------:R-:W-:-:S02]  /*8040*/  ISETP.GE.AND P5, PT, R147, UR4, PT ;  /* 0x0000000493007c0c */ /* 0x000fc4000bfa6270 */
[-C--:B------:R-:W-:Y:S01]  /*8050*/  @!P1 LEA.HI.X R13, R149, R9.reuse, R31, 0x2, P4 ;  /* 0x00000009950d9211 */ /* 0x080fe200020f141f */
[----:B------:R2:W-:Y:S01]  /*8060*/  @!P3 ST.E.64 desc[UR36][R10.64], R42 ;  /* 0x0000002a0a00b985 */ /* 0x0005e2000c101b24 */
[----:B------:R-:W-:Y:S02]  /*8070*/  ISETP.GE.AND P4, PT, R146, UR4, PT ;  /* 0x0000000492007c0c */ /* 0x000fe4000bf86270 */
[----:B---3--:R-:W-:Y:S01]  /*8080*/  @!P2 LEA R14, P6, R148, R8, 0x2 ;  /* 0x00000008940ea211 */ /* 0x008fe200078c10ff */
[----:B------:R3:W-:Y:S01]  /*8090*/  @!P1 ST.E.64 desc[UR36][R12.64], R44 ;  /* 0x0000002c0c009985 */ /* 0x0007e2000c101b24 */
[----:B------:R-:W-:Y:S02]  /*80a0*/  ISETP.GE.AND P3, PT, R145, UR4, PT ;  /* 0x0000000491007c0c */ /* 0x000fe4000bf66270 */
[----:B------:R-:W-:Y:S02]  /*80b0*/  ISETP.GE.AND P1, PT, R144, UR4, PT ;  /* 0x0000000490007c0c */ /* 0x000fe4000bf26270 */
[----:B------:R-:W-:-:S02]  /*80c0*/  @!P2 LEA.HI.X R15, R148, R9, R27, 0x2, P6 ;  /* 0x00000009940fa211 */ /* 0x000fc400030f141b */
[----:B----4-:R-:W-:-:S03]  /*80d0*/  @!P5 LEA R20, P6, R147, R8, 0x2 ;  /* 0x000000089314d211 */ /* 0x010fc600078c10ff */
[----:B------:R3:W-:Y:S01]  /*80e0*/  @!P2 ST.E.64 desc[UR36][R14.64], R46 ;  /* 0x0000002e0e00a985 */ /* 0x0007e2000c101b24 */
[CC--:B-1----:R-:W-:Y:S02]  /*80f0*/  @!P4 LEA R24, P2, R146.reuse, R8.reuse, 0x2 ;  /* 0x000000089218c211 */ /* 0x0c2fe400078410ff */
[-C--:B------:R-:W-:Y:S02]  /*8100*/  @!P5 LEA.HI.X R21, R147, R9.reuse, R30, 0x2, P6 ;  /* 0x000000099315d211 */ /* 0x080fe400030f141e */
[CC--:B--2---:R-:W-:Y:S02]  /*8110*/  @!P3 LEA R10, P6, R145.reuse, R8.reuse, 0x2 ;  /* 0x00000008910ab211 */ /* 0x0c4fe400078c10ff */
[-C--:B------:R-:W-:Y:S01]  /*8120*/  @!P4 LEA.HI.X R25, R146, R9.reuse, R29, 0x2, P2 ;  /* 0x000000099219c211 */ /* 0x080fe200010f141d */
[----:B------:R3:W-:Y:S01]  /*8130*/  @!P5 ST.E.64 desc[UR36][R20.64], R48 ;  /* 0x000000301400d985 */ /* 0x0007e2000c101b24 */
[C---:B------:R-:W-:Y:S02]  /*8140*/  @!P1 LEA R8, P2, R144.reuse, R8, 0x2 ;  /* 0x0000000890089211 */ /* 0x040fe400078410ff */
[-C--:B------:R-:W-:Y:S01]  /*8150*/  @!P3 LEA.HI.X R11, R145, R9.reuse, R28, 0x2, P6 ;  /* 0x00000009910bb211 */ /* 0x080fe200030f141c */
[----:B------:R3:W-:Y:S01]  /*8160*/  @!P4 ST.E.64 desc[UR36][R24.64], R50 ;  /* 0x000000321800c985 */ /* 0x0007e2000c101b24 */
[----:B------:R-:W-:-:S03]  /*8170*/  @!P1 LEA.HI.X R9, R144, R9, R22, 0x2, P2 ;  /* 0x0000000990099211 */ /* 0x000fc600010f1416 */
[----:B------:R3:W-:Y:S04]  /*8180*/  @!P3 ST.E.64 desc[UR36][R10.64], R52 ;  /* 0x000000340a00b985 */ /* 0x0007e8000c101b24 */
[----:B------:R3:W-:Y:S02]  /*8190*/  @!P1 ST.E.64 desc[UR36][R8.64], R54 ;  /* 0x0000003608009985 */ /* 0x0007e4000c101b24 */
.L_x_199:
[----:B------:R-:W-:Y:S05]  /*81a0*/  BSYNC B1 ;  /* 0x0000000000017941 */ /* 0x000fea0003800000 */
.L_x_198:
[----:B---3--:R3:W4:Y:S04]  /*81b0*/  SHFL.IDX PT, R11, R3, 0x1, 0x1c1f ;  /* 0x003c1f00030b7f89 */ /* 0x00872800000e0000 */
[----:B------:R3:W0:Y:S01]  /*81c0*/  SHFL.IDX PT, R10, R0, 0x1, 0x1c1f ;  /* 0x003c1f00000a7f89 */ /* 0x00062200000e0000 */
[----:B------:R-:W-:Y:S05]  /*81d0*/  @P0 BRA `(.L_x_197) ;  /* 0x0000000c00640947 */ /* 0x000fea0003800000 */
[----:B------:R-:W-:Y:S02]  /*81e0*/  ULDC UR4, c[0x0][0xac8] ;  /* 0x0002b20000047ab9 */ /* 0x000fe40000000800 */
[----:B------:R-:W-:Y:S02]  /*81f0*/  ISETP.GE.AND P5, PT, R154, UR4, PT ;  /* 0x000000049a007c0c */ /* 0x000fe4000bfa6270 */
[----:B------:R-:W-:Y:S02]  /*8200*/  ISETP.GE.AND P1, PT, R157, UR4, PT ;  /* 0x000000049d007c0c */ /* 0x000fe4000bf26270 */
[----:B------:R-:W-:Y:S02]  /*8210*/  ISETP.GE.AND P3, PT, R153, UR4, PT ;  /* 0x0000000499007c0c */ /* 0x000fe4000bf66270 */
[----:B------:R-:W-:Y:S02]  /*8220*/  ISETP.GE.AND P2, PT, R152, UR4, PT ;  /* 0x0000000498007c0c */ /* 0x000fe4000bf46270 */
[----:B------:R-:W-:-:S05]  /*8230*/  ISETP.GE.AND P4, PT, R151, UR4, PT ;  /* 0x0000000497007c0c */ /* 0x000fca000bf86270 */
[CC--:B0-----:R-:W-:Y:S02]  /*8240*/  @!P5 LEA R12, P0, R154.reuse, R10.reuse, 0x2 ;  /* 0x0000000a9a0cd211 */ /* 0x0c1fe400078010ff */
[----:B-12-4-:R-:W-:Y:S02]  /*8250*/  @!P1 IMAD.WIDE R8, R157, 0x4, R10 ;  /* 0x000000049d089825 */ /* 0x016fe400078e020a */
[----:B------:R-:W-:Y:S02]  /*8260*/  @!P5 LEA.HI.X R13, R154, R11, R82, 0x2, P0 ;  /* 0x0000000b9a0dd211 */ /* 0x000fe400000f1452 */
[-C--:B------:R-:W-:Y:S01]  /*8270*/  @!P3 LEA R14, P0, R153, R10.reuse, 0x2 ;  /* 0x0000000a990eb211 */ /* 0x080fe200078010ff */
[----:B------:R0:W-:Y:S01]  /*8280*/  @!P1 ST.E.64 desc[UR36][R8.64], R56 ;  /* 0x0000003808009985 */ /* 0x0001e2000c101b24 */
[----:B------:R-:W-:Y:S02]  /*8290*/  ISETP.GE.AND P1, PT, R150, UR4, PT ;  /* 0x0000000496007c0c */ /* 0x000fe4000bf26270 */
[-C--:B------:R-:W-:Y:S01]  /*82a0*/  @!P4 LEA R24, P6, R151, R10.reuse, 0x2 ;  /* 0x0000000a9718c211 */ /* 0x080fe200078c10ff */
[----:B------:R1:W-:Y:S01]  /*82b0*/  @!P5 ST.E.64 desc[UR36][R12.64], R58 ;  /* 0x0000003a0c00d985 */ /* 0x0003e2000c101b24 */
[----:B------:R-:W-:-:S02]  /*82c0*/  @!P2 LEA R20, P5, R152, R10, 0x2 ;  /* 0x0000000a9814a211 */ /* 0x000fc400078a10ff */
[-C--:B------:R-:W-:Y:S02]  /*82d0*/  @!P3 LEA.HI.X R15, R153, R11.reuse, R81, 0x2, P0 ;  /* 0x0000000b990fb211 */ /* 0x080fe400000f1451 */
[-C--:B------:R-:W-:Y:S02]  /*82e0*/  @!P2 LEA.HI.X R21, R152, R11.reuse, R80, 0x2, P5 ;  /* 0x0000000b9815a211 */ /* 0x080fe400028f1450 */
[----:B------:R-:W-:Y:S01]  /*82f0*/  ISETP.GE.AND P0, PT, R149, UR4, PT ;  /* 0x0000000495007c0c */ /* 0x000fe2000bf06270 */
[----:B------:R-:W-:Y:S01]  /*8300*/  @!P3 ST.E.64 desc[UR36][R14.64], R60 ;  /* 0x0000003c0e00b985 */ /* 0x000fe2000c101b24 */
[----:B------:R-:W-:Y:S02]  /*8310*/  @!P4 LEA.HI.X R25, R151, R11, R79, 0x2, P6 ;  /* 0x0000000b9719c211 */ /* 0x000fe400030f144f */
[----:B0-----:R-:W-:Y:S01]  /*8320*/  @!P1 LEA R8, P5, R150, R10, 0x2 ;  /* 0x0000000a96089211 */ /* 0x001fe200078a10ff */
[----:B------:R0:W-:Y:S01]  /*8330*/  @!P2 ST.E.64 desc[UR36][R20.64], R62 ;  /* 0x0000003e1400a985 */ /* 0x0001e2000c101b24 */
[----:B------:R-:W-:-:S02]  /*8340*/  ISETP.GE.AND P3, PT, R147, UR4, PT ;  /* 0x0000000493007c0c */ /* 0x000fc4000bf66270 */
[----:B------:R-:W-:Y:S01]  /*8350*/  ISETP.GE.AND P2, PT, R146, UR4, PT ;  /* 0x0000000492007c0c */ /* 0x000fe2000bf46270 */
[----:B------:R2:W-:Y:S01]  /*8360*/  @!P4 ST.E.64 desc[UR36][R24.64], R64 ;  /* 0x000000401800c985 */ /* 0x0005e2000c101b24 */
[----:B------:R-:W-:Y:S02]  /*8370*/  ISETP.GE.AND P4, PT, R148, UR4, PT ;  /* 0x0000000494007c0c */ /* 0x000fe4000bf86270 */
[-C--:B------:R-:W-:Y:S02]  /*8380*/  @!P1 LEA.HI.X R9, R150, R11.reuse, R78, 0x2, P5 ;  /* 0x0000000b96099211 */ /* 0x080fe400028f144e */
[----:B------:R-:W-:Y:S02]  /*8390*/  ISETP.GE.AND P5, PT, R145, UR4, PT ;  /* 0x0000000491007c0c */ /* 0x000fe4000bfa6270 */
[C---:B-1----:R-:W-:Y:S01]  /*83a0*/  @!P0 LEA R12, P6, R149.reuse, R10, 0x2 ;  /* 0x0000000a950c8211 */ /* 0x042fe200078c10ff */
[----:B------:R1:W-:Y:S03]  /*83b0*/  @!P1 ST.E.64 desc[UR36][R8.64], R66 ;  /* 0x0000004208009985 */ /* 0x0003e6000c101b24 */
[----:B------:R-:W-:-:S02]  /*83c0*/  @!P0 LEA.HI.X R13, R149, R11, R31, 0x2, P6 ;  /* 0x0000000b950d8211 */ /* 0x000fc400030f141f */
[-C--:B0-----:R-:W-:Y:S02]  /*83d0*/  @!P3 LEA R20, P6, R147, R10.reuse, 0x2 ;  /* 0x0000000a9314b211 */ /* 0x081fe400078c10ff */
[-C--:B------:R-:W-:Y:S01]  /*83e0*/  @!P4 LEA R14, P1, R148, R10.reuse, 0x2 ;  /* 0x0000000a940ec211 */ /* 0x080fe200078210ff */
[----:B------:R1:W-:Y:S01]  /*83f0*/  @!P0 ST.E.64 desc[UR36][R12.64], R68 ;  /* 0x000000440c008985 */ /* 0x0003e2000c101b24 */
[-C--:B--2---:R-:W-:Y:S02]  /*8400*/  @!P2 LEA R24, P0, R146, R10.reuse, 0x2 ;  /* 0x0000000a9218a211 */ /* 0x084fe400078010ff */
[-C--:B------:R-:W-:Y:S02]  /*8410*/  @!P4 LEA.HI.X R15, R148, R11.reuse, R27, 0x2, P1 ;  /* 0x0000000b940fc211 */ /* 0x080fe400008f141b */
[----:B------:R-:W-:Y:S02]  /*8420*/  @!P5 LEA R26, P1, R145, R10, 0x2 ;  /* 0x0000000a911ad211 */ /* 0x000fe400078210ff */
[-C--:B------:R-:W-:Y:S01]  /*8430*/  @!P3 LEA.HI.X R21, R147, R11.reuse, R30, 0x2, P6 ;  /* 0x0000000b9315b211 */ /* 0x080fe200030f141e */
[----:B------:R1:W-:Y:S01]  /*8440*/  @!P4 ST.E.64 desc[UR36][R14.64], R70 ;  /* 0x000000460e00c985 */ /* 0x0003e2000c101b24 */
[----:B------:R-:W-:-:S02]  /*8450*/  @!P2 LEA.HI.X R25, R146, R11, R29, 0x2, P0 ;  /* 0x0000000b9219a211 */ /* 0x000fc400000f141d */
[----:B------:R-:W-:Y:S01]  /*8460*/  @!P5 LEA.HI.X R27, R145, R11, R28, 0x2, P1 ;  /* 0x0000000b911bd211 */ /* 0x000fe200008f141c */
[----:B------:R1:W-:Y:S01]  /*8470*/  @!P3 ST.E.64 desc[UR36][R20.64], R72 ;  /* 0x000000481400b985 */ /* 0x0003e2000c101b24 */
[----:B------:R-:W-:-:S03]  /*8480*/  ISETP.GE.AND P0, PT, R144, UR4, PT ;  /* 0x0000000490007c0c */ /* 0x000fc6000bf06270 */
[----:B------:R1:W-:Y:S04]  /*8490*/  @!P2 ST.E.64 desc[UR36][R24.64], R74 ;  /* 0x0000004a1800a985 */ /* 0x0003e8000c101b24 */
[----:B------:R1:W-:Y:S06]  /*84a0*/  @!P5 ST.E.64 desc[UR36][R26.64], R76 ;  /* 0x0000004c1a00d985 */ /* 0x0003ec000c101b24 */
[----:B------:R-:W-:Y:S05]  /*84b0*/  @P0 BRA `(.L_x_197) ;  /* 0x0000000800ac0947 */ /* 0x000fea0003800000 */
[----:B-1----:R-:W-:-:S04]  /*84c0*/  LEA R8, P0, R144, R10, 0x2 ;  /* 0x0000000a90087211 */ /* 0x002fc800078010ff */
[----:B------:R-:W-:-:S05]  /*84d0*/  LEA.HI.X R9, R144, R11, R22, 0x2, P0 ;  /* 0x0000000b90097211 */ /* 0x000fca00000f1416 */
[----:B------:R0:W-:Y:S01]  /*84e0*/  ST.E.64 desc[UR36][R8.64], R134 ;  /* 0x0000008608007985 */ /* 0x0001e2000c101b24 */
[----:B------:R-:W-:Y:S05]  /*84f0*/  BRA `(.L_x_197) ;  /* 0x00000008009c7947 */ /* 0x000fea0003800000 */
.L_x_192:
[----:B------:R-:W2:Y:S01]  /*8500*/  LDC.64 R10, c[0x0][0xc00] ;  /* 0x00030000ff0a7b82 */ /* 0x000ea20000000a00 */
[----:B------:R-:W-:Y:S01]  /*8510*/  ULDC.64 UR4, c[0x0][0xc08] ;  /* 0x0003020000047ab9 */ /* 0x000fe20000000a00 */
[----:B------:R-:W-:Y:S01]  /*8520*/  IMAD.MOV.U32 R3, RZ, RZ, RZ ;  /* 0x000000ffff037224 */ /* 0x000fe200078e00ff */
[----:B------:R-:W-:-:S04]  /*8530*/  ISETP.NE.U32.AND P0, PT, RZ, UR4, PT ;  /* 0x00000004ff007c0c */ /* 0x000fc8000bf05070 */
[----:B------:R-:W-:Y:S01]  /*8540*/  ISETP.NE.AND.EX P1, PT, RZ, UR5, PT, P0 ;  /* 0x00000005ff007c0c */ /* 0x000fe2000bf25300 */
[----:B------:R-:W3:Y:S01]  /*8550*/  LDC.64 R8, c[0x0][0xc00] ;  /* 0x00030000ff087b82 */ /* 0x000ee20000000a00 */
[----:B--2---:R-:W-:-:S04]  /*8560*/  ISETP.NE.U32.AND P0, PT, R10, RZ, PT ;  /* 0x000000ff0a00720c */ /* 0x004fc80003f05070 */
[----:B------:R-:W-:-:S07]  /*8570*/  ISETP.NE.AND.EX P0, PT, R11, RZ, PT, P0 ;  /* 0x000000ff0b00720c */ /* 0x000fce0003f05300 */
[----:B------:R-:W2:Y:S01]  /*8580*/  @P1 LDC.64 R10, c[0x0][0xc08] ;  /* 0x00030200ff0a1b82 */ /* 0x000ea20000000a00 */
[----:B------:R-:W-:Y:S01]  /*8590*/  ULDC UR4, c[0x0][0xa88] ;  /* 0x0002a20000047ab9 */ /* 0x000fe20000000800 */
[----:B---3--:R-:W-:-:S04]  /*85a0*/  IMAD.WIDE R12, R138, 0x4, R8 ;  /* 0x000000048a0c7825 */ /* 0x008fc800078e0208 */
[----:B0-----:R-:W-:Y:S01]  /*85b0*/  IMAD.U32 R0, RZ, RZ, UR4 ;  /* 0x00000004ff007e24 */ /* 0x001fe2000f8e00ff */
[----:B------:R0:W5:Y:S01]  /*85c0*/  @P0 LDG.E R3, desc[UR36][R12.64] ;  /* 0x000000240c030981 */ /* 0x000162000c1e1900 */
[----:B-1----:R-:W1:Y:S01]  /*85d0*/  S2R R4, SR_TID.X ;  /* 0x0000000000047919 */ /* 0x002e620000002100 */
[----:B--2---:R-:W-:-:S05]  /*85e0*/  @P1 IMAD.WIDE R8, R138, 0x4, R10 ;  /* 0x000000048a081825 */ /* 0x004fca00078e020a */
[----:B------:R0:W5:Y:S01]  /*85f0*/  @P1 LDG.E R0, desc[UR36][R8.64] ;  /* 0x0000002408001981 */ /* 0x000162000c1e1900 */
[----:B------:R-:W-:-:S13]  /*8600*/  ISETP.NE.AND P2, PT, R140, RZ, PT ;  /* 0x000000ff8c00720c */ /* 0x000fda0003f45270 */
[----:B------:R-:W2:Y:S01]  /*8610*/  @!P2 LDC R140, c[0x0][0xad4] ;  /* 0x0002b500ff8cab82 */ /* 0x000ea20000000800 */
[----:B-1----:R-:W-:-:S05]  /*8620*/  VIADD R30, R4, 0xffffff80 ;  /* 0xffffff80041e7836 */ /* 0x002fca0000000000 */
[----:B------:R-:W-:Y:S02]  /*8630*/  ISETP.GT.AND P3, PT, R30, 0xbf, PT ;  /* 0x000000bf1e00780c */ /* 0x000fe40003f64270 */
[----:B--2---:R-:W-:Y:S01]  /*8640*/  ISETP.GT.AND P2, PT, R140, 0x1, PT ;  /* 0x000000018c00780c */ /* 0x004fe20003f44270 */
[----:B0-----:R-:W-:-:S12]  /*8650*/  @P1 BRA `(.L_x_200) ;  /* 0x0000000000101947 */ /* 0x001fd80003800000 */
[----:B------:R-:W-:Y:S05]  /*8660*/  @!P0 BRA `(.L_x_200) ;  /* 0x00000000000c8947 */ /* 0x000fea0003800000 */
[----:B------:R-:W2:Y:S04]  /*8670*/  LDG.E R9, desc[UR36][R12.64] ;  /* 0x000000240c097981 */ /* 0x000ea8000c1e1900 */
[----:B-----5:R-:W2:Y:S02]  /*8680*/  LDG.E R0, desc[UR36][R12.64+0x4] ;  /* 0x000004240c007981 */ /* 0x020ea4000c1e1900 */
[----:B--2---:R-:W-:-:S07]  /*8690*/  IMAD.IADD R0, R0, 0x1, -R9 ;  /* 0x0000000100007824 */ /* 0x004fce00078e0a09 */
.L_x_200:
[----:B------:R-:W-:Y:S01]  /*86a0*/  BSSY B1, `(.L_x_201) ;  /* 0x0000036000017945 */ /* 0x000fe20003800000 */
[----:B------:R-:W-:Y:S02]  /*86b0*/  SEL R31, R138, RZ, !P0 ;  /* 0x000000ff8a1f7207 */ /* 0x000fe40004000000 */
[----:B------:R-:W-:Y:S02]  /*86c0*/  SEL R156, R156, RZ, !P0 ;  /* 0x000000ff9c9c7207 */ /* 0x000fe40004000000 */
[----:B-----5:R-:W-:Y:S01]  /*86d0*/  SHF.R.S32.HI R26, RZ, 0x1f, R3 ;  /* 0x0000001fff1a7819 */ /* 0x020fe20000011403 */
[----:B------:R-:W-:Y:S06]  /*86e0*/  @P3 BRA `(.L_x_202) ;  /* 0x0000000000c43947 */ /* 0x000fec0003800000 */
[----:B------:R-:W0:Y:S01]  /*86f0*/  LDC R33, c[0x0][0xbe8] ;  /* 0x0002fa00ff217b82 */ /* 0x000e220000000800 */
[----:B------:R-:W-:-:S04]  /*8700*/  IMAD R4, R141, 0xc0, R4 ;  /* 0x000000c08d047824 */ /* 0x000fc800078e0204 */
[----:B------:R-:W-:Y:S02]  /*8710*/  VIADD R28, R4, 0xffffff80 ;  /* 0xffffff80041c7836 */ /* 0x000fe40000000000 */
[----:B0-----:R-:W-:-:S05]  /*8720*/  IMAD R8, R0, R33, RZ ;  /* 0x0000002100087224 */ /* 0x001fca00078e02ff */
[----:B------:R-:W-:-:S13]  /*8730*/  ISETP.GE.AND P0, PT, R28, R8, PT ;  /* 0x000000081c00720c */ /* 0x000fda0003f06270 */
[----:B------:R-:W-:Y:S05]  /*8740*/  @P0 BRA `(.L_x_202) ;  /* 0x0000000000ac0947 */ /* 0x000fea0003800000 */
[----:B------:R-:W-:Y:S01]  /*8750*/  ISETP.NE.AND P1, PT, R33, 0x1, PT ;  /* 0x000000012100780c */ /* 0x000fe20003f25270 */
[----:B------:R-:W-:Y:S01]  /*8760*/  IMAD.MOV.U32 R22, RZ, RZ, 0x9b8 ;  /* 0x000009b8ff167424 */ /* 0x000fe200078e00ff */
[----:B------:R-:W-:Y:S01]  /*8770*/  ISETP.GT.AND P0, PT, R140, 0x1, PT ;  /* 0x000000018c00780c */ /* 0x000fe20003f04270 */
[----:B------:R-:W0:Y:S01]  /*8780*/  LDC.64 R8, c[0x0][0xba8] ;  /* 0x0002ea00ff087b82 */ /* 0x000e220000000a00 */
[----:B------:R-:W-:Y:S02]  /*8790*/  IMAD.MOV.U32 R27, RZ, RZ, R28 ;  /* 0x000000ffff1b7224 */ /* 0x000fe400078e001c */
[----:B------:R-:W-:Y:S02]  /*87a0*/  SEL R22, R22, 0x978, P0 ;  /* 0x0000097816167807 */ /* 0x000fe40000000000 */
[----:B------:R-:W-:-:S03]  /*87b0*/  SEL R155, R155, RZ, P0 ;  /* 0x000000ff9b9b7207 */ /* 0x000fc60000000000 */
[----:B------:R-:W1:Y:S08]  /*87c0*/  LDC.64 R20, c[0x0][R22+0x220] ;  /* 0x0000880016147b82 */ /* 0x000e700000000a00 */
[----:B------:R-:W2:Y:S08]  /*87d0*/  @P1 LDC R25, c[0x0][0xbec] ;  /* 0x0002fb00ff191b82 */ /* 0x000eb00000000800 */
[----:B------:R-:W3:Y:S08]  /*87e0*/  LDC.64 R14, c[0x0][R22+0x218] ;  /* 0x00008600160e7b82 */ /* 0x000ef00000000a00 */
[----:B------:R-:W4:Y:S01]  /*87f0*/  @P1 LDC R35, c[0x0][0xbf0] ;  /* 0x0002fc00ff231b82 */ /* 0x000f220000000800 */
[----:B-1----:R-:W-:-:S04]  /*8800*/  IMAD R21, R21, R31, RZ ;  /* 0x0000001f15157224 */ /* 0x002fc800078e02ff */
[----:B------:R-:W-:-:S03]  /*8810*/  IMAD R21, R20, R156, R21 ;  /* 0x0000009c14157224 */ /* 0x000fc600078e0215 */
[----:B------:R-:W1:Y:S01]  /*8820*/  LDC.64 R12, c[0x0][R22+0x228] ;  /* 0x00008a00160c7b82 */ /* 0x000e620000000a00 */
[----:B--2---:R-:W-:-:S04]  /*8830*/  @P1 IMAD.HI.U32 R4, R28, R25, RZ ;  /* 0x000000191c041227 */ /* 0x004fc800078e00ff */
[----:B------:R-:W-:-:S03]  /*8840*/  IMAD.WIDE.U32 R24, R20, R31, RZ ;  /* 0x0000001f14187225 */ /* 0x000fc600078e00ff */
[----:B------:R-:W2:Y:S01]  /*8850*/  LDC.64 R10, c[0x0][R22+0x210] ;  /* 0x00008400160a7b82 */ /* 0x000ea20000000a00 */
[-C--:B---3--:R-:W-:Y:S02]  /*8860*/  IMAD R29, R15, R139.reuse, RZ ;  /* 0x0000008b0f1d7224 */ /* 0x088fe400078e02ff */
[----:B------:R-:W-:-:S04]  /*8870*/  IMAD.WIDE.U32 R14, R14, R139, RZ ;  /* 0x0000008b0e0e7225 */ /* 0x000fc800078e00ff */
[----:B------:R-:W-:Y:S01]  /*8880*/  IMAD.IADD R29, R15, 0x1, R29 ;  /* 0x000000010f1d7824 */ /* 0x000fe200078e021d */
[----:B----4-:R-:W-:Y:S01]  /*8890*/  @P1 SHF.R.U32.HI R27, RZ, R35, R4 ;  /* 0x00000023ff1b1219 */ /* 0x010fe20000011604 */
[----:B------:R-:W-:Y:S01]  /*88a0*/  IMAD.IADD R4, R25, 0x1, R21 ;  /* 0x0000000119047824 */ /* 0x000fe200078e0215 */
[----:B0-----:R-:W0:Y:S01]  /*88b0*/  @!P0 LDC R8, c[0x0][0xb50] ;  /* 0x0002d400ff088b82 */ /* 0x001e220000000800 */
[----:B------:R-:W-:Y:S02]  /*88c0*/  IADD3 R14, P1, P3, R24, R14, R3 ;  /* 0x0000000e180e7210 */ /* 0x000fe40007b3e003 */
[----:B------:R-:W-:Y:S02]  /*88d0*/  IMAD.MOV R15, RZ, RZ, -R27 ;  /* 0x000000ffff0f7224 */ /* 0x000fe400078e0a1b */
[----:B------:R-:W-:Y:S01]  /*88e0*/  IADD3.X R4, R4, R29, R26, P1, P3 ;  /* 0x0000001d04047210 */ /* 0x000fe20000fe641a */
[-C--:B-1----:R-:W-:Y:S02]  /*88f0*/  IMAD R21, R13, R155.reuse, RZ ;  /* 0x0000009b0d157224 */ /* 0x082fe400078e02ff */
[----:B------:R-:W-:Y:S01]  /*8900*/  IMAD.WIDE.U32 R12, R12, R155, RZ ;  /* 0x0000009b0c0c7225 */ /* 0x000fe200078e00ff */
[----:B------:R-:W1:Y:S03]  /*8910*/  @!P0 LDC R9, c[0x0][0xb54] ;  /* 0x0002d500ff098b82 */ /* 0x000e660000000800 */
[----:B------:R-:W-:Y:S01]  /*8920*/  IMAD.IADD R21, R13, 0x1, R21 ;  /* 0x000000010d157824 */ /* 0x000fe200078e0215 */
[----:B------:R-:W-:Y:S01]  /*8930*/  IADD3 R12, P0, P1, R27, R14, R12 ;  /* 0x0000000e1b0c7210 */ /* 0x000fe2000791e00c */
[----:B------:R-:W-:Y:S01]  /*8940*/  IMAD R15, R33, R15, R28 ;  /* 0x0000000f210f7224 */ /* 0x000fe200078e021c */
[----:B------:R-:W-:-:S04]  /*8950*/  SHF.R.S32.HI R27, RZ, 0x1f, R27 ;  /* 0x0000001fff1b7819 */ /* 0x000fc8000001141b */
[----:B------:R-:W-:Y:S01]  /*8960*/  IADD3.X R13, R27, R4, R21, P0, P1 ;  /* 0x000000041b0d7210 */ /* 0x000fe200007e2415 */
[----:B--2---:R-:W-:Y:S01]  /*8970*/  IMAD R4, R11, R15, RZ ;  /* 0x0000000f0b047224 */ /* 0x004fe200078e02ff */
[----:B------:R-:W-:-:S05]  /*8980*/  SHF.R.S32.HI R21, RZ, 0x1f, R15 ;  /* 0x0000001fff157819 */ /* 0x000fca000001140f */
[C---:B------:R-:W-:Y:S02]  /*8990*/  IMAD R21, R10.reuse, R21, R4 ;  /* 0x000000150a157224 */ /* 0x040fe400078e0204 */
[----:B------:R-:W-:-:S04]  /*89a0*/  IMAD.WIDE.U32 R10, R10, R15, R12 ;  /* 0x0000000f0a0a7225 */ /* 0x000fc800078e000c */
[----:B------:R-:W-:Y:S01]  /*89b0*/  IMAD.IADD R4, R11, 0x1, R21 ;  /* 0x000000010b047824 */ /* 0x000fe200078e0215 */
[----:B0-----:R-:W-:Y:S01]  /*89c0*/  LEA R8, P0, R10, R8, 0x2 ;  /* 0x000000080a087211 */ /* 0x001fe200078010ff */
[----:B------:R-:W-:-:S03]  /*89d0*/  IMAD.MOV.U32 R11, RZ, RZ, -0x800000 ;  /* 0xff800000ff0b7424 */ /* 0x000fc600078e00ff */
[----:B-1----:R-:W-:-:S05]  /*89e0*/  LEA.HI.X R9, R10, R9, R4, 0x2, P0 ;  /* 0x000000090a097211 */ /* 0x002fca00000f1404 */
[----:B------:R0:W-:Y:S04]  /*89f0*/  STG.E desc[UR36][R8.64], R11 ;  /* 0x0000000b08007986 */ /* 0x0001e8000c101924 */
.L_x_202:
[----:B------:R-:W-:Y:S05]  /*8a00*/  BSYNC B1 ;  /* 0x0000000000017941 */ /* 0x000fea0003800000 */
.L_x_201:
[----:B------:R-:W-:Y:S05]  /*8a10*/  @P2 BRA `(.L_x_197) ;  /* 0x0000000400542947 */ /* 0x000fea0003800000 */
[----:B------:R-:W1:Y:S01]  /*8a20*/  LDC R15, c[0x0][0xbe8] ;  /* 0x0002fa00ff0f7b82 */ /* 0x000e620000000800 */
[--C-:B------:R-:W-:Y:S01]  /*8a30*/  SHF.R.S32.HI R10, RZ, 0x1f, R30.reuse ;  /* 0x0000001fff0a7819 */ /* 0x100fe2000001141e */
[----:B------:R-:W-:Y:S01]  /*8a40*/  ULDC.64 UR4, c[0x0][0xaa0] ;  /* 0x0002a80000047ab9 */ /* 0x000fe20000000a00 */
[----:B------:R-:W-:Y:S01]  /*8a50*/  SHF.R.S32.HI R14, RZ, 0x1f, R30 ;  /* 0x0000001fff0e7819 */ /* 0x000fe2000001141e */
[----:B------:R-:W-:Y:S01]  /*8a60*/  IMAD R4, R26, UR4, RZ ;  /* 0x000000041a047c24 */ /* 0x000fe2000f8e02ff */
[-C--:B------:R-:W-:Y:S01]  /*8a70*/  LEA.HI R10, R10, R30.reuse, RZ, 0x2 ;  /* 0x0000001e0a0a7211 */ /* 0x080fe200078f10ff */
[C---:B0-----:R-:W-:Y:S01]  /*8a80*/  IMAD.WIDE.U32 R8, R3.reuse, UR4, RZ ;  /* 0x0000000403087c25 */ /* 0x041fe2000f8e00ff */
[----:B------:R-:W-:Y:S01]  /*8a90*/  LEA.HI R14, R14, R30, RZ, 0x2 ;  /* 0x0000001e0e0e7211 */ /* 0x000fe200078f10ff */
[----:B------:R-:W-:Y:S01]  /*8aa0*/  ULDC.64 UR6, c[0x0][0xaf0] ;  /* 0x0002bc0000067ab9 */ /* 0x000fe20000000a00 */
[----:B------:R-:W-:Y:S01]  /*8ab0*/  LOP3.LUT R10, R10, 0xfffffffc, RZ, 0xc0, !PT ;  /* 0xfffffffc0a0a7812 */ /* 0x000fe200078ec0ff */
[----:B------:R-:W-:Y:S01]  /*8ac0*/  IMAD R11, R3, UR5, R4 ;  /* 0x00000005030b7c24 */ /* 0x000fe2000f8e0204 */
[----:B------:R-:W-:Y:S01]  /*8ad0*/  SHF.R.S32.HI R14, RZ, 0x2, R14 ;  /* 0x00000002ff0e7819 */ /* 0x000fe2000001140e */
[----:B------:R-:W-:Y:S01]  /*8ae0*/  ULDC.64 UR4, c[0x0][0xae8] ;  /* 0x0002ba0000047ab9 */ /* 0x000fe20000000a00 */
[----:B------:R-:W-:Y:S01]  /*8af0*/  BSSY B1, `(.L_x_203) ;  /* 0x0000036000017945 */ /* 0x000fe20003800000 */
[----:B------:R-:W-:Y:S01]  /*8b00*/  IMAD.IADD R10, R30, 0x1, -R10 ;  /* 0x000000011e0a7824 */ /* 0x000fe200078e0a0a */
[----:B------:R-:W-:Y:S01]  /*8b10*/  SHF.R.S32.HI R22, RZ, 0x1f, R143 ;  /* 0x0000001fff167819 */ /* 0x000fe2000001148f */
[----:B------:R-:W-:Y:S01]  /*8b20*/  IMAD.IADD R9, R9, 0x1, R11 ;  /* 0x0000000109097824 */ /* 0x000fe200078e020b */
[----:B------:R-:W-:Y:S01]  /*8b30*/  SHF.R.S32.HI R24, RZ, 0x1f, R142 ;  /* 0x0000001fff187819 */ /* 0x000fe2000001148e */
[----:B------:R-:W-:-:S02]  /*8b40*/  IMAD R4, R10, 0x60, R14 ;  /* 0x000000600a047824 */ /* 0x000fc400078e020e */
[----:B------:R-:W-:Y:S01]  /*8b50*/  IMAD.WIDE.U32 R8, R139, UR4, R8 ;  /* 0x000000048b087c25 */ /* 0x000fe2000f8e0008 */
[----:B-1----:R-:W-:-:S03]  /*8b60*/  ISETP.NE.AND P0, PT, R15, 0x1, PT ;  /* 0x000000010f00780c */ /* 0x002fc60003f05270 */
[----:B------:R-:W-:Y:S02]  /*8b70*/  IMAD R12, R141, 0xc0, R4 ;  /* 0x000000c08d0c7824 */ /* 0x000fe400078e0204 */
[----:B------:R-:W-:Y:S02]  /*8b80*/  IMAD R10, R156, UR6, RZ ;  /* 0x000000069c0a7c24 */ /* 0x000fe4000f8e02ff */
[----:B------:R-:W-:Y:S02]  /*8b90*/  IMAD.MOV.U32 R3, RZ, RZ, R12 ;  /* 0x000000ffff037224 */ /* 0x000fe400078e000c */
[----:B------:R-:W-:Y:S01]  /*8ba0*/  IMAD R9, R139, UR5, R9 ;  /* 0x000000058b097c24 */ /* 0x000fe2000f8e0209 */
[----:B------:R-:W-:Y:S01]  /*8bb0*/  ULDC.64 UR4, c[0x0][0xae0] ;  /* 0x0002b80000047ab9 */ /* 0x000fe20000000a00 */
[----:B------:R-:W-:Y:S02]  /*8bc0*/  IMAD.WIDE.U32 R8, R31, UR6, R8 ;  /* 0x000000061f087c25 */ /* 0x000fe4000f8e0008 */
[----:B------:R-:W0:Y:S08]  /*8bd0*/  @P0 LDC R13, c[0x0][0xbec] ;  /* 0x0002fb00ff0d0b82 */ /* 0x000e300000000800 */
[----:B------:R-:W1:Y:S01]  /*8be0*/  @P0 LDC R21, c[0x0][0xbf0] ;  /* 0x0002fc00ff150b82 */ /* 0x000e620000000800 */
[----:B0-----:R-:W-:-:S04]  /*8bf0*/  @P0 IMAD.HI.U32 R4, R12, R13, RZ ;  /* 0x0000000d0c040227 */ /* 0x001fc800078e00ff */
[----:B------:R-:W-:Y:S01]  /*8c00*/  IMAD R13, R31, UR7, R10 ;  /* 0x000000071f0d7c24 */ /* 0x000fe2000f8e020a */
[----:B-1----:R-:W-:-:S03]  /*8c10*/  @P0 SHF.R.U32.HI R3, RZ, R21, R4 ;  /* 0x00000015ff030219 */ /* 0x002fc60000011604 */
[----:B------:R-:W-:Y:S01]  /*8c20*/  IMAD.IADD R9, R9, 0x1, R13 ;  /* 0x0000000109097824 */ /* 0x000fe200078e020d */
[--C-:B------:R-:W-:Y:S01]  /*8c30*/  SHF.R.S32.HI R4, RZ, 0x1f, R3.reuse ;  /* 0x0000001fff047819 */ /* 0x100fe20000011403 */
[----:B------:R-:W-:Y:S02]  /*8c40*/  IMAD.MOV R11, RZ, RZ, -R3 ;  /* 0x000000ffff0b7224 */ /* 0x000fe400078e0a03 */
[----:B------:R-:W-:-:S04]  /*8c50*/  IMAD.WIDE.U32 R8, R3, UR4, R8 ;  /* 0x0000000403087c25 */ /* 0x000fc8000f8e0008 */
[----:B------:R-:W-:Y:S02]  /*8c60*/  IMAD R11, R15, R11, R12 ;  /* 0x0000000b0f0b7224 */ /* 0x000fe400078e020c */
[----:B------:R-:W-:Y:S02]  /*8c70*/  IMAD R4, R4, UR4, RZ ;  /* 0x0000000404047c24 */ /* 0x000fe4000f8e02ff */
[----:B------:R-:W-:Y:S02]  /*8c80*/  IMAD R15, R0, R15, RZ ;  /* 0x0000000f000f7224 */ /* 0x000fe400078e02ff */
[----:B------:R-:W-:Y:S01]  /*8c90*/  IMAD R13, R3, UR5, R4 ;  /* 0x00000005030d7c24 */ /* 0x000fe2000f8e0204 */
[----:B------:R-:W-:Y:S01]  /*8ca0*/  SHF.R.S32.HI R4, RZ, 0x1f, R11 ;  /* 0x0000001fff047819 */ /* 0x000fe2000001140b */
[----:B------:R-:W-:Y:S01]  /*8cb0*/  ULDC.64 UR4, c[0x0][0xad8] ;  /* 0x0002b60000047ab9 */ /* 0x000fe20000000a00 */
[----:B------:R-:W-:Y:S02]  /*8cc0*/  IMAD R0, R141, 0xc0, R14 ;  /* 0x000000c08d007824 */ /* 0x000fe400078e020e */
[----:B------:R-:W-:-:S02]  /*8cd0*/  IMAD.IADD R9, R9, 0x1, R13 ;  /* 0x0000000109097824 */ /* 0x000fc400078e020d */
[----:B------:R-:W-:Y:S01]  /*8ce0*/  IMAD R4, R4, UR4, RZ ;  /* 0x0000000404047c24 */ /* 0x000fe2000f8e02ff */
[----:B------:R-:W-:Y:S01]  /*8cf0*/  ISETP.GE.AND P0, PT, R0, R15, PT ;  /* 0x0000000f0000720c */ /* 0x000fe20003f06270 */
[----:B------:R-:W-:-:S04]  /*8d00*/  IMAD.WIDE.U32 R8, R11, UR4, R8 ;  /* 0x000000040b087c25 */ /* 0x000fc8000f8e0008 */
[----:B------:R-:W-:Y:S01]  /*8d10*/  IMAD R3, R11, UR5, R4 ;  /* 0x000000050b037c24 */ /* 0x000fe2000f8e0204 */
[----:B------:R-:W-:Y:S02]  /*8d20*/  ULDC.64 UR4, c[0x0][0xa80] ;  /* 0x0002a00000047ab9 */ /* 0x000fe40000000a00 */
[----:B------:R-:W-:Y:S01]  /*8d30*/  LEA R4, P1, R8, UR4, 0x1 ;  /* 0x0000000408047c11 */ /* 0x000fe2000f8208ff */
[----:B------:R-:W-:-:S05]  /*8d40*/  IMAD.IADD R3, R9, 0x1, R3 ;  /* 0x0000000109037824 */ /* 0x000fca00078e0203 */
[----:B------:R-:W-:Y:S02]  /*8d50*/  LEA.HI.X R3, R8, UR5, R3, 0x1, P1 ;  /* 0x0000000508037c11 */ /* 0x000fe400088f0c03 */
[----:B------:R0:W1:Y:S04]  /*8d60*/  SHFL.IDX PT, R8, R4, RZ, 0x1c1f ;  /* 0x001c1fff04087589 */ /* 0x00006800000e0000 */
[----:B------:R0:W2:Y:S01]  /*8d70*/  SHFL.IDX PT, R9, R3, RZ, 0x1c1f ;  /* 0x001c1fff03097589 */ /* 0x0000a200000e0000 */
[----:B------:R-:W-:Y:S05]  /*8d80*/  @P0 BRA `(.L_x_204) ;  /* 0x0000000000300947 */ /* 0x000fea0003800000 */
        /* <DEDUP_REMOVED lines=9> */
[----:B------:R3:W-:Y:S04]  /*8e20*/  @!P2 ST.E.128 desc[UR36][R10.64], RZ ;  /* 0x000000ff0a00a985 */ /* 0x0007e8000c101d24 */
[----:B------:R3:W-:Y:S04]  /*8e30*/  @!P3 ST.E.128 desc[UR36][R12.64], RZ ;  /* 0x000000ff0c00b985 */ /* 0x0007e8000c101d24 */
[----:B------:R3:W-:Y:S02]  /*8e40*/  @!P4 ST.E.128 desc[UR36][R20.64], RZ ;  /* 0x000000ff1400c985 */ /* 0x0007e4000c101d24 */
.L_x_204:
[----:B------:R-:W-:Y:S05]  /*8e50*/  BSYNC B1 ;  /* 0x0000000000017941 */ /* 0x000fea0003800000 */
.L_x_203:
[----:B------:R-:W-:Y:S01]  /*8e60*/  VIADD R0, R0, 0x60 ;  /* 0x0000006000007836 */ /* 0x000fe20000000000 */
[----:B--2---:R2:W4:Y:S04]  /*8e70*/  SHFL.IDX PT, R9, R3, 0x1, 0x1c1f ;  /* 0x003c1f0003097f89 */ /* 0x00452800000e0000 */
[----:B------:R-:W-:Y:S01]  /*8e80*/  ISETP.GE.AND P0, PT, R0, R15, PT ;  /* 0x0000000f0000720c */ /* 0x000fe20003f06270 */
[----:B-1----:R2:W1:-:S12]  /*8e90*/  SHFL.IDX PT, R8, R4, 0x1, 0x1c1f ;  /* 0x003c1f0004087f89 */ /* 0x00245800000e0000 */
[----:B--2---:R-:W-:Y:S05]  /*8ea0*/  @P0 BRA `(.L_x_197) ;  /* 0x0000000000300947 */ /* 0x004fea0003800000 */
[----:B------:R-:W-:Y:S02]  /*8eb0*/  ULDC UR4, c[0x0][0xac8] ;  /* 0x0002b20000047ab9 */ /* 0x000fe40000000800 */
[----:B------:R-:W-:Y:S02]  /*8ec0*/  ISETP.GE.AND P3, PT, R142, UR4, PT ;  /* 0x000000048e007c0c */ /* 0x000fe4000bf66270 */
[----:B------:R-:W-:Y:S02]  /*8ed0*/  ISETP.GE.AND P4, PT, R143, UR4, PT ;  /* 0x000000048f007c0c */ /* 0x000fe4000bf86270 */
[----:B------:R-:W-:-:S09]  /*8ee0*/  ISETP.GE.AND P2, PT, R137, UR4, PT ;  /* 0x0000000489007c0c */ /* 0x000fd2000bf46270 */
[CC--:B-1-3--:R-:W-:Y:S02]  /*8ef0*/  @!P3 LEA R12, P0, R142.reuse, R8.reuse, 0x1 ;  /* 0x000000088e0cb211 */ /* 0x0cafe400078008ff */
[----:B------:R-:W-:Y:S02]  /*8f00*/  @!P4 LEA R14, P1, R143, R8, 0x1 ;  /* 0x000000088f0ec211 */ /* 0x000fe400078208ff */
[----:B----4-:R-:W-:Y:S01]  /*8f10*/  @!P2 IMAD.WIDE R10, R137, 0x2, R8 ;  /* 0x00000002890aa825 */ /* 0x010fe200078e0208 */
[-C--:B------:R-:W-:Y:S02]  /*8f20*/  @!P3 LEA.HI.X R13, R142, R9.reuse, R24, 0x1, P0 ;  /* 0x000000098e0db211 */ /* 0x080fe400000f0c18 */
[----:B------:R-:W-:Y:S02]  /*8f30*/  @!P4 LEA.HI.X R15, R143, R9, R22, 0x1, P1 ;  /* 0x000000098f0fc211 */ /* 0x000fe400008f0c16 */
[----:B------:R2:W-:Y:S04]  /*8f40*/  @!P2 ST.E.128 desc[UR36][R10.64], RZ ;  /* 0x000000ff0a00a985 */ /* 0x0005e8000c101d24 */
[----:B------:R2:W-:Y:S04]  /*8f50*/  @!P3 ST.E.128 desc[UR36][R12.64], RZ ;  /* 0x000000ff0c00b985 */ /* 0x0005e8000c101d24 */
[----:B------:R2:W-:Y:S02]  /*8f60*/  @!P4 ST.E.128 desc[UR36][R14.64], RZ ;  /* 0x000000ff0e00c985 */ /* 0x0005e4000c101d24 */
.L_x_197:
[----:B------:R-:W-:Y:S05]  /*8f70*/  BSYNC B0 ;  /* 0x0000000000007941 */ /* 0x000fea0003800000 */
.L_x_191:
[----:B------:R-:W-:Y:S02]  /*8f80*/  ULDC UR4, c[0x0][0xc3c] ;  /* 0x00030f0000047ab9 */ /* 0x000fe40000000800 */
[----:B------:R-:W-:-:S13]  /*8f90*/  ISETP.GE.AND P0, PT, R7, UR4, PT ;  /* 0x0000000407007c0c */ /* 0x000fda000bf06270 */
[----:B------:R-:W-:Y:S05]  /*8fa0*/  @!P0 BRA `(.L_x_205) ;  /* 0xffffff8000208947 */ /* 0x000fea000383ffff */
[----:B------:R-:W-:Y:S05]  /*8fb0*/  EXIT ;  /* 0x000000000000794d */ /* 0x000fea0003800000 */
.L_x_162:
[----:B------:R-:W-:-:S08]  /*8fc0*/  NOP ;  /* 0x0000000000007918 */ /* 0x000fd00000000000 */
[----:B------:R-:W0:-:S00]  /*8fd0*/  USETMAXREG.DEALLOC.CTAPOOL 0x20 ;  /* 0x00000020000079c8 */ /* 0x000e0000080e0500 */
[----:B0-----:R-:W-:Y:S02]  /*8fe0*/  LOP3.LUT R0, R0, 0x3, RZ, 0xc0, !PT ;  /* 0x0000000300007812 */ /* 0x001fe400078ec0ff */
[----:B------:R-:W-:-:S04]  /*8ff0*/  LOP3.LUT R16, R16, 0xffffffbf, RZ, 0xc0, !PT ;  /* 0xffffffbf10107812 */ /* 0x000fc800078ec0ff */
[----:B------:R-:W0:Y:S02]  /*9000*/  SHFL.IDX PT, R0, R0, RZ, 0x1f ;  /* 0x00001fff00007589 */ /* 0x000e2400000e0000 */
[----:B0-----:R-:W-:Y:S01]  /*9010*/  ISETP.NE.AND P0, PT, R0, RZ, PT ;  /* 0x000000ff0000720c */ /* 0x001fe20003f05270 */
[----:B------:R-:W-:-:S12]  /*9020*/  IMAD.MOV.U32 R0, RZ, RZ, RZ ;  /* 0x000000ffff007224 */ /* 0x000fd800078e00ff */
[----:B------:R-:W-:Y:S01]  /*9030*/  @P0 LOP3.LUT R16, R16, 0x40, RZ, 0xfc, !PT ;  /* 0x0000004010100812 */ /* 0x000fe200078efcff */
[----:B------:R-:W-:Y:S06]  /*9040*/  @!P0 BRA `(.L_x_206) ;  /* 0x00000000001c8947 */ /* 0x000fec0003800000 */
[----:B------:R-:W0:Y:S08]  /*9050*/  S2UR UR5, SR_CgaCtaId ;  /* 0x00000000000579c3 */ /* 0x000e300000008800 */
[----:B------:R-:W-:Y:S06]  /*9060*/  BAR.SYNC.DEFER_BLOCKING 0x5, 0x200 ;  /* 0x0148000000007b1d */ /* 0x000fec0000010000 */
[----:B------:R-:W-:-:S02]  /*9070*/  UMOV UR4, 0x400 ;  /* 0x0000040000047882 */ /* 0x000fc40000000000 */
[----:B0-----:R-:W-:-:S09]  /*9080*/  ULEA UR4, UR5, UR4, 0x18 ;  /* 0x0000000405047291 */ /* 0x001fd2000f8ec03f */
[----:B------:R-:W1:Y:S01]  /*9090*/  LDS.128 R24, [UR4+0x2d8d0] ;  /* 0x02d8d004ff187984 */ /* 0x000e620008000c00 */
[----:B------:R-:W-:Y:S06]  /*90a0*/  BAR.ARV 0x4, 0x200 ;  /* 0x0108000000007b1d */ /* 0x000fec0000002000 */
[----:B------:R-:W-:Y:S05]  /*90b0*/  BRA `(.L_x_207) ;  /* 0x0000000800907947 */ /* 0x000fea0003800000 */
.L_x_206:
[----:B------:R-:W0:Y:S01]  /*90c0*/  S2R R2, SR_TID.X ;  /* 0x0000000000027919 */ /* 0x000e220000002100 */
[----:B------:R-:W-:Y:S01]  /*90d0*/  ULDC UR4, c[0x0][0xc3c] ;  /* 0x00030f0000047ab9 */ /* 0x000fe20000000800 */
[----:B------:R-:W-:Y:S01]  /*90e0*/  IMAD.MOV.U32 R9, RZ, RZ, RZ ;  /* 0x000000ffff097224 */ /* 0x000fe200078e00ff */
[----:B------:R-:W1:Y:S01]  /*90f0*/  S2UR UR6, SR_CTAID.X ;  /* 0x00000000000679c3 */ /* 0x000e620000002500 */
[----:B------:R-:W-:Y:S01]  /*9100*/  ULDC UR5, c[0x0][0xc38] ;  /* 0x00030e0000057ab9 */ /* 0x000fe20000000800 */
[----:B0-----:R-:W-:-:S04]  /*9110*/  LOP3.LUT R7, R2, 0x1f, RZ, 0xc0, !PT ;  /* 0x0000001f02077812 */ /* 0x001fc800078ec0ff */
[----:B------:R-:W-:-:S04]  /*9120*/  ISETP.NE.AND P0, PT, R7, 0x1f, PT ;  /* 0x0000001f0700780c */ /* 0x000fc80003f05270 */
[----:B------:R-:W-:-:S13]  /*9130*/  ISETP.GE.OR P1, PT, R7, UR4, !P0 ;  /* 0x0000000407007c0c */ /* 0x000fda000c726670 */
[----:B------:R-:W0:Y:S08]  /*9140*/  @!P1 LDC.64 R4, c[0x0][0xc80] ;  /* 0x00032000ff049b82 */ /* 0x000e300000000a00 */
[----:B------:R-:W2:Y:S01]  /*9150*/  @!P1 LDC.64 R2, c[0x0][0xc78] ;  /* 0x00031e00ff029b82 */ /* 0x000ea20000000a00 */
[----:B0-----:R-:W-:-:S05]  /*9160*/  @!P1 IMAD.WIDE.U32 R4, R7, 0x4, R4 ;  /* 0x0000000407049825 */ /* 0x001fca00078e0004 */
[----:B------:R-:W3:Y:S01]  /*9170*/  @!P1 LDG.E R0, desc[UR36][R4.64] ;  /* 0x0000002404009981 */ /* 0x000ee2000c1e1900 */
[----:B--2---:R-:W-:-:S05]  /*9180*/  @!P1 IMAD.WIDE.U32 R2, R7, 0x4, R2 ;  /* 0x0000000407029825 */ /* 0x004fca00078e0002 */
[----:B------:R-:W3:Y:S01]  /*9190*/  @!P1 LDG.E R9, desc[UR36][R2.64] ;  /* 0x0000002402099981 */ /* 0x000ee2000c1e1900 */
[C---:B------:R-:W-:Y:S02]  /*91a0*/  ISETP.NE.AND P1, PT, R7.reuse, RZ, PT ;  /* 0x000000ff0700720c */ /* 0x040fe40003f25270 */
[C---:B------:R-:W-:Y:S02]  /*91b0*/  ISETP.GE.U32.AND P2, PT, R7.reuse, 0x2, PT ;  /* 0x000000020700780c */ /* 0x040fe40003f46070 */
[C---:B------:R-:W-:Y:S02]  /*91c0*/  ISETP.GE.U32.AND P3, PT, R7.reuse, 0x4, PT ;  /* 0x000000040700780c */ /* 0x040fe40003f66070 */
[C---:B------:R-:W-:Y:S02]  /*91d0*/  ISETP.GE.U32.AND P4, PT, R7.reuse, 0x8, PT ;  /* 0x000000080700780c */ /* 0x040fe40003f86070 */
[----:B------:R-:W-:Y:S01]  /*91e0*/  ISETP.GE.U32.AND P5, PT, R7, 0x10, PT ;  /* 0x000000100700780c */ /* 0x000fe20003fa6070 */
[----:B------:R-:W-:Y:S01]  /*91f0*/  UMOV UR4, URZ ;  /* 0x0000003f00047c82 */ /* 0x000fe20008000000 */
[----:B---3--:R-:W-:-:S05]  /*9200*/  IMAD R6, R0, R9, RZ ;  /* 0x0000000900067224 */ /* 0x008fca00078e02ff */
[----:B------:R-:W0:Y:S02]  /*9210*/  SHFL.UP PT, R8, R6, 0x1, RZ ;  /* 0x0420000006087989 */ /* 0x000e2400000e00ff */
[----:B0-----:R-:W-:-:S05]  /*9220*/  SEL R11, R8, RZ, P1 ;  /* 0x000000ff080b7207 */ /* 0x001fca0000800000 */
[----:B------:R-:W-:-:S05]  /*9230*/  IMAD.IADD R11, R6, 0x1, R11 ;  /* 0x00000001060b7824 */ /* 0x000fca00078e020b */
        /* <DEDUP_REMOVED lines=12> */
[----:B------:R-:W0:Y:S02]  /*9300*/  SHFL.IDX PT, R6, R2, 0x1f, 0x1f ;  /* 0x03e01f0002067f89 */ /* 0x000e2400000e0000 */
[----:B0-----:R-:W-:-:S05]  /*9310*/  IMAD R6, R6, UR5, RZ ;  /* 0x0000000506067c24 */ /* 0x001fca000f8e02ff */
[----:B-1----:R-:W-:Y:S01]  /*9320*/  ISETP.GT.AND P6, PT, R6, UR6, PT ;  /* 0x0000000606007c0c */ /* 0x002fe2000bfc4270 */
[----:B------:R-:W-:-:S12]  /*9330*/  IMAD.MOV.U32 R3, RZ, RZ, R6 ;  /* 0x000000ffff037224 */ /* 0x000fd800078e0006 */
[----:B------:R-:W-:Y:S05]  /*9340*/  @P6 BRA `(.L_x_208) ;  /* 0x0000000000986947 */ /* 0x000fea0003800000 */
[----:B------:R-:W-:Y:S01]  /*9350*/  MOV R6, R3 ;  /* 0x0000000300067202 */ /* 0x000fe20000000f00 */
[----:B------:R-:W-:Y:S01]  /*9360*/  UMOV UR4, URZ ;  /* 0x0000003f00047c82 */ /* 0x000fe20008000000 */
[----:B------:R-:W-:-:S05]  /*9370*/  ULDC UR5, c[0x0][0xc38] ;  /* 0x00030e0000057ab9 */ /* 0x000fca0000000800 */
.L_x_210:
[----:B------:R-:W0:Y:S01]  /*9380*/  LDC R0, c[0x0][0xc3c] ;  /* 0x00030f00ff007b82 */ /* 0x000e220000000800 */
[----:B------:R-:W-:-:S06]  /*9390*/  UIADD3 UR4, UR4, 0x1f, URZ ;  /* 0x0000001f04047890 */ /* 0x000fcc000fffe03f */
[----:B0-----:R-:W-:-:S13]  /*93a0*/  ISETP.LE.AND P6, PT, R0, UR4, PT ;  /* 0x0000000400007c0c */ /* 0x001fda000bfc3270 */
[----:B------:R-:W-:Y:S05]  /*93b0*/  @P6 BRA `(.L_x_209) ;  /* 0x0000000400a46947 */ /* 0x000fea0003800000 */
[----:B------:R-:W-:-:S05]  /*93c0*/  VIADD R9, R7, UR4 ;  /* 0x0000000407097c36 */ /* 0x000fca0008000000 */
[----:B------:R-:W-:Y:S01]  /*93d0*/  ISETP.GE.OR P6, PT, R9, R0, !P0 ;  /* 0x000000000900720c */ /* 0x000fe200047c6670 */
[----:B------:R-:W-:-:S12]  /*93e0*/  IMAD.MOV.U32 R0, RZ, RZ, RZ ;  /* 0x000000ffff007224 */ /* 0x000fd800078e00ff */
[----:B------:R-:W0:Y:S08]  /*93f0*/  @!P6 LDC.64 R4, c[0x0][0xc80] ;  /* 0x00032000ff04eb82 */ /* 0x000e300000000a00 */
[----:B------:R-:W1:Y:S01]  /*9400*/  @!P6 LDC.64 R2, c[0x0][0xc78] ;  /* 0x00031e00ff02eb82 */ /* 0x000e620000000a00 */
[----:B0-----:R-:W-:-:S05]  /*9410*/  @!P6 IMAD.WIDE R4, R9, 0x4, R4 ;  /* 0x000000040904e825 */ /* 0x001fca00078e0204 */
[----:B------:R-:W2:Y:S01]  /*9420*/  @!P6 LDG.E R0, desc[UR36][R4.64] ;  /* 0x000000240400e981 */ /* 0x000ea2000c1e1900 */
[----:B-1----:R-:W-:-:S04]  /*9430*/  @!P6 IMAD.WIDE R2, R9, 0x4, R2 ;  /* 0x000000040902e825 */ /* 0x002fc800078e0202 */
[----:B------:R-:W-:-:S06]  /*9440*/  IMAD.MOV.U32 R9, RZ, RZ, RZ ;  /* 0x000000ffff097224 */ /* 0x000fcc00078e00ff */
[----:B------:R-:W2:Y:S02]  /*9450*/  @!P6 LDG.E R9, desc[UR36][R2.64] ;  /* 0x000000240209e981 */ /* 0x000ea4000c1e1900 */
[----:B--2---:R-:W-:-:S05]  /*9460*/  IMAD R13, R0, R9, RZ ;  /* 0x00000009000d7224 */ /* 0x004fca00078e02ff */
        /* <DEDUP_REMOVED lines=16> */
[----:B0-----:R-:W-:-:S04]  /*9570*/  IMAD R3, R4, UR5, RZ ;  /* 0x0000000504037c24 */ /* 0x001fc8000f8e02ff */
[----:B------:R-:W-:-:S05]  /*9580*/  IMAD.IADD R6, R3, 0x1, R6 ;  /* 0x0000000103067824 */ /* 0x000fca00078e0206 */
[----:B------:R-:W-:-:S13]  /*9590*/  ISETP.GT.AND P6, PT, R6, UR6, PT ;  /* 0x0000000606007c0c */ /* 0x000fda000bfc4270 */
[----:B------:R-:W-:Y:S05]  /*95a0*/  @!P6 BRA `(.L_x_210) ;  /* 0xfffffffc0074e947 */ /* 0x000fea000383ffff */
.L_x_208:
[----:B------:R-:W-:Y:S02]  /*95b0*/  IMAD.IADD R11, R6, 0x1, -R3 ;  /* 0x00000001060b7824 */ /* 0x000fe400078e0a03 */
[----:B------:R-:W-:Y:S02]  /*95c0*/  IMAD.MOV.U32 R24, RZ, RZ, RZ ;  /* 0x000000ffff187224 */ /* 0x000fe400078e00ff */
[----:B------:R-:W-:-:S05]  /*95d0*/  IMAD R3, R2, UR5, R11 ;  /* 0x0000000502037c24 */ /* 0x000fca000f8e020b */
[----:B------:R-:W-:-:S13]  /*95e0*/  ISETP.GT.AND P0, PT, R3, UR6, PT ;  /* 0x0000000603007c0c */ /* 0x000fda000bf04270 */
[----:B------:R-:W-:-:S04]  /*95f0*/  VOTE.ANY R5, PT, !P0 ;  /* 0x0000000000057806 */ /* 0x000fc800040e0100 */
[----:B------:R-:W0:Y:S01]  /*9600*/  POPC R27, R5 ;  /* 0x00000005001b7309 */ /* 0x000e220000000000 */
[----:B------:R-:W-:Y:S01]  /*9610*/  ISETP.NE.AND P0, PT, R5, RZ, PT ;  /* 0x000000ff0500720c */ /* 0x000fe20003f05270 */
[----:B0-----:R-:W0:Y:S04]  /*9620*/  SHFL.IDX PT, R0, R0, R27, 0x1f ;  /* 0x00001f1b00007589 */ /* 0x001e2800000e0000 */
[----:B------:R-:W1:Y:S01]  /*9630*/  SHFL.IDX PT, R9, R9, R27, 0x1f ;  /* 0x00001f1b09097589 */ /* 0x000e6200000e0000 */
[----:B0-----:R-:W-:-:S04]  /*9640*/  IABS R4, R0 ;  /* 0x0000000000047213 */ /* 0x001fc80000000000 */
[----:B------:R-:W0:Y:S01]  /*9650*/  I2F.RP R6, R4 ;  /* 0x0000000400067306 */ /* 0x000e220000209400 */
[----:B-1----:R-:W-:-:S07]  /*9660*/  IABS R8, R9 ;  /* 0x0000000900087213 */ /* 0x002fce0000000000 */
[----:B0-----:R-:W0:Y:S02]  /*9670*/  MUFU.RCP R6, R6 ;  /* 0x0000000600067308 */ /* 0x001e240000001000 */
[----:B0-----:R-:W-:-:S06]  /*9680*/  VIADD R3, R6, 0xffffffe ;  /* 0x0ffffffe06037836 */ /* 0x001fcc0000000000 */
[----:B------:R-:W0:Y:S02]  /*9690*/  F2I.FTZ.U32.TRUNC.NTZ R3, R3 ;  /* 0x0000000300037305 */ /* 0x000e24000021f000 */
[----:B0-----:R-:W-:Y:S01]  /*96a0*/  IMAD.MOV R13, RZ, RZ, -R3 ;  /* 0x000000ffff0d7224 */ /* 0x001fe200078e0a03 */
[----:B------:R-:W-:Y:S06]  /*96b0*/  @!P0 BRA `(.L_x_211) ;  /* 0x0000000000088947 */ /* 0x000fec0003800000 */
[----:B------:R-:W-:-:S05]  /*96c0*/  VIADD R5, R27, 0xffffffff ;  /* 0xffffffff1b057836 */ /* 0x000fca0000000000 */
[----:B------:R0:W1:Y:S02]  /*96d0*/  SHFL.IDX PT, R24, R2, R5, 0x1f ;  /* 0x00001f0502187589 */ /* 0x00006400000e0000 */
.L_x_211:
[----:B-1----:R-:W-:Y:S02]  /*96e0*/  IMAD R24, R24, UR5, R11 ;  /* 0x0000000518187c24 */ /* 0x002fe4000f8e020b */
[----:B------:R-:W-:Y:S02]  /*96f0*/  IMAD R11, R13, R4, RZ ;  /* 0x000000040d0b7224 */ /* 0x000fe400078e02ff */
[----:B0-----:R-:W-:Y:S01]  /*9700*/  IMAD.MOV.U32 R2, RZ, RZ, RZ ;  /* 0x000000ffff027224 */ /* 0x001fe200078e00ff */
[----:B------:R-:W-:Y:S01]  /*9710*/  IADD3 R25, -R24, UR6, RZ ;  /* 0x0000000618197c10 */ /* 0x000fe2000fffe1ff */
[----:B------:R-:W-:Y:S01]  /*9720*/  IMAD.MOV.U32 R5, RZ, RZ, R8 ;  /* 0x000000ffff057224 */ /* 0x000fe200078e0008 */
[----:B------:R-:W-:Y:S01]  /*9730*/  IABS R8, R0 ;  /* 0x0000000000087213 */ /* 0x000fe20000000000 */
[----:B------:R-:W-:Y:S01]  /*9740*/  IMAD.HI.U32 R2, R3, R11, R2 ;  /* 0x0000000b03027227 */ /* 0x000fe200078e0002 */
[----:B------:R-:W-:Y:S01]  /*9750*/  IABS R3, R25 ;  /* 0x0000001900037213 */ /* 0x000fe20000000000 */
[----:B------:R-:W0:Y:S02]  /*9760*/  I2F.RP R6, R5 ;  /* 0x0000000500067306 */ /* 0x000e240000209400 */
[----:B------:R-:W-:-:S02]  /*9770*/  IMAD.MOV R8, RZ, RZ, -R8 ;  /* 0x000000ffff087224 */ /* 0x000fc400078e0a08 */
[----:B------:R-:W-:-:S04]  /*9780*/  IMAD.HI.U32 R2, R2, R3, RZ ;  /* 0x0000000302027227 */ /* 0x000fc800078e00ff */
[----:B------:R-:W-:Y:S02]  /*9790*/  IMAD R3, R2, R8, R3 ;  /* 0x0000000802037224 */ /* 0x000fe400078e0203 */
[----:B------:R-:W-:-:S03]  /*97a0*/  VIADD R27, R27, UR4 ;  /* 0x000000041b1b7c36 */ /* 0x000fc60008000000 */
[----:B------:R-:W-:Y:S01]  /*97b0*/  ISETP.GT.U32.AND P1, PT, R4, R3, PT ;  /* 0x000000030400720c */ /* 0x000fe20003f24070 */
[----:B0-----:R-:W0:-:S12]  /*97c0*/  MUFU.RCP R6, R6 ;  /* 0x0000000600067308 */ /* 0x001e180000001000 */
[----:B------:R-:W-:Y:S02]  /*97d0*/  @!P1 IMAD.IADD R3, R3, 0x1, -R4 ;  /* 0x0000000103039824 */ /* 0x000fe400078e0a04 */
[----:B------:R-:W-:Y:S01]  /*97e0*/  @!P1 VIADD R2, R2, 0x1 ;  /* 0x0000000102029836 */ /* 0x000fe20000000000 */
[----:B------:R-:W-:Y:S02]  /*97f0*/  ISETP.NE.AND P1, PT, R0, RZ, PT ;  /* 0x000000ff0000720c */ /* 0x000fe40003f25270 */
[----:B------:R-:W-:Y:S01]  /*9800*/  ISETP.GE.U32.AND P0, PT, R3, R4, PT ;  /* 0x000000040300720c */ /* 0x000fe20003f06070 */
[----:B0-----:R-:W-:Y:S01]  /*9810*/  VIADD R8, R6, 0xffffffe ;  /* 0x0ffffffe06087836 */ /* 0x001fe20000000000 */
[----:B------:R-:W-:-:S03]  /*9820*/  LOP3.LUT R4, R25, R0, RZ, 0x3c, !PT ;  /* 0x0000000019047212 */ /* 0x000fc600078e3cff */
[----:B------:R0:W1:Y:S01]  /*9830*/  F2I.FTZ.U32.TRUNC.NTZ R3, R8 ;  /* 0x0000000800037305 */ /* 0x000062000021f000 */
[----:B------:R-:W-:-:S07]  /*9840*/  ISETP.GE.AND P2, PT, R4, RZ, PT ;  /* 0x000000ff0400720c */ /* 0x000fce0003f46270 */
[----:B------:R-:W-:Y:S01]  /*9850*/  @P0 VIADD R2, R2, 0x1 ;  /* 0x0000000102020836 */ /* 0x000fe20000000000 */
[----:B0-----:R-:W-:-:S03]  /*9860*/  IABS R8, R9 ;  /* 0x0000000900087213 */ /* 0x001fc60000000000 */
[----:B------:R-:W-:Y:S02]  /*9870*/  IMAD.MOV.U32 R6, RZ, RZ, R2 ;  /* 0x000000ffff067224 */ /* 0x000fe400078e0002 */
[----:B------:R-:W-:Y:S02]  /*9880*/  IMAD.MOV R8, RZ, RZ, -R8 ;  /* 0x000000ffff087224 */ /* 0x000fe400078e0a08 */
[----:B-1----:R-:W-:Y:S02]  /*9890*/  IMAD.MOV R2, RZ, RZ, -R3 ;  /* 0x000000ffff027224 */ /* 0x002fe400078e0a03 */
[----:B------:R-:W-:Y:S01]  /*98a0*/  @!P2 IMAD.MOV R6, RZ, RZ, -R6 ;  /* 0x000000ffff06a224 */ /* 0x000fe200078e0a06 */
[----:B------:R-:W-:Y:S01]  /*98b0*/  @!P1 LOP3.LUT R6, RZ, R0, RZ, 0x33, !PT ;  /* 0x00000000ff069212 */ /* 0x000fe200078e33ff */
[----:B------:R-:W-:Y:S02]  /*98c0*/  IMAD R11, R2, R5, RZ ;  /* 0x00000005020b7224 */ /* 0x000fe400078e02ff */
[----:B------:R-:W-:Y:S01]  /*98d0*/  IMAD.MOV.U32 R2, RZ, RZ, RZ ;  /* 0x000000ffff027224 */ /* 0x000fe200078e00ff */
[-C--:B------:R-:W-:Y:S01]  /*98e0*/  IABS R4, R6.reuse ;  /* 0x0000000600047213 */ /* 0x080fe20000000000 */
[----:B------:R-:W-:-:S02]  /*98f0*/  IMAD R0, R0, R6, RZ ;  /* 0x0000000600007224 */ /* 0x000fc400078e02ff */
[----:B------:R-:W-:-:S04]  /*9900*/  IMAD.HI.U32 R2, R3, R11, R2 ;  /* 0x0000000b03027227 */ /* 0x000fc800078e0002 */
[----:B------:R-:W-:Y:S02]  /*9910*/  IMAD.MOV.U32 R3, RZ, RZ, R4 ;  /* 0x000000ffff037224 */ /* 0x000fe400078e0004 */
[----:B------:R-:W-:Y:S02]  /*9920*/  IMAD.MOV.U32 R4, RZ, RZ, R8 ;  /* 0x000000ffff047224 */ /* 0x000fe400078e0008 */
[----:B------:R-:W-:-:S04]  /*9930*/  IMAD.HI.U32 R2, R2, R3, RZ ;  /* 0x0000000302027227 */ /* 0x000fc800078e00ff */
[----:B------:R-:W-:Y:S01]  /*9940*/  IMAD R4, R2, R4, R3 ;  /* 0x0000000402047224 */ /* 0x000fe200078e0203 */
[----:B------:R-:W-:Y:S01]  /*9950*/  LOP3.LUT R3, R6, R9, RZ, 0x3c, !PT ;  /* 0x0000000906037212 */ /* 0x000fe200078e3cff */
[----:B------:R-:W-:-:S03]  /*9960*/  IMAD.IADD R25, R25, 0x1, -R0 ;  /* 0x0000000119197824 */ /* 0x000fc600078e0a00 */
[----:B------:R-:W-:Y:S02]  /*9970*/  ISETP.GT.U32.AND P1, PT, R5, R4, PT ;  /* 0x000000040500720c */ /* 0x000fe40003f24070 */
[----:B------:R-:W-:-:S11]  /*9980*/  ISETP.GE.AND P2, PT, R3, RZ, PT ;  /* 0x000000ff0300720c */ /* 0x000fd60003f46270 */
[-C--:B------:R-:W-:Y:S01]  /*9990*/  @!P1 IADD3 R4, R4, -R5.reuse, RZ ;  /* 0x8000000504049210 */ /* 0x080fe20007ffe0ff */
[----:B------:R-:W-:Y:S01]  /*99a0*/  @!P1 VIADD R2, R2, 0x1 ;  /* 0x0000000102029836 */ /* 0x000fe20000000000 */
[----:B------:R-:W-:Y:S02]  /*99b0*/  ISETP.NE.AND P1, PT, R9, RZ, PT ;  /* 0x000000ff0900720c */ /* 0x000fe40003f25270 */
[----:B------:R-:W-:-:S13]  /*99c0*/  ISETP.GE.U32.AND P0, PT, R4, R5, PT ;  /* 0x000000050400720c */ /* 0x000fda0003f06070 */
[----:B------:R-:W-:-:S04]  /*99d0*/  @P0 VIADD R2, R2, 0x1 ;  /* 0x0000000102020836 */ /* 0x000fc80000000000 */
[----:B------:R-:W-:Y:S01]  /*99e0*/  @!P2 IMAD.MOV R2, RZ, RZ, -R2 ;  /* 0x000000ffff02a224 */ /* 0x000fe200078e0a02 */
[----:B------:R-:W-:-:S05]  /*99f0*/  @!P1 LOP3.LUT R2, RZ, R9, RZ, 0x33, !PT ;  /* 0x00000009ff029212 */ /* 0x000fca00078e33ff */
[----:B------:R-:W-:-:S04]  /*9a00*/  IMAD.MOV R26, RZ, RZ, -R2 ;  /* 0x000000ffff1a7224 */ /* 0x000fc800078e0a02 */
[C---:B------:R-:W-:Y:S02]  /*9a10*/  IMAD R26, R9.reuse, R26, R6 ;  /* 0x0000001a091a7224 */ /* 0x040fe400078e0206 */
[----:B------:R-:W-:-:S04]  /*9a20*/  IMAD R9, R9, 0x1000000, R2 ;  /* 0x0100000009097824 */ /* 0x000fc800078e0202 */
[----:B------:R-:W-:Y:S01]  /*9a30*/  IMAD R26, R26, 0x10000, R9 ;  /* 0x000100001a1a7824 */ /* 0x000fe200078e0209 */
[----:B------:R-:W-:Y:S06]  /*9a40*/  BRA `(.L_x_212) ;  /* 0x0000000000147947 */ /* 0x000fec0003800000 */
.L_x_209:
[----:B------:R-:W-:Y:S01]  /*9a50*/  ULDC UR4, c[0x0][0xc3c] ;  /* 0x00030f0000047ab9 */ /* 0x000fe20000000800 */
[----:B------:R-:W-:Y:S02]  /*9a60*/  IMAD.MOV.U32 R25, RZ, RZ, RZ ;  /* 0x000000ffff197224 */ /* 0x000fe400078e00ff */
[----:B------:R-:W-:Y:S02]  /*9a70*/  IMAD.U32 R24, RZ, RZ, UR6 ;  /* 0x00000006ff187e24 */ /* 0x000fe4000f8e00ff */
[----:B------:R-:W-:Y:S02]  /*9a80*/  IMAD.MOV.U32 R26, RZ, RZ, RZ ;  /* 0x000000ffff1a7224 */ /* 0x000fe400078e00ff */
[----:B------:R-:W-:-:S07]  /*9a90*/  IMAD.U32 R27, RZ, RZ, UR4 ;  /* 0x00000004ff1b7e24 */ /* 0x000fce000f8e00ff */
.L_x_212:
[----:B------:R-:W-:-:S13]  /*9aa0*/  ISETP.NE.AND P0, PT, R7, RZ, PT ;  /* 0x000000ff0700720c */ /* 0x000fda0003f05270 */
[----:B------:R-:W0:Y:S01]  /*9ab0*/  @!P0 S2R R3, SR_CgaCtaId ;  /* 0x0000000000038919 */ /* 0x000e220000008800 */
[----:B------:R-:W-:-:S04]  /*9ac0*/  @!P0 MOV R0, 0x400 ;  /* 0x0000040000008802 */ /* 0x000fc80000000f00 */
[----:B0-----:R-:W-:-:S05]  /*9ad0*/  @!P0 LEA R0, R3, R0, 0x18 ;  /* 0x0000000003008211 */ /* 0x001fca00078ec0ff */
[----:B------:R0:W-:Y:S01]  /*9ae0*/  @!P0 STS.128 [R0+0x2d8d0], R24 ;  /* 0x02d8d01800008388 */ /* 0x0001e20000000c00 */
[----:B------:R-:W-:Y:S06]  /*9af0*/  BAR.ARV 0x5, 0x200 ;  /* 0x0148000000007b1d */ /* 0x000fec0000002000 */
.L_x_207:
[----:B------:R2:W-:Y:S01]  /*9b00*/  STL [R1+0x3c], RZ ;  /* 0x00003cff01007387 */ /* 0x0005e20000100800 */
[----:B------:R-:W-:Y:S01]  /*9b10*/  ULDC UR4, c[0x0][0xc3c] ;  /* 0x00030f0000047ab9 */ /* 0x000fe20000000800 */
[----:B------:R-:W-:Y:S01]  /*9b20*/  IMAD.MOV.U32 R29, RZ, RZ, 0x1 ;  /* 0x00000001ff1d7424 */ /* 0x000fe200078e00ff */
[----:B-1----:R-:W-:Y:S01]  /*9b30*/  ISETP.GE.AND P0, PT, R27, UR4, PT ;  /* 0x000000041b007c0c */ /* 0x002fe2000bf06270 */
[----:B------:R-:W-:-:S12]  /*9b40*/  IMAD.MOV.U32 R22, RZ, RZ, RZ ;  /* 0x000000ffff167224 */ /* 0x000fd800078e00ff */
[----:B--2---:R-:W-:Y:S05]  /*9b50*/  @P0 BRA `(.L_x_213) ;  /* 0x00000048007c0947 */ /* 0x004fea0003800000 */
[----:B------:R-:W2:Y:S01]  /*9b60*/  LDL R6, [R1+0x20] ;  /* 0x0000200001067983 */ /* 0x000ea20000100800 */
[----:B------:R-:W0:Y:S01]  /*9b70*/  S2R R3, SR_TID.X ;  /* 0x0000000000037919 */ /* 0x000e220000002100 */
[----:B------:R-:W1:Y:S01]  /*9b80*/  S2UR UR5, SR_CgaCtaId ;  /* 0x00000000000579c3 */ /* 0x000e620000008800 */
[----:B------:R-:W-:Y:S01]  /*9b90*/  UMOV UR4, 0x400 ;  /* 0x0000040000047882 */ /* 0x000fe20000000000 */
[C---:B0-----:R-:W-:Y:S01]  /*9ba0*/  IMAD.SHL.U32 R0, R3.reuse, 0x8, RZ ;  /* 0x0000000803007824 */ /* 0x041fe200078e00ff */
[C---:B------:R-:W-:Y:S01]  /*9bb0*/  LOP3.LUT R5, R3.reuse, 0x7f, RZ, 0xc0, !PT ;  /* 0x0000007f03057812 */ /* 0x040fe200078ec0ff */
[----:B------:R-:W-:-:S03]  /*9bc0*/  IMAD.SHL.U32 R4, R3, 0x20, RZ ;  /* 0x0000002003047824 */ /* 0x000fc600078e00ff */
[----:B------:R-:W-:Y:S01]  /*9bd0*/  LOP3.LUT R2, R0, 0xd8, RZ, 0xc0, !PT ;  /* 0x000000d800027812 */ /* 0x000fe200078ec0ff */
[----:B-1----:R-:W-:-:S03]  /*9be0*/  ULEA UR4, UR5, UR4, 0x18 ;  /* 0x0000000405047291 */ /* 0x002fc6000f8ec03f */
[----:B------:R-:W-:Y:S02]  /*9bf0*/  LOP3.LUT R3, R2, 0x18, R3, 0x78, !PT ;  /* 0x0000001802037812 */ /* 0x000fe400078e7803 */
[----:B------:R-:W-:Y:S01]  /*9c00*/  SHF.R.U32.HI R5, RZ, 0x2, R5 ;  /* 0x00000002ff057819 */ /* 0x000fe20000011605 */
[----:B------:R-:W-:Y:S01]  /*9c10*/  IMAD.U32 R17, RZ, RZ, UR4 ;  /* 0x00000004ff117e24 */ /* 0x000fe2000f8e00ff */
[----:B------:R-:W-:Y:S01]  /*9c20*/  BSSY B8, `(.L_x_213) ;  /* 0x0000492000087945 */ /* 0x000fe20003800000 */
[----:B------:R-:W-:Y:S02]  /*9c30*/  IMAD.MOV.U32 R29, RZ, RZ, 0x1 ;  /* 0x00000001ff1d7424 */ /* 0x000fe400078e00ff */
[----:B------:R-:W-:Y:S01]  /*9c40*/  IMAD.MOV.U32 R22, RZ, RZ, RZ ;  /* 0x000000ffff167224 */ /* 0x000fe200078e00ff */
[----:B------:R-:W-:Y:S01]  /*9c50*/  ULDC UR38, c[0x0][0xc] ;  /* 0x0000030000267ab9 */ /* 0x000fe20000000800 */
[----:B--2---:R-:W-:Y:S02]  /*9c60*/  LOP3.LUT R2, R6, 0x2, RZ, 0xfc, !PT ;  /* 0x0000000206027812 */ /* 0x004fe400078efcff */
[----:B------:R-:W-:-:S03]  /*9c70*/  LOP3.LUT R6, R4, 0x60, RZ, 0xc0, !PT ;  /* 0x0000006004067812 */ /* 0x000fc600078ec0ff */
[----:B------:R0:W-:Y:S01]  /*9c80*/  STL [R1+0x48], R2 ;  /* 0x0000480201007387 */ /* 0x0001e20000100800 */
[----:B------:R-:W-:Y:S02]  /*9c90*/  LOP3.LUT R4, R0, 0x18, RZ, 0xc0, !PT ;  /* 0x0000001800047812 */ /* 0x000fe400078ec0ff */
[----:B0-----:R-:W-:Y:S02]  /*9ca0*/  LOP3.LUT R2, R3, 0x320, R0, 0xf8, !PT ;  /* 0x0000032003027812 */ /* 0x001fe400078ef800 */
[----:B------:R-:W-:-:S03]  /*9cb0*/  LOP3.LUT R0, R5, R6, RZ, 0xfc, !PT ;  /* 0x0000000605007212 */ /* 0x000fc600078efcff */
[----:B------:R-:W-:Y:S01]  /*9cc0*/  IMAD R0, R2, 0x2, R17 ;  /* 0x0000000202007824 */ /* 0x000fe200078e0211 */
[----:B------:R0:W-:Y:S04]  /*9cd0*/  STL [R1+0x3c], RZ ;  /* 0x00003cff01007387 */ /* 0x0001e80000100800 */
[----:B------:R0:W-:Y:S01]  /*9ce0*/  STL [R1+0x1c], R0 ;  /* 0x00001c0001007387 */ /* 0x0001e20000100800 */
[C---:B------:R-:W-:Y:S02]  /*9cf0*/  LOP3.LUT R5, R4.reuse, 0x20, RZ, 0xfc, !PT ;  /* 0x0000002004057812 */ /* 0x040fe400078efcff */
[----:B------:R-:W-:-:S07]  /*9d00*/  LOP3.LUT R3, R4, 0x40, RZ, 0xfc, !PT ;  /* 0x0000004004037812 */ /* 0x000fce00078efcff */
.L_x_274:
[----:B------:R-:W1:Y:S02]  /*9d10*/  LDC.64 R2, c[0x0][0xc88] ;  /* 0x00032200ff027b82 */ /* 0x000e640000000a00 */
[----:B-1----:R-:W-:-:S05]  /*9d20*/  IMAD.WIDE R2, R27, 0x4, R2 ;  /* 0x000000041b027825 */ /* 0x002fca00078e0202 */
[----:B0-----:R-:W0:Y:S01]  /*9d30*/  LDG.E R28, desc[UR36][R2.64] ;  /* 0x00000024021c7981 */ /* 0x001e22000c1e1900 */
[----:B------:R-:W-:Y:S05]  /*9d40*/  YIELD ;  /* 0x0000000000007946 */ /* 0x000fea0003800000 */
[----:B------:R-:W-:Y:S01]  /*9d50*/  ULDC.64 UR4, c[0x0][0xa28] ;  /* 0x00028a0000047ab9 */ /* 0x000fe20000000a00 */
[----:B------:R-:W-:Y:S01]  /*9d60*/  IMAD.MOV.U32 R6, RZ, RZ, RZ ;  /* 0x000000ffff067224 */ /* 0x000fe200078e00ff */
[----:B------:R-:W-:Y:S01]  /*9d70*/  ISETP.NE.U32.AND P0, PT, RZ, UR4, PT ;  /* 0x00000004ff007c0c */ /* 0x000fe2000bf05070 */
[----:B------:R-:W-:-:S03]  /*9d80*/  ULDC.64 UR6, c[0x0][0xa18] ;  /* 0x0002860000067ab9 */ /* 0x000fc60000000a00 */
[----:B------:R-:W-:Y:S02]  /*9d90*/  ISETP.NE.AND.EX P0, PT, RZ, UR5, PT, P0 ;  /* 0x00000005ff007c0c */ /* 0x000fe4000bf05300 */
[----:B0-----:R-:W-:-:S11]  /*9da0*/  SHF.R.S32.HI R0, RZ, 0x1f, R28 ;  /* 0x0000001fff007819 */ /* 0x001fd6000001141c */
[C---:B------:R-:W-:Y:S01]  /*9db0*/  @P0 LEA R2, P1, R28.reuse, UR4, 0x2 ;  /* 0x000000041c020c11 */ /* 0x040fe2000f8210ff */
[C---:B------:R-:W-:Y:S01]  /*9dc0*/  IMAD.SHL.U32 R18, R28.reuse, 0x4, RZ ;  /* 0x000000041c127824 */ /* 0x040fe200078e00ff */
[C-C-:B------:R-:W-:Y:S01]  /*9dd0*/  SHF.L.U64.HI R19, R28.reuse, 0x2, R0.reuse ;  /* 0x000000021c137819 */ /* 0x140fe20000010200 */
[----:B------:R0:W-:Y:S01]  /*9de0*/  STL [R1+0x28], R0 ;  /* 0x0000280001007387 */ /* 0x0001e20000100800 */
[----:B------:R-:W-:Y:S01]  /*9df0*/  @P0 LEA.HI.X R3, R28, UR5, R0, 0x2, P1 ;  /* 0x000000051c030c11 */ /* 0x000fe200088f1400 */
[----:B------:R-:W-:-:S04]  /*9e00*/  ULDC.64 UR4, c[0x0][0xa00] ;  /* 0x0002800000047ab9 */ /* 0x000fc80000000a00 */
[----:B--2---:R1:W2:Y:S01]  /*9e10*/  @P0 LDG.E R6, desc[UR36][R2.64] ;  /* 0x0000002402060981 */ /* 0x0042a2000c1e1900 */
[----:B------:R-:W-:Y:S02]  /*9e20*/  ISETP.NE.U32.AND P0, PT, RZ, UR4, PT ;  /* 0x00000004ff007c0c */ /* 0x000fe4000bf05070 */
[----:B------:R-:W-:Y:S01]  /*9e30*/  LOP3.LUT R16, R16, 0xffffffdf, RZ, 0xc0, !PT ;  /* 0xffffffdf10107812 */ /* 0x000fe200078ec0ff */
[----:B0-----:R-:W-:Y:S01]  /*9e40*/  IMAD.MOV.U32 R0, RZ, RZ, RZ ;  /* 0x000000ffff007224 */ /* 0x001fe200078e00ff */
[----:B------:R-:W-:Y:S02]  /*9e50*/  ISETP.NE.AND.EX P2, PT, RZ, UR5, PT, P0 ;  /* 0x00000005ff007c0c */ /* 0x000fe4000bf45300 */
[----:B------:R-:W-:Y:S02]  /*9e60*/  ISETP.NE.U32.AND P0, PT, RZ, UR6, PT ;  /* 0x00000006ff007c0c */ /* 0x000fe4000bf05070 */
[----:B-1----:R-:W-:Y:S02]  /*9e70*/  IADD3 R2, P1, R18, UR4, RZ ;  /* 0x0000000412027c10 */ /* 0x002fe4000ff3e0ff */
[----:B------:R-:W-:-:S02]  /*9e80*/  ISETP.NE.AND.EX P0, PT, RZ, UR7, PT, P0 ;  /* 0x00000007ff007c0c */ /* 0x000fc4000bf05300 */
[----:B------:R-:W-:Y:S01]  /*9e90*/  IADD3.X R3, R19, UR5, RZ, P1, !PT ;  /* 0x0000000513037c10 */ /* 0x000fe20008ffe4ff */
[----:B------:R-:W-:-:S04]  /*9ea0*/  ULDC.64 UR4, c[0x0][0x418] ;  /* 0x0001060000047ab9 */ /* 0x000fc80000000a00 */
[----:B------:R-:W-:Y:S01]  /*9eb0*/  @P2 LOP3.LUT R16, R16, 0x20, RZ, 0xfc, !PT ;  /* 0x0000002010102812 */ /* 0x000fe200078efcff */
[----:B------:R-:W3:Y:S05]  /*9ec0*/  @P2 LDG.E R0, desc[UR36][R2.64] ;  /* 0x0000002402002981 */ /* 0x000eea000c1e1900 */
[----:B------:R-:W-:-:S04]  /*9ed0*/  @P0 IADD3 R4, P1, R18, UR6, RZ ;  /* 0x0000000612040c10 */ /* 0x000fc8000ff3e0ff */
[----:B------:R-:W-:-:S05]  /*9ee0*/  @P0 IADD3.X R5, R19, UR7, RZ, P1, !PT ;  /* 0x0000000713050c10 */ /* 0x000fca0008ffe4ff */
[----:B------:R-:W4:Y:S01]  /*9ef0*/  @P0 LDG.E R4, desc[UR36][R4.64] ;  /* 0x0000002404040981 */ /* 0x000f22000c1e1900 */
[----:B------:R-:W-:-:S03]  /*9f00*/  UISETP.NE.U32.AND UP0, UPT, UR4, URZ, UPT ;  /* 0x0000003f0400728c */ /* 0x000fc6000bf05070 */
[----:B------:R-:W-:Y:S01]  /*9f10*/  ULDC UR4, c[0x0][0x424] ;  /* 0x0001090000047ab9 */ /* 0x000fe20000000800 */
[----:B------:R-:W-:-:S03]  /*9f20*/  UISETP.NE.AND.EX UP0, UPT, UR5, URZ, UPT, UP0 ;  /* 0x0000003f0500728c */ /* 0x000fc6000bf05300 */
[----:B------:R-:W-:Y:S01]  /*9f30*/  ULDC UR5, c[0x0][0x2f0] ;  /* 0x0000bc0000057ab9 */ /* 0x000fe20000000800 */
[----:B------:R-:W-:-:S04]  /*9f40*/  USEL UR4, UR4, 0x1, UP0 ;  /* 0x0000000104047887 */ /* 0x000fc80008000000 */
[----:B------:R-:W-:Y:S01]  /*9f50*/  UIMAD UR4, UR4, UR5, URZ ;  /* 0x00000005040472a4 */ /* 0x000fe2000f8e023f */
[----:B---3--:R0:W-:Y:S04]  /*9f60*/  STL [R1], R0 ;  /* 0x0000000001007387 */ /* 0x0081e80000100800 */
[----:B--2---:R1:W-:Y:S01]  /*9f70*/  STL [R1+0x14], R6 ;  /* 0x0000140601007387 */ /* 0x0043e20000100800 */
[----:B0-----:R-:W-:-:S03]  /*9f80*/  IMAD.U32 R0, RZ, RZ, UR4 ;  /* 0x00000004ff007e24 */ /* 0x001fc6000f8e00ff */
[----:B----4-:R1:W-:Y:S01]  /*9f90*/  @P0 STL [R1+0x30], R4 ;  /* 0x0000300401000387 */ /* 0x0103e20000100800 */
[----:B------:R-:W-:Y:S05]  /*9fa0*/  @P0 BRA `(.L_x_214) ;  /* 0x0000000000200947 */ /* 0x000fea0003800000 */
[----:B------:R-:W-:Y:S02]  /*9fb0*/  ULDC UR4, c[0x0][0x288] ;  /* 0x0000a20000047ab9 */ /* 0x000fe40000000800 */
[----:B-1----:R-:W-:-:S05]  /*9fc0*/  IMAD.U32 R4, RZ, RZ, UR4 ;  /* 0x00000004ff047e24 */ /* 0x002fca000f8e00ff */
[----:B------:R0:W-:Y:S01]  /*9fd0*/  STL [R1+0x30], R4 ;  /* 0x0000300401007387 */ /* 0x0001e20000100800 */
[----:B------:R-:W-:Y:S05]  /*9fe0*/  @!P2 BRA `(.L_x_214) ;  /* 0x000000000010a947 */ /* 0x000fea0003800000 */
[----:B0-----:R-:W2:Y:S04]  /*9ff0*/  LDG.E R4, desc[UR36][R2.64] ;  /* 0x0000002402047981 */ /* 0x001ea8000c1e1900 */
[----:B------:R-:W2:Y:S02]  /*a000*/  LDG.E R2, desc[UR36][R2.64+0x4] ;  /* 0x0000042402027981 */ /* 0x000ea4000c1e1900 */
[----:B--2---:R-:W-:-:S05]  /*a010*/  IMAD.IADD R2, R2, 0x1, -R4 ;  /* 0x0000000102027824 */ /* 0x004fca00078e0a04 */
[----:B------:R2:W-:Y:S02]  /*a020*/  STL [R1+0x30], R2 ;  /* 0x0000300201007387 */ /* 0x0005e40000100800 */
.L_x_214:
[----:B01----:R-:W-:Y:S01]  /*a030*/  IMAD.MOV.U32 R4, RZ, RZ, R28 ;  /* 0x000000ffff047224 */ /* 0x003fe200078e001c */
[----:B------:R-:W-:Y:S02]  /*a040*/  ULDC.64 UR4, c[0x0][0xa20] ;  /* 0x0002880000047ab9 */ /* 0x000fe40000000a00 */
[----:B------:R-:W-:Y:S02]  /*a050*/  ISETP.NE.U32.AND P0, PT, RZ, UR4, PT ;  /* 0x00000004ff007c0c */ /* 0x000fe4000bf05070 */
[----:B------:R0:W-:Y:S02]  /*a060*/  STL [R1+0x4], R4 ;  /* 0x0000040401007387 */ /* 0x0001e40000100800 */
[----:B------:R-:W-:-:S13]  /*a070*/  ISETP.NE.AND.EX P0, PT, RZ, UR5, PT, P0 ;  /* 0x00000005ff007c0c */ /* 0x000fda000bf05300 */
[----:B0-----:R-:W-:Y:S05]  /*a080*/  @!P0 BRA `(.L_x_215) ;  /* 0x0000000000108947 */ /* 0x001fea0003800000 */
[----:B--2---:R-:W-:-:S04]  /*a090*/  IADD3 R2, P0, R18, UR4, RZ ;  /* 0x0000000412027c10 */ /* 0x004fc8000ff1e0ff */
[----:B------:R-:W-:-:S05]  /*a0a0*/  IADD3.X R3, R19, UR5, RZ, P0, !PT ;  /* 0x0000000513037c10 */ /* 0x000fca00087fe4ff */
[----:B------:R0:W5:Y:S01]  /*a0b0*/  LDG.E R0, desc[UR36][R2.64] ;  /* 0x0000002402007981 */ /* 0x000162000c1e1900 */
[----:B------:R-:W-:Y:S05]  /*a0c0*/  BRA `(.L_x_216) ;  /* 0x0000000000247947 */ /* 0x000fea0003800000 */
.L_x_215:
[----:B------:R-:W-:Y:S02]  /*a0d0*/  ULDC.64 UR4, c[0x0][0xa08] ;  /* 0x0002820000047ab9 */ /* 0x000fe40000000a00 */
[----:B------:R-:W-:-:S04]  /*a0e0*/  ISETP.NE.U32.AND P0, PT, RZ, UR4, PT ;  /* 0x00000004ff007c0c */ /* 0x000fc8000bf05070 */
[----:B------:R-:W-:-:S13]  /*a0f0*/  ISETP.NE.AND.EX P0, PT, RZ, UR5, PT, P0 ;  /* 0x00000005ff007c0c */ /* 0x000fda000bf05300 */
[----:B------:R-:W-:Y:S05]  /*a100*/  @!P0 BRA `(.L_x_216) ;  /* 0x0000000000148947 */ /* 0x000fea0003800000 */
[----:B--2---:R-:W0:Y:S02]  /*a110*/  LDC.64 R2, c[0x0][0xa08] ;  /* 0x00028200ff027b82 */ /* 0x004e240000000a00 */
[----:B0-----:R-:W-:-:S05]  /*a120*/  IMAD.WIDE R2, R4, 0x4, R2 ;  /* 0x0000000404027825 */ /* 0x001fca00078e0202 */
[----:B------:R-:W2:Y:S04]  /*a130*/  LDG.E R0, desc[UR36][R2.64] ;  /* 0x0000002402007981 */ /* 0x000ea8000c1e1900 */
[----:B------:R-:W2:Y:S02]  /*a140*/  LDG.E R2, desc[UR36][R2.64+0x4] ;  /* 0x0000042402027981 */ /* 0x000ea4000c1e1900 */
[----:B--2---:R-:W-:-:S07]  /*a150*/  IMAD.IADD R0, R2, 0x1, -R0 ;  /* 0x0000000102007824 */ /* 0x004fce00078e0a00 */
.L_x_216:
[----:B0----5:R-:W-:Y:S01]  /*a160*/  IADD3 R3, -R6, R0, RZ ;  /* 0x0000000006037210 */ /* 0x021fe20007ffe1ff */
[----:B------:R-:W-:Y:S01]  /*a170*/  BSSY B0, `(.L_x_217) ;  /* 0x000002a000007945 */ /* 0x000fe20003800000 */
[C---:B--2---:R-:W-:Y:S02]  /*a180*/  LOP3.LUT R2, R26.reuse, 0xff000000, RZ, 0xc0, !PT ;  /* 0xff0000001a027812 */ /* 0x044fe400078ec0ff */
[C---:B------:R-:W-:Y:S01]  /*a190*/  ISETP.GE.AND P0, PT, R3.reuse, 0x1, PT ;  /* 0x000000010300780c */ /* 0x040fe20003f06270 */
[----:B------:R0:W-:Y:S01]  /*a1a0*/  STL [R1+0xc], R3 ;  /* 0x00000c0301007387 */ /* 0x0001e20000100800 */
[----:B------:R-:W-:Y:S01]  /*a1b0*/  SHF.R.U32.HI R2, RZ, 0x8, R2 ;  /* 0x00000008ff027819 */ /* 0x000fe20000011602 */
[----:B------:R-:W-:Y:S01]  /*a1c0*/  VIADD R0, R3, 0x7f ;  /* 0x0000007f03007836 */ /* 0x000fe20000000000 */
[----:B------:R-:W-:-:S04]  /*a1d0*/  LOP3.LUT R4, R26, 0xff0000, RZ, 0xc0, !PT ;  /* 0x00ff00001a047812 */ /* 0x000fc800078ec0ff */
[----:B------:R-:W-:Y:S02]  /*a1e0*/  LEA.HI R4, R4, R2, RZ, 0x10 ;  /* 0x0000000204047211 */ /* 0x000fe400078f80ff */
[----:B------:R-:W-:-:S04]  /*a1f0*/  SHF.R.S32.HI R2, RZ, 0x1f, R0 ;  /* 0x0000001fff027819 */ /* 0x000fc80000011400 */
[----:B------:R-:W-:Y:S01]  /*a200*/  LEA.HI R0, R2, R0, RZ, 0x7 ;  /* 0x0000000002007211 */ /* 0x000fe200078f38ff */
[----:B------:R-:W-:-:S03]  /*a210*/  IMAD.MOV.U32 R2, RZ, RZ, RZ ;  /* 0x000000ffff027224 */ /* 0x000fc600078e00ff */
[----:B------:R-:W-:Y:S01]  /*a220*/  SHF.R.S32.HI R0, RZ, 0x7, R0 ;  /* 0x00000007ff007819 */ /* 0x000fe20000011400 */
[----:B0-----:R-:W-:Y:S06]  /*a230*/  @!P0 BRA `(.L_x_218) ;  /* 0x0000000000748947 */ /* 0x001fec0003800000 */
[----:B------:R-:W-:-:S04]  /*a240*/  SHF.R.U32.HI R5, RZ, 0x10, R4 ;  /* 0x00000010ff057819 */ /* 0x000fc80000011604 */
[----:B------:R-:W-:-:S13]  /*a250*/  ISETP.NE.AND P0, PT, R5, RZ, PT ;  /* 0x000000ff0500720c */ /* 0x000fda0003f05270 */
[----:B------:R-:W0:Y:S02]  /*a260*/  @!P0 LDC R5, c[0x0][0x9f0] ;  /* 0x00027c00ff058b82 */ /* 0x000e240000000800 */
[----:B0-----:R-:W-:Y:S02]  /*a270*/  IABS R7, R5 ;  /* 0x0000000500077213 */ /* 0x001fe40000000000 */
[----:B------:R-:W-:Y:S02]  /*a280*/  IADD3 R6, R5, -0x1, R0 ;  /* 0xffffffff05067810 */ /* 0x000fe40007ffe000 */
[----:B------:R-:W0:Y:S08]  /*a290*/  I2F.RP R2, R7 ;  /* 0x0000000700027306 */ /* 0x000e300000209400 */
[----:B0-----:R-:W0:Y:S02]  /*a2a0*/  MUFU.RCP R2, R2 ;  /* 0x0000000200027308 */ /* 0x001e240000001000 */
[----:B0-----:R-:W-:-:S06]  /*a2b0*/  VIADD R2, R2, 0xffffffe ;  /* 0x0ffffffe02027836 */ /* 0x001fcc0000000000 */
[----:B------:R0:W1:Y:S02]  /*a2c0*/  F2I.FTZ.U32.TRUNC.NTZ R3, R2 ;  /* 0x0000000200037305 */ /* 0x000064000021f000 */
[----:B0-----:R-:W-:-:S04]  /*a2d0*/  LOP3.LUT R2, R6, R5, RZ, 0x3c, !PT ;  /* 0x0000000506027212 */ /* 0x001fc800078e3cff */
[----:B------:R-:W-:Y:S01]  /*a2e0*/  ISETP.GE.AND P2, PT, R2, RZ, PT ;  /* 0x000000ff0200720c */ /* 0x000fe20003f46270 */
[----:B-1----:R-:W-:-:S04]  /*a2f0*/  IMAD.MOV R2, RZ, RZ, -R3 ;  /* 0x000000ffff027224 */ /* 0x002fc800078e0a03 */
[----:B------:R-:W-:Y:S02]  /*a300*/  IMAD R8, R2, R7, RZ ;  /* 0x0000000702087224 */ /* 0x000fe400078e02ff */
[----:B------:R-:W-:-:S04]  /*a310*/  IMAD.MOV.U32 R2, RZ, RZ, RZ ;  /* 0x000000ffff027224 */ /* 0x000fc800078e00ff */
[----:B------:R-:W-:Y:S01]  /*a320*/  IMAD.HI.U32 R8, R3, R8, R2 ;  /* 0x0000000803087227 */ /* 0x000fe200078e0002 */
[----:B------:R-:W-:Y:S02]  /*a330*/  IABS R2, R6 ;  /* 0x0000000600027213 */ /* 0x000fe40000000000 */
[----:B------:R-:W-:-:S03]  /*a340*/  IABS R3, R5 ;  /* 0x0000000500037213 */ /* 0x000fc60000000000 */
[----:B------:R-:W-:-:S04]  /*a350*/  IMAD.HI.U32 R8, R8, R2, RZ ;  /* 0x0000000208087227 */ /* 0x000fc800078e00ff */
[----:B------:R-:W-:-:S04]  /*a360*/  IMAD.MOV R3, RZ, RZ, -R3 ;  /* 0x000000ffff037224 */ /* 0x000fc800078e0a03 */
[----:B------:R-:W-:-:S05]  /*a370*/  IMAD R2, R8, R3, R2 ;  /* 0x0000000308027224 */ /* 0x000fca00078e0202 */
[----:B------:R-:W-:-:S13]  /*a380*/  ISETP.GT.U32.AND P1, PT, R7, R2, PT ;  /* 0x000000020700720c */ /* 0x000fda0003f24070 */
[----:B------:R-:W-:Y:S02]  /*a390*/  @!P1 IMAD.IADD R2, R2, 0x1, -R7 ;  /* 0x0000000102029824 */ /* 0x000fe400078e0a07 */
[----:B------:R-:W-:Y:S01]  /*a3a0*/  @!P1 VIADD R8, R8, 0x1 ;  /* 0x0000000108089836 */ /* 0x000fe20000000000 */
[----:B------:R-:W-:Y:S02]  /*a3b0*/  ISETP.NE.AND P1, PT, R5, RZ, PT ;  /* 0x000000ff0500720c */ /* 0x000fe40003f25270 */
[----:B------:R-:W-:-:S13]  /*a3c0*/  ISETP.GE.U32.AND P0, PT, R2, R7, PT ;  /* 0x000000070200720c */ /* 0x000fda0003f06070 */
[----:B------:R-:W-:-:S04]  /*a3d0*/  @P0 VIADD R8, R8, 0x1 ;  /* 0x0000000108080836 */ /* 0x000fc80000000000 */
[----:B------:R-:W-:-:S04]  /*a3e0*/  IMAD.MOV.U32 R2, RZ, RZ, R8 ;  /* 0x000000ffff027224 */ /* 0x000fc800078e0008 */
[----:B------:R-:W-:Y:S01]  /*a3f0*/  @!P2 IMAD.MOV R2, RZ, RZ, -R2 ;  /* 0x000000ffff02a224 */ /* 0x000fe200078e0a02 */
[----:B------:R-:W-:-:S07]  /*a400*/  @!P1 LOP3.LUT R2, RZ, R5, RZ, 0x33, !PT ;  /* 0x00000005ff029212 */ /* 0x000fce00078e33ff */
.L_x_218:
[----:B------:R-:W-:Y:S05]  /*a410*/  BSYNC B0 ;  /* 0x0000000000007941 */ /* 0x000fea0003800000 */
.L_x_217:
[----:B------:R-:W-:Y:S01]  /*a420*/  LOP3.LUT R4, R4, 0xff, RZ, 0xc0, !PT ;  /* 0x000000ff04047812 */ /* 0x000fe200078ec0ff */
[----:B------:R-:W-:Y:S04]  /*a430*/  BSSY B7, `(.L_x_219) ;  /* 0x000034e000077945 */ /* 0x000fe80003800000 */
[----:B------:R-:W-:-:S05]  /*a440*/  IMAD R3, R4, R2, RZ ;  /* 0x0000000204037224 */ /* 0x000fca00078e02ff */
[----:B------:R-:W-:Y:S01]  /*a450*/  VIADDMNMX R0, R3, R2, R0, PT ;  /* 0x0000000203007246 */ /* 0x000fe20003800100 */
[----:B------:R0:W-:Y:S03]  /*a460*/  STL [R1+0x10], R3 ;  /* 0x0000100301007387 */ /* 0x0001e60000100800 */
[----:B------:R-:W-:Y:S01]  /*a470*/  ISETP.GT.AND P0, PT, R0, R3, PT ;  /* 0x000000030000720c */ /* 0x000fe20003f04270 */
[----:B------:R0:W-:-:S12]  /*a480*/  STL [R1+0x34], R0 ;  /* 0x0000340001007387 */ /* 0x0001d80000100800 */
[----:B0-----:R-:W-:Y:S05]  /*a490*/  @P0 BRA `(.L_x_220) ;  /* 0x0000000000440947 */ /* 0x001fea0003800000 */
[----:B------:R-:W0:Y:S02]  /*a4a0*/  S2R R3, SR_TID.X ;  /* 0x0000000000037919 */ /* 0x000e240000002100 */
[----:B0-----:R-:W-:-:S04]  /*a4b0*/  LOP3.LUT R3, R3, 0x7f, RZ, 0xc0, !PT ;  /* 0x0000007f03037812 */ /* 0x001fc800078ec0ff */
[----:B------:R-:W-:-:S13]  /*a4c0*/  ISETP.NE.AND P0, PT, R3, RZ, PT ;  /* 0x000000ff0300720c */ /* 0x000fda0003f05270 */
[----:B------:R-:W-:Y:S05]  /*a4d0*/  @P0 BRA `(.L_x_221) ;  /* 0x00000034000c0947 */ /* 0x000fea0003800000 */
[----:B------:R-:W0:Y:S01]  /*a4e0*/  S2R R5, SR_LANEID ;  /* 0x0000000000057919 */ /* 0x000e220000000000 */
[----:B------:R-:W-:Y:S01]  /*a4f0*/  VOTEU.ANY UR4, UPT, PT ;  /* 0x0000000000047886 */ /* 0x000fe200038e0100 */
[----:B------:R-:W1:Y:S01]  /*a500*/  LDC.64 R2, c[0x0][0xc60] ;  /* 0x00031800ff027b82 */ /* 0x000e620000000a00 */
[----:B------:R-:W0:Y:S02]  /*a510*/  FLO.U32 R0, UR4 ;  /* 0x0000000400007d00 */ /* 0x000e2400080e0000 */
[----:B0-----:R-:W-:-:S06]  /*a520*/  ISETP.EQ.U32.AND P0, PT, R0, R5, PT ;  /* 0x000000050000720c */ /* 0x001fcc0003f02070 */
[----:B------:R-:W1:Y:S07]  /*a530*/  POPC R5, UR4 ;  /* 0x0000000400057d09 */ /* 0x000e6e0008000000 */
[----:B-1----:R-:W2:Y:S01]  /*a540*/  @P0 ATOMG.E.ADD.STRONG.GPU PT, R3, desc[UR36][R2.64], R5 ;  /* 0x00000005020309a8 */ /* 0x002ea200081ee1e4 */
[----:B------:R-:W0:Y:S02]  /*a550*/  S2R R4, SR_LTMASK ;  /* 0x0000000000047919 */ /* 0x000e240000003900 */
[----:B0-----:R-:W-:-:S04]  /*a560*/  LOP3.LUT R4, R4, UR4, RZ, 0xc0, !PT ;  /* 0x0000000404047c12 */ /* 0x001fc8000f8ec0ff */
[----:B------:R-:W0:Y:S01]  /*a570*/  POPC R7, R4 ;  /* 0x0000000400077309 */ /* 0x000e220000000000 */
[----:B--2---:R-:W0:Y:S02]  /*a580*/  SHFL.IDX PT, R0, R3, R0, 0x1f ;  /* 0x00001f0003007589 */ /* 0x004e2400000e0000 */
[----:B0-----:R-:W-:Y:S01]  /*a590*/  IADD3 R24, R0, UR38, R7 ;  /* 0x0000002600187c10 */ /* 0x001fe2000fffe007 */
[----:B------:R-:W-:Y:S06]  /*a5a0*/  BRA `(.L_x_221) ;  /* 0x0000003000d87947 */ /* 0x000fec0003800000 */
.L_x_220:
[----:B------:R-:W-:Y:S01]  /*a5b0*/  VIADD R0, R17, 0x15400 ;  /* 0x0001540011007836 */ /* 0x000fe20000000000 */
[----:B------:R-:W-:Y:S04]  /*a5c0*/  BSSY B6, `(.L_x_222) ;  /* 0x0000013000067945 */ /* 0x000fe80003800000 */
[----:B------:R-:W-:-:S13]  /*a5d0*/  LOP3.LUT P0, RZ, R0, 0x1bf, RZ, 0xc0, !PT ;  /* 0x000001bf00ff7812 */ /* 0x000fda000780c0ff */
[----:B------:R-:W-:Y:S05]  /*a5e0*/  @!P0 BRA `(.L_x_223) ;  /* 0x0000000000408947 */ /* 0x000fea0003800000 */
[----:B------:R-:W-:Y:S01]  /*a5f0*/  MOV R2, 0x0 ;  /* 0x0000000000027802 */ /* 0x000fe20000000f00 */
[----:B------:R-:W-:Y:S01]  /*a600*/  ULDC.64 UR6, c[0x4][0x88] ;  /* 0x0100220000067ab9 */ /* 0x000fe20000000a00 */
[----:B------:R-:W-:Y:S01]  /*a610*/  ULDC.64 UR8, c[0x4][0x90] ;  /* 0x0100240000087ab9 */ /* 0x000fe20000000a00 */
[----:B------:R-:W-:Y:S01]  /*a620*/  ULDC.64 UR4, c[0x4][0x8] ;  /* 0x0100020000047ab9 */ /* 0x000fe20000000a00 */
[----:B------:R-:W-:Y:S02]  /*a630*/  IMAD.U32 R4, RZ, RZ, UR6 ;  /* 0x00000006ff047e24 */ /* 0x000fe4000f8e00ff */
[----:B------:R-:W0:Y:S01]  /*a640*/  LDC.64 R2, c[0x4][R2] ;  /* 0x0100000002027b82 */ /* 0x000e220000000a00 */
[----:B------:R-:W-:Y:S02]  /*a650*/  IMAD.U32 R5, RZ, RZ, UR7 ;  /* 0x00000007ff057e24 */ /* 0x000fe4000f8e00ff */
[----:B------:R-:W-:Y:S02]  /*a660*/  IMAD.U32 R6, RZ, RZ, UR8 ;  /* 0x00000008ff067e24 */ /* 0x000fe4000f8e00ff */
[----:B------:R-:W-:-:S02]  /*a670*/  IMAD.U32 R7, RZ, RZ, UR9 ;  /* 0x00000009ff077e24 */ /* 0x000fc4000f8e00ff */
[----:B------:R-:W-:Y:S02]  /*a680*/  IMAD.U32 R10, RZ, RZ, UR4 ;  /* 0x00000004ff0a7e24 */ /* 0x000fe4000f8e00ff */
[----:B------:R-:W-:Y:S02]  /*a690*/  IMAD.U32 R11, RZ, RZ, UR5 ;  /* 0x00000005ff0b7e24 */ /* 0x000fe4000f8e00ff */
[----:B------:R-:W-:Y:S02]  /*a6a0*/  IMAD.MOV.U32 R8, RZ, RZ, 0x70 ;  /* 0x00000070ff087424 */ /* 0x000fe400078e00ff */
[----:B------:R-:W-:Y:S02]  /*a6b0*/  IMAD.MOV.U32 R12, RZ, RZ, 0x1 ;  /* 0x00000001ff0c7424 */ /* 0x000fe400078e00ff */
[----:B------:R-:W-:-:S07]  /*a6c0*/  IMAD.MOV.U32 R13, RZ, RZ, RZ ;  /* 0x000000ffff0d7224 */ /* 0x000fce00078e00ff */
[----:B------:R-:W-:-:S07]  /*a6d0*/  LEPC R20, `(.L_x_223) ;  /* 0x000000001014794e */ /* 0x000fce0000000000 */
[----:B0-----:R-:W-:Y:S05]  /*a6e0*/  CALL.ABS.NOINC R2 ;  /* 0x0000000002007343 */ /* 0x001fea0003c00000 */
.L_x_223:
[----:B------:R-:W-:Y:S05]  /*a6f0*/  BSYNC B6 ;  /* 0x0000000000067941 */ /* 0x000fea0003800000 */
.L_x_222:
        /* <DEDUP_REMOVED lines=8> */
[----:B------:R0:W1:Y:S01]  /*a780*/  LDC.64 R2, c[0x4][R23] ;  /* 0x0100000017027b82 */ /* 0x0000620000000a00 */
[----:B------:R-:W-:Y:S01]  /*a790*/  IMAD.U32 R4, RZ, RZ, UR6 ;  /* 0x00000006ff047e24 */ /* 0x000fe2000f8e00ff */
[----:B------:R-:W-:Y:S01]  /*a7a0*/  MOV R8, 0x70 ;  /* 0x0000007000087802 */ /* 0x000fe20000000f00 */
[----:B------:R-:W-:Y:S02]  /*a7b0*/  IMAD.U32 R5, RZ, RZ, UR7 ;  /* 0x00000007ff057e24 */ /* 0x000fe4000f8e00ff */
[----:B------:R-:W-:Y:S02]  /*a7c0*/  IMAD.U32 R6, RZ, RZ, UR8 ;  /* 0x00000008ff067e24 */ /* 0x000fe4000f8e00ff */
[----:B------:R-:W-:-:S02]  /*a7d0*/  IMAD.U32 R7, RZ, RZ, UR9 ;  /* 0x00000009ff077e24 */ /* 0x000fc4000f8e00ff */
[----:B------:R-:W-:Y:S02]  /*a7e0*/  IMAD.U32 R10, RZ, RZ, UR4 ;  /* 0x00000004ff0a7e24 */ /* 0x000fe4000f8e00ff */
[----:B------:R-:W-:Y:S02]  /*a7f0*/  IMAD.U32 R11, RZ, RZ, UR5 ;  /* 0x00000005ff0b7e24 */ /* 0x000fe4000f8e00ff */
[----:B------:R-:W-:Y:S02]  /*a800*/  IMAD.MOV.U32 R12, RZ, RZ, 0x1 ;  /* 0x00000001ff0c7424 */ /* 0x000fe400078e00ff */
[----:B0-----:R-:W-:-:S07]  /*a810*/  IMAD.MOV.U32 R13, RZ, RZ, RZ ;  /* 0x000000ffff0d7224 */ /* 0x001fce00078e00ff */
[----:B------:R-:W-:-:S07]  /*a820*/  LEPC R20, `(.L_x_226) ;  /* 0x000000001014794e */ /* 0x000fce0000000000 */
[----:B-1----:R-:W-:Y:S05]  /*a830*/  CALL.ABS.NOINC R2 ;  /* 0x0000000002007343 */ /* 0x002fea0003c00000 */
.L_x_226:
[----:B------:R0:W1:Y:S01]  /*a840*/  LDC.64 R2, c[0x4][R23] ;  /* 0x0100000017027b82 */ /* 0x0000620000000a00 */
[----:B------:R-:W-:Y:S01]  /*a850*/  ULDC.64 UR6, c[0x4][0x88] ;  /* 0x0100220000067ab9 */ /* 0x000fe20000000a00 */
[----:B------:R-:W-:Y:S01]  /*a860*/  ULDC.64 UR8, c[0x4][0x90] ;  /* 0x0100240000087ab9 */ /* 0x000fe20000000a00 */
[----:B------:R-:W-:Y:S01]  /*a870*/  ULDC.64 UR4, c[0x4][0x18] ;  /* 0x0100060000047ab9 */ /* 0x000fe20000000a00 */
[----:B------:R-:W-:Y:S02]  /*a880*/  IMAD.U32 R4, RZ, RZ, UR6 ;  /* 0x00000006ff047e24 */ /* 0x000fe4000f8e00ff */
[----:B------:R-:W-:Y:S02]  /*a890*/  IMAD.U32 R5, RZ, RZ, UR7 ;  /* 0x00000007ff057e24 */ /* 0x000fe4000f8e00ff */
[----:B------:R-:W-:Y:S02]  /*a8a0*/  IMAD.U32 R6, RZ, RZ, UR8 ;  /* 0x00000008ff067e24 */ /* 0x000fe4000f8e00ff */
[----:B------:R-:W-:-:S02]  /*a8b0*/  IMAD.U32 R7, RZ, RZ, UR9 ;  /* 0x00000009ff077e24 */ /* 0x000fc4000f8e00ff */
[----:B------:R-:W-:Y:S02]  /*a8c0*/  IMAD.U32 R10, RZ, RZ, UR4 ;  /* 0x00000004ff0a7e24 */ /* 0x000fe4000f8e00ff */
[----:B------:R-:W-:Y:S02]  /*a8d0*/  IMAD.U32 R11, RZ, RZ, UR5 ;  /* 0x00000005ff0b7e24 */ /* 0x000fe4000f8e00ff */
[----:B------:R-:W-:Y:S02]  /*a8e0*/  IMAD.MOV.U32 R8, RZ, RZ, 0x70 ;  /* 0x00000070ff087424 */ /* 0x000fe400078e00ff */
[----:B------:R-:W-:Y:S02]  /*a8f0*/  IMAD.MOV.U32 R12, RZ, RZ, 0x1 ;  /* 0x00000001ff0c7424 */ /* 0x000fe400078e00ff */
[----:B0-----:R-:W-:-:S07]  /*a900*/  IMAD.MOV.U32 R13, RZ, RZ, RZ ;  /* 0x000000ffff0d7224 */ /* 0x001fce00078e00ff */
[----:B------:R-:W-:-:S07]  /*a910*/  LEPC R20, `(.L_x_225) ;  /* 0x000000001014794e */ /* 0x000fce0000000000 */
[----:B-1----:R-:W-:Y:S05]  /*a920*/  CALL.ABS.NOINC R2 ;  /* 0x0000000002007343 */ /* 0x002fea0003c00000 */
.L_x_225:
[----:B------:R-:W-:Y:S05]  /*a930*/  BSYNC B6 ;  /* 0x0000000000067941 */ /* 0x000fea0003800000 */
.L_x_224:
[----:B------:R0:W2:Y:S01]  /*a940*/  LDL R20, [R1+0x4] ;  /* 0x0000040001147983 */ /* 0x0000a20000100800 */
[----:B------:R-:W-:Y:S01]  /*a950*/  ULDC.64 UR4, c[0x0][0x9f8] ;  /* 0x00027e0000047ab9 */ /* 0x000fe20000000a00 */
[----:B------:R-:W1:Y:S01]  /*a960*/  LDC R5, c[0x0][0x430] ;  /* 0x00010c00ff057b82 */ /* 0x000e620000000800 */
[----:B------:R-:W-:Y:S01]  /*a970*/  ISETP.NE.U32.AND P0, PT, RZ, UR4, PT ;  /* 0x00000004ff007c0c */ /* 0x000fe2000bf05070 */
[----:B------:R-:W3:Y:S03]  /*a980*/  LDL R2, [R1+0x34] ;  /* 0x0000340001027983 */ /* 0x000ee60000100800 */
[----:B------:R-:W-:Y:S01]  /*a990*/  ISETP.NE.AND.EX P0, PT, RZ, UR5, PT, P0 ;  /* 0x00000005ff007c0c */ /* 0x000fe2000bf05300 */
[----:B------:R-:W4:Y:S04]  /*a9a0*/  LDL R4, [R1+0xc] ;  /* 0x00000c0001047983 */ /* 0x000f280000100800 */
[----:B------:R-:W4:Y:S04]  /*a9b0*/  LDL R21, [R1+0x14] ;  /* 0x0000140001157983 */ /* 0x000f280000100800 */
[----:B------:R-:W4:Y:S04]  /*a9c0*/  LDL R9, [R1+0x48] ;  /* 0x0000480001097983 */ /* 0x000f280000100800 */
[----:B------:R-:W-:Y:S01]  /*a9d0*/  @P0 IADD3 R18, P1, R18, UR4, RZ ;  /* 0x0000000412120c10 */ /* 0x000fe2000ff3e0ff */
[----:B------:R-:W0:Y:S01]  /*a9e0*/  S2R R23, SR_TID.X ;  /* 0x0000000000177919 */ /* 0x000e220000002100 */
[----:B------:R-:W-:Y:S01]  /*a9f0*/  LOP3.LUT R16, R16, 0xffffffef, RZ, 0xc0, !PT ;  /* 0xffffffef10107812 */ /* 0x000fe200078ec0ff */
[----:B------:R-:W-:Y:S01]  /*aa00*/  ULDC UR4, c[0x0][0x2f4] ;  /* 0x0000bd0000047ab9 */ /* 0x000fe20000000800 */
[----:B------:R-:W-:-:S02]  /*aa10*/  @P0 IADD3.X R19, R19, UR5, RZ, P1, !PT ;  /* 0x0000000513130c10 */ /* 0x000fc40008ffe4ff */
[----:B-1----:R-:W-:-:S13]  /*aa20*/  ISETP.NE.AND P2, PT, R5, 0x1, PT ;  /* 0x000000010500780c */ /* 0x002fda0003f45270 */
[----:B------:R-:W1:Y:S01]  /*aa30*/  @P2 LDC R3, c[0x0][0x434] ;  /* 0x00010d00ff032b82 */ /* 0x000e620000000800 */
[----:B--2---:R-:W2:Y:S01]  /*aa40*/  @P0 LDG.E R20, desc[UR36][R18.64] ;  /* 0x0000002412140981 */ /* 0x004ea2000c1e1900 */
[C---:B0-----:R-:W-:Y:S01]  /*aa50*/  LOP3.LUT R0, R23.reuse, 0x7f, RZ, 0xc0, !PT ;  /* 0x0000007f17007812 */ /* 0x041fe200078ec0ff */
[----:B------:R-:W-:Y:S02]  /*aa60*/  IMAD.SHL.U32 R6, R23, 0x20, RZ ;  /* 0x0000002017067824 */ /* 0x000fe400078e00ff */
[----:B---3--:R-:W-:-:S03]  /*aa70*/  VIADD R23, R2, 0xffffffff ;  /* 0xffffffff02177836 */ /* 0x008fc60000000000 */
[----:B------:R-:W0:Y:S01]  /*aa80*/  @P2 LDC R2, c[0x0][0x438] ;  /* 0x00010e00ff022b82 */ /* 0x000e220000000800 */
[----:B------:R-:W-:Y:S01]  /*aa90*/  SHF.R.U32.HI R0, RZ, 0x2, R0 ;  /* 0x00000002ff007819 */ /* 0x000fe20000011600 */
[----:B------:R-:W-:Y:S01]  /*aaa0*/  IMAD.SHL.U32 R8, R23, 0x80, RZ ;  /* 0x0000008017087824 */ /* 0x000fe200078e00ff */
[----:B------:R-:W-:-:S04]  /*aab0*/  LOP3.LUT R6, R6, 0x60, RZ, 0xc0, !PT ;  /* 0x0000006006067812 */ /* 0x000fc800078ec0ff */
[----:B------:R-:W-:Y:S02]  /*aac0*/  LOP3.LUT R0, R8, R0, R6, 0xfe, !PT ;  /* 0x0000000008007212 */ /* 0x000fe400078efe06 */
[----:B------:R-:W-:-:S04]  /*aad0*/  @P2 LOP3.LUT R16, R16, 0x10, RZ, 0xfc, !PT ;  /* 0x0000001010102812 */ /* 0x000fc800078efcff */
[----:B------:R-:W-:Y:S01]  /*aae0*/  LOP3.LUT R16, R16, 0xfffffff7, RZ, 0xc0, !PT ;  /* 0xfffffff710107812 */ /* 0x000fe200078ec0ff */
[----:B------:R-:W-:Y:S01]  /*aaf0*/  UMOV UR5, 0xffffffff ;  /* 0xffffffff00057882 */ /* 0x000fe20000000000 */
[----:B--2---:R-:W-:Y:S01]  /*ab00*/  @P0 STL [R1+0x4], R20 ;  /* 0x0000041401000387 */ /* 0x004fe20000100800 */
[C---:B----4-:R-:W-:Y:S01]  /*ab10*/  ISETP.GE.AND P0, PT, R0.reuse, R4, PT ;  /* 0x000000040000720c */ /* 0x050fe20003f06270 */
[----:B------:R-:W-:-:S04]  /*ab20*/  IMAD.IADD R0, R0, 0x1, R21 ;  /* 0x0000000100007824 */ /* 0x000fc800078e0215 */
[----:B-1----:R-:W-:-:S04]  /*ab30*/  @P2 IMAD.HI.U32 R3, R0, R3, RZ ;  /* 0x0000000300032227 */ /* 0x002fc800078e00ff */
[----:B------:R-:W-:Y:S01]  /*ab40*/  IMAD.MOV.U32 R6, RZ, RZ, R0 ;  /* 0x000000ffff067224 */ /* 0x000fe200078e0000 */
[----:B0-----:R-:W-:-:S03]  /*ab50*/  @P2 SHF.R.U32.HI R6, RZ, R2, R3 ;  /* 0x00000002ff062219 */ /* 0x001fc60000011603 */
[----:B------:R-:W0:Y:S02]  /*ab60*/  @!P0 LDC.64 R2, c[0x0][0x428] ;  /* 0x00010a00ff028b82 */ /* 0x000e240000000a00 */
[----:B------:R-:W-:-:S04]  /*ab70*/  IMAD.MOV R4, RZ, RZ, -R6 ;  /* 0x000000ffff047224 */ /* 0x000fc800078e0a06 */
[----:B------:R-:W-:Y:S01]  /*ab80*/  IMAD R4, R5, R4, R0 ;  /* 0x0000000405047224 */ /* 0x000fe200078e0200 */
[----:B------:R-:W-:Y:S02]  /*ab90*/  SHF.R.S32.HI R5, RZ, 0x1f, R20 ;  /* 0x0000001fff057819 */ /* 0x000fe40000011414 */
[----:B------:R-:W-:-:S03]  /*aba0*/  @!P0 SHF.R.S32.HI R7, RZ, 0x1f, R6 ;  /* 0x0000001fff078819 */ /* 0x000fc60000011406 */
[----:B------:R1:W-:Y:S01]  /*abb0*/  STL [R1+0x18], R5 ;  /* 0x0000180501007387 */ /* 0x0003e20000100800 */
[-C--:B0-----:R-:W-:Y:S02]  /*abc0*/  @!P0 IMAD R0, R5, R2.reuse, RZ ;  /* 0x0000000205008224 */ /* 0x081fe400078e02ff */
[----:B-1----:R-:W0:Y:S01]  /*abd0*/  S2R R5, SR_TID.X ;  /* 0x0000000000057919 */ /* 0x002e220000002100 */
[----:B------:R-:W-:-:S04]  /*abe0*/  @!P0 IMAD.WIDE.U32 R6, R20, R2, R6 ;  /* 0x0000000214068225 */ /* 0x000fc800078e0006 */
[----:B------:R-:W-:Y:S02]  /*abf0*/  @!P0 IMAD R0, R20, R3, R0 ;  /* 0x0000000314008224 */ /* 0x000fe400078e0200 */
[----:B------:R-:W1:Y:S02]  /*ac00*/  @!P0 LDC.64 R2, c[0x0][0x418] ;  /* 0x00010600ff028b82 */ /* 0x000e640000000a00 */
[----:B------:R-:W-:Y:S01]  /*ac10*/  @!P0 IMAD.IADD R0, R7, 0x1, R0 ;  /* 0x0000000107008824 */ /* 0x000fe200078e0200 */
[----:B------:R-:W-:Y:S02]  /*ac20*/  ISETP.NE.AND P2, PT, R9, 0x3, PT ;  /* 0x000000030900780c */ /* 0x000fe40003f45270 */
[----:B-1----:R-:W-:Y:S01]  /*ac30*/  @!P0 LEA R2, P1, R6, R2, 0x2 ;  /* 0x0000000206028211 */ /* 0x002fe200078210ff */
[----:B0-----:R-:W-:-:S03]  /*ac40*/  IMAD.SHL.U32 R5, R5, 0x8, RZ ;  /* 0x0000000805057824 */ /* 0x001fc600078e00ff */
[----:B------:R-:W-:Y:S01]  /*ac50*/  @!P0 LEA.HI.X R3, R6, R3, R0, 0x2, P1 ;  /* 0x0000000306038211 */ /* 0x000fe200008f1400 */
[----:B------:R-:W-:Y:S01]  /*ac60*/  IMAD.MOV.U32 R0, RZ, RZ, RZ ;  /* 0x000000ffff007224 */ /* 0x000fe200078e00ff */
[----:B------:R-:W-:-:S05]  /*ac70*/  LOP3.LUT R5, R5, 0x18, RZ, 0xc0, !PT ;  /* 0x0000001805057812 */ /* 0x000fca00078ec0ff */
[----:B------:R0:W5:Y:S01]  /*ac80*/  @!P0 LDG.E R0, desc[UR36][R2.64] ;  /* 0x0000002402008981 */ /* 0x000162000c1e1900 */
[C---:B------:R-:W-:Y:S02]  /*ac90*/  ISETP.GE.AND P0, PT, R5.reuse, UR4, PT ;  /* 0x0000000405007c0c */ /* 0x040fe4000bf06270 */
[----:B------:R-:W-:Y:S02]  /*aca0*/  @P2 LOP3.LUT R16, R16, 0x8, RZ, 0xfc, !PT ;  /* 0x0000000810102812 */ /* 0x000fe400078efcff */
[C---:B------:R-:W-:Y:S02]  /*acb0*/  LOP3.LUT R9, R5.reuse, 0x20, RZ, 0xfc, !PT ;  /* 0x0000002005097812 */ /* 0x040fe400078efcff */
[----:B------:R-:W-:Y:S02]  /*acc0*/  LOP3.LUT R16, R16, 0xfffffffb, RZ, 0xc0, !PT ;  /* 0xfffffffb10107812 */ /* 0x000fe400078ec0ff */
[----:B------:R-:W-:Y:S02]  /*acd0*/  LOP3.LUT R5, R5, 0x40, RZ, 0xfc, !PT ;  /* 0x0000004005057812 */ /* 0x000fe400078efcff */
[----:B------:R-:W-:-:S03]  /*ace0*/  ISETP.GE.AND P1, PT, R9, UR4, PT ;  /* 0x0000000409007c0c */ /* 0x000fc6000bf26270 */
[----:B------:R-:W-:Y:S02]  /*acf0*/  @P0 LOP3.LUT R16, R16, 0x4, RZ, 0xfc, !PT ;  /* 0x0000000410100812 */ /* 0x000fe400078efcff */
[----:B------:R-:W-:Y:S02]  /*ad00*/  ISETP.GE.AND P0, PT, R5, UR4, PT ;  /* 0x0000000405007c0c */ /* 0x000fe4000bf06270 */
[----:B------:R-:W-:-:S04]  /*ad10*/  LOP3.LUT R16, R16, 0xfffffffe, RZ, 0xc0, !PT ;  /* 0xfffffffe10107812 */ /* 0x000fc800078ec0ff */
[----:B------:R-:W-:-:S04]  /*ad20*/  LOP3.LUT R16, R16, 0xfffffffd, RZ, 0xc0, !PT ;  /* 0xfffffffd10107812 */ /* 0x000fc800078ec0ff */
[----:B------:R-:W-:-:S04]  /*ad30*/  @P1 LOP3.LUT R16, R16, 0x2, RZ, 0xfc, !PT ;  /* 0x0000000210101812 */ /* 0x000fc800078efcff */
[----:B------:R-:W-:Y:S01]  /*ad40*/  @P0 LOP3.LUT R16, R16, 0x1, RZ, 0xfc, !PT ;  /* 0x0000000110100812 */ /* 0x000fe200078efcff */
[----:B0-----:R-:W-:Y:S06]  /*ad50*/  BRA.DIV UR5, `(.L_x_227) ;  /* 0x0000003e05587947 */ /* 0x001fec000b800000 */
.L_x_291:
[----:B------:R-:W-:Y:S01]  /*ad60*/  LOP3.LUT R26, R26, 0xffff, RZ, 0xc0, !PT ;  /* 0x0000ffff1a1a7812 */ /* 0x000fe200078ec0ff */
[----:B------:R-:W-:Y:S06]  /*ad70*/  @!P2 BRA `(.L_x_228) ;  /* 0x000000000004a947 */ /* 0x000fec0003800000 */
[----:B------:R-:W-:Y:S01]  /*ad80*/  BPT.TRAP 0x1 ;  /* 0x000000040000795c */ /* 0x000fe20000300000 */
.L_x_228:
[----:B------:R-:W-:Y:S01]  /*ad90*/  SHF.R.S32.HI R5, RZ, 0x1f, R4 ;  /* 0x0000001fff057819 */ /* 0x000fe20000011404 */
[----:B------:R-:W-:Y:S01]  /*ada0*/  ULDC.64 UR4, c[0x0][0x328] ;  /* 0x0000ca0000047ab9 */ /* 0x000fe20000000a00 */
[----:B------:R-:W-:Y:S01]  /*adb0*/  ULDC.64 UR6, c[0x0][0x318] ;  /* 0x0000c60000067ab9 */ /* 0x000fe20000000a00 */
[----:B------:R-:W-:Y:S01]  /*adc0*/  IMAD.WIDE.U32 R2, R4, UR4, RZ ;  /* 0x0000000404027c25 */ /* 0x000fe2000f8e00ff */
[----:B------:R-:W-:Y:S03]  /*add0*/  BSSY B0, `(.L_x_229) ;  /* 0x0000013000007945 */ /* 0x000fe60003800000 */
[----:B------:R-:W-:-:S04]  /*ade0*/  IMAD R6, R5, UR4, RZ ;  /* 0x0000000405067c24 */ /* 0x000fc8000f8e02ff */
[----:B------:R-:W-:Y:S01]  /*adf0*/  IMAD R6, R4, UR5, R6 ;  /* 0x0000000504067c24 */ /* 0x000fe2000f8e0206 */
[----:B------:R-:W-:-:S03]  /*ae00*/  ULDC.64 UR4, c[0x0][0x338] ;  /* 0x0000ce0000047ab9 */ /* 0x000fc60000000a00 */
[----:B------:R-:W-:Y:S01]  /*ae10*/  IMAD.IADD R3, R3, 0x1, R6 ;  /* 0x0000000103037824 */ /* 0x000fe200078e0206 */
[----:B-----5:R-:W-:Y:S01]  /*ae20*/  SHF.R.S32.HI R6, RZ, 0x1f, R0 ;  /* 0x0000001fff067819 */ /* 0x020fe20000011400 */
[----:B------:R-:W-:-:S04]  /*ae30*/  IMAD.WIDE.U32 R2, R0, UR4, R2 ;  /* 0x0000000400027c25 */ /* 0x000fc8000f8e0002 */
[----:B------:R-:W-:-:S04]  /*ae40*/  IMAD R7, R6, UR4, RZ ;  /* 0x0000000406077c24 */ /* 0x000fc8000f8e02ff */
[----:B------:R-:W-:Y:S01]  /*ae50*/  IMAD R7, R0, UR5, R7 ;  /* 0x0000000500077c24 */ /* 0x000fe2000f8e0207 */
[----:B------:R-:W-:-:S03]  /*ae60*/  ULDC.64 UR4, c[0x0][0x330] ;  /* 0x0000cc0000047ab9 */ /* 0x000fc60000000a00 */
[----:B------:R-:W-:Y:S02]  /*ae70*/  IMAD.IADD R3, R3, 0x1, R7 ;  /* 0x0000000103037824 */ /* 0x000fe400078e0207 */
[----:B------:R-:W-:-:S04]  /*ae80*/  IMAD.WIDE.U32 R2, R26, UR4, R2 ;  /* 0x000000041a027c25 */ /* 0x000fc8000f8e0002 */
[----:B------:R-:W-:Y:S01]  /*ae90*/  IMAD R19, R26, UR5, R3 ;  /* 0x000000051a137c24 */ /* 0x000fe2000f8e0203 */
[C---:B------:R-:W-:Y:S02]  /*aea0*/  LEA R18, P0, R2.reuse, UR6, 0x1 ;  /* 0x0000000602127c11 */ /* 0x040fe4000f8008ff */
[----:B------:R-:W-:Y:S02]  /*aeb0*/  SHF.L.U32 R3, R29, 0x1f, RZ ;  /* 0x0000001f1d037819 */ /* 0x000fe400000006ff */
[----:B------:R-:W-:Y:S01]  /*aec0*/  LEA.HI.X R19, R2, UR7, R19, 0x1, P0 ;  /* 0x0000000702137c11 */ /* 0x000fe200080f0c13 */
[----:B------:R-:W-:-:S07]  /*aed0*/  IMAD R2, R22, 0x8, R17 ;  /* 0x0000000816027824 */ /* 0x000fce00078e0211 */
[----:B------:R-:W0:Y:S02]  /*aee0*/  SYNCS.PHASECHK.TRANS64.TRYWAIT P0, [R2+URZ+0x2d840], R3 ;  /* 0x02d84003020075a7 */ /* 0x000e24000800017f */
[----:B0-----:R-:W-:Y:S05]  /*aef0*/  @!P0 BRA `(.L_x_230) ;  /* 0x0000003c00248947 */ /* 0x001fea0003800000 */
.L_x_292:
[----:B------:R-:W-:Y:S05]  /*af00*/  BSYNC B0 ;  /* 0x0000000000007941 */ /* 0x000fea0003800000 */
.L_x_229:
[----:B------:R-:W2:Y:S01]  /*af10*/  LDL R12, [R1+0xc] ;  /* 0x00000c00010c7983 */ /* 0x000ea20000100800 */
[----:B------:R-:W-:Y:S01]  /*af20*/  ULDC.64 UR4, c[0x0][0x300] ;  /* 0x0000c00000047ab9 */ /* 0x000fe20000000a00 */
[----:B------:R-:W-:Y:S01]  /*af30*/  ULDC.64 UR6, c[0x0][0x2e8] ;  /* 0x0000ba0000067ab9 */ /* 0x000fe20000000a00 */
[----:B------:R-:W-:Y:S01]  /*af40*/  IMAD R5, R5, UR4, RZ ;  /* 0x0000000405057c24 */ /* 0x000fe2000f8e02ff */
[----:B------:R-:W1:Y:S01]  /*af50*/  S2R R7, SR_TID.X ;  /* 0x0000000000077919 */ /* 0x000e620000002100 */
[----:B------:R-:W-:Y:S02]  /*af60*/  LOP3.LUT P4, RZ, R16, 0x4, RZ, 0xc0, !PT ;  /* 0x0000000410ff7812 */ /* 0x000fe4000788c0ff */
[C---:B0-----:R-:W-:Y:S01]  /*af70*/  IMAD R3, R4.reuse, UR5, R5 ;  /* 0x0000000504037c24 */ /* 0x041fe2000f8e0205 */
[----:B------:R-:W0:Y:S01]  /*af80*/  S2R R9, SR_TID.X ;  /* 0x0000000000097919 */ /* 0x000e220000002100 */
[----:B------:R-:W-:Y:S01]  /*af90*/  IMAD.WIDE.U32 R4, R4, UR4, RZ ;  /* 0x0000000404047c25 */ /* 0x000fe2000f8e00ff */
[----:B------:R-:W-:Y:S01]  /*afa0*/  ULDC.64 UR4, c[0x0][0x310] ;  /* 0x0000c40000047ab9 */ /* 0x000fe20000000a00 */
[----:B------:R-:W-:-:S02]  /*afb0*/  LOP3.LUT P3, RZ, R16, 0x2, RZ, 0xc0, !PT ;  /* 0x0000000210ff7812 */ /* 0x000fc4000786c0ff */
[----:B------:R-:W-:Y:S01]  /*afc0*/  IMAD.IADD R5, R5, 0x1, R3 ;  /* 0x0000000105057824 */ /* 0x000fe200078e0203 */
[----:B------:R-:W-:Y:S01]  /*afd0*/  LOP3.LUT P2, RZ, R16, 0x1, RZ, 0xc0, !PT ;  /* 0x0000000110ff7812 */ /* 0x000fe2000784c0ff */
[----:B------:R-:W-:Y:S02]  /*afe0*/  IMAD R6, R6, UR4, RZ ;  /* 0x0000000406067c24 */ /* 0x000fe4000f8e02ff */
[----:B------:R-:W-:-:S04]  /*aff0*/  IMAD.WIDE.U32 R4, R0, UR4, R4 ;  /* 0x0000000400047c25 */ /* 0x000fc8000f8e0004 */
[----:B------:R-:W-:Y:S01]  /*b000*/  IMAD R0, R0, UR5, R6 ;  /* 0x0000000500007c24 */ /* 0x000fe2000f8e0206 */
[----:B------:R-:W-:-:S03]  /*b010*/  ULDC.64 UR4, c[0x0][0x308] ;  /* 0x0000c20000047ab9 */ /* 0x000fc60000000a00 */
[----:B------:R-:W-:Y:S02]  /*b020*/  IMAD.IADD R5, R5, 0x1, R0 ;  /* 0x0000000105057824 */ /* 0x000fe400078e0200 */
[----:B------:R-:W-:Y:S01]  /*b030*/  IMAD.WIDE.U32 R4, R26, UR4, R4 ;  /* 0x000000041a047c25 */ /* 0x000fe2000f8e0004 */
[----:B------:R-:W-:-:S03]  /*b040*/  UMOV UR4, 0xffffffff ;  /* 0xffffffff00047882 */ /* 0x000fc60000000000 */
[----:B------:R-:W-:Y:S01]  /*b050*/  IMAD R6, R26, UR5, R5 ;  /* 0x000000051a067c24 */ /* 0x000fe2000f8e0205 */
[C---:B------:R-:W-:Y:S02]  /*b060*/  LEA R0, P0, R4.reuse, UR6, 0x1 ;  /* 0x0000000604007c11 */ /* 0x040fe4000f8008ff */
[----:B-1----:R-:W-:Y:S02]  /*b070*/  LOP3.LUT R11, R7, 0x7f, RZ, 0xc0, !PT ;  /* 0x0000007f070b7812 */ /* 0x002fe400078ec0ff */
[----:B------:R-:W-:Y:S01]  /*b080*/  LEA.HI.X R6, R4, UR7, R6, 0x1, P0 ;  /* 0x0000000704067c11 */ /* 0x000fe200080f0c06 */
[C---:B0-----:R-:W-:Y:S01]  /*b090*/  IMAD.SHL.U32 R7, R9.reuse, 0x8, RZ ;  /* 0x0000000809077824 */ /* 0x041fe200078e00ff */
[----:B------:R-:W-:Y:S01]  /*b0a0*/  SHF.R.U32.HI R11, RZ, 0x2, R11 ;  /* 0x00000002ff0b7819 */ /* 0x000fe2000001160b */
[----:B------:R-:W-:-:S03]  /*b0b0*/  IMAD.SHL.U32 R10, R9, 0x8, RZ ;  /* 0x00000008090a7824 */ /* 0x000fc600078e00ff */
[----:B------:R-:W-:-:S04]  /*b0c0*/  LOP3.LUT R7, R7, 0xd8, RZ, 0xc0, !PT ;  /* 0x000000d807077812 */ /* 0x000fc800078ec0ff */
[----:B------:R-:W-:Y:S01]  /*b0d0*/  LOP3.LUT R7, R7, 0x18, R9, 0x78, !PT ;  /* 0x0000001807077812 */ /* 0x000fe200078e7809 */
[----:B------:R-:W-:-:S03]  /*b0e0*/  IMAD.SHL.U32 R9, R9, 0x8, RZ ;  /* 0x0000000809097824 */ /* 0x000fc600078e00ff */
[----:B------:R-:W-:Y:S02]  /*b0f0*/  LOP3.LUT R7, R7, 0x320, R10, 0xf8, !PT ;  /* 0x0000032007077812 */ /* 0x000fe400078ef80a */
[----:B------:R-:W-:-:S03]  /*b100*/  LOP3.LUT R9, R9, 0x18, RZ, 0xc0, !PT ;  /* 0x0000001809097812 */ /* 0x000fc600078ec0ff */
[----:B------:R-:W-:Y:S01]  /*b110*/  IMAD R7, R22, 0x3000, R7 ;  /* 0x0000300016077824 */ /* 0x000fe200078e0207 */
[----:B--2---:R-:W-:-:S04]  /*b120*/  IADD3 R3, -R11, R12, -R8 ;  /* 0x0000000c0b037210 */ /* 0x004fc80007ffe908 */
[----:B------:R-:W-:Y:S01]  /*b130*/  ISETP.GE.AND P0, PT, R3, 0x1, PT ;  /* 0x000000010300780c */ /* 0x000fe20003f06270 */
[----:B------:R-:W-:-:S12]  /*b140*/  BRA.DIV UR4, `(.L_x_231) ;  /* 0x0000003a04a47947 */ /* 0x000fd8000b800000 */
[----:B------:R-:W0:Y:S01]  /*b150*/  SHFL.IDX PT, R5, R0, RZ, 0x1c1f ;  /* 0x001c1fff00057589 */ /* 0x000e2200000e0000 */
[----:B------:R-:W-:-:S03]  /*b160*/  @P0 IMAD R8, R7, 0x2, R17 ;  /* 0x0000000207080824 */ /* 0x000fc600078e0211 */
[----:B------:R-:W1:Y:S01]  /*b170*/  SHFL.IDX PT, R4, R6, RZ, 0x1c1f ;  /* 0x001c1fff06047589 */ /* 0x000e6200000e0000 */
[----:B0-----:R-:W-:-:S04]  /*b180*/  @P0 LEA R5, P1, R9, R5, 0x1 ;  /* 0x0000000509050211 */ /* 0x001fc800078208ff */
[----:B-1----:R-:W-:Y:S02]  /*b190*/  @P0 IADD3.X R4, RZ, R4, RZ, P1, !PT ;  /* 0x00000004ff040210 */ /* 0x002fe40000ffe4ff */
[----:B------:R-:W-:Y:S02]  /*b1a0*/  ISETP.GE.AND P1, PT, R3, 0x21, PT ;  /* 0x000000210300780c */ /* 0x000fe40003f26270 */
[----:B------:R-:W-:-:S04]  /*b1b0*/  @P0 LOP3.LUT R5, R5, R4, RZ, 0x3c, !PT ;  /* 0x0000000405050212 */ /* 0x000fc800078e3cff */
[----:B------:R-:W-:-:S04]  /*b1c0*/  @P0 LOP3.LUT R4, R5, R4, RZ, 0x3c, !PT ;  /* 0x0000000405040212 */ /* 0x000fc800078e3cff */
[----:B------:R-:W-:-:S05]  /*b1d0*/  @P0 LOP3.LUT R5, R5, R4, RZ, 0x3c, !PT ;  /* 0x0000000405050212 */ /* 0x000fca00078e3cff */
[----:B------:R-:W-:Y:S01]  /*b1e0*/  @!PT LDS RZ, [RZ] ;  /* 0x00000000fffff984 */ /* 0x000fe20000000800 */
[----:B------:R-:W-:Y:S04]  /*b1f0*/  @P0 LDGSTS.E.BYPASS.LTC128B.128 [R8+0x15400], desc[UR36][R4.64], !P4 ;  /* 0x1540000004080fae */ /* 0x000fe8000e101d64 */
[----:B------:R-:W-:Y:S04]  /*b200*/  @P0 LDGSTS.E.BYPASS.LTC128B.128 [R8+0x17400], desc[UR36][R4.64+0x40], !P3 ;  /* 0x1740004004080fae */ /* 0x000fe8000d901d64 */
[----:B------:R0:W-:Y:S04]  /*b210*/  @P0 LDGSTS.E.BYPASS.LTC128B.128 [R8+0x19400], desc[UR36][R4.64+0x80], !P2 ;  /* 0x1940008004080fae */ /* 0x0001e8000d101d64 */
[----:B0-----:R-:W0:Y:S01]  /*b220*/  SHFL.IDX PT, R5, R0, 0x1, 0x1c1f ;  /* 0x003c1f0000057f89 */ /* 0x001e2200000e0000 */
[----:B------:R-:W-:-:S03]  /*b230*/  @P1 IMAD R8, R7, 0x2, R17 ;  /* 0x0000000207081824 */ /* 0x000fc600078e0211 */
[----:B------:R-:W1:Y:S01]  /*b240*/  SHFL.IDX PT, R4, R6, 0x1, 0x1c1f ;  /* 0x003c1f0006047f89 */ /* 0x000e6200000e0000 */
[----:B0-----:R-:W-:-:S05]  /*b250*/  @P1 LEA R5, P0, R9, R5, 0x1 ;  /* 0x0000000509051211 */ /* 0x001fca00078008ff */
[----:B-1----:R-:W-:-:S05]  /*b260*/  @P1 IMAD.X R4, RZ, RZ, R4, P0 ;  /* 0x000000ffff041224 */ /* 0x002fca00000e0604 */
[----:B------:R-:W-:-:S04]  /*b270*/  @P1 LOP3.LUT R5, R5, R4, RZ, 0x3c, !PT ;  /* 0x0000000405051212 */ /* 0x000fc800078e3cff */
[----:B------:R-:W-:-:S04]  /*b280*/  @P1 LOP3.LUT R4, R5, R4, RZ, 0x3c, !PT ;  /* 0x0000000405041212 */ /* 0x000fc800078e3cff */
[----:B------:R-:W-:-:S05]  /*b290*/  @P1 LOP3.LUT R5, R5, R4, RZ, 0x3c, !PT ;  /* 0x0000000405051212 */ /* 0x000fca00078e3cff */
[----:B------:R-:W-:Y:S04]  /*b2a0*/  @P1 LDGSTS.E.BYPASS.LTC128B.128 [R8+0x15c00], desc[UR36][R4.64], !P4 ;  /* 0x15c0000004081fae */ /* 0x000fe8000e101d64 */
[----:B------:R-:W-:Y:S04]  /*b2b0*/  @P1 LDGSTS.E.BYPASS.LTC128B.128 [R8+0x17c00], desc[UR36][R4.64+0x40], !P3 ;  /* 0x17c0004004081fae */ /* 0x000fe8000d901d64 */
[----:B------:R0:W-:Y:S01]  /*b2c0*/  @P1 LDGSTS.E.BYPASS.LTC128B.128 [R8+0x19c00], desc[UR36][R4.64+0x80], !P2 ;  /* 0x19c0008004081fae */ /* 0x0001e2000d101d64 */
[----:B------:R-:W-:-:S03]  /*b2d0*/  ISETP.GE.AND P1, PT, R3, 0x41, PT ;  /* 0x000000410300780c */ /* 0x000fc60003f26270 */
[----:B0-----:R-:W0:Y:S10]  /*b2e0*/  SHFL.IDX PT, R5, R0, 0x2, 0x1c1f ;  /* 0x005c1f0000057f89 */ /* 0x001e3400000e0000 */
[----:B------:R-:W-:Y:S01]  /*b2f0*/  @P1 IMAD R8, R7, 0x2, R17 ;  /* 0x0000000207081824 */ /* 0x000fe200078e0211 */
[----:B------:R-:W1:Y:S04]  /*b300*/  SHFL.IDX PT, R4, R6, 0x2, 0x1c1f ;  /* 0x005c1f0006047f89 */ /* 0x000e6800000e0000 */
[----:B------:R-:W2:Y:S04]  /*b310*/  SHFL.IDX PT, R6, R6, 0x3, 0x1c1f ;  /* 0x007c1f0006067f89 */ /* 0x000ea800000e0000 */
[----:B------:R-:W3:Y:S01]  /*b320*/  SHFL.IDX PT, R0, R0, 0x3, 0x1c1f ;  /* 0x007c1f0000007f89 */ /* 0x000ee200000e0000 */
[----:B0-----:R-:W-:-:S05]  /*b330*/  @P1 LEA R5, P0, R9, R5, 0x1 ;  /* 0x0000000509051211 */ /* 0x001fca00078008ff */
[----:B-1----:R-:W-:-:S05]  /*b340*/  @P1 IMAD.X R4, RZ, RZ, R4, P0 ;  /* 0x000000ffff041224 */ /* 0x002fca00000e0604 */
[----:B------:R-:W-:-:S04]  /*b350*/  @P1 LOP3.LUT R5, R5, R4, RZ, 0x3c, !PT ;  /* 0x0000000405051212 */ /* 0x000fc800078e3cff */
[----:B------:R-:W-:-:S04]  /*b360*/  @P1 LOP3.LUT R4, R5, R4, RZ, 0x3c, !PT ;  /* 0x0000000405041212 */ /* 0x000fc800078e3cff */
[----:B------:R-:W-:-:S05]  /*b370*/  @P1 LOP3.LUT R5, R5, R4, RZ, 0x3c, !PT ;  /* 0x0000000405051212 */ /* 0x000fca00078e3cff */
[----:B------:R1:W-:Y:S04]  /*b380*/  @P1 LDGSTS.E.BYPASS.LTC128B.128 [R8+0x16400], desc[UR36][R4.64], !P4 ;  /* 0x1640000004081fae */ /* 0x0003e8000e101d64 */
[----:B------:R1:W-:Y:S04]  /*b390*/  @P1 LDGSTS.E.BYPASS.LTC128B.128 [R8+0x18400], desc[UR36][R4.64+0x40], !P3 ;  /* 0x1840004004081fae */ /* 0x0003e8000d901d64 */
[----:B--23--:R1:W-:Y:S02]  /*b3a0*/  @P1 LDGSTS.E.BYPASS.LTC128B.128 [R8+0x1a400], desc[UR36][R4.64+0x80], !P2 ;  /* 0x1a40008004081fae */ /* 0x00c3e4000d101d64 */
.L_x_302:
[----:B------:R-:W-:-:S13]  /*b3b0*/  ISETP.GE.AND P0, PT, R3, 0x61, PT ;  /* 0x000000610300780c */ /* 0x000fda0003f06270 */
[----:B01----:R-:W-:Y:S01]  /*b3c0*/  @P0 LEA R4, P1, R9, R0, 0x1 ;  /* 0x0000000009040211 */ /* 0x003fe200078208ff */
[----:B------:R-:W-:-:S04]  /*b3d0*/  @P0 IMAD R7, R7, 0x2, R17 ;  /* 0x0000000207070824 */ /* 0x000fc800078e0211 */
[----:B------:R-:W-:-:S05]  /*b3e0*/  @P0 IMAD.X R5, RZ, RZ, R6, P1 ;  /* 0x000000ffff050224 */ /* 0x000fca00008e0606 */
[----:B------:R-:W-:Y:S01]  /*b3f0*/  @!PT LDS RZ, [RZ] ;  /* 0x00000000fffff984 */ /* 0x000fe20000000800 */
[----:B------:R-:W-:Y:S01]  /*b400*/  @!PT LDS RZ, [RZ] ;  /* 0x00000000fffff984 */ /* 0x000fe20000000800 */
[----:B------:R-:W-:Y:S01]  /*b410*/  @!PT LDS RZ, [RZ] ;  /* 0x00000000fffff984 */ /* 0x000fe20000000800 */
[----:B------:R0:W-:Y:S04]  /*b420*/  @P0 LDGSTS.E.BYPASS.LTC128B.128 [R7+0x16c00], desc[UR36][R4.64], !P4 ;  /* 0x16c0000004070fae */ /* 0x0001e8000e101d64 */
[----:B------:R0:W-:Y:S04]  /*b430*/  @P0 LDGSTS.E.BYPASS.LTC128B.128 [R7+0x18c00], desc[UR36][R4.64+0x40], !P3 ;  /* 0x18c0004004070fae */ /* 0x0001e8000d901d64 */
[----:B------:R0:W-:Y:S01]  /*b440*/  @P0 LDGSTS.E.BYPASS.LTC128B.128 [R7+0x1ac00], desc[UR36][R4.64+0x80], !P2 ;  /* 0x1ac0008004070fae */ /* 0x0001e2000d101d64 */
[----:B------:R-:W-:Y:S01]  /*b450*/  PLOP3.LUT P0, PT, PT, PT, PT, 0x80, 0x0 ;  /* 0x000000000000781c */ /* 0x000fe20003f0f070 */
[----:B------:R-:W-:-:S12]  /*b460*/  NOP ;  /* 0x0000000000007918 */ /* 0x000fd80000000000 */
.L_x_232:
[----:B------:R-:W-:Y:S02]  /*b470*/  PLOP3.LUT P1, PT, P1, P0, PT, 0xa2, 0x0 ;  /* 0x000000000000781c */ /* 0x000fe40000f21472 */
[----:B------:R-:W-:-:S08]  /*b480*/  @P0 R2UR P1, UR4, R2 ;  /* 0x00000000020402ca */ /* 0x000fd00000020000 */
[----:B------:R-:W-:-:S05]  /*b490*/  @P0 PLOP3.LUT P0, PT, P1, PT, PT, 0x80, 0x0 ;  /* 0x000000000000081c */ /* 0x000fca0000f0f070 */
[----:B------:R-:W-:Y:S01]  /*b4a0*/  @!P1 SYNCS.ARRIVE.TRANS64.RED.A0T1 RZ, [UR4+0x2d830], RZ ;  /* 0x02d830ffffff99a7 */ /* 0x000fe20008200404 */
[----:B------:R-:W-:Y:S07]  /*b4b0*/  @!P1 ARRIVES.LDGSTSBAR.64.TRANSCNT [UR4+0x2d830] ;  /* 0x02d83000ff0099b0 */ /* 0x000fee0008000a84 */
[----:B------:R-:W-:Y:S05]  /*b4c0*/  @P0 BRA.U.ANY `(.L_x_232) ;  /* 0xfffffffd00e80947 */ /* 0x000fea000393ffff */
[----:B------:R-:W-:Y:S01]  /*b4d0*/  NOP ;  /* 0x0000000000007918 */ /* 0x000fe20000000000 */
[----:B------:R-:W2:Y:S02]  /*b4e0*/  LDL R0, [R1+0x48] ;  /* 0x0000480001007983 */ /* 0x000ea40000100800 */
[----:B--2---:R-:W-:-:S13]  /*b4f0*/  ISETP.NE.AND P2, PT, R0, 0x3, PT ;  /* 0x000000030000780c */ /* 0x004fda0003f45270 */
[----:B------:R-:W-:Y:S05]  /*b500*/  @!P2 BRA `(.L_x_233) ;  /* 0x000000000004a947 */ /* 0x000fea0003800000 */
[----:B------:R-:W-:Y:S01]  /*b510*/  BPT.TRAP 0x1 ;  /* 0x000000040000795c */ /* 0x000fe20000300000 */
.L_x_233:
[----:B0-----:R0:W5:Y:S01]  /*b520*/  LDL.LU R4, [R1+0x28] ;  /* 0x0000280001047983 */ /* 0x0011620000300800 */
[----:B------:R0:W-:Y:S03]  /*b530*/  SYNCS.ARRIVE.TRANS64.A1T0 RZ, [R2+URZ+0x2d830], RZ ;  /* 0x02d830ff02ff79a7 */ /* 0x0001e6000810003f */
[----:B------:R0:W5:Y:S02]  /*b540*/  LDL.LU R3, [R1] ;  /* 0x0000000001037983 */ /* 0x0001640000300800 */
[----:B------:R-:W-:Y:S05]  /*b550*/  WARPSYNC.ALL ;  /* 0x0000000000007948 */ /* 0x000fea0003800000 */
[----:B------:R-:W-:Y:S01]  /*b560*/  ULDC.64 UR4, c[0x0][0x298] ;  /* 0x0000a60000047ab9 */ /* 0x000fe20000000a00 */
[----:B------:R-:W-:Y:S01]  /*b570*/  BAR.SYNC.DEFER_BLOCKING 0x8, 0x200 ;  /* 0x0208000000007b1d */ /* 0x000fe20000010000 */
[----:B------:R-:W-:Y:S01]  /*b580*/  LOP3.LUT P0, RZ, R16, 0x20, RZ, 0xc0, !PT ;  /* 0x0000002010ff7812 */ /* 0x000fe2000780c0ff */
[----:B0-----:R-:W-:-:S03]  /*b590*/  VIADD R2, R17, 0xc400 ;  /* 0x0000c40011027836 */ /* 0x001fc60000000000 */
[----:B------:R-:W-:Y:S01]  /*b5a0*/  SEL R28, R28, RZ, !P0 ;  /* 0x000000ff1c1c7207 */ /* 0x000fe20004000000 */
[----:B------:R-:W-:Y:S01]  /*b5b0*/  BSSY B6, `(.L_x_234) ;  /* 0x000001c000067945 */ /* 0x000fe20003800000 */
[----:B-----5:R-:W-:Y:S02]  /*b5c0*/  SEL R4, R4, RZ, !P0 ;  /* 0x000000ff04047207 */ /* 0x020fe40004000000 */
[----:B------:R-:W-:Y:S02]  /*b5d0*/  LOP3.LUT P0, RZ, R2, 0x1bf, RZ, 0xc0, !PT ;  /* 0x000001bf02ff7812 */ /* 0x000fe4000780c0ff */
[----:B------:R-:W-:Y:S01]  /*b5e0*/  SHF.R.S32.HI R0, RZ, 0x1f, R3 ;  /* 0x0000001fff007819 */ /* 0x000fe20000011403 */
[----:B------:R0:W-:Y:S04]  /*b5f0*/  STL [R1+0x38], R4 ;  /* 0x0000380401007387 */ /* 0x0001e80000100800 */
[----:B------:R-:W-:-:S04]  /*b600*/  IMAD R0, R0, UR4, RZ ;  /* 0x0000000400007c24 */ /* 0x000fc8000f8e02ff */
[C---:B------:R-:W-:Y:S02]  /*b610*/  IMAD R0, R3.reuse, UR5, R0 ;  /* 0x0000000503007c24 */ /* 0x040fe4000f8e0200 */
[----:B------:R-:W-:-:S04]  /*b620*/  IMAD.WIDE.U32 R2, R3, UR4, RZ ;  /* 0x0000000403027c25 */ /* 0x000fc8000f8e00ff */
[----:B------:R-:W-:Y:S01]  /*b630*/  IMAD.IADD R0, R3, 0x1, R0 ;  /* 0x0000000103007824 */ /* 0x000fe200078e0200 */
[----:B------:R0:W-:Y:S04]  /*b640*/  STL.64 [R1+0x28], R2 ;  /* 0x0000280201007387 */ /* 0x0001e80000100a00 */
[----:B------:R0:W-:Y:S01]  /*b650*/  STL [R1], R0 ;  /* 0x0000000001007387 */ /* 0x0001e20000100800 */
[----:B------:R-:W-:Y:S05]  /*b660*/  @!P0 BRA `(.L_x_235) ;  /* 0x0000000000408947 */ /* 0x000fea0003800000 */
[----:B0-----:R-:W-:Y:S01]  /*b670*/  MOV R2, 0x0 ;  /* 0x0000000000027802 */ /* 0x001fe20000000f00 */
        /* <DEDUP_REMOVED lines=15> */
.L_x_235:
[----:B------:R-:W-:Y:S05]  /*b770*/  BSYNC B6 ;  /* 0x0000000000067941 */ /* 0x000fea0003800000 */
.L_x_234:
[----:B0-----:R-:W2:Y:S01]  /*b780*/  LDL.LU R2, [R1] ;  /* 0x0000000001027983 */ /* 0x001ea20000300800 */
[----:B------:R-:W0:Y:S01]  /*b790*/  LDC R10, c[0x0][0x448] ;  /* 0x00011200ff0a7b82 */ /* 0x000e220000000800 */
[----:B------:R-:W-:Y:S01]  /*b7a0*/  ULDC.64 UR4, c[0x0][0x2d8] ;  /* 0x0000b60000047ab9 */ /* 0x000fe20000000a00 */
[----:B------:R-:W-:Y:S01]  /*b7b0*/  ULDC.64 UR6, c[0x0][0x2e0] ;  /* 0x0000b80000067ab9 */ /* 0x000fe20000000a00 */
[----:B------:R-:W3:Y:S01]  /*b7c0*/  LDL.LU.64 R20, [R1+0x28] ;  /* 0x0000280001147983 */ /* 0x000ee20000300a00 */
[----:B------:R-:W-:-:S03]  /*b7d0*/  ULDC.64 UR8, c[0x0][0x280] ;  /* 0x0000a00000087ab9 */ /* 0x000fc60000000a00 */
[----:B------:R-:W4:Y:S01]  /*b7e0*/  LDL.LU R0, [R1+0x38] ;  /* 0x0000380001007983 */ /* 0x000f220000300800 */
[----:B------:R-:W1:Y:S01]  /*b7f0*/  S2R R13, SR_TID.X ;  /* 0x00000000000d7919 */ /* 0x000e620000002100 */
[----:B0-----:R-:W-:-:S13]  /*b800*/  ISETP.NE.AND P0, PT, R10, 0x1, PT ;  /* 0x000000010a00780c */ /* 0x001fda0003f05270 */
[----:B------:R-:W0:Y:S01]  /*b810*/  @P0 LDC R4, c[0x0][0x44c] ;  /* 0x00011300ff040b82 */ /* 0x000e220000000800 */
[----:B-1----:R-:W-:-:S07]  /*b820*/  IMAD.SHL.U32 R11, R13, 0x8, RZ ;  /* 0x000000080d0b7824 */ /* 0x002fce00078e00ff */
[----:B------:R-:W1:Y:S01]  /*b830*/  @P0 LDC R5, c[0x0][0x450] ;  /* 0x00011400ff050b82 */ /* 0x000e620000000800 */
[----:B------:R-:W-:-:S04]  /*b840*/  LOP3.LUT R11, R11, 0x18, RZ, 0xc0, !PT ;  /* 0x000000180b0b7812 */ /* 0x000fc800078ec0ff */
[C---:B------:R-:W-:Y:S02]  /*b850*/  LOP3.LUT R12, R11.reuse, 0x20, RZ, 0xfc, !PT ;  /* 0x000000200b0c7812 */ /* 0x040fe400078efcff */
[----:B------:R-:W-:Y:S01]  /*b860*/  LOP3.LUT R11, R11, 0x40, RZ, 0xfc, !PT ;  /* 0x000000400b0b7812 */ /* 0x000fe200078efcff */
[----:B--2---:R-:W-:Y:S02]  /*b870*/  IMAD.MOV.U32 R3, RZ, RZ, R2 ;  /* 0x000000ffff037224 */ /* 0x004fe400078e0002 */
[----:B---3--:R-:W-:Y:S01]  /*b880*/  IMAD.MOV.U32 R2, RZ, RZ, R20 ;  /* 0x000000ffff027224 */ /* 0x008fe200078e0014 */
[----:B------:R-:W2:Y:S03]  /*b890*/  S2R R21, SR_TID.X ;  /* 0x0000000000157919 */ /* 0x000ea60000002100 */
[C---:B------:R-:W-:Y:S01]  /*b8a0*/  IMAD.WIDE.U32 R2, R26.reuse, UR4, R2 ;  /* 0x000000041a027c25 */ /* 0x040fe2000f8e0002 */
[----:B------:R-:W3:Y:S03]  /*b8b0*/  S2R R20, SR_TID.X ;  /* 0x0000000000147919 */ /* 0x000ee60000002100 */
[----:B------:R-:W-:Y:S01]  /*b8c0*/  IMAD R3, R26, UR5, R3 ;  /* 0x000000051a037c24 */ /* 0x000fe2000f8e0203 */
[----:B------:R-:W-:Y:S01]  /*b8d0*/  ULDC.64 UR4, c[0x0][0x2d0] ;  /* 0x0000b40000047ab9 */ /* 0x000fe20000000a00 */
[----:B----4-:R-:W-:-:S02]  /*b8e0*/  IMAD R0, R0, UR6, RZ ;  /* 0x0000000600007c24 */ /* 0x010fc4000f8e02ff */
[----:B------:R-:W-:-:S04]  /*b8f0*/  IMAD.WIDE.U32 R2, R28, UR6, R2 ;  /* 0x000000061c027c25 */ /* 0x000fc8000f8e0002 */
[----:B------:R-:W-:Y:S01]  /*b900*/  IMAD R0, R28, UR7, R0 ;  /* 0x000000071c007c24 */ /* 0x000fe2000f8e0200 */
[----:B------:R-:W-:-:S03]  /*b910*/  ULDC.64 UR6, c[0x0][0x2c8] ;  /* 0x0000b20000067ab9 */ /* 0x000fc60000000a00 */
[----:B------:R-:W-:Y:S02]  /*b920*/  IMAD.IADD R3, R3, 0x1, R0 ;  /* 0x0000000103037824 */ /* 0x000fe400078e0200 */
[----:B--2---:R-:W-:Y:S01]  /*b930*/  IMAD.SHL.U32 R21, R21, 0x20, RZ ;  /* 0x0000002015157824 */ /* 0x004fe200078e00ff */
[----:B---3--:R-:W-:-:S04]  /*b940*/  LOP3.LUT R20, R20, 0x7f, RZ, 0xc0, !PT ;  /* 0x0000007f14147812 */ /* 0x008fc800078ec0ff */
[----:B------:R-:W-:Y:S02]  /*b950*/  LOP3.LUT R21, R21, 0x60, RZ, 0xc0, !PT ;  /* 0x0000006015157812 */ /* 0x000fe400078ec0ff */
[----:B------:R-:W-:-:S04]  /*b960*/  SHF.R.U32.HI R20, RZ, 0x2, R20 ;  /* 0x00000002ff147819 */ /* 0x000fc80000011614 */
[----:B------:R-:W-:Y:S02]  /*b970*/  LOP3.LUT R20, R20, R21, RZ, 0xfc, !PT ;  /* 0x0000001514147212 */ /* 0x000fe400078efcff */
[----:B------:R-:W-:-:S03]  /*b980*/  LOP3.LUT R21, R13, 0x7f, RZ, 0xc0, !PT ;  /* 0x0000007f0d157812 */ /* 0x000fc600078ec0ff */
[----:B------:R-:W-:Y:S01]  /*b990*/  IMAD R6, R25, 0xc0, R20 ;  /* 0x000000c019067824 */ /* 0x000fe200078e0214 */
[----:B------:R-:W-:Y:S01]  /*b9a0*/  SHF.R.U32.HI R21, RZ, 0x2, R21 ;  /* 0x00000002ff157819 */ /* 0x000fe20000011615 */
[----:B------:R-:W-:Y:S02]  /*b9b0*/  IMAD.SHL.U32 R20, R13, 0x8, RZ ;  /* 0x000000080d147824 */ /* 0x000fe400078e00ff */
[----:B0-----:R-:W-:-:S03]  /*b9c0*/  @P0 IMAD.HI.U32 R0, R6, R4, RZ ;  /* 0x0000000406000227 */ /* 0x001fc600078e00ff */
[----:B------:R-:W-:Y:S01]  /*b9d0*/  LOP3.LUT R20, R20, 0x18, RZ, 0xc0, !PT ;  /* 0x0000001814147812 */ /* 0x000fe200078ec0ff */
[----:B------:R-:W-:Y:S01]  /*b9e0*/  IMAD.MOV.U32 R4, RZ, RZ, R6 ;  /* 0x000000ffff047224 */ /* 0x000fe200078e0006 */
[----:B-1----:R-:W-:-:S04]  /*b9f0*/  @P0 SHF.R.U32.HI R4, RZ, R5, R0 ;  /* 0x00000005ff040219 */ /* 0x002fc80000011600 */
[----:B------:R-:W-:-:S05]  /*ba00*/  SHF.R.S32.HI R0, RZ, 0x1f, R4 ;  /* 0x0000001fff007819 */ /* 0x000fca0000011404 */
[----:B------:R-:W-:-:S04]  /*ba10*/  IMAD R0, R0, UR4, RZ ;  /* 0x0000000400007c24 */ /* 0x000fc8000f8e02ff */
[C---:B------:R-:W-:Y:S02]  /*ba20*/  IMAD R7, R4.reuse, UR5, R0 ;  /* 0x0000000504077c24 */ /* 0x040fe4000f8e0200 */
[----:B------:R-:W-:Y:S02]  /*ba30*/  IMAD.MOV R0, RZ, RZ, -R4 ;  /* 0x000000ffff007224 */ /* 0x000fe400078e0a04 */
[----:B------:R-:W-:-:S04]  /*ba40*/  IMAD.WIDE.U32 R4, R4, UR4, R2 ;  /* 0x0000000404047c25 */ /* 0x000fc8000f8e0002 */
[----:B------:R-:W-:Y:S02]  /*ba50*/  IMAD R0, R10, R0, R6 ;  /* 0x000000000a007224 */ /* 0x000fe400078e0206 */
[----:B------:R-:W-:-:S03]  /*ba60*/  IMAD.IADD R5, R5, 0x1, R7 ;  /* 0x0000000105057824 */ /* 0x000fc600078e0207 */
[----:B------:R-:W-:Y:S01]  /*ba70*/  SHF.R.S32.HI R7, RZ, 0x1f, R0 ;  /* 0x0000001fff077819 */ /* 0x000fe20000011400 */
[----:B------:R-:W-:-:S04]  /*ba80*/  IMAD.WIDE.U32 R8, R0, UR6, R4 ;  /* 0x0000000600087c25 */ /* 0x000fc8000f8e0004 */
[----:B------:R-:W-:Y:S01]  /*ba90*/  IMAD R7, R7, UR6, RZ ;  /* 0x0000000607077c24 */ /* 0x000fe2000f8e02ff */
[----:B------:R-:W-:Y:S01]  /*baa0*/  LEA R4, P1, R8, UR8, 0x1 ;  /* 0x0000000808047c11 */ /* 0x000fe2000f8208ff */
[----:B------:R-:W-:Y:S02]  /*bab0*/  VIADD R5, R6, 0x80 ;  /* 0x0000008006057836 */ /* 0x000fe40000000000 */
[----:B------:R-:W-:Y:S02]  /*bac0*/  IMAD R0, R0, UR7, R7 ;  /* 0x0000000700007c24 */ /* 0x000fe4000f8e0207 */
[----:B------:R-:W0:Y:S01]  /*bad0*/  @P0 LDC R7, c[0x0][0x44c] ;  /* 0x00011300ff070b82 */ /* 0x000e220000000800 */
[----:B------:R-:W-:Y:S02]  /*bae0*/  IMAD.MOV.U32 R6, RZ, RZ, R5 ;  /* 0x000000ffff067224 */ /* 0x000fe400078e0005 */
[----:B------:R-:W-:-:S05]  /*baf0*/  IMAD.IADD R0, R9, 0x1, R0 ;  /* 0x0000000109007824 */ /* 0x000fca00078e0200 */
[----:B------:R-:W-:Y:S02]  /*bb00*/  LEA.HI.X R0, R8, UR9, R0, 0x1, P1 ;  /* 0x0000000908007c11 */ /* 0x000fe400088f0c00 */
[----:B------:R-:W1:Y:S01]  /*bb10*/  @P0 LDC R8, c[0x0][0x450] ;  /* 0x00011400ff080b82 */ /* 0x000e620000000800 */
[----:B0-----:R-:W-:-:S05]  /*bb20*/  @P0 IMAD.HI.U32 R7, R5, R7, RZ ;  /* 0x0000000705070227 */ /* 0x001fca00078e00ff */
[----:B-1----:R-:W-:-:S04]  /*bb30*/  @P0 SHF.R.U32.HI R6, RZ, R8, R7 ;  /* 0x00000008ff060219 */ /* 0x002fc80000011607 */
[C---:B------:R-:W-:Y:S01]  /*bb40*/  IADD3 R7, -R6.reuse, RZ, RZ ;  /* 0x000000ff06077210 */ /* 0x040fe20007ffe1ff */
[----:B------:R-:W-:-:S04]  /*bb50*/  IMAD.WIDE.U32 R2, R6, UR4, R2 ;  /* 0x0000000406027c25 */ /* 0x000fc8000f8e0002 */
[----:B------:R-:W-:Y:S01]  /*bb60*/  IMAD R5, R10, R7, R5 ;  /* 0x000000070a057224 */ /* 0x000fe200078e0205 */
[----:B------:R-:W-:-:S05]  /*bb70*/  SHF.R.S32.HI R7, RZ, 0x1f, R6 ;  /* 0x0000001fff077819 */ /* 0x000fca0000011406 */
[----:B------:R-:W-:Y:S01]  /*bb80*/  IMAD R7, R7, UR4, RZ ;  /* 0x0000000407077c24 */ /* 0x000fe2000f8e02ff */
[----:B------:R-:W-:Y:S02]  /*bb90*/  ULDC UR4, c[0x0][0x2b8] ;  /* 0x0000ae0000047ab9 */ /* 0x000fe40000000800 */
[----:B------:R-:W-:Y:S01]  /*bba0*/  ISETP.GE.AND P3, PT, R20, UR4, PT ;  /* 0x0000000414007c0c */ /* 0x000fe2000bf66270 */
[----:B------:R-:W-:Y:S01]  /*bbb0*/  IMAD R7, R6, UR5, R7 ;  /* 0x0000000506077c24 */ /* 0x000fe2000f8e0207 */
[----:B------:R-:W-:Y:S01]  /*bbc0*/  SHF.R.S32.HI R6, RZ, 0x1f, R5 ;  /* 0x0000001fff067819 */ /* 0x000fe20000011405 */
[----:B------:R-:W-:Y:S01]  /*bbd0*/  UMOV UR5, 0xffffffff ;  /* 0xffffffff00057882 */ /* 0x000fe20000000000 */
[----:B------:R-:W-:Y:S01]  /*bbe0*/  ISETP.GE.AND P1, PT, R11, UR4, PT ;  /* 0x000000040b007c0c */ /* 0x000fe2000bf26270 */
[----:B------:R-:W-:Y:S02]  /*bbf0*/  IMAD.IADD R3, R3, 0x1, R7 ;  /* 0x0000000103037824 */ /* 0x000fe400078e0207 */
[----:B------:R-:W-:-:S02]  /*bc00*/  IMAD R6, R6, UR6, RZ ;  /* 0x0000000606067c24 */ /* 0x000fc4000f8e02ff */
[----:B------:R-:W-:-:S04]  /*bc10*/  IMAD.WIDE.U32 R2, R5, UR6, R2 ;  /* 0x0000000605027c25 */ /* 0x000fc8000f8e0002 */
[----:B------:R-:W-:Y:S01]  /*bc20*/  IMAD R6, R5, UR7, R6 ;  /* 0x0000000705067c24 */ /* 0x000fe2000f8e0206 */
[----:B------:R-:W-:-:S03]  /*bc30*/  LEA R8, P0, R2, UR8, 0x1 ;  /* 0x0000000802087c11 */ /* 0x000fc6000f8008ff */
[----:B------:R-:W-:-:S05]  /*bc40*/  IMAD.IADD R3, R3, 0x1, R6 ;  /* 0x0000000103037824 */ /* 0x000fca00078e0206 */
[----:B------:R-:W-:Y:S02]  /*bc50*/  LEA.HI.X R3, R2, UR9, R3, 0x1, P0 ;  /* 0x0000000902037c11 */ /* 0x000fe400080f0c03 */
[----:B------:R-:W-:Y:S01]  /*bc60*/  ISETP.GE.AND P0, PT, R12, UR4, PT ;  /* 0x000000040c007c0c */ /* 0x000fe2000bf06270 */
[----:B------:R-:W-:-:S12]  /*bc70*/  BRA.DIV UR5, `(.L_x_236) ;  /* 0x0000003605407947 */ /* 0x000fd8000b800000 */
[----:B------:R-:W2:Y:S04]  /*bc80*/  LDL.LU R5, [R1+0x30] ;  /* 0x0000300001057983 */ /* 0x000ea80000300800 */
[----:B------:R-:W3:Y:S01]  /*bc90*/  LDL R9, [R1+0x1c] ;  /* 0x00001c0001097983 */ /* 0x000ee20000100800 */
[----:B------:R-:W-:-:S03]  /*bca0*/  IMAD R25, R25, 0xc0, R21 ;  /* 0x000000c019197824 */ /* 0x000fc600078e0215 */
[----:B------:R-:W-:Y:S01]  /*bcb0*/  SHFL.IDX PT, R6, R0, RZ, 0x1c1f ;  /* 0x001c1fff00067589 */ /* 0x000fe200000e0000 */
[----:B--2---:R-:W-:-:S03]  /*bcc0*/  IMAD R2, R5, R10, RZ ;  /* 0x0000000a05027224 */ /* 0x004fc600078e02ff */
[----:B------:R-:W0:Y:S02]  /*bcd0*/  SHFL.IDX PT, R5, R4, RZ, 0x1c1f ;  /* 0x001c1fff04057589 */ /* 0x000e2400000e0000 */
[----:B------:R-:W-:-:S13]  /*bce0*/  ISETP.GE.AND P2, PT, R25, R2, PT ;  /* 0x000000021900720c */ /* 0x000fda0003f46270 */
[----:B0-----:R-:W-:-:S05]  /*bcf0*/  @!P2 LEA R5, P4, R20, R5, 0x1 ;  /* 0x000000051405a211 */ /* 0x001fca00078808ff */
[----:B------:R-:W-:-:S04]  /*bd00*/  @!P2 IMAD.X R6, RZ, RZ, R6, P4 ;  /* 0x000000ffff06a224 */ /* 0x000fc800020e0606 */
[----:B------:R-:W-:Y:S02]  /*bd10*/  @!P2 IMAD.MOV.U32 R7, RZ, RZ, R6 ;  /* 0x000000ffff07a224 */ /* 0x000fe400078e0006 */
[----:B------:R-:W-:Y:S02]  /*bd20*/  @!P2 IMAD.MOV.U32 R6, RZ, RZ, R5 ;  /* 0x000000ffff06a224 */ /* 0x000fe400078e0005 */
[----:B------:R-:W0:Y:S04]  /*bd30*/  SHFL.IDX PT, R5, R4, 0x1, 0x1c1f ;  /* 0x003c1f0004057f89 */ /* 0x000e2800000e0000 */
[----:B---3--:R-:W-:Y:S04]  /*bd40*/  @!P2 LDGSTS.E.BYPASS.LTC128B.128 [R9+0xc400], desc[UR36][R6.64], !P3 ;  /* 0x0c4000000609afae */ /* 0x008fe8000d901d64 */
[----:B------:R-:W-:Y:S04]  /*bd50*/  @!P2 LDGSTS.E.BYPASS.LTC128B.128 [R9+0xf400], desc[UR36][R6.64+0x40], !P0 ;  /* 0x0f4000400609afae */ /* 0x000fe8000c101d64 */
[----:B------:R1:W-:Y:S04]  /*bd60*/  @!P2 LDGSTS.E.BYPASS.LTC128B.128 [R9+0x12400], desc[UR36][R6.64+0x80], !P1 ;  /* 0x124000800609afae */ /* 0x0003e8000c901d64 */
[----:B-1----:R-:W1:Y:S01]  /*bd70*/  SHFL.IDX PT, R7, R0, 0x1, 0x1c1f ;  /* 0x003c1f0000077f89 */ /* 0x002e6200000e0000 */
[----:B------:R-:W-:-:S05]  /*bd80*/  VIADD R6, R25, 0x20 ;  /* 0x0000002019067836 */ /* 0x000fca0000000000 */
[----:B------:R-:W-:-:S13]  /*bd90*/  ISETP.GE.AND P2, PT, R6, R2, PT ;  /* 0x000000020600720c */ /* 0x000fda0003f46270 */
[----:B0-----:R-:W-:-:S05]  /*bda0*/  @!P2 LEA R5, P4, R20, R5, 0x1 ;  /* 0x000000051405a211 */ /* 0x001fca00078808ff */
[----:B-1----:R-:W-:Y:S02]  /*bdb0*/  @!P2 IMAD.X R7, RZ, RZ, R7, P4 ;  /* 0x000000ffff07a224 */ /* 0x002fe400020e0607 */
[----:B------:R-:W-:Y:S02]  /*bdc0*/  @!P2 IMAD.MOV.U32 R6, RZ, RZ, R5 ;  /* 0x000000ffff06a224 */ /* 0x000fe400078e0005 */
[----:B------:R-:W0:Y:S04]  /*bdd0*/  SHFL.IDX PT, R5, R4, 0x2, 0x1c1f ;  /* 0x005c1f0004057f89 */ /* 0x000e2800000e0000 */
[----:B------:R-:W-:Y:S04]  /*bde0*/  @!P2 LDGSTS.E.BYPASS.LTC128B.128 [R9+0xcc00], desc[UR36][R6.64], !P3 ;  /* 0x0cc000000609afae */ /* 0x000fe8000d901d64 */
[----:B------:R-:W-:Y:S04]  /*bdf0*/  @!P2 LDGSTS.E.BYPASS.LTC128B.128 [R9+0xfc00], desc[UR36][R6.64+0x40], !P0 ;  /* 0x0fc000400609afae */ /* 0x000fe8000c101d64 */
[----:B------:R1:W-:Y:S04]  /*be00*/  @!P2 LDGSTS.E.BYPASS.LTC128B.128 [R9+0x12c00], desc[UR36][R6.64+0x80], !P1 ;  /* 0x12c000800609afae */ /* 0x0003e8000c901d64 */
[----:B------:R-:W-:Y:S04]  /*be10*/  SHFL.IDX PT, R4, R4, 0x3, 0x1c1f ;  /* 0x007c1f0004047f89 */ /* 0x000fe800000e0000 */
[----:B-1----:R-:W1:Y:S01]  /*be20*/  SHFL.IDX PT, R7, R0, 0x2, 0x1c1f ;  /* 0x005c1f0000077f89 */ /* 0x002e6200000e0000 */
[----:B------:R-:W-:-:S03]  /*be30*/  VIADD R6, R25, 0x40 ;  /* 0x0000004019067836 */ /* 0x000fc60000000000 */
[----:B------:R-:W2:Y:S02]  /*be40*/  SHFL.IDX PT, R0, R0, 0x3, 0x1c1f ;  /* 0x007c1f0000007f89 */ /* 0x000ea400000e0000 */
[----:B------:R-:W-:-:S13]  /*be50*/  ISETP.GE.AND P2, PT, R6, R2, PT ;  /* 0x000000020600720c */ /* 0x000fda0003f46270 */
[----:B0-----:R-:W-:-:S05]  /*be60*/  @!P2 LEA R5, P4, R20, R5, 0x1 ;  /* 0x000000051405a211 */ /* 0x001fca00078808ff */
[----:B-1----:R-:W-:Y:S02]  /*be70*/  @!P2 IMAD.X R7, RZ, RZ, R7, P4 ;  /* 0x000000ffff07a224 */ /* 0x002fe400020e0607 */
[----:B------:R-:W-:Y:S02]  /*be80*/  @!P2 IMAD.MOV.U32 R6, RZ, RZ, R5 ;  /* 0x000000ffff06a224 */ /* 0x000fe400078e0005 */
[----:B------:R-:W-:-:S03]  /*be90*/  VIADD R5, R25, 0x60 ;  /* 0x0000006019057836 */ /* 0x000fc60000000000 */
[----:B------:R-:W-:Y:S04]  /*bea0*/  @!P2 LDGSTS.E.BYPASS.LTC128B.128 [R9+0xd400], desc[UR36][R6.64], !P3 ;  /* 0x0d4000000609afae */ /* 0x000fe8000d901d64 */
[----:B------:R-:W-:Y:S04]  /*beb0*/  @!P2 LDGSTS.E.BYPASS.LTC128B.128 [R9+0x10400], desc[UR36][R6.64+0x40], !P0 ;  /* 0x104000400609afae */ /* 0x000fe8000c101d64 */
[----:B------:R-:W-:Y:S01]  /*bec0*/  @!P2 LDGSTS.E.BYPASS.LTC128B.128 [R9+0x13400], desc[UR36][R6.64+0x80], !P1 ;  /* 0x134000800609afae */ /* 0x000fe2000c901d64 */
[----:B------:R-:W-:-:S13]  /*bed0*/  ISETP.GE.AND P2, PT, R5, R2, PT ;  /* 0x000000020500720c */ /* 0x000fda0003f46270 */
[----:B------:R-:W-:-:S05]  /*bee0*/  @!P2 LEA R4, P4, R20, R4, 0x1 ;  /* 0x000000041404a211 */ /* 0x000fca00078808ff */
[----:B--2---:R-:W-:-:S04]  /*bef0*/  @!P2 IMAD.X R0, RZ, RZ, R0, P4 ;  /* 0x000000ffff00a224 */ /* 0x004fc800020e0600 */
[----:B------:R-:W-:Y:S02]  /*bf00*/  @!P2 IMAD.MOV.U32 R5, RZ, RZ, R0 ;  /* 0x000000ffff05a224 */ /* 0x000fe400078e0000 */
[----:B------:R-:W-:Y:S04]  /*bf10*/  SHFL.IDX PT, R0, R3, RZ, 0x1c1f ;  /* 0x001c1fff03007589 */ /* 0x000fe800000e0000 */
[----:B------:R-:W-:Y:S04]  /*bf20*/  @!P2 LDGSTS.E.BYPASS.LTC128B.128 [R9+0xdc00], desc[UR36][R4.64], !P3 ;  /* 0x0dc000000409afae */ /* 0x000fe8000d901d64 */
[----:B------:R-:W-:Y:S04]  /*bf30*/  @!P2 LDGSTS.E.BYPASS.LTC128B.128 [R9+0x10c00], desc[UR36][R4.64+0x40], !P0 ;  /* 0x10c000400409afae */ /* 0x000fe8000c101d64 */
[----:B------:R0:W-:Y:S04]  /*bf40*/  @!P2 LDGSTS.E.BYPASS.LTC128B.128 [R9+0x13c00], desc[UR36][R4.64+0x80], !P1 ;  /* 0x13c000800409afae */ /* 0x0001e8000c901d64 */
[----:B------:R-:W-:Y:S04]  /*bf50*/  SHFL.IDX PT, R3, R3, 0x1, 0x1c1f ;  /* 0x003c1f0003037f89 */ /* 0x000fe800000e0000 */
[----:B0-----:R-:W0:Y:S01]  /*bf60*/  SHFL.IDX PT, R4, R8, RZ, 0x1c1f ;  /* 0x001c1fff08047589 */ /* 0x001e2200000e0000 */
[----:B------:R-:W-:-:S03]  /*bf70*/  VIADD R5, R25, 0x80 ;  /* 0x0000008019057836 */ /* 0x000fc60000000000 */
[----:B------:R-:W1:Y:S02]  /*bf80*/  SHFL.IDX PT, R8, R8, 0x1, 0x1c1f ;  /* 0x003c1f0008087f89 */ /* 0x000e6400000e0000 */
[----:B------:R-:W-:-:S13]  /*bf90*/  ISETP.GE.AND P2, PT, R5, R2, PT ;  /* 0x000000020500720c */ /* 0x000fda0003f46270 */
[----:B0-----:R-:W-:-:S05]  /*bfa0*/  @!P2 LEA R4, P4, R20, R4, 0x1 ;  /* 0x000000041404a211 */ /* 0x001fca00078808ff */
[----:B------:R-:W-:-:S04]  /*bfb0*/  @!P2 IMAD.X R0, RZ, RZ, R0, P4 ;  /* 0x000000ffff00a224 */ /* 0x000fc800020e0600 */
[----:B------:R-:W-:-:S05]  /*bfc0*/  @!P2 IMAD.MOV.U32 R5, RZ, RZ, R0 ;  /* 0x000000ffff05a224 */ /* 0x000fca00078e0000 */
[----:B------:R0:W-:Y:S04]  /*bfd0*/  @!P2 LDGSTS.E.BYPASS.LTC128B.128 [R9+0xe400], desc[UR36][R4.64], !P3 ;  /* 0x0e4000000409afae */ /* 0x0001e8000d901d64 */
[----:B------:R0:W-:Y:S04]  /*bfe0*/  @!P2 LDGSTS.E.BYPASS.LTC128B.128 [R9+0x11400], desc[UR36][R4.64+0x40], !P0 ;  /* 0x114000400409afae */ /* 0x0001e8000c101d64 */
[----:B-1----:R0:W-:Y:S02]  /*bff0*/  @!P2 LDGSTS.E.BYPASS.LTC128B.128 [R9+0x14400], desc[UR36][R4.64+0x80], !P1 ;  /* 0x144000800409afae */ /* 0x0021e4000c901d64 */
.L_x_315:
[----:B------:R-:W2:Y:S01]  /*c000*/  LDL R0, [R1+0x1c] ;  /* 0x00001c0001007983 */ /* 0x000ea20000100800 */
[----:B------:R-:W-:-:S05]  /*c010*/  VIADD R25, R25, 0xa0 ;  /* 0x000000a019197836 */ /* 0x000fca0000000000 */
[----:B------:R-:W-:-:S13]  /*c020*/  ISETP.GE.AND P2, PT, R25, R2, PT ;  /* 0x000000021900720c */ /* 0x000fda0003f46270 */
[----:B------:R-:W-:-:S05]  /*c030*/  @!P2 LEA R2, P4, R20, R8, 0x1 ;  /* 0x000000081402a211 */ /* 0x000fca00078808ff */
[----:B------:R-:W-:-:S05]  /*c040*/  @!P2 IMAD.X R3, RZ, RZ, R3, P4 ;  /* 0x000000ffff03a224 */ /* 0x000fca00020e0603 */
[----:B------:R-:W-:Y:S01]  /*c050*/  @!PT LDS RZ, [RZ] ;  /* 0x00000000fffff984 */ /* 0x000fe20000000800 */
[----:B------:R-:W-:Y:S01]  /*c060*/  @!PT LDS RZ, [RZ] ;  /* 0x00000000fffff984 */ /* 0x000fe20000000800 */
[----:B------:R-:W-:Y:S01]  /*c070*/  @!PT LDS RZ, [RZ] ;  /* 0x00000000fffff984 */ /* 0x000fe20000000800 */
[----:B--2---:R1:W-:Y:S04]  /*c080*/  @!P2 LDGSTS.E.BYPASS.LTC128B.128 [R0+0xec00], desc[UR36][R2.64], !P3 ;  /* 0x0ec000000200afae */ /* 0x0043e8000d901d64 */
[----:B------:R1:W-:Y:S01]  /*c090*/  @!P2 LDGSTS.E.BYPASS.LTC128B.128 [R0+0x11c00], desc[UR36][R2.64+0x40], !P0 ;  /* 0x11c000400200afae */ /* 0x0003e2000c101d64 */
[----:B------:R-:W-:-:S03]  /*c0a0*/  PLOP3.LUT P0, PT, PT, PT, PT, 0x80, 0x0 ;  /* 0x000000000000781c */ /* 0x000fc60003f0f070 */
[----:B------:R1:W-:Y:S01]  /*c0b0*/  @!P2 LDGSTS.E.BYPASS.LTC128B.128 [R0+0x14c00], desc[UR36][R2.64+0x80], !P1 ;  /* 0x14c000800200afae */ /* 0x0003e2000c901d64 */
[----:B------:R-:W-:-:S09]  /*c0c0*/  NOP ;  /* 0x0000000000007918 */ /* 0x000fd20000000000 */
.L_x_237:
[----:B------:R-:W-:Y:S02]  /*c0d0*/  PLOP3.LUT P1, PT, P1, P0, PT, 0xa2, 0x0 ;  /* 0x000000000000781c */ /* 0x000fe40000f21472 */
[----:B------:R-:W-:-:S08]  /*c0e0*/  @P0 R2UR P1, UR4, R17 ;  /* 0x00000000110402ca */ /* 0x000fd00000020000 */
[----:B------:R-:W-:-:S05]  /*c0f0*/  @P0 PLOP3.LUT P0, PT, P1, PT, PT, 0x80, 0x0 ;  /* 0x000000000000081c */ /* 0x000fca0000f0f070 */
[----:B------:R-:W-:Y:S01]  /*c100*/  @!P1 SYNCS.ARRIVE.TRANS64.RED.A0T1 RZ, [UR4+0x2d800], RZ ;  /* 0x02d800ffffff99a7 */ /* 0x000fe20008200404 */
[----:B------:R-:W-:Y:S07]  /*c110*/  @!P1 ARRIVES.LDGSTSBAR.64.TRANSCNT [UR4+0x2d800] ;  /* 0x02d80000ff0099b0 */ /* 0x000fee0008000a84 */
[----:B------:R-:W-:Y:S05]  /*c120*/  @P0 BRA.U.ANY `(.L_x_237) ;  /* 0xfffffffd00e80947 */ /* 0x000fea000393ffff */
[----:B-1----:R-:W2:Y:S02]  /*c130*/  LDL.LU R2, [R1+0x3c] ;  /* 0x00003c0001027983 */ /* 0x002ea40000300800 */
[----:B--2---:R-:W-:-:S05]  /*c140*/  VIADD R2, R2, 0x1 ;  /* 0x0000000102027836 */ /* 0x004fca0000000000 */
[----:B------:R1:W-:Y:S01]  /*c150*/  STL [R1+0x3c], R2 ;  /* 0x00003c0201007387 */ /* 0x0003e20000100800 */
[----:B------:R-:W-:-:S04]  /*c160*/  LEA.HI R0, R2, R2, RZ, 0x1 ;  /* 0x0000000202007211 */ /* 0x000fc800078f08ff */
[----:B------:R-:W-:-:S05]  /*c170*/  LOP3.LUT R0, R0, 0xfffffffe, RZ, 0xc0, !PT ;  /* 0xfffffffe00007812 */ /* 0x000fca00078ec0ff */
[----:B------:R-:W-:-:S05]  /*c180*/  IMAD.IADD R0, R2, 0x1, -R0 ;  /* 0x0000000102007824 */ /* 0x000fca00078e0a00 */
[----:B------:R-:W-:Y:S01]  /*c190*/  SHF.L.U32 R0, R0, 0x1f, RZ ;  /* 0x0000001f00007819 */ /* 0x000fe200000006ff */
[----:B------:R-:W-:Y:S01]  /*c1a0*/  NOP ;  /* 0x0000000000007918 */ /* 0x000fe20000000000 */
[----:B------:R1:W-:Y:S01]  /*c1b0*/  SYNCS.ARRIVE.TRANS64.A1T0 RZ, [R17+URZ+0x2d800], RZ ;  /* 0x02d800ff11ff79a7 */ /* 0x0003e2000810003f */
[----:B------:R-:W-:Y:S01]  /*c1c0*/  BSSY B0, `(.L_x_238) ;  /* 0x0000003000007945 */ /* 0x000fe20003800000 */
[----:B------:R-:W2:Y:S03]  /*c1d0*/  SYNCS.PHASECHK.TRANS64.TRYWAIT P0, [R17+URZ+0x2d820], R0 ;  /* 0x02d82000110075a7 */ /* 0x000ea6000800017f */
[----:B-12---:R-:W-:Y:S05]  /*c1e0*/  @!P0 BRA `(.L_x_239) ;  /* 0x0000003400e48947 */ /* 0x006fea0003800000 */
.L_x_316:
[----:B------:R-:W-:Y:S05]  /*c1f0*/  BSYNC B0 ;  /* 0x0000000000007941 */ /* 0x000fea0003800000 */
.L_x_238:
[----:B------:R-:W1:Y:S04]  /*c200*/  LDL.LU R3, [R1+0x34] ;  /* 0x0000340001037983 */ /* 0x000e680000300800 */
[----:B------:R-:W2:Y:S01]  /*c210*/  LDL R2, [R1+0x10] ;  /* 0x0000100001027983 */ /* 0x000ea20000100800 */
[----:B------:R-:W-:Y:S01]  /*c220*/  BSSY B0, `(.L_x_240) ;  /* 0x00000fa000007945 */ /* 0x000fe20003800000 */
[----:B-1----:R-:W-:-:S05]  /*c230*/  VIADD R0, R3, 0xfffffffe ;  /* 0xfffffffe03007836 */ /* 0x002fca0000000000 */
[----:B--2---:R-:W-:-:S13]  /*c240*/  ISETP.GE.AND P0, PT, R0, R2, PT ;  /* 0x000000020000720c */ /* 0x004fda0003f06270 */
[----:B------:R-:W-:Y:S05]  /*c250*/  @!P0 BRA `(.L_x_241) ;  /* 0x0000000c00d88947 */ /* 0x000fea0003800000 */
[----:B------:R-:W0:Y:S01]  /*c260*/  S2R R2, SR_TID.X ;  /* 0x0000000000027919 */ /* 0x000e220000002100 */
[----:B------:R-:W-:Y:S01]  /*c270*/  ULDC UR4, c[0x0][0x2f4] ;  /* 0x0000bd0000047ab9 */ /* 0x000fe20000000800 */
[----:B------:R-:W-:Y:S01]  /*c280*/  IMAD.MOV.U32 R20, RZ, RZ, R29 ;  /* 0x000000ffff147224 */ /* 0x000fe200078e001d */
[----:B------:R1:W-:Y:S01]  /*c290*/  STL [R1], R23 ;  /* 0x0000001701007387 */ /* 0x0003e20000100800 */
[----:B------:R-:W-:Y:S02]  /*c2a0*/  IMAD.MOV.U32 R10, RZ, RZ, R22 ;  /* 0x000000ffff0a7224 */ /* 0x000fe400078e0016 */
[----:B0-----:R-:W-:-:S05]  /*c2b0*/  IMAD.SHL.U32 R4, R2, 0x8, RZ ;  /* 0x0000000802047824 */ /* 0x001fca00078e00ff */
[----:B------:R-:W-:-:S04]  /*c2c0*/  LOP3.LUT R4, R4, 0x18, RZ, 0xc0, !PT ;  /* 0x0000001804047812 */ /* 0x000fc800078ec0ff */
[C---:B------:R-:W-:Y:S02]  /*c2d0*/  LOP3.LUT R3, R4.reuse, 0x20, RZ, 0xfc, !PT ;  /* 0x0000002004037812 */ /* 0x040fe400078efcff */
[C---:B------:R-:W-:Y:S02]  /*c2e0*/  LOP3.LUT R2, R4.reuse, 0x40, RZ, 0xfc, !PT ;  /* 0x0000004004027812 */ /* 0x040fe400078efcff */
[----:B------:R-:W-:Y:S02]  /*c2f0*/  ISETP.GE.AND P3, PT, R4, UR4, PT ;  /* 0x0000000404007c0c */ /* 0x000fe4000bf66270 */
[----:B------:R-:W-:Y:S02]  /*c300*/  ISETP.GE.AND P2, PT, R3, UR4, PT ;  /* 0x0000000403007c0c */ /* 0x000fe4000bf46270 */
[----:B-1----:R-:W-:-:S13]  /*c310*/  ISETP.GE.AND P1, PT, R2, UR4, PT ;  /* 0x0000000402007c0c */ /* 0x002fda000bf26270 */
.L_x_254:
[----:B------:R-:W2:Y:S01]  /*c320*/  LDL R9, [R1+0x14] ;  /* 0x0000140001097983 */ /* 0x000ea20000100800 */
[----:B------:R-:W0:Y:S03]  /*c330*/  LDC R4, c[0x0][0x430] ;  /* 0x00010c00ff047b82 */ /* 0x000e260000000800 */
[----:B------:R-:W3:Y:S04]  /*c340*/  LDL R8, [R1+0x18] ;  /* 0x0000180001087983 */ /* 0x000ee80000100800 */
[----:B------:R-:W4:Y:S01]  /*c350*/  LDL R7, [R1+0x4] ;  /* 0x0000040001077983 */ /* 0x000f220000100800 */
[----:B------:R-:W1:Y:S03]  /*c360*/  S2R R2, SR_TID.X ;  /* 0x0000000000027919 */ /* 0x000e660000002100 */
[----:B------:R-:W5:Y:S01]  /*c370*/  LDL R6, [R1+0x48] ;  /* 0x0000480001067983 */ /* 0x000f620000100800 */
[----:B0-----:R-:W-:-:S13]  /*c380*/  ISETP.NE.AND P0, PT, R4, 0x1, PT ;  /* 0x000000010400780c */ /* 0x001fda0003f05270 */
[----:B------:R-:W0:Y:S01]  /*c390*/  @P0 LDC R5, c[0x0][0x434] ;  /* 0x00010d00ff050b82 */ /* 0x000e220000000800 */
[----:B-1----:R-:W-:-:S04]  /*c3a0*/  LOP3.LUT R3, R2, 0x7f, RZ, 0xc0, !PT ;  /* 0x0000007f02037812 */ /* 0x002fc800078ec0ff */
[----:B------:R-:W-:-:S03]  /*c3b0*/  SHF.R.U32.HI R4, RZ, 0x2, R3 ;  /* 0x00000002ff047819 */ /* 0x000fc60000011603 */
[----:B------:R-:W1:Y:S01]  /*c3c0*/  @P0 LDC R3, c[0x0][0x438] ;  /* 0x00010e00ff030b82 */ /* 0x000e620000000800 */
[----:B------:R-:W-:Y:S01]  /*c3d0*/  IMAD.SHL.U32 R2, R2, 0x20, RZ ;  /* 0x0000002002027824 */ /* 0x000fe200078e00ff */
[----:B------:R-:W-:-:S04]  /*c3e0*/  LEA R4, R0, R4, 0x7 ;  /* 0x0000000400047211 */ /* 0x000fc800078e38ff */
[----:B------:R-:W-:Y:S01]  /*c3f0*/  LOP3.LUT R2, R2, 0x60, RZ, 0xc0, !PT ;  /* 0x0000006002027812 */ /* 0x000fe200078ec0ff */
[----:B------:R-:W-:Y:S05]  /*c400*/  YIELD ;  /* 0x0000000000007946 */ /* 0x000fea0003800000 */
[----:B------:R-:W-:Y:S01]  /*c410*/  ULDC UR4, c[0x0][0x430] ;  /* 0x00010c0000047ab9 */ /* 0x000fe20000000800 */
[----:B--2---:R-:W-:-:S05]  /*c420*/  IADD3 R4, R2, R4, R9 ;  /* 0x0000000402047210 */ /* 0x004fca0007ffe009 */
[----:B0-----:R-:W-:-:S04]  /*c430*/  @P0 IMAD.HI.U32 R5, R4, R5, RZ ;  /* 0x0000000504050227 */ /* 0x001fc800078e00ff */
[----:B------:R-:W-:Y:S01]  /*c440*/  IMAD.MOV.U32 R2, RZ, RZ, R4 ;  /* 0x000000ffff027224 */ /* 0x000fe200078e0004 */
[----:B-1----:R-:W-:-:S05]  /*c450*/  @P0 SHF.R.U32.HI R2, RZ, R3, R5 ;  /* 0x00000003ff020219 */ /* 0x002fca0000011605 */
[--C-:B------:R-:W-:Y:S01]  /*c460*/  IMAD.MOV R9, RZ, RZ, -R2.reuse ;  /* 0x000000ffff097224 */ /* 0x100fe200078e0a02 */
[----:B------:R-:W-:-:S03]  /*c470*/  SHF.R.S32.HI R3, RZ, 0x1f, R2 ;  /* 0x0000001fff037819 */ /* 0x000fc60000011402 */
[----:B------:R-:W-:Y:S01]  /*c480*/  IMAD R9, R9, UR4, R4 ;  /* 0x0000000409097c24 */ /* 0x000fe2000f8e0204 */
[----:B------:R-:W-:Y:S02]  /*c490*/  ULDC.64 UR4, c[0x0][0x428] ;  /* 0x00010a0000047ab9 */ /* 0x000fe40000000a00 */
[----:B---3--:R-:W-:Y:S02]  /*c4a0*/  IMAD R4, R8, UR4, RZ ;  /* 0x0000000408047c24 */ /* 0x008fe4000f8e02ff */
[----:B----4-:R-:W-:-:S04]  /*c4b0*/  IMAD.WIDE.U32 R2, R7, UR4, R2 ;  /* 0x0000000407027c25 */ /* 0x010fc8000f8e0002 */
[----:B------:R-:W-:Y:S01]  /*c4c0*/  IMAD R4, R7, UR5, R4 ;  /* 0x0000000507047c24 */ /* 0x000fe2000f8e0204 */
[----:B------:R-:W-:-:S03]  /*c4d0*/  ULDC.64 UR4, c[0x0][0x418] ;  /* 0x0001060000047ab9 */ /* 0x000fc60000000a00 */
[----:B------:R-:W-:Y:S01]  /*c4e0*/  IMAD.IADD R3, R4, 0x1, R3 ;  /* 0x0000000104037824 */ /* 0x000fe200078e0203 */
[----:B------:R-:W-:-:S04]  /*c4f0*/  LEA R4, P0, R2, UR4, 0x2 ;  /* 0x0000000402047c11 */ /* 0x000fc8000f8010ff */
[----:B------:R-:W-:-:S05]  /*c500*/  LEA.HI.X R5, R2, UR5, R3, 0x2, P0 ;  /* 0x0000000502057c11 */ /* 0x000fca00080f1403 */
[----:B------:R-:W2:Y:S01]  /*c510*/  LDG.E R7, desc[UR36][R4.64] ;  /* 0x0000002404077981 */ /* 0x000ea2000c1e1900 */
[----:B-----5:R-:W-:Y:S01]  /*c520*/  ISETP.NE.AND P4, PT, R6, 0x3, PT ;  /* 0x000000030600780c */ /* 0x020fe20003f85270 */
[----:B------:R-:W-:-:S05]  /*c530*/  VIADD R22, R10, 0x1 ;  /* 0x000000010a167836 */ /* 0x000fca0000000000 */
[----:B------:R-:W-:-:S04]  /*c540*/  ISETP.NE.AND P0, PT, R22, 0x2, PT ;  /* 0x000000021600780c */ /* 0x000fc80003f05270 */
[----:B------:R-:W-:Y:S01]  /*c550*/  SEL R29, RZ, 0x1, P0 ;  /* 0x00000001ff1d7807 */ /* 0x000fe20000000000 */
[----:B------:R-:W-:Y:S01]  /*c560*/  IMAD.MOV.U32 R23, RZ, RZ, R0 ;  /* 0x000000ffff177224 */ /* 0x000fe200078e0000 */
[----:B------:R-:W-:Y:S02]  /*c570*/  SEL R22, R22, RZ, P0 ;  /* 0x000000ff16167207 */ /* 0x000fe40000000000 */
[----:B------:R-:W-:Y:S02]  /*c580*/  LOP3.LUT R29, R20, R29, RZ, 0x3c, !PT ;  /* 0x0000001d141d7212 */ /* 0x000fe400078e3cff */
[----:B--2---:R-:W-:Y:S01]  /*c590*/  SHF.R.S32.HI R28, RZ, 0x1f, R7 ;  /* 0x0000001fff1c7819 */ /* 0x004fe20000011407 */
[----:B------:R-:W-:Y:S06]  /*c5a0*/  @!P4 BRA `(.L_x_242) ;  /* 0x000000000004c947 */ /* 0x000fec0003800000 */
[----:B------:R-:W-:Y:S01]  /*c5b0*/  BPT.TRAP 0x1 ;  /* 0x000000040000795c */ /* 0x000fe20000300000 */
.L_x_242:
[----:B------:R-:W-:Y:S01]  /*c5c0*/  IMAD R5, R22, 0x8, R17 ;  /* 0x0000000816057824 */ /* 0x000fe200078e0211 */
[----:B------:R-:W-:Y:S01]  /*c5d0*/  SHF.L.U32 R0, R29, 0x1f, RZ ;  /* 0x0000001f1d007819 */ /* 0x000fe200000006ff */
[----:B------:R-:W-:Y:S03]  /*c5e0*/  BSSY B1, `(.L_x_243) ;  /* 0x0000003000017945 */ /* 0x000fe60003800000 */
[----:B------:R-:W0:Y:S02]  /*c5f0*/  SYNCS.PHASECHK.TRANS64.TRYWAIT P0, [R5+URZ+0x2d840], R0 ;  /* 0x02d84000050075a7 */ /* 0x000e24000800017f */
[----:B0-----:R-:W-:Y:S05]  /*c600*/  @!P0 BRA `(.L_x_244) ;  /* 0x0000003000f08947 */ /* 0x001fea0003800000 */
.L_x_317:
[----:B------:R-:W-:Y:S05]  /*c610*/  BSYNC B1 ;  /* 0x0000000000017941 */ /* 0x000fea0003800000 */
.L_x_243:
[----:B------:R-:W1:Y:S01]  /*c620*/  S2R R6, SR_TID.X ;  /* 0x0000000000067919 */ /* 0x000e620000002100 */
[----:B------:R-:W-:Y:S01]  /*c630*/  SHF.R.S32.HI R21, RZ, 0x1f, R9 ;  /* 0x0000001fff157819 */ /* 0x000fe20000011409 */
[----:B------:R-:W-:Y:S01]  /*c640*/  ULDC.64 UR4, c[0x0][0x300] ;  /* 0x0000c00000047ab9 */ /* 0x000fe20000000a00 */
[----:B------:R-:W-:Y:S01]  /*c650*/  ULDC.64 UR6, c[0x0][0x2e8] ;  /* 0x0000ba0000067ab9 */ /* 0x000fe20000000a00 */
[----:B------:R-:W-:Y:S01]  /*c660*/  IMAD.WIDE.U32 R2, R9, UR4, RZ ;  /* 0x0000000409027c25 */ /* 0x000fe2000f8e00ff */
[C---:B------:R-:W-:Y:S02]  /*c670*/  LOP3.LUT P5, RZ, R16.reuse, 0x2, RZ, 0xc0, !PT ;  /* 0x0000000210ff7812 */ /* 0x040fe400078ac0ff */
[----:B------:R-:W-:Y:S01]  /*c680*/  LOP3.LUT P4, RZ, R16, 0x1, RZ, 0xc0, !PT ;  /* 0x0000000110ff7812 */ /* 0x000fe2000788c0ff */
[----:B0-----:R-:W-:-:S04]  /*c690*/  IMAD R0, R21, UR4, RZ ;  /* 0x0000000415007c24 */ /* 0x001fc8000f8e02ff */
[----:B------:R-:W-:Y:S01]  /*c6a0*/  IMAD R0, R9, UR5, R0 ;  /* 0x0000000509007c24 */ /* 0x000fe2000f8e0200 */
[----:B------:R-:W-:-:S03]  /*c6b0*/  ULDC.64 UR4, c[0x0][0x310] ;  /* 0x0000c40000047ab9 */ /* 0x000fc60000000a00 */
[----:B------:R-:W-:Y:S02]  /*c6c0*/  IMAD.IADD R3, R3, 0x1, R0 ;  /* 0x0000000103037824 */ /* 0x000fe400078e0200 */
[----:B------:R-:W-:Y:S02]  /*c6d0*/  IMAD R0, R28, UR4, RZ ;  /* 0x000000041c007c24 */ /* 0x000fe4000f8e02ff */
[----:B------:R-:W-:-:S04]  /*c6e0*/  IMAD.WIDE.U32 R2, R7, UR4, R2 ;  /* 0x0000000407027c25 */ /* 0x000fc8000f8e0002 */
[----:B------:R-:W-:Y:S01]  /*c6f0*/  IMAD R0, R7, UR5, R0 ;  /* 0x0000000507007c24 */ /* 0x000fe2000f8e0200 */
[----:B------:R-:W-:-:S03]  /*c700*/  ULDC.64 UR4, c[0x0][0x308] ;  /* 0x0000c20000047ab9 */ /* 0x000fc60000000a00 */
[----:B------:R-:W-:Y:S02]  /*c710*/  IMAD.IADD R3, R3, 0x1, R0 ;  /* 0x0000000103037824 */ /* 0x000fe400078e0200 */
[----:B-1----:R-:W-:Y:S02]  /*c720*/  IMAD.SHL.U32 R4, R6, 0x8, RZ ;  /* 0x0000000806047824 */ /* 0x002fe400078e00ff */
[----:B------:R-:W-:Y:S01]  /*c730*/  IMAD.WIDE.U32 R2, R26, UR4, R2 ;  /* 0x000000041a027c25 */ /* 0x000fe2000f8e0002 */
[----:B------:R-:W-:Y:S02]  /*c740*/  UMOV UR4, 0xffffffff ;  /* 0xffffffff00047882 */ /* 0x000fe40000000000 */
[----:B------:R-:W-:Y:S01]  /*c750*/  LOP3.LUT R4, R4, 0xd8, RZ, 0xc0, !PT ;  /* 0x000000d804047812 */ /* 0x000fe200078ec0ff */
[----:B------:R-:W-:Y:S02]  /*c760*/  IMAD.SHL.U32 R11, R6, 0x8, RZ ;  /* 0x00000008060b7824 */ /* 0x000fe400078e00ff */
[----:B------:R-:W-:Y:S01]  /*c770*/  IMAD R8, R26, UR5, R3 ;  /* 0x000000051a087c24 */ /* 0x000fe2000f8e0203 */
[----:B------:R-:W-:-:S02]  /*c780*/  LOP3.LUT R4, R4, 0x18, R6, 0x78, !PT ;  /* 0x0000001804047812 */ /* 0x000fc400078e7806 */
[----:B------:R-:W-:Y:S02]  /*c790*/  LEA R6, P0, R2, UR6, 0x1 ;  /* 0x0000000602067c11 */ /* 0x000fe4000f8008ff */
[----:B------:R-:W-:Y:S02]  /*c7a0*/  LOP3.LUT R4, R4, 0x320, R11, 0xf8, !PT ;  /* 0x0000032004047812 */ /* 0x000fe400078ef80b */
[----:B------:R-:W-:-:S03]  /*c7b0*/  LEA.HI.X R8, R2, UR7, R8, 0x1, P0 ;  /* 0x0000000702087c11 */ /* 0x000fc600080f0c08 */
[----:B------:R-:W-:Y:S01]  /*c7c0*/  IMAD R4, R22, 0x3000, R4 ;  /* 0x0000300016047824 */ /* 0x000fe200078e0204 */
[----:B------:R-:W-:Y:S06]  /*c7d0*/  BRA.DIV UR4, `(.L_x_245) ;  /* 0x0000003204907947 */ /* 0x000fec000b800000 */
[----:B------:R-:W0:Y:S01]  /*c7e0*/  S2R R3, SR_TID.X ;  /* 0x0000000000037919 */ /* 0x000e220000002100 */
[----:B------:R-:W-:Y:S01]  /*c7f0*/  LOP3.LUT P6, RZ, R16, 0x4, RZ, 0xc0, !PT ;  /* 0x0000000410ff7812 */ /* 0x000fe200078cc0ff */
[----:B------:R-:W-:Y:S01]  /*c800*/  IMAD R4, R4, 0x2, R17 ;  /* 0x0000000204047824 */ /* 0x000fe200078e0211 */
[----:B------:R-:W1:Y:S04]  /*c810*/  SHFL.IDX PT, R2, R6, RZ, 0x1c1f ;  /* 0x001c1fff06027589 */ /* 0x000e6800000e0000 */
[----:B------:R-:W-:Y:S01]  /*c820*/  SHFL.IDX PT, R25, R8, 0x2, 0x1c1f ;  /* 0x005c1f0008197f89 */ /* 0x000fe200000e0000 */
[----:B0-----:R-:W-:-:S03]  /*c830*/  IMAD.SHL.U32 R11, R3, 0x8, RZ ;  /* 0x00000008030b7824 */ /* 0x001fc600078e00ff */
[----:B------:R-:W0:Y:S02]  /*c840*/  SHFL.IDX PT, R3, R8, RZ, 0x1c1f ;  /* 0x001c1fff08037589 */ /* 0x000e2400000e0000 */
[----:B------:R-:W-:-:S05]  /*c850*/  LOP3.LUT R11, R11, 0x18, RZ, 0xc0, !PT ;  /* 0x000000180b0b7812 */ /* 0x000fca00078ec0ff */
[----:B------:R-:W-:-:S05]  /*c860*/  IMAD.SHL.U32 R0, R11, 0x2, RZ ;  /* 0x000000020b007824 */ /* 0x000fca00078e00ff */
[----:B-1----:R-:W-:-:S05]  /*c870*/  IADD3 R2, P0, R2, R0, RZ ;  /* 0x0000000002027210 */ /* 0x002fca0007f1e0ff */
[----:B0-----:R-:W-:-:S05]  /*c880*/  IMAD.X R3, RZ, RZ, R3, P0 ;  /* 0x000000ffff037224 */ /* 0x001fca00000e0603 */
        /* <DEDUP_REMOVED lines=18> */
.L_x_327:
[----:B------:R-:W-:Y:S02]  /*c9b0*/  LOP3.LUT P6, RZ, R16, 0x4, RZ, 0xc0, !PT ;  /* 0x0000000410ff7812 */ /* 0x000fe400078cc0ff */
[----:B--2---:R-:W-:-:S05]  /*c9c0*/  IADD3 R2, P0, R2, R0, RZ ;  /* 0x0000000002027210 */ /* 0x004fca0007f1e0ff */
[----:B------:R-:W-:Y:S01]  /*c9d0*/  IMAD.X R3, RZ, RZ, R25, P0 ;  /* 0x000000ffff037224 */ /* 0x000fe200000e0619 */
        /* <DEDUP_REMOVED lines=8> */
.L_x_246:
[----:B------:R-:W-:Y:S02]  /*ca60*/  PLOP3.LUT P4, PT, P4, P0, PT, 0xa2, 0x0 ;  /* 0x000000000000781c */ /* 0x000fe40002781472 */
[----:B------:R-:W-:-:S08]  /*ca70*/  @P0 R2UR P4, UR4, R5 ;  /* 0x00000000050402ca */ /* 0x000fd00000080000 */
[----:B------:R-:W-:-:S05]  /*ca80*/  @P0 PLOP3.LUT P0, PT, P4, PT, PT, 0x80, 0x0 ;  /* 0x000000000000081c */ /* 0x000fca000270f070 */
[----:B------:R-:W-:Y:S01]  /*ca90*/  @!P4 SYNCS.ARRIVE.TRANS64.RED.A0T1 RZ, [UR4+0x2d830], RZ ;  /* 0x02d830ffffffc9a7 */ /* 0x000fe20008200404 */
[----:B------:R-:W-:Y:S07]  /*caa0*/  @!P4 ARRIVES.LDGSTSBAR.64.TRANSCNT [UR4+0x2d830] ;  /* 0x02d83000ff00c9b0 */ /* 0x000fee0008000a84 */
[----:B------:R-:W-:Y:S05]  /*cab0*/  @P0 BRA.U.ANY `(.L_x_246) ;  /* 0xfffffffd00e80947 */ /* 0x000fea000393ffff */
[----:B------:R-:W-:Y:S01]  /*cac0*/  NOP ;  /* 0x0000000000007918 */ /* 0x000fe20000000000 */
[----:B-1----:R-:W2:Y:S02]  /*cad0*/  LDL R2, [R1+0x48] ;  /* 0x0000480001027983 */ /* 0x002ea40000100800 */
[----:B--2---:R-:W-:-:S13]  /*cae0*/  ISETP.NE.AND P5, PT, R2, 0x3, PT ;  /* 0x000000030200780c */ /* 0x004fda0003fa5270 */
[----:B------:R-:W-:Y:S05]  /*caf0*/  @!P5 BRA `(.L_x_247) ;  /* 0x000000000004d947 */ /* 0x000fea0003800000 */
[----:B------:R-:W-:Y:S01]  /*cb00*/  BPT.TRAP 0x1 ;  /* 0x000000040000795c */ /* 0x000fe20000300000 */
.L_x_247:
[----:B------:R1:W-:Y:S01]  /*cb10*/  SYNCS.ARRIVE.TRANS64.A1T0 RZ, [R5+URZ+0x2d830], RZ ;  /* 0x02d830ff05ff79a7 */ /* 0x0003e2000810003f */
[----:B------:R-:W-:Y:S05]  /*cb20*/  @!P5 BRA `(.L_x_248) ;  /* 0x000000000004d947 */ /* 0x000fea0003800000 */
[----:B------:R-:W-:Y:S01]  /*cb30*/  BPT.TRAP 0x1 ;  /* 0x000000040000795c */ /* 0x000fe20000300000 */
.L_x_248:
[----:B------:R-:W-:Y:S01]  /*cb40*/  SHF.L.U32 R2, R20, 0x1f, RZ ;  /* 0x0000001f14027819 */ /* 0x000fe200000006ff */
[----:B-1----:R-:W-:Y:S01]  /*cb50*/  IMAD R5, R10, 0x8, R17 ;  /* 0x000000080a057824 */ /* 0x002fe200078e0211 */
[----:B------:R-:W-:Y:S03]  /*cb60*/  BSSY B1, `(.L_x_249) ;  /* 0x0000003000017945 */ /* 0x000fe60003800000 */
[----:B------:R-:W1:Y:S02]  /*cb70*/  SYNCS.PHASECHK.TRANS64.TRYWAIT P0, [R5+URZ+0x2d860], R2 ;  /* 0x02d86002050075a7 */ /* 0x000e64000800017f */
[----:B-1----:R-:W-:Y:S05]  /*cb80*/  @!P0 BRA `(.L_x_250) ;  /* 0x0000003000f88947 */ /* 0x002fea0003800000 */
.L_x_328:
[----:B------:R-:W-:Y:S05]  /*cb90*/  BSYNC B1 ;  /* 0x0000000000017941 */ /* 0x000fea0003800000 */
.L_x_249:
[----:B------:R-:W2:Y:S04]  /*cba0*/  LDL R11, [R1+0xc] ;  /* 0x00000c00010b7983 */ /* 0x000ea80000100800 */
[----:B0-----:R-:W2:Y:S01]  /*cbb0*/  LDL.LU R6, [R1] ;  /* 0x0000000001067983 */ /* 0x001ea20000300800 */
[----:B------:R-:W0:Y:S01]  /*cbc0*/  S2R R12, SR_TID.X ;  /* 0x00000000000c7919 */ /* 0x000e220000002100 */
[----:B------:R-:W-:Y:S01]  /*cbd0*/  UMOV UR4, 0xffffffff ;  /* 0xffffffff00047882 */ /* 0x000fe20000000000 */
[C---:B0-----:R-:W-:Y:S01]  /*cbe0*/  IMAD.SHL.U32 R4, R12.reuse, 0x8, RZ ;  /* 0x000000080c047824 */ /* 0x041fe200078e00ff */
[C---:B------:R-:W-:Y:S01]  /*cbf0*/  LOP3.LUT R3, R12.reuse, 0x7f, RZ, 0xc0, !PT ;  /* 0x0000007f0c037812 */ /* 0x040fe200078ec0ff */
[----:B------:R-:W-:-:S03]  /*cc00*/  IMAD.SHL.U32 R8, R12, 0x8, RZ ;  /* 0x000000080c087824 */ /* 0x000fc600078e00ff */
[----:B------:R-:W-:-:S04]  /*cc10*/  LOP3.LUT R4, R4, 0xd8, RZ, 0xc0, !PT ;  /* 0x000000d804047812 */ /* 0x000fc800078ec0ff */
[----:B------:R-:W-:Y:S02]  /*cc20*/  LOP3.LUT R4, R4, 0x18, R12, 0x78, !PT ;  /* 0x0000001804047812 */ /* 0x000fe400078e780c */
[----:B------:R-:W-:Y:S02]  /*cc30*/  SHF.R.U32.HI R3, RZ, 0x2, R3 ;  /* 0x00000002ff037819 */ /* 0x000fe40000011603 */
[----:B------:R-:W-:-:S05]  /*cc40*/  LOP3.LUT R4, R4, 0x320, R8, 0xf8, !PT ;  /* 0x0000032004047812 */ /* 0x000fca00078ef808 */
[----:B------:R-:W-:Y:S02]  /*cc50*/  IMAD R4, R10, 0x3000, R4 ;  /* 0x000030000a047824 */ /* 0x000fe400078e0204 */
[----:B--2---:R-:W-:-:S04]  /*cc60*/  IMAD R6, R6, -0x80, R11 ;  /* 0xffffff8006067824 */ /* 0x004fc800078e020b */
[----:B------:R-:W-:Y:S01]  /*cc70*/  IMAD.IADD R6, R6, 0x1, -R3 ;  /* 0x0000000106067824 */ /* 0x000fe200078e0a03 */
[----:B------:R-:W-:Y:S06]  /*cc80*/  BRA.DIV UR4, `(.L_x_251) ;  /* 0x0000003204cc7947 */ /* 0x000fec000b800000 */
[----:B-1----:R-:W0:Y:S01]  /*cc90*/  SHFL.IDX PT, R2, R18, RZ, 0x1c1f ;  /* 0x001c1fff12027589 */ /* 0x002e2200000e0000 */
[----:B------:R-:W-:-:S03]  /*cca0*/  IMAD R4, R4, 0x2, R17 ;  /* 0x0000000204047824 */ /* 0x000fc600078e0211 */
[----:B------:R-:W1:Y:S01]  /*ccb0*/  SHFL.IDX PT, R3, R19, RZ, 0x1c1f ;  /* 0x001c1fff13037589 */ /* 0x000e6200000e0000 */
[----:B0-----:R-:W-:-:S05]  /*ccc0*/  IADD3 R2, P0, R2, R0, RZ ;  /* 0x0000000002027210 */ /* 0x001fca0007f1e0ff */
[----:B-1----:R-:W-:Y:S01]  /*ccd0*/  IMAD.X R3, RZ, RZ, R3, P0 ;  /* 0x000000ffff037224 */ /* 0x002fe200000e0603 */
[----:B------:R-:W-:-:S13]  /*cce0*/  ISETP.LT.OR P0, PT, R6, 0x1, P3 ;  /* 0x000000010600780c */ /* 0x000fda0001f01670 */
[----:B------:R-:W-:Y:S01]  /*ccf0*/  @!PT LDS RZ, [RZ] ;  /* 0x00000000fffff984 */ /* 0x000fe20000000800 */
[----:B------:R-:W-:Y:S01]  /*cd00*/  LDGSTS.E.BYPASS.LTC128B.128 [R4+0x400], desc[UR36][R2.64], !P0 ;  /* 0x0040000002047fae */ /* 0x000fe2000c101d64 */
[----:B------:R-:W-:-:S13]  /*cd10*/  ISETP.LT.OR P0, PT, R6, 0x1, P2 ;  /* 0x000000010600780c */ /* 0x000fda0001701670 */
[----:B------:R-:W-:Y:S01]  /*cd20*/  LDGSTS.E.BYPASS.LTC128B.128 [R4+0x2400], desc[UR36][R2.64+0x40], !P0 ;  /* 0x0240004002047fae */ /* 0x000fe2000c101d64 */
[----:B------:R-:W-:-:S13]  /*cd30*/  ISETP.LT.OR P0, PT, R6, 0x1, P1 ;  /* 0x000000010600780c */ /* 0x000fda0000f01670 */
[----:B------:R0:W-:Y:S04]  /*cd40*/  LDGSTS.E.BYPASS.LTC128B.128 [R4+0x4400], desc[UR36][R2.64+0x80], !P0 ;  /* 0x0440008002047fae */ /* 0x0001e8000c101d64 */
[----:B0-----:R-:W0:Y:S04]  /*cd50*/  SHFL.IDX PT, R2, R18, 0x1, 0x1c1f ;  /* 0x003c1f0012027f89 */ /* 0x001e2800000e0000 */
[----:B------:R-:W1:Y:S01]  /*cd60*/  SHFL.IDX PT, R3, R19, 0x1, 0x1c1f ;  /* 0x003c1f0013037f89 */ /* 0x000e6200000e0000 */
[----:B0-----:R-:W-:-:S05]  /*cd70*/  IADD3 R2, P0, R2, R0, RZ ;  /* 0x0000000002027210 */ /* 0x001fca0007f1e0ff */
[----:B-1----:R-:W-:Y:S01]  /*cd80*/  IMAD.X R3, RZ, RZ, R3, P0 ;  /* 0x000000ffff037224 */ /* 0x002fe200000e0603 */
[----:B------:R-:W-:-:S13]  /*cd90*/  ISETP.LT.OR P0, PT, R6, 0x21, P3 ;  /* 0x000000210600780c */ /* 0x000fda0001f01670 */
[----:B------:R-:W-:Y:S01]  /*cda0*/  LDGSTS.E.BYPASS.LTC128B.128 [R4+0xc00], desc[UR36][R2.64], !P0 ;  /* 0x00c0000002047fae */ /* 0x000fe2000c101d64 */
[----:B------:R-:W-:-:S13]  /*cdb0*/  ISETP.LT.OR P0, PT, R6, 0x21, P2 ;  /* 0x000000210600780c */ /* 0x000fda0001701670 */
[----:B------:R-:W-:Y:S01]  /*cdc0*/  LDGSTS.E.BYPASS.LTC128B.128 [R4+0x2c00], desc[UR36][R2.64+0x40], !P0 ;  /* 0x02c0004002047fae */ /* 0x000fe2000c101d64 */
[----:B------:R-:W-:-:S13]  /*cdd0*/  ISETP.LT.OR P0, PT, R6, 0x21, P1 ;  /* 0x000000210600780c */ /* 0x000fda0000f01670 */
[----:B------:R0:W-:Y:S04]  /*cde0*/  LDGSTS.E.BYPASS.LTC128B.128 [R4+0x4c00], desc[UR36][R2.64+0x80], !P0 ;  /* 0x04c0008002047fae */ /* 0x0001e8000c101d64 */
[----:B0-----:R-:W0:Y:S04]  /*cdf0*/  SHFL.IDX PT, R2, R18, 0x2, 0x1c1f ;  /* 0x005c1f0012027f89 */ /* 0x001e2800000e0000 */
[----:B------:R-:W1:Y:S04]  /*ce00*/  SHFL.IDX PT, R3, R19, 0x2, 0x1c1f ;  /* 0x005c1f0013037f89 */ /* 0x000e6800000e0000 */
[----:B------:R-:W2:Y:S01]  /*ce10*/  SHFL.IDX PT, R19, R19, 0x3, 0x1c1f ;  /* 0x007c1f0013137f89 */ /* 0x000ea200000e0000 */
        /* <DEDUP_REMOVED lines=8> */
[----:B0-2---:R0:W1:Y:S02]  /*cea0*/  SHFL.IDX PT, R2, R18, 0x3, 0x1c1f ;  /* 0x007c1f0012027f89 */ /* 0x00506400000e0000 */
.L_x_338:
[----:B-1----:R-:W-:Y:S01]  /*ceb0*/  IADD3 R2, P0, R2, R0, RZ ;  /* 0x0000000002027210 */ /* 0x002fe20007f1e0ff */
[----:B------:R-:W-:Y:S01]  /*cec0*/  ULDC.64 UR4, c[0x0][0x328] ;  /* 0x0000ca0000047ab9 */ /* 0x000fe20000000a00 */
[----:B------:R-:W-:Y:S01]  /*ced0*/  ULDC.64 UR6, c[0x0][0x318] ;  /* 0x0000c60000067ab9 */ /* 0x000fe20000000a00 */
        /* <DEDUP_REMOVED lines=12> */
[----:B-1----:R-:W-:Y:S01]  /*cfa0*/  IMAD.WIDE.U32 R2, R9, UR4, RZ ;  /* 0x0000000409027c25 */ /* 0x002fe2000f8e00ff */
[----:B------:R-:W-:-:S03]  /*cfb0*/  ULDC.64 UR4, c[0x0][0x338] ;  /* 0x0000ce0000047ab9 */ /* 0x000fc60000000a00 */
[----:B------:R-:W-:Y:S02]  /*cfc0*/  IMAD.IADD R3, R3, 0x1, R0 ;  /* 0x0000000103037824 */ /* 0x000fe400078e0200 */
[----:B------:R-:W-:Y:S02]  /*cfd0*/  IMAD R28, R28, UR4, RZ ;  /* 0x000000041c1c7c24 */ /* 0x000fe4000f8e02ff */
[----:B------:R-:W-:-:S04]  /*cfe0*/  IMAD.WIDE.U32 R2, R7, UR4, R2 ;  /* 0x0000000407027c25 */ /* 0x000fc8000f8e0002 */
[----:B------:R-:W-:Y:S01]  /*cff0*/  IMAD R28, R7, UR5, R28 ;  /* 0x00000005071c7c24 */ /* 0x000fe2000f8e021c */
[----:B------:R-:W-:-:S03]  /*d000*/  ULDC.64 UR4, c[0x0][0x330] ;  /* 0x0000cc0000047ab9 */ /* 0x000fc60000000a00 */
[----:B------:R-:W-:Y:S02]  /*d010*/  IMAD.IADD R3, R3, 0x1, R28 ;  /* 0x0000000103037824 */ /* 0x000fe400078e021c */
[----:B------:R-:W-:-:S04]  /*d020*/  IMAD.WIDE.U32 R2, R26, UR4, R2 ;  /* 0x000000041a027c25 */ /* 0x000fc8000f8e0002 */
[----:B------:R-:W-:Y:S01]  /*d030*/  IMAD R0, R26, UR5, R3 ;  /* 0x000000051a007c24 */ /* 0x000fe2000f8e0203 */
[----:B0-----:R-:W-:-:S04]  /*d040*/  LEA R18, P0, R2, UR6, 0x1 ;  /* 0x0000000602127c11 */ /* 0x001fc8000f8008ff */
[----:B------:R-:W-:Y:S01]  /*d050*/  LEA.HI.X R0, R2, UR7, R0, 0x1, P0 ;  /* 0x0000000702007c11 */ /* 0x000fe200080f0c00 */
[----:B------:R-:W-:Y:S01]  /*d060*/  NOP ;  /* 0x0000000000007918 */ /* 0x000fe20000000000 */
[----:B------:R-:W-:-:S13]  /*d070*/  PLOP3.LUT P0, PT, PT, PT, PT, 0x80, 0x0 ;  /* 0x000000000000781c */ /* 0x000fda0003f0f070 */
.L_x_252:
[----:B------:R-:W-:Y:S02]  /*d080*/  PLOP3.LUT P4, PT, P4, P0, PT, 0xa2, 0x0 ;  /* 0x000000000000781c */ /* 0x000fe40002781472 */
[----:B------:R-:W-:-:S08]  /*d090*/  @P0 R2UR P4, UR4, R5 ;  /* 0x00000000050402ca */ /* 0x000fd00000080000 */
[----:B------:R-:W-:-:S05]  /*d0a0*/  @P0 PLOP3.LUT P0, PT, P4, PT, PT, 0x80, 0x0 ;  /* 0x000000000000081c */ /* 0x000fca000270f070 */
[----:B------:R-:W-:Y:S01]  /*d0b0*/  @!P4 SYNCS.ARRIVE.TRANS64.RED.A0T1 RZ, [UR4+0x2d850], RZ ;  /* 0x02d850ffffffc9a7 */ /* 0x000fe20008200404 */
[----:B------:R-:W-:Y:S07]  /*d0c0*/  @!P4 ARRIVES.LDGSTSBAR.64.TRANSCNT [UR4+0x2d850] ;  /* 0x02d85000ff00c9b0 */ /* 0x000fee0008000a84 */
[----:B------:R-:W-:Y:S05]  /*d0d0*/  @P0 BRA.U.ANY `(.L_x_252) ;  /* 0xfffffffd00e80947 */ /* 0x000fea000393ffff */
[----:B------:R-:W-:Y:S01]  /*d0e0*/  NOP ;  /* 0x0000000000007918 */ /* 0x000fe20000000000 */
[----:B------:R-:W2:Y:S01]  /*d0f0*/  LDL R2, [R1+0x48] ;  /* 0x0000480001027983 */ /* 0x000ea20000100800 */
[----:B------:R-:W-:Y:S02]  /*d100*/  MOV R19, R0 ;  /* 0x0000000000137202 */ /* 0x000fe40000000f00 */
[----:B--2---:R-:W-:-:S13]  /*d110*/  ISETP.NE.AND P5, PT, R2, 0x3, PT ;  /* 0x000000030200780c */ /* 0x004fda0003fa5270 */
[----:B------:R-:W-:Y:S05]  /*d120*/  @!P5 BRA `(.L_x_253) ;  /* 0x000000000004d947 */ /* 0x000fea0003800000 */
[----:B------:R-:W-:Y:S01]  /*d130*/  BPT.TRAP 0x1 ;  /* 0x000000040000795c */ /* 0x000fe20000300000 */
.L_x_253:
[----:B------:R-:W2:Y:S01]  /*d140*/  LDL R2, [R1+0x10] ;  /* 0x0000100001027983 */ /* 0x000ea20000100800 */
[----:B------:R1:W-:Y:S01]  /*d150*/  SYNCS.ARRIVE.TRANS64.A1T0 RZ, [R5+URZ+0x2d850], RZ ;  /* 0x02d850ff05ff79a7 */ /* 0x0003e2000810003f */
[C---:B------:R-:W-:Y:S02]  /*d160*/  VIADD R0, R23.reuse, 0xffffffff ;  /* 0xffffffff17007836 */ /* 0x040fe40000000000 */
[----:B------:R1:W-:Y:S01]  /*d170*/  STL [R1], R23 ;  /* 0x0000001701007387 */ /* 0x0003e20000100800 */
[----:B------:R-:W-:Y:S02]  /*d180*/  IMAD.MOV.U32 R20, RZ, RZ, R29 ;  /* 0x000000ffff147224 */ /* 0x000fe400078e001d */
[----:B------:R-:W-:Y:S01]  /*d190*/  IMAD.MOV.U32 R10, RZ, RZ, R22 ;  /* 0x000000ffff0a7224 */ /* 0x000fe200078e0016 */
[----:B--2---:R-:W-:-:S13]  /*d1a0*/  ISETP.GT.AND P0, PT, R23, R2, PT ;  /* 0x000000021700720c */ /* 0x004fda0003f04270 */
[----:B-1----:R-:W-:Y:S05]  /*d1b0*/  @P0 BRA `(.L_x_254) ;  /* 0xfffffff000580947 */ /* 0x002fea000383ffff */
.L_x_241:
[----:B------:R-:W-:Y:S05]  /*d1c0*/  BSYNC B0 ;  /* 0x0000000000007941 */ /* 0x000fea0003800000 */
.L_x_240:
[----:B------:R-:W1:Y:S01]  /*d1d0*/  S2R R2, SR_TID.X ;  /* 0x0000000000027919 */ /* 0x000e620000002100 */
[----:B------:R-:W-:Y:S01]  /*d1e0*/  BSSY B0, `(.L_x_255) ;  /* 0x0000010000007945 */ /* 0x000fe20003800000 */
[----:B-1----:R-:W-:-:S04]  /*d1f0*/  LOP3.LUT R2, R2, 0x7f, RZ, 0xc0, !PT ;  /* 0x0000007f02027812 */ /* 0x002fc800078ec0ff */
[----:B------:R-:W-:-:S13]  /*d200*/  ISETP.NE.AND P0, PT, R2, RZ, PT ;  /* 0x000000ff0200720c */ /* 0x000fda0003f05270 */
[----:B------:R-:W-:Y:S05]  /*d210*/  @P0 BRA `(.L_x_256) ;  /* 0x0000000000300947 */ /* 0x000fea0003800000 */
[----:B0-----:R-:W0:Y:S01]  /*d220*/  S2R R5, SR_LANEID ;  /* 0x0000000000057919 */ /* 0x001e220000000000 */
        /* <DEDUP_REMOVED lines=10> */
[----:B0-----:R-:W-:-:S07]  /*d2d0*/  IADD3 R24, R0, UR38, R7 ;  /* 0x0000002600187c10 */ /* 0x001fce000fffe007 */
.L_x_256:
[----:B------:R-:W-:Y:S05]  /*d2e0*/  BSYNC B0 ;  /* 0x0000000000007941 */ /* 0x000fea0003800000 */
.L_x_255:
[----:B------:R-:W2:Y:S02]  /*d2f0*/  LDL R0, [R1+0x48] ;  /* 0x0000480001007983 */ /* 0x000ea40000100800 */
[----:B--2---:R-:W-:-:S13]  /*d300*/  ISETP.NE.AND P0, PT, R0, 0x3, PT ;  /* 0x000000030000780c */ /* 0x004fda0003f05270 */
[----:B------:R-:W-:Y:S05]  /*d310*/  @!P0 BRA `(.L_x_257) ;  /* 0x0000000000048947 */ /* 0x000fea0003800000 */
[----:B------:R-:W-:Y:S01]  /*d320*/  BPT.TRAP 0x1 ;  /* 0x000000040000795c */ /* 0x000fe20000300000 */
.L_x_257:
[----:B------:R-:W2:Y:S01]  /*d330*/  LDL.LU R2, [R1+0xc] ;  /* 0x00000c0001027983 */ /* 0x000ea20000300800 */
[----:B------:R-:W-:Y:S01]  /*d340*/  IMAD R0, R22, 0x8, R17 ;  /* 0x0000000816007824 */ /* 0x000fe200078e0211 */
[----:B------:R-:W-:Y:S01]  /*d350*/  SHF.L.U32 R3, R29, 0x1f, RZ ;  /* 0x0000001f1d037819 */ /* 0x000fe200000006ff */
[----:B------:R-:W-:Y:S03]  /*d360*/  BSSY B0, `(.L_x_258) ;  /* 0x0000004000007945 */ /* 0x000fe60003800000 */
[----:B------:R-:W1:Y:S01]  /*d370*/  SYNCS.PHASECHK.TRANS64.TRYWAIT P0, [R0+URZ+0x2d860], R3 ;  /* 0x02d86003000075a7 */ /* 0x000e62000800017f */
[----:B--2---:R-:W-:Y:S01]  /*d380*/  IMAD R6, R23, -0x80, R2 ;  /* 0xffffff8017067824 */ /* 0x004fe200078e0202 */
[----:B-1----:R-:W-:Y:S06]  /*d390*/  @!P0 BRA `(.L_x_259) ;  /* 0x00000030006c8947 */ /* 0x002fec0003800000 */
.L_x_339:
[----:B------:R-:W-:Y:S05]  /*d3a0*/  BSYNC B0 ;  /* 0x0000000000007941 */ /* 0x000fea0003800000 */
.L_x_258:
[----:B------:R-:W0:Y:S01]  /*d3b0*/  S2R R2, SR_TID.X ;  /* 0x0000000000027919 */ /* 0x000e220000002100 */
[----:B------:R-:W-:Y:S01]  /*d3c0*/  UMOV UR4, 0xffffffff ;  /* 0xffffffff00047882 */ /* 0x000fe20000000000 */
[----:B------:R-:W2:Y:S01]  /*d3d0*/  S2R R7, SR_TID.X ;  /* 0x0000000000077919 */ /* 0x000ea20000002100 */
[----:B0-----:R-:W-:Y:S01]  /*d3e0*/  LOP3.LUT R5, R2, 0x7f, RZ, 0xc0, !PT ;  /* 0x0000007f02057812 */ /* 0x001fe200078ec0ff */
[----:B--2---:R-:W-:-:S03]  /*d3f0*/  IMAD.SHL.U32 R2, R7, 0x8, RZ ;  /* 0x0000000807027824 */ /* 0x004fc600078e00ff */
[----:B------:R-:W-:Y:S01]  /*d400*/  SHF.R.U32.HI R5, RZ, 0x2, R5 ;  /* 0x00000002ff057819 */ /* 0x000fe20000011605 */
[----:B------:R-:W-:Y:S01]  /*d410*/  IMAD.SHL.U32 R4, R7, 0x8, RZ ;  /* 0x0000000807047824 */ /* 0x000fe200078e00ff */
[----:B------:R-:W-:-:S03]  /*d420*/  LOP3.LUT R2, R2, 0xd8, RZ, 0xc0, !PT ;  /* 0x000000d802027812 */ /* 0x000fc600078ec0ff */
[----:B------:R-:W-:Y:S01]  /*d430*/  IMAD.IADD R6, R6, 0x1, -R5 ;  /* 0x0000000106067824 */ /* 0x000fe200078e0a05 */
[----:B------:R-:W-:-:S04]  /*d440*/  LOP3.LUT R2, R2, 0x18, R7, 0x78, !PT ;  /* 0x0000001802027812 */ /* 0x000fc800078e7807 */
[----:B------:R-:W-:-:S05]  /*d450*/  LOP3.LUT R2, R2, 0x320, R4, 0xf8, !PT ;  /* 0x0000032002027812 */ /* 0x000fca00078ef804 */
[----:B------:R-:W-:Y:S01]  /*d460*/  IMAD R4, R22, 0x3000, R2 ;  /* 0x0000300016047824 */ /* 0x000fe200078e0202 */
[----:B------:R-:W-:Y:S06]  /*d470*/  BRA.DIV UR4, `(.L_x_260) ;  /* 0x0000003204487947 */ /* 0x000fec000b800000 */
[----:B------:R-:W0:Y:S01]  /*d480*/  S2R R2, SR_TID.X ;  /* 0x0000000000027919 */ /* 0x000e220000002100 */
[----:B------:R-:W-:Y:S01]  /*d490*/  ULDC UR4, c[0x0][0x2f4] ;  /* 0x0000bd0000047ab9 */ /* 0x000fe20000000800 */
[----:B------:R-:W-:Y:S01]  /*d4a0*/  IMAD R4, R4, 0x2, R17 ;  /* 0x0000000204047824 */ /* 0x000fe200078e0211 */
[----:B------:R-:W2:Y:S04]  /*d4b0*/  SHFL.IDX PT, R14, R18, RZ, 0x1c1f ;  /* 0x001c1fff120e7589 */ /* 0x000ea800000e0000 */
[----:B-1----:R-:W1:Y:S01]  /*d4c0*/  SHFL.IDX PT, R3, R19, RZ, 0x1c1f ;  /* 0x001c1fff13037589 */ /* 0x002e6200000e0000 */
[----:B0-----:R-:W-:-:S05]  /*d4d0*/  IMAD.SHL.U32 R7, R2, 0x8, RZ ;  /* 0x0000000802077824 */ /* 0x001fca00078e00ff */
[----:B------:R-:W-:-:S04]  /*d4e0*/  LOP3.LUT R7, R7, 0x18, RZ, 0xc0, !PT ;  /* 0x0000001807077812 */ /* 0x000fc800078ec0ff */
[C---:B------:R-:W-:Y:S01]  /*d4f0*/  ISETP.GE.AND P2, PT, R7.reuse, UR4, PT ;  /* 0x0000000407007c0c */ /* 0x040fe2000bf46270 */
[C---:B------:R-:W-:Y:S01]  /*d500*/  IMAD.SHL.U32 R5, R7.reuse, 0x2, RZ ;  /* 0x0000000207057824 */ /* 0x040fe200078e00ff */
[C---:B------:R-:W-:Y:S02]  /*d510*/  LOP3.LUT R8, R7.reuse, 0x20, RZ, 0xfc, !PT ;  /* 0x0000002007087812 */ /* 0x040fe400078efcff */
[----:B------:R-:W-:Y:S02]  /*d520*/  ISETP.LT.OR P4, PT, R6, 0x1, P2 ;  /* 0x000000010600780c */ /* 0x000fe40001781670 */
[----:B--2---:R-:W-:Y:S02]  /*d530*/  IADD3 R2, P0, R14, R5, RZ ;  /* 0x000000050e027210 */ /* 0x004fe40007f1e0ff */
[----:B------:R-:W-:Y:S01]  /*d540*/  LOP3.LUT R7, R7, 0x40, RZ, 0xfc, !PT ;  /* 0x0000004007077812 */ /* 0x000fe200078efcff */
[----:B------:R-:W0:Y:S01]  /*d550*/  SHFL.IDX PT, R14, R18, 0x1, 0x1c1f ;  /* 0x003c1f00120e7f89 */ /* 0x000e2200000e0000 */
[----:B------:R-:W-:Y:S01]  /*d560*/  ISETP.GE.AND P1, PT, R8, UR4, PT ;  /* 0x0000000408007c0c */ /* 0x000fe2000bf26270 */
[----:B-1----:R-:W-:Y:S01]  /*d570*/  IMAD.X R3, RZ, RZ, R3, P0 ;  /* 0x000000ffff037224 */ /* 0x002fe200000e0603 */
[----:B------:R-:W-:-:S02]  /*d580*/  ISETP.GE.AND P0, PT, R7, UR4, PT ;  /* 0x0000000407007c0c */ /* 0x000fc4000bf06270 */
[----:B------:R-:W-:-:S03]  /*d590*/  ISETP.LT.OR P3, PT, R6, 0x1, P1 ;  /* 0x000000010600780c */ /* 0x000fc60000f61670 */
[----:B------:R-:W-:Y:S01]  /*d5a0*/  LDGSTS.E.BYPASS.LTC128B.128 [R4+0x400], desc[UR36][R2.64], !P4 ;  /* 0x0040000002047fae */ /* 0x000fe2000e101d64 */
[----:B------:R-:W-:-:S09]  /*d5b0*/  ISETP.LT.OR P4, PT, R6, 0x1, P0 ;  /* 0x000000010600780c */ /* 0x000fd20000781670 */
[----:B------:R-:W-:Y:S04]  /*d5c0*/  LDGSTS.E.BYPASS.LTC128B.128 [R4+0x2400], desc[UR36][R2.64+0x40], !P3 ;  /* 0x0240004002047fae */ /* 0x000fe8000d901d64 */
[----:B------:R1:W-:Y:S01]  /*d5d0*/  LDGSTS.E.BYPASS.LTC128B.128 [R4+0x4400], desc[UR36][R2.64+0x80], !P4 ;  /* 0x0440008002047fae */ /* 0x0003e2000e101d64 */
[----:B------:R-:W-:-:S03]  /*d5e0*/  ISETP.LT.OR P4, PT, R6, 0x21, P2 ;  /* 0x000000210600780c */ /* 0x000fc60001781670 */
[----:B-1----:R-:W1:Y:S01]  /*d5f0*/  SHFL.IDX PT, R3, R19, 0x1, 0x1c1f ;  /* 0x003c1f0013037f89 */ /* 0x002e6200000e0000 */
[----:B0-----:R-:W-:-:S03]  /*d600*/  IADD3 R2, P3, R14, R5, RZ ;  /* 0x000000050e027210 */ /* 0x001fc60007f7e0ff */
[----:B------:R-:W0:Y:S02]  /*d610*/  SHFL.IDX PT, R14, R18, 0x2, 0x1c1f ;  /* 0x005c1f00120e7f89 */ /* 0x000e2400000e0000 */
[----:B-1----:R-:W-:Y:S01]  /*d620*/  IMAD.X R3, RZ, RZ, R3, P3 ;  /* 0x000000ffff037224 */ /* 0x002fe200018e0603 */
[----:B------:R-:W-:-:S04]  /*d630*/  ISETP.LT.OR P3, PT, R6, 0x21, P1 ;  /* 0x000000210600780c */ /* 0x000fc80000f61670 */
[----:B------:R-:W-:Y:S01]  /*d640*/  LDGSTS.E.BYPASS.LTC128B.128 [R4+0xc00], desc[UR36][R2.64], !P4 ;  /* 0x00c0000002047fae */ /* 0x000fe2000e101d64 */
[----:B------:R-:W-:-:S08]  /*d650*/  ISETP.LT.OR P4, PT, R6, 0x21, P0 ;  /* 0x000000210600780c */ /* 0x000fd00000781670 */
[----:B------:R-:W-:Y:S05]  /*d660*/  LDGSTS.E.BYPASS.LTC128B.128 [R4+0x2c00], desc[UR36][R2.64+0x40], !P3 ;  /* 0x02c0004002047fae */ /* 0x000fea000d901d64 */
[----:B------:R1:W-:Y:S01]  /*d670*/  LDGSTS.E.BYPASS.LTC128B.128 [R4+0x4c00], desc[UR36][R2.64+0x80], !P4 ;  /* 0x04c0008002047fae */ /* 0x0003e2000e101d64 */
[----:B------:R-:W-:-:S03]  /*d680*/  ISETP.LT.OR P4, PT, R6, 0x41, P2 ;  /* 0x000000410600780c */ /* 0x000fc60001781670 */
[----:B-1----:R-:W1:Y:S01]  /*d690*/  SHFL.IDX PT, R3, R19, 0x2, 0x1c1f ;  /* 0x005c1f0013037f89 */ /* 0x002e6200000e0000 */
[----:B0-----:R-:W-:-:S03]  /*d6a0*/  IADD3 R2, P3, R14, R5, RZ ;  /* 0x000000050e027210 */ /* 0x001fc60007f7e0ff */
[----:B------:R-:W0:Y:S04]  /*d6b0*/  SHFL.IDX PT, R19, R19, 0x3, 0x1c1f ;  /* 0x007c1f0013137f89 */ /* 0x000e2800000e0000 */
[----:B------:R2:W3:Y:S01]  /*d6c0*/  SHFL.IDX PT, R14, R18, 0x3, 0x1c1f ;  /* 0x007c1f00120e7f89 */ /* 0x0004e200000e0000 */
[----:B-1----:R-:W-:Y:S01]  /*d6d0*/  IMAD.X R3, RZ, RZ, R3, P3 ;  /* 0x000000ffff037224 */ /* 0x002fe200018e0603 */
[----:B------:R-:W-:-:S04]  /*d6e0*/  ISETP.LT.OR P3, PT, R6, 0x41, P1 ;  /* 0x000000410600780c */ /* 0x000fc80000f61670 */
[----:B------:R2:W-:Y:S01]  /*d6f0*/  LDGSTS.E.BYPASS.LTC128B.128 [R4+0x1400], desc[UR36][R2.64], !P4 ;  /* 0x0140000002047fae */ /* 0x0005e2000e101d64 */
[----:B------:R-:W-:-:S08]  /*d700*/  ISETP.LT.OR P4, PT, R6, 0x41, P0 ;  /* 0x000000410600780c */ /* 0x000fd00000781670 */
[----:B------:R2:W-:Y:S05]  /*d710*/  LDGSTS.E.BYPASS.LTC128B.128 [R4+0x3400], desc[UR36][R2.64+0x40], !P3 ;  /* 0x0340004002047fae */ /* 0x0005ea000d901d64 */
[----:B0--3--:R2:W-:Y:S02]  /*d720*/  LDGSTS.E.BYPASS.LTC128B.128 [R4+0x5400], desc[UR36][R2.64+0x80], !P4 ;  /* 0x0540008002047fae */ /* 0x0095e4000e101d64 */
.L_x_349:
[C---:B------:R-:W-:Y:S02]  /*d730*/  ISETP.LT.OR P2, PT, R6.reuse, 0x61, P2 ;  /* 0x000000610600780c */ /* 0x040fe40001741670 */
[C---:B------:R-:W-:Y:S02]  /*d740*/  ISETP.LT.OR P1, PT, R6.reuse, 0x61, P1 ;  /* 0x000000610600780c */ /* 0x040fe40000f21670 */
[----:B------:R-:W-:Y:S02]  /*d750*/  ISETP.LT.OR P0, PT, R6, 0x61, P0 ;  /* 0x000000610600780c */ /* 0x000fe40000701670 */
[----:B--2---:R-:W-:-:S05]  /*d760*/  IADD3 R2, P3, R14, R5, RZ ;  /* 0x000000050e027210 */ /* 0x004fca0007f7e0ff */
[----:B------:R-:W-:-:S05]  /*d770*/  IMAD.X R3, RZ, RZ, R19, P3 ;  /* 0x000000ffff037224 */ /* 0x000fca00018e0613 */
        /* <DEDUP_REMOVED lines=8> */
.L_x_261:
[----:B------:R-:W-:Y:S02]  /*d800*/  PLOP3.LUT P1, PT, P1, P0, PT, 0xa2, 0x0 ;  /* 0x000000000000781c */ /* 0x000fe40000f21472 */
[----:B------:R-:W-:-:S08]  /*d810*/  @P0 R2UR P1, UR4, R0 ;  /* 0x00000000000402ca */ /* 0x000fd00000020000 */
[----:B------:R-:W-:-:S05]  /*d820*/  @P0 PLOP3.LUT P0, PT, P1, PT, PT, 0x80, 0x0 ;  /* 0x000000000000081c */ /* 0x000fca0000f0f070 */
[----:B------:R-:W-:Y:S01]  /*d830*/  @!P1 SYNCS.ARRIVE.TRANS64.RED.A0T1 RZ, [UR4+0x2d850], RZ ;  /* 0x02d850ffffff99a7 */ /* 0x000fe20008200404 */
[----:B------:R-:W-:Y:S07]  /*d840*/  @!P1 ARRIVES.LDGSTSBAR.64.TRANSCNT [UR4+0x2d850] ;  /* 0x02d85000ff0099b0 */ /* 0x000fee0008000a84 */
[----:B------:R-:W-:Y:S05]  /*d850*/  @P0 BRA.U.ANY `(.L_x_261) ;  /* 0xfffffffd00e80947 */ /* 0x000fea000393ffff */
[----:B------:R-:W-:Y:S01]  /*d860*/  NOP ;  /* 0x0000000000007918 */ /* 0x000fe20000000000 */
[----:B0-----:R-:W2:Y:S02]  /*d870*/  LDL R2, [R1+0x48] ;  /* 0x0000480001027983 */ /* 0x001ea40000100800 */
[----:B--2---:R-:W-:-:S13]  /*d880*/  ISETP.NE.AND P2, PT, R2, 0x3, PT ;  /* 0x000000030200780c */ /* 0x004fda0003f45270 */
[----:B------:R-:W-:Y:S05]  /*d890*/  @!P2 BRA `(.L_x_262) ;  /* 0x000000000004a947 */ /* 0x000fea0003800000 */
[----:B------:R-:W-:Y:S01]  /*d8a0*/  BPT.TRAP 0x1 ;  /* 0x000000040000795c */ /* 0x000fe20000300000 */
.L_x_262:
[----:B------:R-:W-:Y:S01]  /*d8b0*/  VIADD R22, R22, 0x1 ;  /* 0x0000000116167836 */ /* 0x000fe20000000000 */
[----:B------:R0:W-:Y:S04]  /*d8c0*/  SYNCS.ARRIVE.TRANS64.A1T0 RZ, [R0+URZ+0x2d850], RZ ;  /* 0x02d850ff00ff79a7 */ /* 0x0001e8000810003f */
[----:B------:R-:W-:-:S04]  /*d8d0*/  ISETP.NE.AND P0, PT, R22, 0x2, PT ;  /* 0x000000021600780c */ /* 0x000fc80003f05270 */
[----:B0-----:R-:W-:Y:S02]  /*d8e0*/  SEL R0, RZ, 0x1, P0 ;  /* 0x00000001ff007807 */ /* 0x001fe40000000000 */
[----:B------:R-:W-:Y:S02]  /*d8f0*/  SEL R22, R22, RZ, P0 ;  /* 0x000000ff16167207 */ /* 0x000fe40000000000 */
[----:B------:R-:W-:-:S07]  /*d900*/  LOP3.LUT R29, R29, R0, RZ, 0x3c, !PT ;  /* 0x000000001d1d7212 */ /* 0x000fce00078e3cff */
.L_x_221:
[----:B------:R-:W-:Y:S05]  /*d910*/  BSYNC B7 ;  /* 0x0000000000077941 */ /* 0x000fea0003800000 */
.L_x_219:
[----:B------:R-:W-:-:S13]  /*d920*/  LOP3.LUT P0, RZ, R16, 0x40, RZ, 0xc0, !PT ;  /* 0x0000004010ff7812 */ /* 0x000fda000780c0ff */
[----:B------:R-:W-:Y:S05]  /*d930*/  @!P0 BRA `(.L_x_263) ;  /* 0x0000000000248947 */ /* 0x000fea0003800000 */
[----:B------:R-:W-:Y:S05]  /*d940*/  WARPSYNC.ALL ;  /* 0x0000000000007948 */ /* 0x000fea0003800000 */
[----:B------:R-:W0:Y:S08]  /*d950*/  S2UR UR5, SR_CgaCtaId ;  /* 0x00000000000579c3 */ /* 0x000e300000008800 */
[----:B------:R-:W-:Y:S06]  /*d960*/  BAR.SYNC.DEFER_BLOCKING 0x5, 0x200 ;  /* 0x0148000000007b1d */ /* 0x000fec0000010000 */
[----:B------:R-:W-:-:S02]  /*d970*/  UMOV UR4, 0x400 ;  /* 0x0000040000047882 */ /* 0x000fc40000000000 */
[----:B0-----:R-:W-:-:S06]  /*d980*/  ULEA UR4, UR5, UR4, 0x18 ;  /* 0x0000000405047291 */ /* 0x001fcc000f8ec03f */
[----:B------:R-:W-:-:S05]  /*d990*/  IMAD.U32 R17, RZ, RZ, UR4 ;  /* 0x00000004ff117e24 */ /* 0x000fca000f8e00ff */
[----:B------:R0:W1:Y:S01]  /*d9a0*/  LDS.128 R24, [R17+0x2d8d0] ;  /* 0x02d8d00011187984 */ /* 0x0000620000000c00 */
[----:B------:R-:W-:Y:S06]  /*d9b0*/  BAR.ARV 0x4, 0x200 ;  /* 0x0108000000007b1d */ /* 0x000fec0000002000 */
[----:B------:R-:W-:Y:S05]  /*d9c0*/  BRA `(.L_x_264) ;  /* 0x0000000800d07947 */ /* 0x000fea0003800000 */
.L_x_263:
[----:B------:R-:W0:Y:S01]  /*d9d0*/  S2R R0, SR_TID.X ;  /* 0x0000000000007919 */ /* 0x000e220000002100 */
[----:B------:R-:W-:Y:S01]  /*d9e0*/  UMOV UR4, 0xffffffff ;  /* 0xffffffff00047882 */ /* 0x000fe20000000000 */
[----:B0-----:R-:W-:-:S04]  /*d9f0*/  LOP3.LUT R8, R0, 0x1f, RZ, 0xc0, !PT ;  /* 0x0000001f00087812 */ /* 0x001fc800078ec0ff */
[----:B------:R-:W-:Y:S01]  /*da00*/  ISETP.NE.AND P0, PT, R8, 0x1f, PT ;  /* 0x0000001f0800780c */ /* 0x000fe20003f05270 */
[----:B------:R-:W-:-:S12]  /*da10*/  BRA.DIV UR4, `(.L_x_265) ;  /* 0x0000003204507947 */ /* 0x000fd8000b800000 */
[----:B------:R-:W-:Y:S01]  /*da20*/  IMAD.IADD R9, R27, 0x1, R8 ;  /* 0x000000011b097824 */ /* 0x000fe200078e0208 */
[----:B------:R-:W-:-:S04]  /*da30*/  ULDC UR4, c[0x0][0xc3c] ;  /* 0x00030f0000047ab9 */ /* 0x000fc80000000800 */
[----:B------:R-:W-:-:S13]  /*da40*/  ISETP.GE.OR P1, PT, R9, UR4, !P0 ;  /* 0x0000000409007c0c */ /* 0x000fda000c726670 */
[----:B------:R-:W0:Y:S08]  /*da50*/  @!P1 LDC.64 R2, c[0x0][0xc80] ;  /* 0x00032000ff029b82 */ /* 0x000e300000000a00 */
[----:B------:R-:W1:Y:S01]  /*da60*/  @!P1 LDC.64 R4, c[0x0][0xc78] ;  /* 0x00031e00ff049b82 */ /* 0x000e620000000a00 */
[----:B0-----:R-:W-:-:S05]  /*da70*/  @!P1 IMAD.WIDE R2, R9, 0x4, R2 ;  /* 0x0000000409029825 */ /* 0x001fca00078e0202 */
[----:B------:R1:W2:Y:S02]  /*da80*/  @!P1 LDG.E R7, desc[UR36][R2.64] ;  /* 0x0000002402079981 */ /* 0x0002a4000c1e1900 */
[----:B-1----:R-:W-:-:S05]  /*da90*/  @!P1 IMAD.WIDE R2, R9, 0x4, R4 ;  /* 0x0000000409029825 */ /* 0x002fca00078e0204 */
[----:B------:R-:W3:Y:S01]  /*daa0*/  @!P1 LDG.E R5, desc[UR36][R2.64] ;  /* 0x0000002402059981 */ /* 0x000ee2000c1e1900 */
[----:B------:R-:W-:Y:S01]  /*dab0*/  IMAD.MOV.U32 R4, RZ, RZ, RZ ;  /* 0x000000ffff047224 */ /* 0x000fe200078e00ff */
[C---:B------:R-:W-:Y:S02]  /*dac0*/  ISETP.GE.U32.AND P2, PT, R8.reuse, 0x2, PT ;  /* 0x000000020800780c */ /* 0x040fe40003f46070 */
[C---:B------:R-:W-:Y:S01]  /*dad0*/  ISETP.GE.U32.AND P3, PT, R8.reuse, 0x4, PT ;  /* 0x000000040800780c */ /* 0x040fe20003f66070 */
[----:B------:R-:W-:Y:S01]  /*dae0*/  SHFL.IDX PT, R0, R24, RZ, 0x1f ;  /* 0x00001fff18007589 */ /* 0x000fe200000e0000 */
[C---:B------:R-:W-:Y:S02]  /*daf0*/  ISETP.GE.U32.AND P4, PT, R8.reuse, 0x8, PT ;  /* 0x000000080800780c */ /* 0x040fe40003f86070 */
[----:B------:R-:W-:Y:S01]  /*db00*/  ISETP.GE.U32.AND P5, PT, R8, 0x10, PT ;  /* 0x000000100800780c */ /* 0x000fe20003fa6070 */
[----:B------:R0:W-:Y:S02]  /*db10*/  SHFL.IDX PT, R6, R24, 0x1, 0x1f ;  /* 0x00201f0018067f89 */ /* 0x0001e400000e0000 */
[----:B0-----:R-:W-:-:S02]  /*db20*/  IMAD.MOV.U32 R24, RZ, RZ, RZ ;  /* 0x000000ffff187224 */ /* 0x001fc400078e00ff */
[----:B--2---:R-:W-:Y:S02]  /*db30*/  @!P1 IMAD.MOV.U32 R4, RZ, RZ, R7 ;  /* 0x000000ffff049224 */ /* 0x004fe400078e0007 */
[----:B------:R-:W-:Y:S02]  /*db40*/  IMAD.MOV.U32 R7, RZ, RZ, RZ ;  /* 0x000000ffff077224 */ /* 0x000fe400078e00ff */
[----:B---3--:R-:W-:Y:S01]  /*db50*/  @!P1 IMAD.MOV.U32 R7, RZ, RZ, R5 ;  /* 0x000000ffff079224 */ /* 0x008fe200078e0005 */
[----:B------:R-:W-:-:S03]  /*db60*/  ISETP.NE.AND P1, PT, R8, RZ, PT ;  /* 0x000000ff0800720c */ /* 0x000fc60003f25270 */
[----:B------:R-:W-:-:S05]  /*db70*/  IMAD R13, R7, R4, RZ ;  /* 0x00000004070d7224 */ /* 0x000fca00078e02ff */
        /* <DEDUP_REMOVED lines=15> */
[----:B------:R0:W1:Y:S02]  /*dc70*/  SHFL.IDX PT, R14, R2, 0x1f, 0x1f ;  /* 0x03e01f00020e7f89 */ /* 0x00006400000e0000 */
.L_x_359:
[----:B------:R-:W-:Y:S02]  /*dc80*/  ULDC UR4, c[0x0][0xc38] ;  /* 0x00030e0000047ab9 */ /* 0x000fe40000000800 */
[----:B------:R-:W-:-:S04]  /*dc90*/  IMAD.U32 R3, RZ, RZ, UR4 ;  /* 0x00000004ff037e24 */ /* 0x000fc8000f8e00ff */
[----:B-1----:R-:W-:-:S05]  /*dca0*/  IMAD R5, R14, R3, RZ ;  /* 0x000000030e057224 */ /* 0x002fca00078e02ff */
[----:B------:R-:W-:-:S04]  /*dcb0*/  IADD3 R6, R6, R5, RZ ;  /* 0x0000000506067210 */ /* 0x000fc80007ffe0ff */
[----:B------:R-:W-:-:S13]  /*dcc0*/  ISETP.GT.AND P6, PT, R6, R0, PT ;  /* 0x000000000600720c */ /* 0x000fda0003fc4270 */
[----:B------:R-:W-:Y:S05]  /*dcd0*/  @P6 BRA `(.L_x_266) ;  /* 0x0000000000a46947 */ /* 0x000fea0003800000 */
.L_x_269:
[----:B0-----:R-:W0:Y:S01]  /*dce0*/  LDC R2, c[0x0][0xc3c] ;  /* 0x00030f00ff027b82 */ /* 0x001e220000000800 */
[----:B------:R-:W-:-:S05]  /*dcf0*/  VIADD R27, R27, 0x1f ;  /* 0x0000001f1b1b7836 */ /* 0x000fca0000000000 */
[----:B0-----:R-:W-:-:S13]  /*dd00*/  ISETP.GE.AND P6, PT, R27, R2, PT ;  /* 0x000000021b00720c */ /* 0x001fda0003fc6270 */
[----:B------:R-:W-:Y:S05]  /*dd10*/  @P6 BRA `(.L_x_267) ;  /* 0x0000000400b86947 */ /* 0x000fea0003800000 */
[----:B------:R-:W0:Y:S01]  /*dd20*/  S2R R3, SR_TID.X ;  /* 0x0000000000037919 */ /* 0x000e220000002100 */
[----:B------:R-:W-:Y:S01]  /*dd30*/  IMAD.MOV.U32 R4, RZ, RZ, RZ ;  /* 0x000000ffff047224 */ /* 0x000fe200078e00ff */
[----:B0-----:R-:W-:-:S05]  /*dd40*/  LOP3.LUT R3, R3, 0x1f, RZ, 0xc0, !PT ;  /* 0x0000001f03037812 */ /* 0x001fca00078ec0ff */
[----:B------:R-:W-:-:S05]  /*dd50*/  IMAD.IADD R5, R27, 0x1, R3 ;  /* 0x000000011b057824 */ /* 0x000fca00078e0203 */
[----:B------:R-:W-:-:S13]  /*dd60*/  ISETP.GE.OR P6, PT, R5, R2, !P0 ;  /* 0x000000020500720c */ /* 0x000fda00047c6670 */
[----:B------:R-:W0:Y:S02]  /*dd70*/  @!P6 LDC.64 R2, c[0x0][0xc80] ;  /* 0x00032000ff02eb82 */ /* 0x000e240000000a00 */
[----:B0-----:R-:W-:-:S05]  /*dd80*/  @!P6 IMAD.WIDE R2, R5, 0x4, R2 ;  /* 0x000000040502e825 */ /* 0x001fca00078e0202 */
[----:B------:R0:W2:Y:S01]  /*dd90*/  @!P6 LDG.E R4, desc[UR36][R2.64] ;  /* 0x000000240204e981 */ /* 0x0000a2000c1e1900 */
[----:B------:R-:W-:Y:S01]  /*dda0*/  IMAD.MOV.U32 R7, RZ, RZ, RZ ;  /* 0x000000ffff077224 */ /* 0x000fe200078e00ff */
[----:B0-----:R-:W0:Y:S02]  /*ddb0*/  @!P6 LDC.64 R2, c[0x0][0xc78] ;  /* 0x00031e00ff02eb82 */ /* 0x001e240000000a00 */
[----:B0-----:R-:W-:-:S05]  /*ddc0*/  @!P6 IMAD.WIDE R2, R5, 0x4, R2 ;  /* 0x000000040502e825 */ /* 0x001fca00078e0202 */
[----:B------:R-:W2:Y:S01]  /*ddd0*/  @!P6 LDG.E R7, desc[UR36][R2.64] ;  /* 0x000000240207e981 */ /* 0x000ea2000c1e1900 */
[----:B------:R-:W-:Y:S01]  /*dde0*/  UMOV UR4, 0xffffffff ;  /* 0xffffffff00047882 */ /* 0x000fe20000000000 */
[----:B--2---:R-:W-:Y:S02]  /*ddf0*/  IMAD R13, R7, R4, RZ ;  /* 0x00000004070d7224 */ /* 0x004fe400078e02ff */
[----:B------:R-:W-:Y:S05]  /*de00*/  BRA.DIV UR4, `(.L_x_268) ;  /* 0x0000003204907947 */ /* 0x000fea000b800000 */
        /* <DEDUP_REMOVED lines=16> */
.L_x_367:
[----:B------:R-:W-:Y:S02]  /*df10*/  ULDC UR4, c[0x0][0xc38] ;  /* 0x00030e0000047ab9 */ /* 0x000fe40000000800 */
[----:B------:R-:W-:-:S04]  /*df20*/  IMAD.U32 R3, RZ, RZ, UR4 ;  /* 0x00000004ff037e24 */ /* 0x000fc8000f8e00ff */
[----:B-1----:R-:W-:-:S04]  /*df30*/  IMAD R5, R14, R3, RZ ;  /* 0x000000030e057224 */ /* 0x002fc800078e02ff */
[----:B------:R-:W-:-:S05]  /*df40*/  IMAD.IADD R6, R5, 0x1, R6 ;  /* 0x0000000105067824 */ /* 0x000fca00078e0206 */
[----:B------:R-:W-:-:S13]  /*df50*/  ISETP.GT.AND P6, PT, R6, R0, PT ;  /* 0x000000000600720c */ /* 0x000fda0003fc4270 */
[----:B------:R-:W-:Y:S05]  /*df60*/  @!P6 BRA `(.L_x_269) ;  /* 0xfffffffc005ce947 */ /* 0x000fea000383ffff */
.L_x_266:
[----:B------:R-:W-:Y:S01]  /*df70*/  IMAD.IADD R8, R6, 0x1, -R5 ;  /* 0x0000000106087824 */ /* 0x000fe200078e0a05 */
[----:B------:R-:W-:-:S03]  /*df80*/  UMOV UR4, 0xffffffff ;  /* 0xffffffff00047882 */ /* 0x000fc60000000000 */
[----:B------:R-:W-:-:S05]  /*df90*/  IMAD R5, R2, R3, R8 ;  /* 0x0000000302057224 */ /* 0x000fca00078e0208 */
[----:B------:R-:W-:Y:S01]  /*dfa0*/  ISETP.GT.AND P6, PT, R5, R0, PT ;  /* 0x000000000500720c */ /* 0x000fe20003fc4270 */
[----:B------:R-:W-:-:S12]  /*dfb0*/  BRA.DIV UR4, `(.L_x_270) ;  /* 0x0000003204dc7947 */ /* 0x000fd8000b800000 */
[----:B------:R-:W-:-:S04]  /*dfc0*/  VOTE.ANY R6, PT, !P6 ;  /* 0x0000000000067806 */ /* 0x000fc800070e0100 */
[----:B------:R-:W1:Y:S02]  /*dfd0*/  POPC R5, R6 ;  /* 0x0000000600057309 */ /* 0x000e640000000000 */
[----:B-1----:R1:W2:Y:S04]  /*dfe0*/  SHFL.IDX PT, R4, R4, R5, 0x1f ;  /* 0x00001f0504047589 */ /* 0x0022a800000e0000 */
[----:B------:R1:W3:Y:S02]  /*dff0*/  SHFL.IDX PT, R7, R7, R5, 0x1f ;  /* 0x00001f0507077589 */ /* 0x0002e400000e0000 */
.L_x_372:
[----:B------:R-:W-:-:S13]  /*e000*/  ISETP.NE.AND P0, PT, R6, RZ, PT ;  /* 0x000000ff0600720c */ /* 0x000fda0003f05270 */
[----:B------:R-:W-:Y:S05]  /*e010*/  @!P0 BRA `(.L_x_271) ;  /* 0x0000000000108947 */ /* 0x000fea0003800000 */
[----:B------:R-:W-:Y:S01]  /*e020*/  UMOV UR4, 0xffffffff ;  /* 0xffffffff00047882 */ /* 0x000fe20000000000 */
[----:B------:R-:W-:Y:S02]  /*e030*/  VIADD R12, R5, 0xffffffff ;  /* 0xffffffff050c7836 */ /* 0x000fe40000000000 */
[----:B------:R-:W-:Y:S05]  /*e040*/  BRA.DIV UR4, `(.L_x_272) ;  /* 0x0000003604147947 */ /* 0x000fea000b800000 */
[----:B------:R4:W0:Y:S02]  /*e050*/  SHFL.IDX PT, R24, R2, R12, 0x1f ;  /* 0x00001f0c02187589 */ /* 0x00082400000e0000 */
.L_x_271:
[----:B0-----:R-:W-:Y:S01]  /*e060*/  IMAD R24, R24, R3, R8 ;  /* 0x0000000318187224 */ /* 0x001fe200078e0208 */
[-C--:B--2---:R-:W-:Y:S01]  /*e070*/  IABS R8, R4.reuse ;  /* 0x0000000400087213 */ /* 0x084fe20000000000 */
[----:B----4-:R-:W-:Y:S02]  /*e080*/  IMAD.MOV.U32 R2, RZ, RZ, RZ ;  /* 0x000000ffff027224 */ /* 0x010fe400078e00ff */
[----:B------:R-:W-:Y:S01]  /*e090*/  IMAD.IADD R25, R0, 0x1, -R24 ;  /* 0x0000000100197824 */ /* 0x000fe200078e0a18 */
[----:B------:R-:W0:Y:S01]  /*e0a0*/  I2F.RP R6, R8 ;  /* 0x0000000800067306 */ /* 0x000e220000209400 */
[----:B------:R-:W-:Y:S01]  /*e0b0*/  IABS R0, R4 ;  /* 0x0000000400007213 */ /* 0x000fe20000000000 */
[----:B------:R-:W-:-:S04]  /*e0c0*/  IMAD.IADD R27, R5, 0x1, R27 ;  /* 0x00000001051b7824 */ /* 0x000fc800078e021b */
[----:B------:R-:W-:Y:S02]  /*e0d0*/  IMAD.MOV R0, RZ, RZ, -R0 ;  /* 0x000000ffff007224 */ /* 0x000fe400078e0a00 */
[----:B0-----:R-:W0:Y:S02]  /*e0e0*/  MUFU.RCP R6, R6 ;  /* 0x0000000600067308 */ /* 0x001e240000001000 */
[----:B0-----:R-:W-:-:S06]  /*e0f0*/  VIADD R9, R6, 0xffffffe ;  /* 0x0ffffffe06097836 */ /* 0x001fcc0000000000 */
[----:B------:R-:W0:Y:S02]  /*e100*/  F2I.FTZ.U32.TRUNC.NTZ R3, R9 ;  /* 0x0000000900037305 */ /* 0x000e24000021f000 */
[----:B0-----:R-:W-:-:S04]  /*e110*/  IMAD.MOV R11, RZ, RZ, -R3 ;  /* 0x000000ffff0b7224 */ /* 0x001fc800078e0a03 */
[----:B------:R-:W-:-:S04]  /*e120*/  IMAD R11, R11, R8, RZ ;  /* 0x000000080b0b7224 */ /* 0x000fc800078e02ff */
[----:B------:R-:W-:Y:S01]  /*e130*/  IMAD.HI.U32 R2, R3, R11, R2 ;  /* 0x0000000b03027227 */ /* 0x000fe200078e0002 */
[----:B------:R-:W-:-:S05]  /*e140*/  IABS R3, R25 ;  /* 0x0000001900037213 */ /* 0x000fca0000000000 */
[----:B------:R-:W-:-:S04]  /*e150*/  IMAD.HI.U32 R6, R2, R3, RZ ;  /* 0x0000000302067227 */ /* 0x000fc800078e00ff */
[----:B------:R-:W-:Y:S01]  /*e160*/  IMAD R3, R6, R0, R3 ;  /* 0x0000000006037224 */ /* 0x000fe200078e0203 */
[----:B---3--:R-:W-:Y:S01]  /*e170*/  IABS R0, R7 ;  /* 0x0000000700007213 */ /* 0x008fe20000000000 */
[----:B------:R-:W-:-:S03]  /*e180*/  IMAD.MOV.U32 R2, RZ, RZ, RZ ;  /* 0x000000ffff027224 */ /* 0x000fc600078e00ff */
[----:B------:R-:W-:-:S13]  /*e190*/  ISETP.GT.U32.AND P1, PT, R8, R3, PT ;  /* 0x000000030800720c */ /* 0x000fda0003f24070 */
[----:B------:R-:W-:Y:S02]  /*e1a0*/  @!P1 IMAD.IADD R3, R3, 0x1, -R8 ;  /* 0x0000000103039824 */ /* 0x000fe400078e0a08 */
[----:B------:R-:W-:Y:S01]  /*e1b0*/  @!P1 VIADD R6, R6, 0x1 ;  /* 0x0000000106069836 */ /* 0x000fe20000000000 */
[----:B------:R-:W-:Y:S02]  /*e1c0*/  ISETP.NE.AND P1, PT, R4, RZ, PT ;  /* 0x000000ff0400720c */ /* 0x000fe40003f25270 */
[----:B------:R-:W-:Y:S02]  /*e1d0*/  ISETP.GE.U32.AND P0, PT, R3, R8, PT ;  /* 0x000000080300720c */ /* 0x000fe40003f06070 */
[----:B------:R-:W0:Y:S11]  /*e1e0*/  I2F.RP R8, R0 ;  /* 0x0000000000087306 */ /* 0x000e360000209400 */
[----:B------:R-:W-:Y:S01]  /*e1f0*/  @P0 VIADD R6, R6, 0x1 ;  /* 0x0000000106060836 */ /* 0x000fe20000000000 */
[----:B0-----:R-:W0:Y:S02]  /*e200*/  MUFU.RCP R8, R8 ;  /* 0x0000000800087308 */ /* 0x001e240000001000 */
[----:B0-----:R-:W-:Y:S01]  /*e210*/  VIADD R9, R8, 0xffffffe ;  /* 0x0ffffffe08097836 */ /* 0x001fe20000000000 */
[----:B------:R-:W-:-:S05]  /*e220*/  IABS R8, R7 ;  /* 0x0000000700087213 */ /* 0x000fca0000000000 */
[----:B------:R-:W0:Y:S01]  /*e230*/  F2I.FTZ.U32.TRUNC.NTZ R3, R9 ;  /* 0x0000000900037305 */ /* 0x000e22000021f000 */
[----:B------:R-:W-:Y:S02]  /*e240*/  IMAD.MOV R8, RZ, RZ, -R8 ;  /* 0x000000ffff087224 */ /* 0x000fe400078e0a08 */
[----:B0-----:R-:W-:-:S04]  /*e250*/  IMAD.MOV R11, RZ, RZ, -R3 ;  /* 0x000000ffff0b7224 */ /* 0x001fc800078e0a03 */
[----:B------:R-:W-:-:S04]  /*e260*/  IMAD R11, R11, R0, RZ ;  /* 0x000000000b0b7224 */ /* 0x000fc800078e02ff */
[----:B------:R-:W-:Y:S01]  /*e270*/  IMAD.HI.U32 R2, R3, R11, R2 ;  /* 0x0000000b03027227 */ /* 0x000fe200078e0002 */
[----:B------:R-:W-:-:S04]  /*e280*/  LOP3.LUT R3, R25, R4, RZ, 0x3c, !PT ;  /* 0x0000000419037212 */ /* 0x000fc800078e3cff */
[----:B------:R-:W-:-:S13]  /*e290*/  ISETP.GE.AND P2, PT, R3, RZ, PT ;  /* 0x000000ff0300720c */ /* 0x000fda0003f46270 */
[----:B------:R-:W-:Y:S01]  /*e2a0*/  @!P2 IMAD.MOV R6, RZ, RZ, -R6 ;  /* 0x000000ffff06a224 */ /* 0x000fe200078e0a06 */
[----:B------:R-:W-:-:S04]  /*e2b0*/  @!P1 LOP3.LUT R6, RZ, R4, RZ, 0x33, !PT ;  /* 0x00000004ff069212 */ /* 0x000fc800078e33ff */
[-C--:B------:R-:W-:Y:S01]  /*e2c0*/  IABS R3, R6.reuse ;  /* 0x0000000600037213 */ /* 0x080fe20000000000 */
[----:B------:R-:W-:-:S04]  /*e2d0*/  IMAD R4, R4, R6, RZ ;  /* 0x0000000604047224 */ /* 0x000fc800078e02ff */
[----:B------:R-:W-:-:S04]  /*e2e0*/  IMAD.HI.U32 R2, R2, R3, RZ ;  /* 0x0000000302027227 */ /* 0x000fc800078e00ff */
[----:B------:R-:W-:Y:S02]  /*e2f0*/  IMAD R3, R2, R8, R3 ;  /* 0x0000000802037224 */ /* 0x000fe400078e0203 */
[----:B------:R-:W-:-:S03]  /*e300*/  IMAD.IADD R25, R25, 0x1, -R4 ;  /* 0x0000000119197824 */ /* 0x000fc600078e0a04 */
[----:B------:R-:W-:-:S13]  /*e310*/  ISETP.GT.U32.AND P1, PT, R0, R3, PT ;  /* 0x000000030000720c */ /* 0x000fda0003f24070 */
[----:B------:R-:W-:Y:S02]  /*e320*/  @!P1 IMAD.IADD R3, R3, 0x1, -R0 ;  /* 0x0000000103039824 */ /* 0x000fe400078e0a00 */
[----:B------:R-:W-:Y:S01]  /*e330*/  @!P1 VIADD R2, R2, 0x1 ;  /* 0x0000000102029836 */ /* 0x000fe20000000000 */
[----:B------:R-:W-:Y:S02]  /*e340*/  ISETP.NE.AND P1, PT, R7, RZ, PT ;  /* 0x000000ff0700720c */ /* 0x000fe40003f25270 */
[----:B------:R-:W-:Y:S02]  /*e350*/  ISETP.GE.U32.AND P0, PT, R3, R0, PT ;  /* 0x000000000300720c */ /* 0x000fe40003f06070 */
[----:B------:R-:W-:-:S04]  /*e360*/  LOP3.LUT R0, R6, R7, RZ, 0x3c, !PT ;  /* 0x0000000706007212 */ /* 0x000fc800078e3cff */
[----:B------:R-:W-:-:S07]  /*e370*/  ISETP.GE.AND P2, PT, R0, RZ, PT ;  /* 0x000000ff0000720c */ /* 0x000fce0003f46270 */
[----:B------:R-:W-:-:S06]  /*e380*/  @P0 IADD3 R2, R2, 0x1, RZ ;  /* 0x0000000102020810 */ /* 0x000fcc0007ffe0ff */
[----:B------:R-:W-:Y:S01]  /*e390*/  @!P2 IMAD.MOV R2, RZ, RZ, -R2 ;  /* 0x000000ffff02a224 */ /* 0x000fe200078e0a02 */
[----:B------:R-:W-:-:S05]  /*e3a0*/  @!P1 LOP3.LUT R2, RZ, R7, RZ, 0x33, !PT ;  /* 0x00000007ff029212 */ /* 0x000fca00078e33ff */
[----:B------:R-:W-:-:S04]  /*e3b0*/  IMAD.MOV R0, RZ, RZ, -R2 ;  /* 0x000000ffff007224 */ /* 0x000fc800078e0a02 */
[C---:B------:R-:W-:Y:S02]  /*e3c0*/  IMAD R6, R7.reuse, R0, R6 ;  /* 0x0000000007067224 */ /* 0x040fe400078e0206 */
[----:B------:R-:W-:-:S04]  /*e3d0*/  IMAD R7, R7, 0x1000000, R2 ;  /* 0x0100000007077824 */ /* 0x000fc800078e0202 */
[----:B------:R-:W-:Y:S01]  /*e3e0*/  IMAD R26, R6, 0x10000, R7 ;  /* 0x00010000061a7824 */ /* 0x000fe200078e0207 */
[----:B------:R-:W-:Y:S06]  /*e3f0*/  BRA `(.L_x_273) ;  /* 0x00000000001c7947 */ /* 0x000fec0003800000 */
.L_x_267:
[----:B------:R-:W-:Y:S01]  /*e400*/  UMOV UR4, URZ ;  /* 0x0000003f00047c82 */ /* 0x000fe20008000000 */
[----:B------:R-:W-:Y:S01]  /*e410*/  UMOV UR5, URZ ;  /* 0x0000003f00057c82 */ /* 0x000fe20008000000 */
[----:B------:R-:W-:Y:S01]  /*e420*/  ULDC UR6, c[0x0][0xc3c] ;  /* 0x00030f0000067ab9 */ /* 0x000fe20000000800 */
[----:B------:R-:W-:Y:S02]  /*e430*/  IMAD.MOV.U32 R24, RZ, RZ, R0 ;  /* 0x000000ffff187224 */ /* 0x000fe400078e0000 */
[----:B------:R-:W-:Y:S02]  /*e440*/  IMAD.U32 R25, RZ, RZ, UR4 ;  /* 0x00000004ff197e24 */ /* 0x000fe4000f8e00ff */
[----:B------:R-:W-:Y:S02]  /*e450*/  IMAD.U32 R26, RZ, RZ, UR5 ;  /* 0x00000005ff1a7e24 */ /* 0x000fe4000f8e00ff */
[----:B------:R-:W-:-:S07]  /*e460*/  IMAD.U32 R27, RZ, RZ, UR6 ;  /* 0x00000006ff1b7e24 */ /* 0x000fce000f8e00ff */
.L_x_273:
[----:B------:R-:W0:Y:S01]  /*e470*/  S2R R0, SR_TID.X ;  /* 0x0000000000007919 */ /* 0x000e220000002100 */
[----:B------:R-:W-:Y:S05]  /*e480*/  WARPSYNC.ALL ;  /* 0x0000000000007948 */ /* 0x000fea0003800000 */
[----:B------:R-:W-:Y:S01]  /*e490*/  BAR.SYNC.DEFER_BLOCKING 0x4, 0x200 ;  /* 0x0108000000007b1d */ /* 0x000fe20000010000 */
[----:B0-----:R-:W-:-:S04]  /*e4a0*/  LOP3.LUT R0, R0, 0x1f, RZ, 0xc0, !PT ;  /* 0x0000001f00007812 */ /* 0x001fc800078ec0ff */
[----:B------:R-:W-:-:S13]  /*e4b0*/  ISETP.NE.AND P0, PT, R0, RZ, PT ;  /* 0x000000ff0000720c */ /* 0x000fda0003f05270 */
[----:B------:R-:W0:Y:S01]  /*e4c0*/  @!P0 S2R R3, SR_CgaCtaId ;  /* 0x0000000000038919 */ /* 0x000e220000008800 */
[----:B------:R-:W-:-:S04]  /*e4d0*/  @!P0 MOV R0, 0x400 ;  /* 0x0000040000008802 */ /* 0x000fc80000000f00 */
[----:B0-----:R-:W-:-:S05]  /*e4e0*/  @!P0 LEA R17, R3, R0, 0x18 ;  /* 0x0000000003118211 */ /* 0x001fca00078ec0ff */
[----:B------:R2:W-:Y:S01]  /*e4f0*/  @!P0 STS.128 [R17+0x2d8d0], R24 ;  /* 0x02d8d01811008388 */ /* 0x0005e20000000c00 */
[----:B------:R-:W-:Y:S06]  /*e500*/  BAR.ARV 0x5, 0x200 ;  /* 0x0148000000007b1d */ /* 0x000fec0000002000 */
.L_x_264:
[----:B------:R-:W-:Y:S02]  /*e510*/  ULDC UR4, c[0x0][0xc3c] ;  /* 0x00030f0000047ab9 */ /* 0x000fe40000000800 */
[----:B-1----:R-:W-:-:S13]  /*e520*/  ISETP.GE.AND P0, PT, R27, UR4, PT ;  /* 0x000000041b007c0c */ /* 0x002fda000bf06270 */
[----:B------:R-:W-:Y:S05]  /*e530*/  @!P0 BRA `(.L_x_274) ;  /* 0xffffffb400f48947 */ /* 0x000fea000383ffff */
[----:B------:R-:W-:Y:S05]  /*e540*/  BSYNC B8 ;  /* 0x0000000000087941 */ /* 0x000fea0003800000 */
.L_x_213:
[----:B0-----:R-:W3:Y:S01]  /*e550*/  LDL.LU R0, [R1+0x3c] ;  /* 0x00003c0001007983 */ /* 0x001ee20000300800 */
[----:B------:R-:W-:Y:S01]  /*e560*/  BSSY B0, `(.L_x_275) ;  /* 0x000000b000007945 */ /* 0x000fe20003800000 */
[----:B------:R-:W0:Y:S01]  /*e570*/  S2R R5, SR_CgaCtaId ;  /* 0x0000000000057919 */ /* 0x000e220000008800 */
[----:B---3--:R-:W-:-:S05]  /*e580*/  VIADD R0, R0, 0x1 ;  /* 0x0000000100007836 */ /* 0x008fca0000000000 */
[----:B------:R-:W-:-:S04]  /*e590*/  LEA.HI R2, R0, R0, RZ, 0x1 ;  /* 0x0000000000027211 */ /* 0x000fc800078f08ff */
[----:B------:R-:W-:Y:S02]  /*e5a0*/  LOP3.LUT R3, R2, 0xfffffffe, RZ, 0xc0, !PT ;  /* 0xfffffffe02037812 */ /* 0x000fe400078ec0ff */
[----:B------:R-:W-:-:S03]  /*e5b0*/  MOV R2, 0x400 ;  /* 0x0000040000027802 */ /* 0x000fc60000000f00 */
[----:B------:R-:W-:Y:S01]  /*e5c0*/  IMAD.IADD R0, R0, 0x1, -R3 ;  /* 0x0000000100007824 */ /* 0x000fe200078e0a03 */
[----:B0-----:R-:W-:-:S04]  /*e5d0*/  LEA R5, R5, R2, 0x18 ;  /* 0x0000000205057211 */ /* 0x001fc800078ec0ff */
[----:B------:R-:W-:-:S04]  /*e5e0*/  SHF.L.U32 R0, R0, 0x1f, RZ ;  /* 0x0000001f00007819 */ /* 0x000fc800000006ff */
[----:B------:R-:W0:Y:S02]  /*e5f0*/  SYNCS.PHASECHK.TRANS64.TRYWAIT P0, [R5+URZ+0x2d820], R0 ;  /* 0x02d82000050075a7 */ /* 0x000e24000800017f */
[----:B0-----:R-:W-:Y:S05]  /*e600*/  @!P0 BRA `(.L_x_276) ;  /* 0x0000002c00cc8947 */ /* 0x001fea0003800000 */
.L_x_375:
[----:B------:R-:W-:Y:S05]  /*e610*/  BSYNC B0 ;  /* 0x0000000000007941 */ /* 0x000fea0003800000 */
.L_x_275:
[----:B------:R-:W-:-:S03]  /*e620*/  UMOV UR4, 0xffffffff ;  /* 0xffffffff00047882 */ /* 0x000fc60000000000 */
[----:B------:R-:W-:Y:S05]  /*e630*/  BRA.DIV UR4, `(.L_x_277) ;  /* 0x0000002e04d47947 */ /* 0x000fea000b800000 */
[----:B0-----:R-:W0:Y:S02]  /*e640*/  S2R R0, SR_TID.X ;  /* 0x0000000000007919 */ /* 0x001e240000002100 */
[----:B0-----:R-:W-:-:S04]  /*e650*/  SHF.R.U32.HI R0, RZ, 0x5, R0 ;  /* 0x00000005ff007819 */ /* 0x001fc80000011600 */
[----:B------:R-:W-:-:S05]  /*e660*/  LOP3.LUT R0, R0, 0x3, RZ, 0xc0, !PT ;  /* 0x0000000300007812 */ /* 0x000fca00078ec0ff */
[----:B------:R0:W1:Y:S02]  /*e670*/  SHFL.IDX PT, R14, R0, RZ, 0x1f ;  /* 0x00001fff000e7589 */ /* 0x00006400000e0000 */
.L_x_378:
[----:B-1----:R-:W-:Y:S01]  /*e680*/  ISETP.NE.AND P0, PT, R14, RZ, PT ;  /* 0x000000ff0e00720c */ /* 0x002fe20003f05270 */
[----:B------:R-:W-:-:S12]  /*e690*/  BSSY B0, `(.L_x_278) ;  /* 0x0000024000007945 */ /* 0x000fd80003800000 */
[----:B------:R-:W-:Y:S05]  /*e6a0*/  @P0 BRA `(.L_x_279) ;  /* 0x0000000000880947 */ /* 0x000fea0003800000 */
[----:B------:R-:W-:-:S03]  /*e6b0*/  UMOV UR4, 0xffffffff ;  /* 0xffffffff00047882 */ /* 0x000fc60000000000 */
[----:B------:R-:W-:Y:S05]  /*e6c0*/  BRA.DIV UR4, `(.L_x_280) ;  /* 0x0000002e04e47947 */ /* 0x000fea000b800000 */
[----:B------:R-:W-:-:S13]  /*e6d0*/  ELECT P6, URZ, PT ;  /* 0x00000000003f782f */ /* 0x000fda00038c0000 */
.L_x_381:
[----:B------:R-:W-:Y:S05]  /*e6e0*/  @!P6 BRA `(.L_x_279) ;  /* 0x000000000078e947 */ /* 0x000fea0003800000 */
[----:B0-----:R-:W3:Y:S02]  /*e6f0*/  LDL.LU R0, [R1+0x20] ;  /* 0x0000200001007983 */ /* 0x001ee40000300800 */
[----:B---3--:R-:W-:-:S04]  /*e700*/  LOP3.LUT R0, R0, 0x2, RZ, 0xfc, !PT ;  /* 0x0000000200007812 */ /* 0x008fc800078efcff */
[----:B------:R-:W-:-:S13]  /*e710*/  ISETP.NE.AND P0, PT, R0, 0x3, PT ;  /* 0x000000030000780c */ /* 0x000fda0003f05270 */
[----:B------:R-:W-:Y:S05]  /*e720*/  @!P0 BRA `(.L_x_281) ;  /* 0x0000000000048947 */ /* 0x000fea0003800000 */
[----:B------:R-:W-:Y:S01]  /*e730*/  BPT.TRAP 0x1 ;  /* 0x000000040000795c */ /* 0x000fe20000300000 */
.L_x_281:
[C---:B------:R-:W-:Y:S01]  /*e740*/  IMAD R3, R22.reuse, 0x8, R5 ;  /* 0x0000000816037824 */ /* 0x040fe200078e0205 */
[----:B------:R-:W-:Y:S01]  /*e750*/  SHF.L.U32 R2, R29, 0x1f, RZ ;  /* 0x0000001f1d027819 */ /* 0x000fe200000006ff */
[----:B------:R-:W-:-:S03]  /*e760*/  VIADD R22, R22, 0x1 ;  /* 0x0000000116167836 */ /* 0x000fc60000000000 */
[----:B------:R-:W0:Y:S02]  /*e770*/  SYNCS.PHASECHK.TRANS64.TRYWAIT P1, [R3+URZ+0x2d840], R2 ;  /* 0x02d84002030075a7 */ /* 0x000e24000802017f */
[----:B------:R-:W-:-:S04]  /*e780*/  ISETP.NE.AND P2, PT, R22, 0x2, PT ;  /* 0x000000021600780c */ /* 0x000fc80003f45270 */
[----:B------:R-:W-:Y:S01]  /*e790*/  SEL R0, RZ, 0x1, P2 ;  /* 0x00000001ff007807 */ /* 0x000fe20001000000 */
[----:B0-----:R-:W-:Y:S08]  /*e7a0*/  @!P1 BRA `(.L_x_282) ;  /* 0x0000002c00cc9947 */ /* 0x001ff00003800000 */
.L_x_382:
[----:B------:R-:W-:Y:S02]  /*e7b0*/  SEL R22, R22, RZ, P2 ;  /* 0x000000ff16167207 */ /* 0x000fe40001000000 */
[----:B------:R-:W-:Y:S01]  /*e7c0*/  LOP3.LUT R0, R29, R0, RZ, 0x3c, !PT ;  /* 0x000000001d007212 */ /* 0x000fe200078e3cff */
[----:B------:R-:W-:Y:S06]  /*e7d0*/  @!P0 BRA `(.L_x_283) ;  /* 0x0000000000048947 */ /* 0x000fec0003800000 */
[----:B------:R-:W-:Y:S01]  /*e7e0*/  BPT.TRAP 0x1 ;  /* 0x000000040000795c */ /* 0x000fe20000300000 */
.L_x_283:
[----:B------:R-:W-:Y:S01]  /*e7f0*/  IMAD R5, R22, 0x8, R5 ;  /* 0x0000000816057824 */ /* 0x000fe200078e0205 */
[----:B------:R-:W-:-:S04]  /*e800*/  SHF.L.U32 R0, R0, 0x1f, RZ ;  /* 0x0000001f00007819 */ /* 0x000fc800000006ff */
[----:B------:R-:W1:Y:S02]  /*e810*/  SYNCS.PHASECHK.TRANS64.TRYWAIT P1, [R5+URZ+0x2d840], R0 ;  /* 0x02d84000050075a7 */ /* 0x000e64000802017f */
[----:B-1----:R-:W-:Y:S05]  /*e820*/  @!P1 BRA `(.L_x_284) ;  /* 0x0000002c00c09947 */ /* 0x002fea0003800000 */
.L_x_383:
[----:B------:R-:W-:Y:S05]  /*e830*/  @!P0 BRA `(.L_x_285) ;  /* 0x0000000000048947 */ /* 0x000fea0003800000 */
[----:B------:R-:W-:Y:S01]  /*e840*/  BPT.TRAP 0x1 ;  /* 0x000000040000795c */ /* 0x000fe20000300000 */
.L_x_285:
[----:B------:R-:W3:Y:S02]  /*e850*/  SYNCS.PHASECHK.TRANS64.TRYWAIT P1, [R3+URZ+0x2d860], R2 ;  /* 0x02d86002030075a7 */ /* 0x000ee4000802017f */
[----:B---3--:R-:W-:Y:S05]  /*e860*/  @!P1 BRA `(.L_x_286) ;  /* 0x0000002c00c49947 */ /* 0x008fea0003800000 */
.L_x_384:
[----:B------:R-:W-:Y:S05]  /*e870*/  @!P0 BRA `(.L_x_287) ;  /* 0x0000000000048947 */ /* 0x000fea0003800000 */
[----:B------:R-:W-:Y:S01]  /*e880*/  BPT.TRAP 0x1 ;  /* 0x000000040000795c */ /* 0x000fe20000300000 */
.L_x_287:
[----:B----4-:R4:W0:Y:S02]  /*e890*/  SYNCS.PHASECHK.TRANS64.TRYWAIT P0, [R5+URZ+0x2d860], R0 ;  /* 0x02d86000050075a7 */ /* 0x010824000800017f */
[----:B0-----:R-:W-:Y:S05]  /*e8a0*/  @!P0 NANOSLEEP.SYNCS 0x989680 ;  /* 0x009896800000895d */ /* 0x001fea0003900000 */
[----:B------:R-:W0:Y:S02]  /*e8b0*/  @!P0 SYNCS.PHASECHK.TRANS64 P0, [R5+URZ+0x2d860], R0 ;  /* 0x02d86000050085a7 */ /* 0x000e24000800007f */
[----:B0-----:R-:W-:Y:S05]  /*e8c0*/  @!P0 BRA `(.L_x_287) ;  /* 0xfffffffc00f08947 */ /* 0x001fea000383ffff */
.L_x_279:
[----:B------:R-:W-:Y:S05]  /*e8d0*/  BSYNC B0 ;  /* 0x0000000000007941 */ /* 0x000fea0003800000 */
.L_x_278:
[----:B------:R-:W-:Y:S05]  /*e8e0*/  EXIT ;  /* 0x000000000000794d */ /* 0x000fea0003800000 */
.L_x_168:
[----:B0-----:R-:W-:-:S04]  /*e8f0*/  IMAD.U32 R3, RZ, RZ, UR40 ;  /* 0x00000028ff037e24 */ /* 0x001fc8000f8e00ff */
[----:B------:R0:W1:Y:S03]  /*e900*/  SYNCS.PHASECHK.TRANS64.TRYWAIT P1, [R3+URZ+0x2d800], R0 ;  /* 0x02d80000030075a7 */ /* 0x000066000802017f */
[----:B-1----:R-:W-:Y:S05]  /*e910*/  @!P1 NANOSLEEP.SYNCS 0x989680 ;  /* 0x009896800000995d */ /* 0x002fea0003900000 */
[----:B------:R-:W1:Y:S02]  /*e920*/  @!P1 SYNCS.PHASECHK.TRANS64 P1, [R3+URZ+0x2d800], R0 ;  /* 0x02d80000030095a7 */ /* 0x000e64000802007f */
[----:B-1----:R-:W-:Y:S05]  /*e930*/  @!P1 BRA `(.L_x_168) ;  /* 0xfffffffc00ec9947 */ /* 0x002fea000383ffff */
[----:B------:R-:W-:Y:S05]  /*e940*/  BRA `(.L_x_288) ;  /* 0xffffff3000107947 */ /* 0x000fea000383ffff */
.L_x_172:
[----:B-1----:R1:W2:Y:S02]  /*e950*/  SYNCS.PHASECHK.TRANS64.TRYWAIT P1, [R5+URZ+0x2d830], R0 ;  /* 0x02d83000050075a7 */ /* 0x0022a4000802017f */
[----:B--2---:R-:W-:Y:S05]  /*e960*/  @!P1 NANOSLEEP.SYNCS 0x989680 ;  /* 0x009896800000995d */ /* 0x004fea0003900000 */
[----:B------:R-:W2:Y:S02]  /*e970*/  @!P1 SYNCS.PHASECHK.TRANS64 P1, [R5+URZ+0x2d830], R0 ;  /* 0x02d83000050095a7 */ /* 0x000ea4000802007f */
[----:B--2---:R-:W-:Y:S05]  /*e980*/  @!P1 BRA `(.L_x_172) ;  /* 0xfffffffc00f09947 */ /* 0x004fea000383ffff */
[----:B------:R-:W-:Y:S05]  /*e990*/  BRA `(.L_x_171) ;  /* 0xffffff30002c7947 */ /* 0x000fea000383ffff */
.L_x_178:
[----:B--2---:R-:W-:-:S04]  /*e9a0*/  IMAD.U32 R3, RZ, RZ, UR7 ;  /* 0x00000007ff037e24 */ /* 0x004fc8000f8e00ff */
[----:B------:R2:W3:Y:S03]  /*e9b0*/  SYNCS.PHASECHK.TRANS64.TRYWAIT P1, [R3+URZ+0x2d830], R0 ;  /* 0x02d83000030075a7 */ /* 0x0004e6000802017f */
[----:B---3--:R-:W-:Y:S05]  /*e9c0*/  @!P1 NANOSLEEP.SYNCS 0x989680 ;  /* 0x009896800000995d */ /* 0x008fea0003900000 */
[----:B------:R-:W3:Y:S02]  /*e9d0*/  @!P1 SYNCS.PHASECHK.TRANS64 P1, [R3+URZ+0x2d830], R0 ;  /* 0x02d83000030095a7 */ /* 0x000ee4000802007f */
[----:B---3--:R-:W-:Y:S05]  /*e9e0*/  @!P1 BRA `(.L_x_178) ;  /* 0xfffffffc00ec9947 */ /* 0x008fea000383ffff */
[----:B------:R-:W-:Y:S05]  /*e9f0*/  BRA `(.L_x_175) ;  /* 0xffffff5400107947 */ /* 0x000fea000383ffff */
.L_x_182:
[----:B-1----:R-:W-:-:S04]  /*ea00*/  IMAD.U32 R3, RZ, RZ, UR7 ;  /* 0x00000007ff037e24 */ /* 0x002fc8000f8e00ff */
[----:B------:R1:W2:Y:S03]  /*ea10*/  SYNCS.PHASECHK.TRANS64.TRYWAIT P1, [R3+URZ+0x2d850], R0 ;  /* 0x02d85000030075a7 */ /* 0x0002a6000802017f */
[----:B--2---:R-:W-:Y:S05]  /*ea20*/  @!P1 NANOSLEEP.SYNCS 0x989680 ;  /* 0x009896800000995d */ /* 0x004fea0003900000 */
[----:B------:R-:W2:Y:S02]  /*ea30*/  @!P1 SYNCS.PHASECHK.TRANS64 P1, [R3+URZ+0x2d850], R0 ;  /* 0x02d85000030095a7 */ /* 0x000ea4000802007f */
[----:B--2---:R-:W-:Y:S05]  /*ea40*/  @!P1 BRA `(.L_x_182) ;  /* 0xfffffffc00ec9947 */ /* 0x004fea000383ffff */
[----:B------:R-:W-:Y:S05]  /*ea50*/  BRA `(.L_x_179) ;  /* 0xffffff5400c07947 */ /* 0x000fea000383ffff */
.L_x_189:
[----:B--2---:R-:W-:-:S04]  /*ea60*/  IMAD.U32 R6, RZ, RZ, UR4 ;  /* 0x00000004ff067e24 */ /* 0x004fc8000f8e00ff */
[----:B------:R2:W3:Y:S03]  /*ea70*/  SYNCS.PHASECHK.TRANS64.TRYWAIT P1, [R6+URZ+0x2d850], R5 ;  /* 0x02d85005060075a7 */ /* 0x0004e6000802017f */
[----:B---3--:R-:W-:Y:S05]  /*ea80*/  @!P1 NANOSLEEP.SYNCS 0x989680 ;  /* 0x009896800000995d */ /* 0x008fea0003900000 */
[----:B------:R-:W3:Y:S02]  /*ea90*/  @!P1 SYNCS.PHASECHK.TRANS64 P1, [R6+URZ+0x2d850], R5 ;  /* 0x02d85005060095a7 */ /* 0x000ee4000802007f */
[----:B---3--:R-:W-:Y:S05]  /*eaa0*/  @!P1 BRA `(.L_x_189) ;  /* 0xfffffffc00ec9947 */ /* 0x008fea000383ffff */
[----:B------:R-:W-:Y:S05]  /*eab0*/  BRA `(.L_x_188) ;  /* 0xffffff7000f07947 */ /* 0x000fea000383ffff */
.L_x_227:
[----:B------:R-:W0:Y:S01]  /*eac0*/  S2R R20, SR_TID.X ;  /* 0x0000000000147919 */ /* 0x000e220000002100 */
[----:B------:R-:W-:Y:S01]  /*ead0*/  BSSY B0, `(.L_x_289) ;  /* 0x000000a000007945 */ /* 0x000fe20003800000 */
[----:B------:R-:W-:Y:S02]  /*eae0*/  IMAD.MOV.U32 R12, RZ, RZ, RZ ;  /* 0x000000ffff0c7224 */ /* 0x000fe400078e00ff */
[----:B------:R-:W-:Y:S02]  /*eaf0*/  IMAD.MOV.U32 R11, RZ, RZ, 0x1f ;  /* 0x0000001fff0b7424 */ /* 0x000fe400078e00ff */
[----:B------:R-:W-:Y:S01]  /*eb00*/  IMAD.MOV.U32 R15, RZ, RZ, -0x1 ;  /* 0xffffffffff0f7424 */ /* 0x000fe200078e00ff */
[----:B0-----:R-:W-:-:S04]  /*eb10*/  SHF.R.U32.HI R5, RZ, 0x5, R20 ;  /* 0x00000005ff057819 */ /* 0x001fc80000011614 */
[----:B------:R-:W-:-:S05]  /*eb20*/  LOP3.LUT R5, R5, 0x3, RZ, 0xc0, !PT ;  /* 0x0000000305057812 */ /* 0x000fca00078ec0ff */
[----:B------:R-:W-:-:S07]  /*eb30*/  IMAD.MOV.U32 R13, RZ, RZ, R5 ;  /* 0x000000ffff0d7224 */ /* 0x000fce00078e0005 */
[----:B-----5:R-:W-:Y:S05]  /*eb40*/  WARPSYNC.COLLECTIVE R15, `(.L_x_290) ;  /* 0x000000000f087348 */ /* 0x020fea0003c00000 */
[----:B------:R0:W1:Y:S02]  /*eb50*/  SHFL.IDX P6, R14, R13, R12, R11 ;  /* 0x0000000c0d0e7389 */ /* 0x00006400000c000b */
[----:B01---5:R-:W-:Y:S01]  /*eb60*/  ENDCOLLECTIVE ;  /* 0x000000000000791b */ /* 0x023fe20003800000 */
.L_x_290:
[----:B------:R-:W-:Y:S05]  /*eb70*/  BSYNC B0 ;  /* 0x0000000000007941 */ /* 0x000fea0003800000 */
.L_x_289:
[----:B------:R-:W-:Y:S05]  /*eb80*/  BRA `(.L_x_291) ;  /* 0xffffffc000747947 */ /* 0x000fea000383ffff */
.L_x_230:
[----:B0-----:R0:W1:Y:S02]  /*eb90*/  SYNCS.PHASECHK.TRANS64.TRYWAIT P0, [R2+URZ+0x2d840], R3 ;  /* 0x02d84003020075a7 */ /* 0x001064000800017f */
[----:B-1----:R-:W-:Y:S05]  /*eba0*/  @!P0 NANOSLEEP.SYNCS 0x989680 ;  /* 0x009896800000895d */ /* 0x002fea0003900000 */
[----:B------:R-:W1:Y:S02]  /*ebb0*/  @!P0 SYNCS.PHASECHK.TRANS64 P0, [R2+URZ+0x2d840], R3 ;  /* 0x02d84003020085a7 */ /* 0x000e64000800007f */
[----:B-1----:R-:W-:Y:S05]  /*ebc0*/  @!P0 BRA `(.L_x_230) ;  /* 0xfffffffc00f08947 */ /* 0x002fea000383ffff */
[----:B------:R-:W-:Y:S05]  /*ebd0*/  BRA `(.L_x_292) ;  /* 0xffffffc000c87947 */ /* 0x000fea000383ffff */
.L_x_231:
        /* <DEDUP_REMOVED lines=8> */
.L_x_294:
[----:B------:R-:W-:Y:S05]  /*ec60*/  BSYNC B0 ;  /* 0x0000000000007941 */ /* 0x000fea0003800000 */
.L_x_293:
[----:B------:R-:W-:Y:S01]  /*ec70*/  MOV R13, R0 ;  /* 0x00000000000d7202 */ /* 0x000fe20000000f00 */
[----:B------:R-:W-:Y:S02]  /*ec80*/  IMAD.MOV.U32 R12, RZ, RZ, RZ ;  /* 0x000000ffff0c7224 */ /* 0x000fe400078e00ff */
[----:B------:R-:W-:Y:S02]  /*ec90*/  IMAD.MOV.U32 R11, RZ, RZ, 0x1c1f ;  /* 0x00001c1fff0b7424 */ /* 0x000fe400078e00ff */
[----:B------:R-:W-:Y:S02]  /*eca0*/  IMAD.MOV.U32 R15, RZ, RZ, -0x1 ;  /* 0xffffffffff0f7424 */ /* 0x000fe400078e00ff */
[----:B------:R-:W-:Y:S02]  /*ecb0*/  IMAD.MOV.U32 R4, RZ, RZ, R14 ;  /* 0x000000ffff047224 */ /* 0x000fe400078e000e */
[----:B------:R-:W-:-:S07]  /*ecc0*/  @P0 IMAD R8, R7, 0x2, R17 ;  /* 0x0000000207080824 */ /* 0x000fce00078e0211 */
[----:B------:R-:W-:Y:S05]  /*ecd0*/  WARPSYNC.COLLECTIVE R15, `(.L_x_295) ;  /* 0x000000000f087348 */ /* 0x000fea0003c00000 */
[----:B------:R0:W1:Y:S02]  /*ece0*/  SHFL.IDX P6, R14, R13, R12, R11 ;  /* 0x0000000c0d0e7389 */ /* 0x00006400000c000b */
[----:B01----:R-:W-:Y:S01]  /*ecf0*/  ENDCOLLECTIVE ;  /* 0x000000000000791b */ /* 0x003fe20003800000 */
.L_x_295:
[----:B------:R-:W-:Y:S02]  /*ed00*/  IMAD.MOV.U32 R13, RZ, RZ, R6 ;  /* 0x000000ffff0d7224 */ /* 0x000fe400078e0006 */
[----:B------:R-:W-:Y:S02]  /*ed10*/  IMAD.MOV.U32 R12, RZ, RZ, 0x1 ;  /* 0x00000001ff0c7424 */ /* 0x000fe400078e00ff */
[----:B------:R-:W-:-:S07]  /*ed20*/  IMAD.MOV.U32 R5, RZ, RZ, R14 ;  /* 0x000000ffff057224 */ /* 0x000fce00078e000e */
[----:B------:R-:W-:Y:S05]  /*ed30*/  WARPSYNC.COLLECTIVE R15, `(.L_x_296) ;  /* 0x000000000f087348 */ /* 0x000fea0003c00000 */
[----:B------:R0:W1:Y:S02]  /*ed40*/  SHFL.IDX P6, R14, R13, R12, R11 ;  /* 0x0000000c0d0e7389 */ /* 0x00006400000c000b */
[----:B01----:R-:W-:Y:S01]  /*ed50*/  ENDCOLLECTIVE ;  /* 0x000000000000791b */ /* 0x003fe20003800000 */
.L_x_296:
[----:B------:R-:W-:-:S05]  /*ed60*/  @P0 LEA R5, P1, R9, R5, 0x1 ;  /* 0x0000000509050211 */ /* 0x000fca00078208ff */
[----:B------:R-:W-:Y:S01]  /*ed70*/  @P0 IMAD.X R4, RZ, RZ, R4, P1 ;  /* 0x000000ffff040224 */ /* 0x000fe200008e0604 */
[----:B------:R-:W-:-:S04]  /*ed80*/  ISETP.GE.AND P1, PT, R3, 0x21, PT ;  /* 0x000000210300780c */ /* 0x000fc80003f26270 */
[----:B------:R-:W-:Y:S01]  /*ed90*/  @P0 LOP3.LUT R5, R5, R4, RZ, 0x3c, !PT ;  /* 0x0000000405050212 */ /* 0x000fe200078e3cff */
[----:B------:R-:W-:-:S03]  /*eda0*/  IMAD.MOV.U32 R13, RZ, RZ, R0 ;  /* 0x000000ffff0d7224 */ /* 0x000fc600078e0000 */
[----:B------:R-:W-:-:S04]  /*edb0*/  @P0 LOP3.LUT R4, R5, R4, RZ, 0x3c, !PT ;  /* 0x0000000405040212 */ /* 0x000fc800078e3cff */
[----:B------:R-:W-:-:S05]  /*edc0*/  @P0 LOP3.LUT R5, R5, R4, RZ, 0x3c, !PT ;  /* 0x0000000405050212 */ /* 0x000fca00078e3cff */
[----:B------:R-:W-:Y:S01]  /*edd0*/  @!PT LDS RZ, [RZ] ;  /* 0x00000000fffff984 */ /* 0x000fe20000000800 */
[----:B------:R-:W-:Y:S01]  /*ede0*/  @!PT LDS RZ, [RZ] ;  /* 0x00000000fffff984 */ /* 0x000fe20000000800 */
[----:B------:R-:W-:Y:S01]  /*edf0*/  @!PT LDS RZ, [RZ] ;  /* 0x00000000fffff984 */ /* 0x000fe20000000800 */
[----:B------:R-:W-:Y:S04]  /*ee00*/  @P0 LDGSTS.E.BYPASS.LTC128B.128 [R8+0x15400], desc[UR36][R4.64], !P4 ;  /* 0x1540000004080fae */ /* 0x000fe8000e101d64 */
[----:B------:R-:W-:Y:S04]  /*ee10*/  @P0 LDGSTS.E.BYPASS.LTC128B.128 [R8+0x17400], desc[UR36][R4.64+0x40], !P3 ;  /* 0x1740004004080fae */ /* 0x000fe8000d901d64 */
[----:B------:R0:W-:Y:S02]  /*ee20*/  @P0 LDGSTS.E.BYPASS.LTC128B.128 [R8+0x19400], desc[UR36][R4.64+0x80], !P2 ;  /* 0x1940008004080fae */ /* 0x0001e4000d101d64 */
[----:B0-----:R-:W-:-:S07]  /*ee30*/  IMAD.MOV.U32 R4, RZ, RZ, R14 ;  /* 0x000000ffff047224 */ /* 0x001fce00078e000e */
[----:B------:R-:W-:Y:S05]  /*ee40*/  WARPSYNC.COLLECTIVE R15, `(.L_x_297) ;  /* 0x000000000f087348 */ /* 0x000fea0003c00000 */
[----:B------:R0:W1:Y:S02]  /*ee50*/  SHFL.IDX P6, R14, R13, R12, R11 ;  /* 0x0000000c0d0e7389 */ /* 0x00006400000c000b */
[----:B01----:R-:W-:Y:S01]  /*ee60*/  ENDCOLLECTIVE ;  /* 0x000000000000791b */ /* 0x003fe20003800000 */
.L_x_297:
[----:B------:R-:W-:Y:S02]  /*ee70*/  @P1 IMAD R8, R7, 0x2, R17 ;  /* 0x0000000207081824 */ /* 0x000fe400078e0211 */
[----:B------:R-:W-:Y:S02]  /*ee80*/  IMAD.MOV.U32 R13, RZ, RZ, R6 ;  /* 0x000000ffff0d7224 */ /* 0x000fe400078e0006 */
[----:B------:R-:W-:Y:S02]  /*ee90*/  IMAD.MOV.U32 R12, RZ, RZ, 0x2 ;  /* 0x00000002ff0c7424 */ /* 0x000fe400078e00ff */
[----:B------:R-:W-:-:S07]  /*eea0*/  IMAD.MOV.U32 R5, RZ, RZ, R14 ;  /* 0x000000ffff057224 */ /* 0x000fce00078e000e */
[----:B------:R-:W-:Y:S05]  /*eeb0*/  WARPSYNC.COLLECTIVE R15, `(.L_x_298) ;  /* 0x000000000f087348 */ /* 0x000fea0003c00000 */
[----:B------:R0:W1:Y:S02]  /*eec0*/  SHFL.IDX P6, R14, R13, R12, R11 ;  /* 0x0000000c0d0e7389 */ /* 0x00006400000c000b */
[----:B01----:R-:W-:Y:S01]  /*eed0*/  ENDCOLLECTIVE ;  /* 0x000000000000791b */ /* 0x003fe20003800000 */
.L_x_298:
[----:B------:R-:W-:-:S05]  /*eee0*/  @P1 LEA R5, P0, R9, R5, 0x1 ;  /* 0x0000000509051211 */ /* 0x000fca00078008ff */
[----:B------:R-:W-:-:S05]  /*eef0*/  @P1 IMAD.X R4, RZ, RZ, R4, P0 ;  /* 0x000000ffff041224 */ /* 0x000fca00000e0604 */
        /* <DEDUP_REMOVED lines=9> */
[----:B------:R0:W-:Y:S01]  /*ef90*/  @P1 LDGSTS.E.BYPASS.LTC128B.128 [R8+0x19c00], desc[UR36][R4.64+0x80], !P2 ;  /* 0x19c0008004081fae */ /* 0x0001e2000d101d64 */
[----:B------:R-:W-:Y:S01]  /*efa0*/  ISETP.GE.AND P1, PT, R3, 0x41, PT ;  /* 0x000000410300780c */ /* 0x000fe20003f26270 */
[----:B0-----:R-:W-:-:S12]  /*efb0*/  IMAD.MOV.U32 R4, RZ, RZ, R14 ;  /* 0x000000ffff047224 */ /* 0x001fd800078e000e */
[----:B------:R-:W-:Y:S05]  /*efc0*/  WARPSYNC.COLLECTIVE R15, `(.L_x_299) ;  /* 0x000000000f087348 */ /* 0x000fea0003c00000 */
[----:B------:R0:W1:Y:S02]  /*efd0*/  SHFL.IDX P6, R14, R13, R12, R11 ;  /* 0x0000000c0d0e7389 */ /* 0x00006400000c000b */
[----:B01----:R-:W-:Y:S01]  /*efe0*/  ENDCOLLECTIVE ;  /* 0x000000000000791b */ /* 0x003fe20003800000 */
.L_x_299:
[----:B------:R-:W-:Y:S02]  /*eff0*/  @P1 IMAD R8, R7, 0x2, R17 ;  /* 0x0000000207081824 */ /* 0x000fe400078e0211 */
[----:B------:R-:W-:Y:S02]  /*f000*/  IMAD.MOV.U32 R13, RZ, RZ, R6 ;  /* 0x000000ffff0d7224 */ /* 0x000fe400078e0006 */
[----:B------:R-:W-:Y:S02]  /*f010*/  IMAD.MOV.U32 R12, RZ, RZ, 0x3 ;  /* 0x00000003ff0c7424 */ /* 0x000fe400078e00ff */
[----:B------:R-:W-:-:S07]  /*f020*/  IMAD.MOV.U32 R5, RZ, RZ, R14 ;  /* 0x000000ffff057224 */ /* 0x000fce00078e000e */
[----:B------:R-:W-:Y:S05]  /*f030*/  WARPSYNC.COLLECTIVE R15, `(.L_x_300) ;  /* 0x000000000f087348 */ /* 0x000fea0003c00000 */
[----:B------:R0:W1:Y:S02]  /*f040*/  SHFL.IDX P6, R14, R13, R12, R11 ;  /* 0x0000000c0d0e7389 */ /* 0x00006400000c000b */
[----:B01----:R-:W-:Y:S01]  /*f050*/  ENDCOLLECTIVE ;  /* 0x000000000000791b */ /* 0x003fe20003800000 */
.L_x_300:
[----:B------:R-:W-:-:S05]  /*f060*/  @P1 LEA R5, P0, R9, R5, 0x1 ;  /* 0x0000000509051211 */ /* 0x000fca00078008ff */
[----:B------:R-:W-:-:S05]  /*f070*/  @P1 IMAD.X R4, RZ, RZ, R4, P0 ;  /* 0x000000ffff041224 */ /* 0x000fca00000e0604 */
[----:B------:R-:W-:Y:S01]  /*f080*/  @P1 LOP3.LUT R5, R5, R4, RZ, 0x3c, !PT ;  /* 0x0000000405051212 */ /* 0x000fe200078e3cff */
[----:B------:R-:W-:-:S03]  /*f090*/  IMAD.MOV.U32 R13, RZ, RZ, R0 ;  /* 0x000000ffff0d7224 */ /* 0x000fc600078e0000 */
[----:B------:R-:W-:-:S04]  /*f0a0*/  @P1 LOP3.LUT R4, R5, R4, RZ, 0x3c, !PT ;  /* 0x0000000405041212 */ /* 0x000fc800078e3cff */
[----:B------:R-:W-:Y:S01]  /*f0b0*/  @P1 LOP3.LUT R5, R5, R4, RZ, 0x3c, !PT ;  /* 0x0000000405051212 */ /* 0x000fe200078e3cff */
[----:B------:R-:W-:-:S07]  /*f0c0*/  IMAD.MOV.U32 R6, RZ, RZ, R14 ;  /* 0x000000ffff067224 */ /* 0x000fce00078e000e */
[----:B------:R-:W-:Y:S05]  /*f0d0*/  WARPSYNC.COLLECTIVE R15, `(.L_x_301) ;  /* 0x000000000f087348 */ /* 0x000fea0003c00000 */
[----:B------:R0:W1:Y:S02]  /*f0e0*/  SHFL.IDX P6, R14, R13, R12, R11 ;  /* 0x0000000c0d0e7389 */ /* 0x00006400000c000b */
[----:B01----:R-:W-:Y:S01]  /*f0f0*/  ENDCOLLECTIVE ;  /* 0x000000000000791b */ /* 0x003fe20003800000 */
.L_x_301:
[----:B------:R-:W-:Y:S01]  /*f100*/  @!PT LDS RZ, [RZ] ;  /* 0x00000000fffff984 */ /* 0x000fe20000000800 */
[----:B------:R-:W-:Y:S01]  /*f110*/  @!PT LDS RZ, [RZ] ;  /* 0x00000000fffff984 */ /* 0x000fe20000000800 */
[----:B------:R-:W-:Y:S01]  /*f120*/  @!PT LDS RZ, [RZ] ;  /* 0x00000000fffff984 */ /* 0x000fe20000000800 */
[----:B------:R0:W-:Y:S04]  /*f130*/  @P1 LDGSTS.E.BYPASS.LTC128B.128 [R8+0x16400], desc[UR36][R4.64], !P4 ;  /* 0x1640000004081fae */ /* 0x0001e8000e101d64 */
[----:B------:R0:W-:Y:S04]  /*f140*/  @P1 LDGSTS.E.BYPASS.LTC128B.128 [R8+0x18400], desc[UR36][R4.64+0x40], !P3 ;  /* 0x1840004004081fae */ /* 0x0001e8000d901d64 */
[----:B------:R0:W-:Y:S01]  /*f150*/  @P1 LDGSTS.E.BYPASS.LTC128B.128 [R8+0x1a400], desc[UR36][R4.64+0x80], !P2 ;  /* 0x1a40008004081fae */ /* 0x0001e2000d101d64 */
[----:B------:R-:W-:Y:S01]  /*f160*/  IMAD.MOV.U32 R0, RZ, RZ, R14 ;  /* 0x000000ffff007224 */ /* 0x000fe200078e000e */
[----:B------:R-:W-:Y:S06]  /*f170*/  BRA `(.L_x_302) ;  /* 0xffffffc0008c7947 */ /* 0x000fec000383ffff */
.L_x_236:
[----:B------:R-:W2:Y:S04]  /*f180*/  LDL.LU R11, [R1+0x30] ;  /* 0x00003000010b7983 */ /* 0x000ea80000300800 */
[----:B------:R0:W5:Y:S01]  /*f190*/  LDL R9, [R1+0x1c] ;  /* 0x00001c0001097983 */ /* 0x0001620000100800 */
[----:B------:R-:W-:Y:S01]  /*f1a0*/  IMAD.MOV.U32 R13, RZ, RZ, R0 ;  /* 0x000000ffff0d7224 */ /* 0x000fe200078e0000 */
[----:B------:R-:W-:Y:S01]  /*f1b0*/  MOV R15, 0xffffffff ;  /* 0xffffffff000f7802 */ /* 0x000fe20000000f00 */
[----:B------:R-:W-:Y:S02]  /*f1c0*/  IMAD.MOV.U32 R12, RZ, RZ, RZ ;  /* 0x000000ffff0c7224 */ /* 0x000fe400078e00ff */
[----:B------:R-:W-:Y:S02]  /*f1d0*/  IMAD R25, R25, 0xc0, R21 ;  /* 0x000000c019197824 */ /* 0x000fe400078e0215 */
[----:B--2---:R-:W-:-:S02]  /*f1e0*/  IMAD R2, R11, R10, RZ ;  /* 0x0000000a0b027224 */ /* 0x004fc400078e02ff */
[----:B0-----:R-:W-:-:S07]  /*f1f0*/  IMAD.MOV.U32 R11, RZ, RZ, 0x1c1f ;  /* 0x00001c1fff0b7424 */ /* 0x001fce00078e00ff */
[----:B-----5:R-:W-:Y:S05]  /*f200*/  WARPSYNC.COLLECTIVE R15, `(.L_x_303) ;  /* 0x000000000f087348 */ /* 0x020fea0003c00000 */
[----:B------:R0:W1:Y:S02]  /*f210*/  SHFL.IDX P6, R14, R13, R12, R11 ;  /* 0x0000000c0d0e7389 */ /* 0x00006400000c000b */
[----:B01---5:R-:W-:Y:S01]  /*f220*/  ENDCOLLECTIVE ;  /* 0x000000000000791b */ /* 0x023fe20003800000 */
.L_x_303:
[----:B------:R-:W-:Y:S02]  /*f230*/  IMAD.MOV.U32 R13, RZ, RZ, R4 ;  /* 0x000000ffff0d7224 */ /* 0x000fe400078e0004 */
[----:B------:R-:W-:-:S07]  /*f240*/  IMAD.MOV.U32 R6, RZ, RZ, R14 ;  /* 0x000000ffff067224 */ /* 0x000fce00078e000e */
[----:B------:R-:W-:Y:S05]  /*f250*/  WARPSYNC.COLLECTIVE R15, `(.L_x_304) ;  /* 0x000000000f087348 */ /* 0x000fea0003c00000 */
[----:B------:R0:W1:Y:S02]  /*f260*/  SHFL.IDX P6, R14, R13, R12, R11 ;  /* 0x0000000c0d0e7389 */ /* 0x00006400000c000b */
[----:B01----:R-:W-:Y:S01]  /*f270*/  ENDCOLLECTIVE ;  /* 0x000000000000791b */ /* 0x003fe20003800000 */
.L_x_304:
[----:B------:R-:W-:Y:S01]  /*f280*/  ISETP.GE.AND P2, PT, R25, R2, PT ;  /* 0x000000021900720c */ /* 0x000fe20003f46270 */
[----:B------:R-:W-:Y:S02]  /*f290*/  IMAD.MOV.U32 R13, RZ, RZ, R0 ;  /* 0x000000ffff0d7224 */ /* 0x000fe400078e0000 */
[----:B------:R-:W-:Y:S02]  /*f2a0*/  IMAD.MOV.U32 R12, RZ, RZ, 0x1 ;  /* 0x00000001ff0c7424 */ /* 0x000fe400078e00ff */
[----:B------:R-:W-:-:S08]  /*f2b0*/  IMAD.MOV.U32 R5, RZ, RZ, R14 ;  /* 0x000000ffff057224 */ /* 0x000fd000078e000e */
[----:B------:R-:W-:Y:S05]  /*f2c0*/  WARPSYNC.COLLECTIVE R15, `(.L_x_305) ;  /* 0x000000000f087348 */ /* 0x000fea0003c00000 */
[----:B------:R0:W1:Y:S02]  /*f2d0*/  SHFL.IDX P6, R14, R13, R12, R11 ;  /* 0x0000000c0d0e7389 */ /* 0x00006400000c000b */
[----:B01----:R-:W-:Y:S01]  /*f2e0*/  ENDCOLLECTIVE ;  /* 0x000000000000791b */ /* 0x003fe20003800000 */
.L_x_305:
[----:B------:R-:W-:-:S05]  /*f2f0*/  @!P2 LEA R5, P4, R20, R5, 0x1 ;  /* 0x000000051405a211 */ /* 0x000fca00078808ff */
[----:B------:R-:W-:-:S04]  /*f300*/  @!P2 IMAD.X R6, RZ, RZ, R6, P4 ;  /* 0x000000ffff06a224 */ /* 0x000fc800020e0606 */
[----:B------:R-:W-:Y:S02]  /*f310*/  @!P2 IMAD.MOV.U32 R7, RZ, RZ, R6 ;  /* 0x000000ffff07a224 */ /* 0x000fe400078e0006 */
[----:B------:R-:W-:Y:S02]  /*f320*/  @!P2 IMAD.MOV.U32 R6, RZ, RZ, R5 ;  /* 0x000000ffff06a224 */ /* 0x000fe400078e0005 */
[----:B------:R-:W-:-:S03]  /*f330*/  IMAD.MOV.U32 R13, RZ, RZ, R4 ;  /* 0x000000ffff0d7224 */ /* 0x000fc600078e0004 */
[----:B------:R-:W-:Y:S01]  /*f340*/  @!PT LDS RZ, [RZ] ;  /* 0x00000000fffff984 */ /* 0x000fe20000000800 */
[----:B------:R-:W-:Y:S01]  /*f350*/  @!PT LDS RZ, [RZ] ;  /* 0x00000000fffff984 */ /* 0x000fe20000000800 */
[----:B------:R-:W-:Y:S01]  /*f360*/  @!PT LDS RZ, [RZ] ;  /* 0x00000000fffff984 */ /* 0x000fe20000000800 */
[----:B------:R-:W-:Y:S04]  /*f370*/  @!P2 LDGSTS.E.BYPASS.LTC128B.128 [R9+0xc400], desc[UR36][R6.64], !P3 ;  /* 0x0c4000000609afae */ /* 0x000fe8000d901d64 */
[----:B------:R-:W-:Y:S04]  /*f380*/  @!P2 LDGSTS.E.BYPASS.LTC128B.128 [R9+0xf400], desc[UR36][R6.64+0x40], !P0 ;  /* 0x0f4000400609afae */ /* 0x000fe8000c101d64 */
[----:B------:R0:W-:Y:S02]  /*f390*/  @!P2 LDGSTS.E.BYPASS.LTC128B.128 [R9+0x12400], desc[UR36][R6.64+0x80], !P1 ;  /* 0x124000800609afae */ /* 0x0001e4000c901d64 */
[----:B0-----:R-:W-:-:S07]  /*f3a0*/  IMAD.MOV.U32 R7, RZ, RZ, R14 ;  /* 0x000000ffff077224 */ /* 0x001fce00078e000e */
[----:B------:R-:W-:Y:S05]  /*f3b0*/  WARPSYNC.COLLECTIVE R15, `(.L_x_306) ;  /* 0x000000000f087348 */ /* 0x000fea0003c00000 */
[----:B------:R0:W1:Y:S02]  /*f3c0*/  SHFL.IDX P6, R14, R13, R12, R11 ;  /* 0x0000000c0d0e7389 */ /* 0x00006400000c000b */
[----:B01----:R-:W-:Y:S01]  /*f3d0*/  ENDCOLLECTIVE ;  /* 0x000000000000791b */ /* 0x003fe20003800000 */
.L_x_306:
[----:B------:R-:W-:-:S05]  /*f3e0*/  VIADD R5, R25, 0x20 ;  /* 0x0000002019057836 */ /* 0x000fca0000000000 */
[----:B------:R-:W-:Y:S01]  /*f3f0*/  ISETP.GE.AND P2, PT, R5, R2, PT ;  /* 0x000000020500720c */ /* 0x000fe20003f46270 */
[----:B------:R-:W-:Y:S02]  /*f400*/  IMAD.MOV.U32 R13, RZ, RZ, R0 ;  /* 0x000000ffff0d7224 */ /* 0x000fe400078e0000 */
[----:B------:R-:W-:Y:S02]  /*f410*/  IMAD.MOV.U32 R12, RZ, RZ, 0x2 ;  /* 0x00000002ff0c7424 */ /* 0x000fe400078e00ff */
[----:B------:R-:W-:-:S08]  /*f420*/  IMAD.MOV.U32 R5, RZ, RZ, R14 ;  /* 0x000000ffff057224 */ /* 0x000fd000078e000e */
[----:B------:R-:W-:Y:S05]  /*f430*/  WARPSYNC.COLLECTIVE R15, `(.L_x_307) ;  /* 0x000000000f087348 */ /* 0x000fea0003c00000 */
[----:B------:R0:W1:Y:S02]  /*f440*/  SHFL.IDX P6, R14, R13, R12, R11 ;  /* 0x0000000c0d0e7389 */ /* 0x00006400000c000b */
[----:B01----:R-:W-:Y:S01]  /*f450*/  ENDCOLLECTIVE ;  /* 0x000000000000791b */ /* 0x003fe20003800000 */
.L_x_307:
[----:B------:R-:W-:-:S05]  /*f460*/  @!P2 LEA R5, P4, R20, R5, 0x1 ;  /* 0x000000051405a211 */ /* 0x000fca00078808ff */
[----:B------:R-:W-:Y:S02]  /*f470*/  @!P2 IMAD.X R7, RZ, RZ, R7, P4 ;  /* 0x000000ffff07a224 */ /* 0x000fe400020e0607 */
        /* <DEDUP_REMOVED lines=12> */
.L_x_308:
        /* <DEDUP_REMOVED lines=8> */
.L_x_309:
[----:B------:R-:W-:Y:S01]  /*f5c0*/  @!P2 LEA R5, P4, R20, R5, 0x1 ;  /* 0x000000051405a211 */ /* 0x000fe200078808ff */
[----:B------:R-:W-:Y:S02]  /*f5d0*/  IMAD.MOV.U32 R13, RZ, RZ, R4 ;  /* 0x000000ffff0d7224 */ /* 0x000fe400078e0004 */
[----:B------:R-:W-:-:S10]  /*f5e0*/  IMAD.MOV.U32 R0, RZ, RZ, R14 ;  /* 0x000000ffff007224 */ /* 0x000fd400078e000e */
[----:B------:R-:W-:Y:S05]  /*f5f0*/  WARPSYNC.COLLECTIVE R15, `(.L_x_310) ;  /* 0x000000000f087348 */ /* 0x000fea0003c00000 */
[----:B------:R0:W1:Y:S02]  /*f600*/  SHFL.IDX P6, R14, R13, R12, R11 ;  /* 0x0000000c0d0e7389 */ /* 0x00006400000c000b */
[----:B01----:R-:W-:Y:S01]  /*f610*/  ENDCOLLECTIVE ;  /* 0x000000000000791b */ /* 0x003fe20003800000 */
.L_x_310:
[----:B------:R-:W-:Y:S02]  /*f620*/  @!P2 IMAD.X R7, RZ, RZ, R7, P4 ;  /* 0x000000ffff07a224 */ /* 0x000fe400020e0607 */
[----:B------:R-:W-:Y:S02]  /*f630*/  @!P2 IMAD.MOV.U32 R6, RZ, RZ, R5 ;  /* 0x000000ffff06a224 */ /* 0x000fe400078e0005 */
[----:B------:R-:W-:-:S03]  /*f640*/  VIADD R5, R25, 0x60 ;  /* 0x0000006019057836 */ /* 0x000fc60000000000 */
[----:B------:R-:W-:Y:S01]  /*f650*/  @!PT LDS RZ, [RZ] ;  /* 0x00000000fffff984 */ /* 0x000fe20000000800 */
[----:B------:R-:W-:Y:S01]  /*f660*/  @!PT LDS RZ, [RZ] ;  /* 0x00000000fffff984 */ /* 0x000fe20000000800 */
[----:B------:R-:W-:Y:S01]  /*f670*/  @!PT LDS RZ, [RZ] ;  /* 0x00000000fffff984 */ /* 0x000fe20000000800 */
[----:B------:R0:W-:Y:S04]  /*f680*/  @!P2 LDGSTS.E.BYPASS.LTC128B.128 [R9+0xd400], desc[UR36][R6.64], !P3 ;  /* 0x0d4000000609afae */ /* 0x0001e8000d901d64 */
[----:B------:R0:W-:Y:S04]  /*f690*/  @!P2 LDGSTS.E.BYPASS.LTC128B.128 [R9+0x10400], desc[UR36][R6.64+0x40], !P0 ;  /* 0x104000400609afae */ /* 0x0001e8000c101d64 */
[----:B------:R0:W-:Y:S01]  /*f6a0*/  @!P2 LDGSTS.E.BYPASS.LTC128B.128 [R9+0x13400], desc[UR36][R6.64+0x80], !P1 ;  /* 0x134000800609afae */ /* 0x0001e2000c901d64 */
[----:B------:R-:W-:Y:S01]  /*f6b0*/  ISETP.GE.AND P2, PT, R5, R2, PT ;  /* 0x000000020500720c */ /* 0x000fe20003f46270 */
[----:B------:R-:W-:-:S02]  /*f6c0*/  IMAD.MOV.U32 R13, RZ, RZ, R3 ;  /* 0x000000ffff0d7224 */ /* 0x000fc400078e0003 */
[----:B------:R-:W-:Y:S02]  /*f6d0*/  IMAD.MOV.U32 R12, RZ, RZ, RZ ;  /* 0x000000ffff0c7224 */ /* 0x000fe400078e00ff */
[----:B------:R-:W-:-:S08]  /*f6e0*/  IMAD.MOV.U32 R4, RZ, RZ, R14 ;  /* 0x000000ffff047224 */ /* 0x000fd000078e000e */
[----:B0-----:R-:W-:Y:S05]  /*f6f0*/  WARPSYNC.COLLECTIVE R15, `(.L_x_311) ;  /* 0x000000000f087348 */ /* 0x001fea0003c00000 */
[----:B------:R1:W2:Y:S02]  /*f700*/  SHFL.IDX P6, R14, R13, R12, R11 ;  /* 0x0000000c0d0e7389 */ /* 0x0002a400000c000b */
[----:B012---:R-:W-:Y:S01]  /*f710*/  ENDCOLLECTIVE ;  /* 0x000000000000791b */ /* 0x007fe20003800000 */
.L_x_311:
[----:B------:R-:W-:-:S04]  /*f720*/  @!P2 LEA R4, P4, R20, R4, 0x1 ;  /* 0x000000041404a211 */ /* 0x000fc800078808ff */
[----:B------:R-:W-:-:S05]  /*f730*/  @!P2 IADD3.X R0, RZ, R0, RZ, P4, !PT ;  /* 0x00000000ff00a210 */ /* 0x000fca00027fe4ff */
[----:B------:R-:W-:Y:S02]  /*f740*/  @!P2 IMAD.MOV.U32 R5, RZ, RZ, R0 ;  /* 0x000000ffff05a224 */ /* 0x000fe400078e0000 */
[----:B------:R-:W-:Y:S02]  /*f750*/  VIADD R0, R25, 0x80 ;  /* 0x0000008019007836 */ /* 0x000fe40000000000 */
[----:B------:R-:W-:Y:S01]  /*f760*/  IMAD.MOV.U32 R13, RZ, RZ, R8 ;  /* 0x000000ffff0d7224 */ /* 0x000fe200078e0008 */
[----:B------:R-:W-:Y:S01]  /*f770*/  @!PT LDS RZ, [RZ] ;  /* 0x00000000fffff984 */ /* 0x000fe20000000800 */
[----:B------:R-:W-:Y:S01]  /*f780*/  @!PT LDS RZ, [RZ] ;  /* 0x00000000fffff984 */ /* 0x000fe20000000800 */
[----:B------:R-:W-:Y:S01]  /*f790*/  @!PT LDS RZ, [RZ] ;  /* 0x00000000fffff984 */ /* 0x000fe20000000800 */
[----:B------:R0:W-:Y:S04]  /*f7a0*/  @!P2 LDGSTS.E.BYPASS.LTC128B.128 [R9+0xdc00], desc[UR36][R4.64], !P3 ;  /* 0x0dc000000409afae */ /* 0x0001e8000d901d64 */
[----:B------:R0:W-:Y:S04]  /*f7b0*/  @!P2 LDGSTS.E.BYPASS.LTC128B.128 [R9+0x10c00], desc[UR36][R4.64+0x40], !P0 ;  /* 0x10c000400409afae */ /* 0x0001e8000c101d64 */
[----:B------:R0:W-:Y:S01]  /*f7c0*/  @!P2 LDGSTS.E.BYPASS.LTC128B.128 [R9+0x13c00], desc[UR36][R4.64+0x80], !P1 ;  /* 0x13c000800409afae */ /* 0x0001e2000c901d64 */
[----:B------:R-:W-:Y:S01]  /*f7d0*/  ISETP.GE.AND P2, PT, R0, R2, PT ;  /* 0x000000020000720c */ /* 0x000fe20003f46270 */
[----:B------:R-:W-:-:S12]  /*f7e0*/  IMAD.MOV.U32 R0, RZ, RZ, R14 ;  /* 0x000000ffff007224 */ /* 0x000fd800078e000e */
[----:B0-----:R-:W-:Y:S05]  /*f7f0*/  WARPSYNC.COLLECTIVE R15, `(.L_x_312) ;  /* 0x000000000f087348 */ /* 0x001fea0003c00000 */
[----:B------:R1:W2:Y:S02]  /*f800*/  SHFL.IDX P6, R14, R13, R12, R11 ;  /* 0x0000000c0d0e7389 */ /* 0x0002a400000c000b */
[----:B012---:R-:W-:Y:S01]  /*f810*/  ENDCOLLECTIVE ;  /* 0x000000000000791b */ /* 0x007fe20003800000 */
.L_x_312:
[----:B------:R-:W-:Y:S02]  /*f820*/  IMAD.MOV.U32 R13, RZ, RZ, R3 ;  /* 0x000000ffff0d7224 */ /* 0x000fe400078e0003 */
[----:B------:R-:W-:Y:S02]  /*f830*/  IMAD.MOV.U32 R12, RZ, RZ, 0x1 ;  /* 0x00000001ff0c7424 */ /* 0x000fe400078e00ff */
[----:B------:R-:W-:-:S07]  /*f840*/  IMAD.MOV.U32 R4, RZ, RZ, R14 ;  /* 0x000000ffff047224 */ /* 0x000fce00078e000e */
[----:B------:R-:W-:Y:S05]  /*f850*/  WARPSYNC.COLLECTIVE R15, `(.L_x_313) ;  /* 0x000000000f087348 */ /* 0x000fea0003c00000 */
[----:B------:R0:W1:Y:S02]  /*f860*/  SHFL.IDX P6, R14, R13, R12, R11 ;  /* 0x0000000c0d0e7389 */ /* 0x00006400000c000b */
[----:B01----:R-:W-:Y:S01]  /*f870*/  ENDCOLLECTIVE ;  /* 0x000000000000791b */ /* 0x003fe20003800000 */
.L_x_313:
[----:B------:R-:W-:-:S05]  /*f880*/  @!P2 LEA R4, P4, R20, R4, 0x1 ;  /* 0x000000041404a211 */ /* 0x000fca00078808ff */
[----:B------:R-:W-:-:S04]  /*f890*/  @!P2 IMAD.X R0, RZ, RZ, R0, P4 ;  /* 0x000000ffff00a224 */ /* 0x000fc800020e0600 */
[----:B------:R-:W-:Y:S02]  /*f8a0*/  @!P2 IMAD.MOV.U32 R5, RZ, RZ, R0 ;  /* 0x000000ffff05a224 */ /* 0x000fe400078e0000 */
[----:B------:R-:W-:-:S03]  /*f8b0*/  IMAD.MOV.U32 R13, RZ, RZ, R8 ;  /* 0x000000ffff0d7224 */ /* 0x000fc600078e0008 */
[----:B------:R-:W-:Y:S01]  /*f8c0*/  @!PT LDS RZ, [RZ] ;  /* 0x00000000fffff984 */ /* 0x000fe20000000800 */
[----:B------:R-:W-:Y:S01]  /*f8d0*/  @!PT LDS RZ, [RZ] ;  /* 0x00000000fffff984 */ /* 0x000fe20000000800 */
[----:B------:R-:W-:Y:S01]  /*f8e0*/  @!PT LDS RZ, [RZ] ;  /* 0x00000000fffff984 */ /* 0x000fe20000000800 */
[----:B------:R0:W-:Y:S04]  /*f8f0*/  @!P2 LDGSTS.E.BYPASS.LTC128B.128 [R9+0xe400], desc[UR36][R4.64], !P3 ;  /* 0x0e4000000409afae */ /* 0x0001e8000d901d64 */
[----:B------:R0:W-:Y:S01]  /*f900*/  @!P2 LDGSTS.E.BYPASS.LTC128B.128 [R9+0x11400], desc[UR36][R4.64+0x40], !P0 ;  /* 0x114000400409afae */ /* 0x0001e2000c101d64 */
[----:B------:R-:W-:-:S03]  /*f910*/  IMAD.MOV.U32 R3, RZ, RZ, R14 ;  /* 0x000000ffff037224 */ /* 0x000fc600078e000e */
[----:B------:R0:W-:Y:S04]  /*f920*/  @!P2 LDGSTS.E.BYPASS.LTC128B.128 [R9+0x14400], desc[UR36][R4.64+0x80], !P1 ;  /* 0x144000800409afae */ /* 0x0001e8000c901d64 */
[----:B0-----:R-:W-:Y:S05]  /*f930*/  WARPSYNC.COLLECTIVE R15, `(.L_x_314) ;  /* 0x000000000f087348 */ /* 0x001fea0003c00000 */
[----:B------:R1:W2:Y:S02]  /*f940*/  SHFL.IDX P6, R14, R13, R12, R11 ;  /* 0x0000000c0d0e7389 */ /* 0x0002a400000c000b */
[----:B012---:R-:W-:Y:S01]  /*f950*/  ENDCOLLECTIVE ;  /* 0x000000000000791b */ /* 0x007fe20003800000 */
.L_x_314:
[----:B------:R-:W-:Y:S01]  /*f960*/  IMAD.MOV.U32 R8, RZ, RZ, R14 ;  /* 0x000000ffff087224 */ /* 0x000fe200078e000e */
[----:B------:R-:W-:Y:S06]  /*f970*/  BRA `(.L_x_315) ;  /* 0xffffffc400a07947 */ /* 0x000fec000383ffff */
.L_x_239:
[----:B-1----:R1:W2:Y:S02]  /*f980*/  SYNCS.PHASECHK.TRANS64.TRYWAIT P0, [R17+URZ+0x2d820], R0 ;  /* 0x02d82000110075a7 */ /* 0x0022a4000800017f */
[----:B--2---:R-:W-:Y:S05]  /*f990*/  @!P0 NANOSLEEP.SYNCS 0x989680 ;  /* 0x009896800000895d */ /* 0x004fea0003900000 */
[----:B------:R-:W2:Y:S02]  /*f9a0*/  @!P0 SYNCS.PHASECHK.TRANS64 P0, [R17+URZ+0x2d820], R0 ;  /* 0x02d82000110085a7 */ /* 0x000ea4000800007f */
[----:B--2---:R-:W-:Y:S05]  /*f9b0*/  @!P0 BRA `(.L_x_239) ;  /* 0xfffffffc00f08947 */ /* 0x004fea000383ffff */
[----:B------:R-:W-:Y:S05]  /*f9c0*/  BRA `(.L_x_316) ;  /* 0xffffffc800087947 */ /* 0x000fea000383ffff */
.L_x_244:
[----:B0-----:R0:W1:Y:S02]  /*f9d0*/  SYNCS.PHASECHK.TRANS64.TRYWAIT P0, [R5+URZ+0x2d840], R0 ;  /* 0x02d84000050075a7 */ /* 0x001064000800017f */
[----:B-1----:R-:W-:Y:S05]  /*f9e0*/  @!P0 NANOSLEEP.SYNCS 0x989680 ;  /* 0x009896800000895d */ /* 0x002fea0003900000 */
[----:B------:R-:W1:Y:S02]  /*f9f0*/  @!P0 SYNCS.PHASECHK.TRANS64 P0, [R5+URZ+0x2d840], R0 ;  /* 0x02d84000050085a7 */ /* 0x000e64000800007f */
[----:B-1----:R-:W-:Y:S05]  /*fa00*/  @!P0 BRA `(.L_x_244) ;  /* 0xfffffffc00f08947 */ /* 0x002fea000383ffff */
[----:B------:R-:W-:Y:S05]  /*fa10*/  BRA `(.L_x_317) ;  /* 0xffffffc800fc7947 */ /* 0x000fea000383ffff */
.L_x_245:
        /* <DEDUP_REMOVED lines=8> */
.L_x_319:
[----:B------:R-:W-:Y:S05]  /*faa0*/  BSYNC B1 ;  /* 0x0000000000017941 */ /* 0x000fea0003800000 */
.L_x_318:
[----:B------:R-:W0:Y:S01]  /*fab0*/  S2R R25, SR_TID.X ;  /* 0x0000000000197919 */ /* 0x000e220000002100 */
[----:B------:R-:W-:Y:S01]  /*fac0*/  IMAD.MOV.U32 R13, RZ, RZ, R6 ;  /* 0x000000ffff0d7224 */ /* 0x000fe200078e0006 */
[----:B------:R-:W-:Y:S01]  /*fad0*/  LOP3.LUT R16, R16, 0xffffff7f, RZ, 0xc0, !PT ;  /* 0xffffff7f10107812 */ /* 0x000fe200078ec0ff */
[----:B------:R-:W-:Y:S02]  /*fae0*/  IMAD.MOV.U32 R12, RZ, RZ, RZ ;  /* 0x000000ffff0c7224 */ /* 0x000fe400078e00ff */
[----:B------:R-:W-:Y:S01]  /*faf0*/  IMAD.MOV.U32 R11, RZ, RZ, 0x1c1f ;  /* 0x00001c1fff0b7424 */ /* 0x000fe200078e00ff */
[----:B------:R-:W-:Y:S01]  /*fb00*/  @P1 LOP3.LUT R16, R16, 0x80, RZ, 0xfc, !PT ;  /* 0x0000008010101812 */ /* 0x000fe200078efcff */
[----:B------:R-:W-:Y:S02]  /*fb10*/  IMAD.MOV.U32 R15, RZ, RZ, -0x1 ;  /* 0xffffffffff0f7424 */ /* 0x000fe400078e00ff */
[----:B------:R-:W-:Y:S01]  /*fb20*/  IMAD.MOV.U32 R3, RZ, RZ, R14 ;  /* 0x000000ffff037224 */ /* 0x000fe200078e000e */
[----:B------:R-:W-:Y:S01]  /*fb30*/  LOP3.LUT P1, RZ, R16, 0x4, RZ, 0xc0, !PT ;  /* 0x0000000410ff7812 */ /* 0x000fe2000782c0ff */
[----:B------:R-:W-:-:S12]  /*fb40*/  IMAD R4, R4, 0x2, R17 ;  /* 0x0000000204047824 */ /* 0x000fd800078e0211 */
[----:B0-----:R-:W-:Y:S05]  /*fb50*/  WARPSYNC.COLLECTIVE R15, `(.L_x_320) ;  /* 0x000000000f087348 */ /* 0x001fea0003c00000 */
[----:B------:R1:W2:Y:S02]  /*fb60*/  SHFL.IDX P6, R14, R13, R12, R11 ;  /* 0x0000000c0d0e7389 */ /* 0x0002a400000c000b */
[----:B012---:R-:W-:Y:S01]  /*fb70*/  ENDCOLLECTIVE ;  /* 0x000000000000791b */ /* 0x007fe20003800000 */
.L_x_320:
[----:B------:R-:W-:Y:S01]  /*fb80*/  MOV R13, R8 ;  /* 0x00000008000d7202 */ /* 0x000fe20000000f00 */
[----:B------:R-:W-:Y:S02]  /*fb90*/  IMAD.MOV.U32 R12, RZ, RZ, 0x1 ;  /* 0x00000001ff0c7424 */ /* 0x000fe400078e00ff */
[----:B------:R-:W-:Y:S02]  /*fba0*/  IMAD.SHL.U32 R25, R25, 0x8, RZ ;  /* 0x0000000819197824 */ /* 0x000fe400078e00ff */
[----:B------:R-:W-:-:S03]  /*fbb0*/  IMAD.MOV.U32 R2, RZ, RZ, R14 ;  /* 0x000000ffff027224 */ /* 0x000fc600078e000e */
[----:B------:R-:W-:-:S07]  /*fbc0*/  LOP3.LUT R25, R25, 0x18, RZ, 0xc0, !PT ;  /* 0x0000001819197812 */ /* 0x000fce00078ec0ff */
[----:B------:R-:W-:Y:S05]  /*fbd0*/  WARPSYNC.COLLECTIVE R15, `(.L_x_321) ;  /* 0x000000000f087348 */ /* 0x000fea0003c00000 */
[----:B------:R0:W1:Y:S02]  /*fbe0*/  SHFL.IDX P6, R14, R13, R12, R11 ;  /* 0x0000000c0d0e7389 */ /* 0x00006400000c000b */
[----:B01----:R-:W-:Y:S01]  /*fbf0*/  ENDCOLLECTIVE ;  /* 0x000000000000791b */ /* 0x003fe20003800000 */
.L_x_321:
[----:B------:R-:W-:-:S05]  /*fc00*/  IMAD.SHL.U32 R0, R25, 0x2, RZ ;  /* 0x0000000219007824 */ /* 0x000fca00078e00ff */
        /* <DEDUP_REMOVED lines=13> */
.L_x_322:
[----:B------:R-:W-:Y:S02]  /*fce0*/  IMAD.MOV.U32 R13, RZ, RZ, R8 ;  /* 0x000000ffff0d7224 */ /* 0x000fe400078e0008 */
[----:B------:R-:W-:Y:S02]  /*fcf0*/  IMAD.MOV.U32 R12, RZ, RZ, 0x2 ;  /* 0x00000002ff0c7424 */ /* 0x000fe400078e00ff */
[----:B------:R-:W-:-:S07]  /*fd00*/  IMAD.MOV.U32 R2, RZ, RZ, R14 ;  /* 0x000000ffff027224 */ /* 0x000fce00078e000e */
[----:B------:R-:W-:Y:S05]  /*fd10*/  WARPSYNC.COLLECTIVE R15, `(.L_x_323) ;  /* 0x000000000f087348 */ /* 0x000fea0003c00000 */
[----:B------:R0:W1:Y:S02]  /*fd20*/  SHFL.IDX P6, R14, R13, R12, R11 ;  /* 0x0000000c0d0e7389 */ /* 0x00006400000c000b */
[----:B01----:R-:W-:Y:S01]  /*fd30*/  ENDCOLLECTIVE ;  /* 0x000000000000791b */ /* 0x003fe20003800000 */
.L_x_323:
        /* <DEDUP_REMOVED lines=13> */
.L_x_324:
[----:B------:R-:W-:Y:S02]  /*fe10*/  IMAD.MOV.U32 R13, RZ, RZ, R8 ;  /* 0x000000ffff0d7224 */ /* 0x000fe400078e0008 */
[----:B------:R-:W-:Y:S02]  /*fe20*/  IMAD.MOV.U32 R12, RZ, RZ, 0x3 ;  /* 0x00000003ff0c7424 */ /* 0x000fe400078e00ff */
[----:B------:R-:W-:-:S07]  /*fe30*/  IMAD.MOV.U32 R2, RZ, RZ, R14 ;  /* 0x000000ffff027224 */ /* 0x000fce00078e000e */
[----:B------:R-:W-:Y:S05]  /*fe40*/  WARPSYNC.COLLECTIVE R15, `(.L_x_325) ;  /* 0x000000000f087348 */ /* 0x000fea0003c00000 */
[----:B------:R0:W1:Y:S02]  /*fe50*/  SHFL.IDX P6, R14, R13, R12, R11 ;  /* 0x0000000c0d0e7389 */ /* 0x00006400000c000b */
[----:B01----:R-:W-:Y:S01]  /*fe60*/  ENDCOLLECTIVE ;  /* 0x000000000000791b */ /* 0x003fe20003800000 */
.L_x_325:
[----:B------:R-:W-:-:S05]  /*fe70*/  IADD3 R2, P0, R2, R0, RZ ;  /* 0x0000000002027210 */ /* 0x000fca0007f1e0ff */
[----:B------:R-:W-:-:S05]  /*fe80*/  IMAD.X R3, RZ, RZ, R25, P0 ;  /* 0x000000ffff037224 */ /* 0x000fca00000e0619 */
[----:B------:R-:W-:Y:S01]  /*fe90*/  @!PT LDS RZ, [RZ] ;  /* 0x00000000fffff984 */ /* 0x000fe20000000800 */
[----:B------:R-:W-:Y:S01]  /*fea0*/  @!PT LDS RZ, [RZ] ;  /* 0x00000000fffff984 */ /* 0x000fe20000000800 */
[----:B------:R-:W-:Y:S01]  /*feb0*/  @!PT LDS RZ, [RZ] ;  /* 0x00000000fffff984 */ /* 0x000fe20000000800 */
[----:B------:R0:W-:Y:S01]  /*fec0*/  LDGSTS.E.BYPASS.LTC128B.128 [R4+0x16400], desc[UR36][R2.64], !P1 ;  /* 0x1640000002047fae */ /* 0x0001e2000c901d64 */
[----:B------:R-:W-:Y:S01]  /*fed0*/  IMAD.MOV.U32 R13, RZ, RZ, R6 ;  /* 0x000000ffff0d7224 */ /* 0x000fe200078e0006 */
[----:B------:R-:W-:Y:S02]  /*fee0*/  LOP3.LUT P1, RZ, R16, 0x80, RZ, 0xc0, !PT ;  /* 0x0000008010ff7812 */ /* 0x000fe4000782c0ff */
[----:B------:R0:W-:Y:S04]  /*fef0*/  LDGSTS.E.BYPASS.LTC128B.128 [R4+0x18400], desc[UR36][R2.64+0x40], !P5 ;  /* 0x1840004002047fae */ /* 0x0001e8000e901d64 */
[----:B------:R0:W-:Y:S01]  /*ff00*/  LDGSTS.E.BYPASS.LTC128B.128 [R4+0x1a400], desc[UR36][R2.64+0x80], !P4 ;  /* 0x1a40008002047fae */ /* 0x0001e2000e101d64 */
[----:B------:R-:W-:-:S07]  /*ff10*/  IMAD.MOV.U32 R25, RZ, RZ, R14 ;  /* 0x000000ffff197224 */ /* 0x000fce00078e000e */
[----:B0-----:R-:W-:Y:S05]  /*ff20*/  WARPSYNC.COLLECTIVE R15, `(.L_x_326) ;  /* 0x000000000f087348 */ /* 0x001fea0003c00000 */
[----:B------:R1:W2:Y:S02]  /*ff30*/  SHFL.IDX P6, R14, R13, R12, R11 ;  /* 0x0000000c0d0e7389 */ /* 0x0002a400000c000b */
[----:B012---:R-:W-:Y:S01]  /*ff40*/  ENDCOLLECTIVE ;  /* 0x000000000000791b */ /* 0x007fe20003800000 */
.L_x_326:
[----:B------:R-:W-:Y:S01]  /*ff50*/  IMAD.MOV.U32 R2, RZ, RZ, R14 ;  /* 0x000000ffff027224 */ /* 0x000fe200078e000e */
[----:B------:R-:W-:Y:S06]  /*ff60*/  BRA `(.L_x_327) ;  /* 0xffffffc800907947 */ /* 0x000fec000383ffff */
.L_x_250:
[----:B-1----:R1:W2:Y:S02]  /*ff70*/  SYNCS.PHASECHK.TRANS64.TRYWAIT P0, [R5+URZ+0x2d860], R2 ;  /* 0x02d86002050075a7 */ /* 0x0022a4000800017f */
[----:B--2---:R-:W-:Y:S05]  /*ff80*/  @!P0 NANOSLEEP.SYNCS 0x989680 ;  /* 0x009896800000895d */ /* 0x004fea0003900000 */
[----:B------:R-:W2:Y:S02]  /*ff90*/  @!P0 SYNCS.PHASECHK.TRANS64 P0, [R5+URZ+0x2d860], R2 ;  /* 0x02d86002050085a7 */ /* 0x000ea4000800007f */
[----:B--2---:R-:W-:Y:S05]  /*ffa0*/  @!P0 BRA `(.L_x_250) ;  /* 0xfffffffc00f08947 */ /* 0x004fea000383ffff */
[----:B------:R-:W-:Y:S05]  /*ffb0*/  BRA `(.L_x_328) ;  /* 0xffffffc800f47947 */ /* 0x000fea000383ffff */
.L_x_251:
        /* <DEDUP_REMOVED lines=8> */
.L_x_330:
[----:B------:R-:W-:Y:S05]  /*10040*/  BSYNC B1 ;  /* 0x0000000000017941 */ /* 0x000fea0003800000 */
.L_x_329:
[----:B------:R-:W-:Y:S02]  /*10050*/  IMAD.MOV.U32 R13, RZ, RZ, R18 ;  /* 0x000000ffff0d7224 */ /* 0x000fe400078e0012 */
[----:B------:R-:W-:Y:S02]  /*10060*/  IMAD.MOV.U32 R12, RZ, RZ, RZ ;  /* 0x000000ffff0c7224 */ /* 0x000fe400078e00ff */
[----:B------:R-:W-:Y:S02]  /*10070*/  IMAD.MOV.U32 R11, RZ, RZ, 0x1c1f ;  /* 0x00001c1fff0b7424 */ /* 0x000fe400078e00ff */
[----:B------:R-:W-:Y:S02]  /*10080*/  IMAD.MOV.U32 R15, RZ, RZ, -0x1 ;  /* 0xffffffffff0f7424 */ /* 0x000fe400078e00ff */
[----:B------:R-:W-:Y:S02]  /*10090*/  IMAD.MOV.U32 R3, RZ, RZ, R14 ;  /* 0x000000ffff037224 */ /* 0x000fe400078e000e */
[----:B------:R-:W-:-:S07]  /*100a0*/  IMAD R4, R4, 0x2, R17 ;  /* 0x0000000204047824 */ /* 0x000fce00078e0211 */
[----:B------:R-:W-:Y:S05]  /*100b0*/  WARPSYNC.COLLECTIVE R15, `(.L_x_331) ;  /* 0x000000000f087348 */ /* 0x000fea0003c00000 */
[----:B------:R0:W1:Y:S02]  /*100c0*/  SHFL.IDX P6, R14, R13, R12, R11 ;  /* 0x0000000c0d0e7389 */ /* 0x00006400000c000b */
[----:B01----:R-:W-:Y:S01]  /*100d0*/  ENDCOLLECTIVE ;  /* 0x000000000000791b */ /* 0x003fe20003800000 */
.L_x_331:
[----:B------:R-:W-:Y:S01]  /*100e0*/  MOV R13, R19 ;  /* 0x00000013000d7202 */ /* 0x000fe20000000f00 */
[----:B------:R-:W-:Y:S02]  /*100f0*/  IMAD.MOV.U32 R12, RZ, RZ, 0x1 ;  /* 0x00000001ff0c7424 */ /* 0x000fe400078e00ff */
[----:B------:R-:W-:-:S07]  /*10100*/  IMAD.MOV.U32 R2, RZ, RZ, R14 ;  /* 0x000000ffff027224 */ /* 0x000fce00078e000e */
[----:B------:R-:W-:Y:S05]  /*10110*/  WARPSYNC.COLLECTIVE R15, `(.L_x_332) ;  /* 0x000000000f087348 */ /* 0x000fea0003c00000 */
[----:B------:R0:W1:Y:S02]  /*10120*/  SHFL.IDX P6, R14, R13, R12, R11 ;  /* 0x0000000c0d0e7389 */ /* 0x00006400000c000b */
[----:B01----:R-:W-:Y:S01]  /*10130*/  ENDCOLLECTIVE ;  /* 0x000000000000791b */ /* 0x003fe20003800000 */
.L_x_332:
[----:B------:R-:W-:-:S05]  /*10140*/  IADD3 R2, P0, R2, R0, RZ ;  /* 0x0000000002027210 */ /* 0x000fca0007f1e0ff */
        /* <DEDUP_REMOVED lines=15> */
.L_x_333:
[----:B------:R-:W-:Y:S02]  /*10240*/  IMAD.MOV.U32 R13, RZ, RZ, R19 ;  /* 0x000000ffff0d7224 */ /* 0x000fe400078e0013 */
[----:B------:R-:W-:Y:S02]  /*10250*/  IMAD.MOV.U32 R12, RZ, RZ, 0x2 ;  /* 0x00000002ff0c7424 */ /* 0x000fe400078e00ff */
[----:B------:R-:W-:-:S07]  /*10260*/  IMAD.MOV.U32 R2, RZ, RZ, R14 ;  /* 0x000000ffff027224 */ /* 0x000fce00078e000e */
[----:B------:R-:W-:Y:S05]  /*10270*/  WARPSYNC.COLLECTIVE R15, `(.L_x_334) ;  /* 0x000000000f087348 */ /* 0x000fea0003c00000 */
[----:B------:R0:W1:Y:S02]  /*10280*/  SHFL.IDX P6, R14, R13, R12, R11 ;  /* 0x0000000c0d0e7389 */ /* 0x00006400000c000b */
[----:B01----:R-:W-:Y:S01]  /*10290*/  ENDCOLLECTIVE ;  /* 0x000000000000791b */ /* 0x003fe20003800000 */
.L_x_334:
        /* <DEDUP_REMOVED lines=16> */
.L_x_335:
[----:B------:R-:W-:Y:S02]  /*103a0*/  IMAD.MOV.U32 R13, RZ, RZ, R19 ;  /* 0x000000ffff0d7224 */ /* 0x000fe400078e0013 */
[----:B------:R-:W-:Y:S02]  /*103b0*/  IMAD.MOV.U32 R12, RZ, RZ, 0x3 ;  /* 0x00000003ff0c7424 */ /* 0x000fe400078e00ff */
[----:B------:R-:W-:-:S07]  /*103c0*/  IMAD.MOV.U32 R2, RZ, RZ, R14 ;  /* 0x000000ffff027224 */ /* 0x000fce00078e000e */
[----:B------:R-:W-:Y:S05]  /*103d0*/  WARPSYNC.COLLECTIVE R15, `(.L_x_336) ;  /* 0x000000000f087348 */ /* 0x000fea0003c00000 */
[----:B------:R0:W1:Y:S02]  /*103e0*/  SHFL.IDX P6, R14, R13, R12, R11 ;  /* 0x0000000c0d0e7389 */ /* 0x00006400000c000b */
[----:B01----:R-:W-:Y:S01]  /*103f0*/  ENDCOLLECTIVE ;  /* 0x000000000000791b */ /* 0x003fe20003800000 */
.L_x_336:
[----:B------:R-:W-:-:S05]  /*10400*/  IADD3 R2, P0, R2, R0, RZ ;  /* 0x0000000002027210 */ /* 0x000fca0007f1e0ff */
[----:B------:R-:W-:Y:S01]  /*10410*/  IMAD.X R3, RZ, RZ, R3, P0 ;  /* 0x000000ffff037224 */ /* 0x000fe200000e0603 */
[----:B------:R-:W-:Y:S01]  /*10420*/  ISETP.LT.OR P0, PT, R6, 0x41, P3 ;  /* 0x000000410600780c */ /* 0x000fe20001f01670 */
[----:B------:R-:W-:-:S12]  /*10430*/  IMAD.MOV.U32 R13, RZ, RZ, R18 ;  /* 0x000000ffff0d7224 */ /* 0x000fd800078e0012 */
        /* <DEDUP_REMOVED lines=9> */
.L_x_337:
[----:B------:R-:W-:Y:S01]  /*104d0*/  @!PT LDS RZ, [RZ] ;  /* 0x00000000fffff984 */ /* 0x000fe20000000800 */
[----:B------:R-:W-:Y:S01]  /*104e0*/  @!PT LDS RZ, [RZ] ;  /* 0x00000000fffff984 */ /* 0x000fe20000000800 */
[----:B------:R-:W-:Y:S01]  /*104f0*/  @!PT LDS RZ, [RZ] ;  /* 0x00000000fffff984 */ /* 0x000fe20000000800 */
[----:B------:R-:W-:Y:S01]  /*10500*/  LDGSTS.E.BYPASS.LTC128B.128 [R4+0x3400], desc[UR36][R2.64+0x40], !P0 ;  /* 0x0340004002047fae */ /* 0x000fe2000c101d64 */
[----:B------:R-:W-:-:S13]  /*10510*/  ISETP.LT.OR P0, PT, R6, 0x41, P1 ;  /* 0x000000410600780c */ /* 0x000fda0000f01670 */
[----:B------:R0:W-:Y:S02]  /*10520*/  LDGSTS.E.BYPASS.LTC128B.128 [R4+0x5400], desc[UR36][R2.64+0x80], !P0 ;  /* 0x0540008002047fae */ /* 0x0001e4000c101d64 */
[----:B0-----:R-:W-:Y:S01]  /*10530*/  IMAD.MOV.U32 R2, RZ, RZ, R14 ;  /* 0x000000ffff027224 */ /* 0x001fe200078e000e */
[----:B------:R-:W-:Y:S06]  /*10540*/  BRA `(.L_x_338) ;  /* 0xffffffc800587947 */ /* 0x000fec000383ffff */
.L_x_259:
[----:B-1----:R1:W2:Y:S02]  /*10550*/  SYNCS.PHASECHK.TRANS64.TRYWAIT P0, [R0+URZ+0x2d860], R3 ;  /* 0x02d86003000075a7 */ /* 0x0022a4000800017f */
[----:B--2---:R-:W-:Y:S05]  /*10560*/  @!P0 NANOSLEEP.SYNCS 0x989680 ;  /* 0x009896800000895d */ /* 0x004fea0003900000 */
[----:B------:R-:W2:Y:S02]  /*10570*/  @!P0 SYNCS.PHASECHK.TRANS64 P0, [R0+URZ+0x2d860], R3 ;  /* 0x02d86003000085a7 */ /* 0x000ea4000800007f */
[----:B--2---:R-:W-:Y:S05]  /*10580*/  @!P0 BRA `(.L_x_259) ;  /* 0xfffffffc00f08947 */ /* 0x004fea000383ffff */
[----:B------:R-:W-:Y:S05]  /*10590*/  BRA `(.L_x_339) ;  /* 0xffffffcc00807947 */ /* 0x000fea000383ffff */
.L_x_260:
        /* <DEDUP_REMOVED lines=8> */
.L_x_341:
[----:B------:R-:W-:Y:S05]  /*10620*/  BSYNC B0 ;  /* 0x0000000000007941 */ /* 0x000fea0003800000 */
.L_x_340:
[----:B------:R-:W0:Y:S01]  /*10630*/  S2R R2, SR_TID.X ;  /* 0x0000000000027919 */ /* 0x000e220000002100 */
[----:B------:R-:W-:Y:S01]  /*10640*/  IMAD.MOV.U32 R13, RZ, RZ, R18 ;  /* 0x000000ffff0d7224 */ /* 0x000fe200078e0012 */
[----:B------:R-:W-:Y:S01]  /*10650*/  LEA R4, R4, R17, 0x1 ;  /* 0x0000001104047211 */ /* 0x000fe200078e08ff */
[----:B------:R-:W-:Y:S02]  /*10660*/  IMAD.MOV.U32 R12, RZ, RZ, RZ ;  /* 0x000000ffff0c7224 */ /* 0x000fe400078e00ff */
[----:B------:R-:W-:Y:S02]  /*10670*/  IMAD.MOV.U32 R11, RZ, RZ, 0x1c1f ;  /* 0x00001c1fff0b7424 */ /* 0x000fe400078e00ff */
[----:B------:R-:W-:Y:S02]  /*10680*/  IMAD.MOV.U32 R15, RZ, RZ, -0x1 ;  /* 0xffffffffff0f7424 */ /* 0x000fe400078e00ff */
[----:B------:R-:W-:-:S07]  /*10690*/  IMAD.MOV.U32 R3, RZ, RZ, R14 ;  /* 0x000000ffff037224 */ /* 0x000fce00078e000e */
[----:B0-----:R-:W-:Y:S05]  /*106a0*/  WARPSYNC.COLLECTIVE R15, `(.L_x_342) ;  /* 0x000000000f087348 */ /* 0x001fea0003c00000 */
[----:B------:R1:W2:Y:S02]  /*106b0*/  SHFL.IDX P6, R14, R13, R12, R11 ;  /* 0x0000000c0d0e7389 */ /* 0x0002a400000c000b */
[----:B012---:R-:W-:Y:S01]  /*106c0*/  ENDCOLLECTIVE ;  /* 0x000000000000791b */ /* 0x007fe20003800000 */
.L_x_342:
[----:B------:R-:W-:Y:S01]  /*106d0*/  ULDC UR4, c[0x0][0x2f4] ;  /* 0x0000bd0000047ab9 */ /* 0x000fe20000000800 */
[----:B------:R-:W-:Y:S02]  /*106e0*/  IMAD.MOV.U32 R13, RZ, RZ, R19 ;  /* 0x000000ffff0d7224 */ /* 0x000fe400078e0013 */
[----:B------:R-:W-:Y:S02]  /*106f0*/  IMAD.MOV.U32 R12, RZ, RZ, 0x1 ;  /* 0x00000001ff0c7424 */ /* 0x000fe400078e00ff */
[----:B------:R-:W-:-:S05]  /*10700*/  IMAD.SHL.U32 R7, R2, 0x8, RZ ;  /* 0x0000000802077824 */ /* 0x000fca00078e00ff */
[----:B------:R-:W-:-:S04]  /*10710*/  LOP3.LUT R7, R7, 0x18, RZ, 0xc0, !PT ;  /* 0x0000001807077812 */ /* 0x000fc800078ec0ff */
[C---:B------:R-:W-:Y:S01]  /*10720*/  ISETP.GE.AND P2, PT, R7.reuse, UR4, PT ;  /* 0x0000000407007c0c */ /* 0x040fe2000bf46270 */
[C---:B------:R-:W-:Y:S01]  /*10730*/  IMAD.SHL.U32 R5, R7.reuse, 0x2, RZ ;  /* 0x0000000207057824 */ /* 0x040fe200078e00ff */
[C---:B------:R-:W-:Y:S02]  /*10740*/  LOP3.LUT R8, R7.reuse, 0x20, RZ, 0xfc, !PT ;  /* 0x0000002007087812 */ /* 0x040fe400078efcff */
[----:B------:R-:W-:Y:S02]  /*10750*/  LOP3.LUT R7, R7, 0x40, RZ, 0xfc, !PT ;  /* 0x0000004007077812 */ /* 0x000fe400078efcff */
[----:B------:R-:W-:Y:S02]  /*10760*/  IADD3 R2, P0, R14, R5, RZ ;  /* 0x000000050e027210 */ /* 0x000fe40007f1e0ff */
[----:B------:R-:W-:Y:S02]  /*10770*/  ISETP.LT.OR P3, PT, R6, 0x1, P2 ;  /* 0x000000010600780c */ /* 0x000fe40001761670 */
[----:B------:R-:W-:Y:S01]  /*10780*/  ISETP.GE.AND P1, PT, R8, UR4, PT ;  /* 0x0000000408007c0c */ /* 0x000fe2000bf26270 */
[----:B------:R-:W-:Y:S01]  /*10790*/  IMAD.X R3, RZ, RZ, R3, P0 ;  /* 0x000000ffff037224 */ /* 0x000fe200000e0603 */
[----:B------:R-:W-:-:S13]  /*107a0*/  ISETP.GE.AND P0, PT, R7, UR4, PT ;  /* 0x0000000407007c0c */ /* 0x000fda000bf06270 */
[----:B------:R-:W-:Y:S05]  /*107b0*/  WARPSYNC.COLLECTIVE R15, `(.L_x_343) ;  /* 0x000000000f087348 */ /* 0x000fea0003c00000 */
[----:B------:R0:W1:Y:S02]  /*107c0*/  SHFL.IDX P6, R14, R13, R12, R11 ;  /* 0x0000000c0d0e7389 */ /* 0x00006400000c000b */
[----:B01----:R-:W-:Y:S01]  /*107d0*/  ENDCOLLECTIVE ;  /* 0x000000000000791b */ /* 0x003fe20003800000 */
.L_x_343:
[C---:B------:R-:W-:Y:S01]  /*107e0*/  ISETP.LT.OR P4, PT, R6.reuse, 0x1, P1 ;  /* 0x000000010600780c */ /* 0x040fe20000f81670 */
[----:B------:R-:W-:Y:S01]  /*107f0*/  @!PT LDS RZ, [RZ] ;  /* 0x00000000fffff984 */ /* 0x000fe20000000800 */
[----:B------:R-:W-:Y:S01]  /*10800*/  @!PT LDS RZ, [RZ] ;  /* 0x00000000fffff984 */ /* 0x000fe20000000800 */
[----:B------:R-:W-:Y:S01]  /*10810*/  @!PT LDS RZ, [RZ] ;  /* 0x00000000fffff984 */ /* 0x000fe20000000800 */
[----:B------:R-:W-:Y:S01]  /*10820*/  LDGSTS.E.BYPASS.LTC128B.128 [R4+0x400], desc[UR36][R2.64], !P3 ;  /* 0x0040000002047fae */ /* 0x000fe2000d901d64 */
[----:B------:R-:W-:Y:S01]  /*10830*/  ISETP.LT.OR P3, PT, R6, 0x1, P0 ;  /* 0x000000010600780c */ /* 0x000fe20000761670 */
[----:B------:R-:W-:-:S10]  /*10840*/  IMAD.MOV.U32 R13, RZ, RZ, R18 ;  /* 0x000000ffff0d7224 */ /* 0x000fd400078e0012 */
[----:B------:R-:W-:Y:S04]  /*10850*/  LDGSTS.E.BYPASS.LTC128B.128 [R4+0x2400], desc[UR36][R2.64+0x40], !P4 ;  /* 0x0240004002047fae */ /* 0x000fe8000e101d64 */
[----:B------:R0:W-:Y:S01]  /*10860*/  LDGSTS.E.BYPASS.LTC128B.128 [R4+0x4400], desc[UR36][R2.64+0x80], !P3 ;  /* 0x0440008002047fae */ /* 0x0001e2000d901d64 */
[----:B------:R-:W-:Y:S01]  /*10870*/  ISETP.LT.OR P3, PT, R6, 0x21, P2 ;  /* 0x000000210600780c */ /* 0x000fe20001761670 */
[----:B0-----:R-:W-:-:S12]  /*10880*/  IMAD.MOV.U32 R3, RZ, RZ, R14 ;  /* 0x000000ffff037224 */ /* 0x001fd800078e000e */
[----:B------:R-:W-:Y:S05]  /*10890*/  WARPSYNC.COLLECTIVE R15, `(.L_x_344) ;  /* 0x000000000f087348 */ /* 0x000fea0003c00000 */
[----:B------:R0:W1:Y:S02]  /*108a0*/  SHFL.IDX P6, R14, R13, R12, R11 ;  /* 0x0000000c0d0e7389 */ /* 0x00006400000c000b */
[----:B01----:R-:W-:Y:S01]  /*108b0*/  ENDCOLLECTIVE ;  /* 0x000000000000791b */ /* 0x003fe20003800000 */
.L_x_344:
[----:B------:R-:W-:Y:S02]  /*108c0*/  IMAD.MOV.U32 R13, RZ, RZ, R19 ;  /* 0x000000ffff0d7224 */ /* 0x000fe400078e0013 */
[----:B------:R-:W-:Y:S01]  /*108d0*/  IMAD.MOV.U32 R12, RZ, RZ, 0x2 ;  /* 0x00000002ff0c7424 */ /* 0x000fe200078e00ff */
[----:B------:R-:W-:-:S13]  /*108e0*/  IADD3 R2, P4, R14, R5, RZ ;  /* 0x000000050e027210 */ /* 0x000fda0007f9e0ff */
[----:B------:R-:W-:Y:S05]  /*108f0*/  WARPSYNC.COLLECTIVE R15, `(.L_x_345) ;  /* 0x000000000f087348 */ /* 0x000fea0003c00000 */
[----:B------:R0:W1:Y:S02]  /*10900*/  SHFL.IDX P6, R14, R13, R12, R11 ;  /* 0x0000000c0d0e7389 */ /* 0x00006400000c000b */
[----:B01----:R-:W-:Y:S01]  /*10910*/  ENDCOLLECTIVE ;  /* 0x000000000000791b */ /* 0x003fe20003800000 */
.L_x_345:
[----:B------:R-:W-:Y:S01]  /*10920*/  IMAD.X R3, RZ, RZ, R3, P4 ;  /* 0x000000ffff037224 */ /* 0x000fe200020e0603 */
[----:B------:R-:W-:-:S04]  /*10930*/  ISETP.LT.OR P4, PT, R6, 0x21, P1 ;  /* 0x000000210600780c */ /* 0x000fc80000f81670 */
[----:B------:R-:W-:Y:S01]  /*10940*/  @!PT LDS RZ, [RZ] ;  /* 0x00000000fffff984 */ /* 0x000fe20000000800 */
[----:B------:R-:W-:Y:S01]  /*10950*/  @!PT LDS RZ, [RZ] ;  /* 0x00000000fffff984 */ /* 0x000fe20000000800 */
[----:B------:R-:W-:Y:S01]  /*10960*/  @!PT LDS RZ, [RZ] ;  /* 0x00000000fffff984 */ /* 0x000fe20000000800 */
[----:B------:R-:W-:Y:S01]  /*10970*/  LDGSTS.E.BYPASS.LTC128B.128 [R4+0xc00], desc[UR36][R2.64], !P3 ;  /* 0x00c0000002047fae */ /* 0x000fe2000d901d64 */
[----:B------:R-:W-:Y:S01]  /*10980*/  ISETP.LT.OR P3, PT, R6, 0x21, P0 ;  /* 0x000000210600780c */ /* 0x000fe20000761670 */
[----:B------:R-:W-:-:S07]  /*10990*/  IMAD.MOV.U32 R13, RZ, RZ, R18 ;  /* 0x000000ffff0d7224 */ /* 0x000fce00078e0012 */
[----:B------:R-:W-:Y:S05]  /*109a0*/  LDGSTS.E.BYPASS.LTC128B.128 [R4+0x2c00], desc[UR36][R2.64+0x40], !P4 ;  /* 0x02c0004002047fae */ /* 0x000fea000e101d64 */
[----:B------:R0:W-:Y:S01]  /*109b0*/  LDGSTS.E.BYPASS.LTC128B.128 [R4+0x4c00], desc[UR36][R2.64+0x80], !P3 ;  /* 0x04c0008002047fae */ /* 0x0001e2000d901d64 */
[----:B------:R-:W-:Y:S01]  /*109c0*/  ISETP.LT.OR P3, PT, R6, 0x41, P2 ;  /* 0x000000410600780c */ /* 0x000fe20001761670 */
[----:B0-----:R-:W-:-:S12]  /*109d0*/  IMAD.MOV.U32 R3, RZ, RZ, R14 ;  /* 0x000000ffff037224 */ /* 0x001fd800078e000e */
[----:B------:R-:W-:Y:S05]  /*109e0*/  WARPSYNC.COLLECTIVE R15, `(.L_x_346) ;  /* 0x000000000f087348 */ /* 0x000fea0003c00000 */
[----:B------:R0:W1:Y:S02]  /*109f0*/  SHFL.IDX P6, R14, R13, R12, R11 ;  /* 0x0000000c0d0e7389 */ /* 0x00006400000c000b */
[----:B01----:R-:W-:Y:S01]  /*10a00*/  ENDCOLLECTIVE ;  /* 0x000000000000791b */ /* 0x003fe20003800000 */
.L_x_346:
[----:B------:R-:W-:Y:S02]  /*10a10*/  IMAD.MOV.U32 R13, RZ, RZ, R19 ;  /* 0x000000ffff0d7224 */ /* 0x000fe400078e0013 */
[----:B------:R-:W-:Y:S01]  /*10a20*/  IMAD.MOV.U32 R12, RZ, RZ, 0x3 ;  /* 0x00000003ff0c7424 */ /* 0x000fe200078e00ff */
[----:B------:R-:W-:-:S13]  /*10a30*/  IADD3 R2, P4, R14, R5, RZ ;  /* 0x000000050e027210 */ /* 0x000fda0007f9e0ff */
[----:B------:R-:W-:Y:S05]  /*10a40*/  WARPSYNC.COLLECTIVE R15, `(.L_x_347) ;  /* 0x000000000f087348 */ /* 0x000fea0003c00000 */
[----:B------:R0:W1:Y:S02]  /*10a50*/  SHFL.IDX P6, R14, R13, R12, R11 ;  /* 0x0000000c0d0e7389 */ /* 0x00006400000c000b */
[----:B01----:R-:W-:Y:S01]  /*10a60*/  ENDCOLLECTIVE ;  /* 0x000000000000791b */ /* 0x003fe20003800000 */
.L_x_347:
[----:B------:R-:W-:Y:S01]  /*10a70*/  IMAD.X R3, RZ, RZ, R3, P4 ;  /* 0x000000ffff037224 */ /* 0x000fe200020e0603 */
[----:B------:R-:W-:-:S04]  /*10a80*/  ISETP.LT.OR P4, PT, R6, 0x41, P1 ;  /* 0x000000410600780c */ /* 0x000fc80000f81670 */
[----:B------:R-:W-:Y:S01]  /*10a90*/  @!PT LDS RZ, [RZ] ;  /* 0x00000000fffff984 */ /* 0x000fe20000000800 */
[----:B------:R-:W-:Y:S01]  /*10aa0*/  @!PT LDS RZ, [RZ] ;  /* 0x00000000fffff984 */ /* 0x000fe20000000800 */
[----:B------:R-:W-:Y:S01]  /*10ab0*/  @!PT LDS RZ, [RZ] ;  /* 0x00000000fffff984 */ /* 0x000fe20000000800 */
[----:B------:R0:W-:Y:S01]  /*10ac0*/  LDGSTS.E.BYPASS.LTC128B.128 [R4+0x1400], desc[UR36][R2.64], !P3 ;  /* 0x0140000002047fae */ /* 0x0001e2000d901d64 */
[----:B------:R-:W-:Y:S01]  /*10ad0*/  ISETP.LT.OR P3, PT, R6, 0x41, P0 ;  /* 0x000000410600780c */ /* 0x000fe20000761670 */
[----:B------:R-:W-:-:S07]  /*10ae0*/  IMAD.MOV.U32 R13, RZ, RZ, R18 ;  /* 0x000000ffff0d7224 */ /* 0x000fce00078e0012 */
[----:B------:R0:W-:Y:S05]  /*10af0*/  LDGSTS.E.BYPASS.LTC128B.128 [R4+0x3400], desc[UR36][R2.64+0x40], !P4 ;  /* 0x0340004002047fae */ /* 0x0001ea000e101d64 */
[----:B------:R0:W-:Y:S01]  /*10b00*/  LDGSTS.E.BYPASS.LTC128B.128 [R4+0x5400], desc[UR36][R2.64+0x80], !P3 ;  /* 0x0540008002047fae */ /* 0x0001e2000d901d64 */
[----:B------:R-:W-:-:S07]  /*10b10*/  IMAD.MOV.U32 R19, RZ, RZ, R14 ;  /* 0x000000ffff137224 */ /* 0x000fce00078e000e */
[----:B0-----:R-:W-:Y:S05]  /*10b20*/  WARPSYNC.COLLECTIVE R15, `(.L_x_348) ;  /* 0x000000000f087348 */ /* 0x001fea0003c00000 */
[----:B------:R1:W2:Y:S02]  /*10b30*/  SHFL.IDX P6, R14, R13, R12, R11 ;  /* 0x0000000c0d0e7389 */ /* 0x0002a400000c000b */
[----:B012---:R-:W-:Y:S01]  /*10b40*/  ENDCOLLECTIVE ;  /* 0x000000000000791b */ /* 0x007fe20003800000 */
.L_x_348:
[----:B------:R-:W-:Y:S05]  /*10b50*/  BRA `(.L_x_349) ;  /* 0xffffffc800f47947 */ /* 0x000fea000383ffff */
.L_x_265:
        /* <DEDUP_REMOVED lines=8> */
.L_x_351:
[----:B------:R-:W-:Y:S05]  /*10be0*/  BSYNC B0 ;  /* 0x0000000000007941 */ /* 0x000fea0003800000 */
.L_x_350:
[----:B------:R-:W-:Y:S02]  /*10bf0*/  IMAD.MOV.U32 R13, RZ, RZ, R24 ;  /* 0x000000ffff0d7224 */ /* 0x000fe400078e0018 */
[----:B------:R-:W-:Y:S02]  /*10c00*/  IMAD.MOV.U32 R12, RZ, RZ, 0x1 ;  /* 0x00000001ff0c7424 */ /* 0x000fe400078e00ff */
[----:B------:R-:W-:Y:S02]  /*10c10*/  IMAD.MOV.U32 R11, RZ, RZ, 0x1f ;  /* 0x0000001fff0b7424 */ /* 0x000fe400078e00ff */
[----:B------:R-:W-:Y:S02]  /*10c20*/  IMAD.MOV.U32 R15, RZ, RZ, -0x1 ;  /* 0xffffffffff0f7424 */ /* 0x000fe400078e00ff */
[----:B------:R-:W-:Y:S02]  /*10c30*/  IMAD.IADD R9, R27, 0x1, R8 ;  /* 0x000000011b097824 */ /* 0x000fe400078e0208 */
[----:B------:R-:W-:-:S07]  /*10c40*/  IMAD.MOV.U32 R0, RZ, RZ, R14 ;  /* 0x000000ffff007224 */ /* 0x000fce00078e000e */
[----:B------:R-:W-:Y:S05]  /*10c50*/  WARPSYNC.COLLECTIVE R15, `(.L_x_352) ;  /* 0x000000000f087348 */ /* 0x000fea0003c00000 */
[----:B------:R0:W1:Y:S02]  /*10c60*/  SHFL.IDX P6, R14, R13, R12, R11 ;  /* 0x0000000c0d0e7389 */ /* 0x00006400000c000b */
[----:B01----:R-:W-:Y:S01]  /*10c70*/  ENDCOLLECTIVE ;  /* 0x000000000000791b */ /* 0x003fe20003800000 */
.L_x_352:
[----:B------:R-:W-:Y:S02]  /*10c80*/  ULDC UR4, c[0x0][0xc3c] ;  /* 0x00030f0000047ab9 */ /* 0x000fe40000000800 */
[----:B------:R-:W-:-:S13]  /*10c90*/  ISETP.GE.OR P1, PT, R9, UR4, !P0 ;  /* 0x0000000409007c0c */ /* 0x000fda000c726670 */
[----:B------:R-:W0:Y:S08]  /*10ca0*/  @!P1 LDC.64 R2, c[0x0][0xc80] ;  /* 0x00032000ff029b82 */ /* 0x000e300000000a00 */
[----:B------:R-:W1:Y:S01]  /*10cb0*/  @!P1 LDC.64 R4, c[0x0][0xc78] ;  /* 0x00031e00ff049b82 */ /* 0x000e620000000a00 */
[----:B------:R-:W-:Y:S02]  /*10cc0*/  IMAD.MOV.U32 R11, RZ, RZ, RZ ;  /* 0x000000ffff0b7224 */ /* 0x000fe400078e00ff */
[----:B------:R-:W-:-:S02]  /*10cd0*/  IMAD.MOV.U32 R6, RZ, RZ, R14 ;  /* 0x000000ffff067224 */ /* 0x000fc400078e000e */
[----:B0-----:R-:W-:-:S05]  /*10ce0*/  @!P1 IMAD.WIDE R2, R9, 0x4, R2 ;  /* 0x0000000409029825 */ /* 0x001fca00078e0202 */
[----:B------:R1:W2:Y:S02]  /*10cf0*/  @!P1 LDG.E R7, desc[UR36][R2.64] ;  /* 0x0000002402079981 */ /* 0x0002a4000c1e1900 */
[----:B-1----:R-:W-:-:S05]  /*10d00*/  @!P1 IMAD.WIDE R2, R9, 0x4, R4 ;  /* 0x0000000409029825 */ /* 0x002fca00078e0204 */
[----:B------:R-:W3:Y:S01]  /*10d10*/  @!P1 LDG.E R5, desc[UR36][R2.64] ;  /* 0x0000002402059981 */ /* 0x000ee2000c1e1900 */
[----:B------:R-:W-:Y:S01]  /*10d20*/  IMAD.MOV.U32 R4, RZ, RZ, RZ ;  /* 0x000000ffff047224 */ /* 0x000fe200078e00ff */
[C---:B------:R-:W-:Y:S01]  /*10d30*/  ISETP.GE.U32.AND P2, PT, R8.reuse, 0x2, PT ;  /* 0x000000020800780c */ /* 0x040fe20003f46070 */
[----:B------:R-:W-:Y:S01]  /*10d40*/  IMAD.MOV.U32 R24, RZ, RZ, RZ ;  /* 0x000000ffff187224 */ /* 0x000fe200078e00ff */
[C---:B------:R-:W-:Y:S02]  /*10d50*/  ISETP.GE.U32.AND P3, PT, R8.reuse, 0x4, PT ;  /* 0x000000040800780c */ /* 0x040fe40003f66070 */
[C---:B------:R-:W-:Y:S02]  /*10d60*/  ISETP.GE.U32.AND P4, PT, R8.reuse, 0x8, PT ;  /* 0x000000080800780c */ /* 0x040fe40003f86070 */
[----:B------:R-:W-:Y:S01]  /*10d70*/  ISETP.GE.U32.AND P5, PT, R8, 0x10, PT ;  /* 0x000000100800780c */ /* 0x000fe20003fa6070 */
[----:B--2---:R-:W-:Y:S02]  /*10d80*/  @!P1 IMAD.MOV.U32 R4, RZ, RZ, R7 ;  /* 0x000000ffff049224 */ /* 0x004fe400078e0007 */
[----:B------:R-:W-:Y:S01]  /*10d90*/  IMAD.MOV.U32 R7, RZ, RZ, RZ ;  /* 0x000000ffff077224 */ /* 0x000fe200078e00ff */
[----:B---3--:R-:W-:-:S02]  /*10da0*/  @!P1 MOV R7, R5 ;  /* 0x0000000500079202 */ /* 0x008fc40000000f00 */
[----:B------:R-:W-:-:S03]  /*10db0*/  ISETP.NE.AND P1, PT, R8, RZ, PT ;  /* 0x000000ff0800720c */ /* 0x000fc60003f25270 */
[----:B------:R-:W-:-:S10]  /*10dc0*/  IMAD R13, R7, R4, RZ ;  /* 0x00000004070d7224 */ /* 0x000fd400078e02ff */
[----:B------:R-:W-:Y:S05]  /*10dd0*/  WARPSYNC.COLLECTIVE R15, `(.L_x_353) ;  /* 0x000000000f087348 */ /* 0x000fea0003c00000 */
[----:B------:R0:W1:Y:S02]  /*10de0*/  SHFL.UP P6, R14, R13, R12, R11 ;  /* 0x0400000c0d0e7389 */ /* 0x00006400000c000b */
[----:B01----:R-:W-:Y:S01]  /*10df0*/  ENDCOLLECTIVE ;  /* 0x000000000000791b */ /* 0x003fe20003800000 */
.L_x_353:
[----:B------:R-:W-:Y:S01]  /*10e00*/  IMAD.MOV.U32 R12, RZ, RZ, 0x2 ;  /* 0x00000002ff0c7424 */ /* 0x000fe200078e00ff */
[----:B------:R-:W-:-:S05]  /*10e10*/  SEL R14, R14, RZ, P1 ;  /* 0x000000ff0e0e7207 */ /* 0x000fca0000800000 */
[----:B------:R-:W-:-:S04]  /*10e20*/  IMAD.IADD R5, R13, 0x1, R14 ;  /* 0x000000010d057824 */ /* 0x000fc800078e020e */
[----:B------:R-:W-:-:S07]  /*10e30*/  IMAD.MOV.U32 R13, RZ, RZ, R5 ;  /* 0x000000ffff0d7224 */ /* 0x000fce00078e0005 */
[----:B------:R-:W-:Y:S05]  /*10e40*/  WARPSYNC.COLLECTIVE R15, `(.L_x_354) ;  /* 0x000000000f087348 */ /* 0x000fea0003c00000 */
[----:B------:R0:W1:Y:S02]  /*10e50*/  SHFL.UP P6, R14, R13, R12, R11 ;  /* 0x0400000c0d0e7389 */ /* 0x00006400000c000b */
[----:B01----:R-:W-:Y:S01]  /*10e60*/  ENDCOLLECTIVE ;  /* 0x000000000000791b */ /* 0x003fe20003800000 */
.L_x_354:
[----:B------:R-:W-:Y:S01]  /*10e70*/  IMAD.MOV.U32 R12, RZ, RZ, 0x4 ;  /* 0x00000004ff0c7424 */ /* 0x000fe200078e00ff */
[----:B------:R-:W-:-:S05]  /*10e80*/  SEL R2, R14, RZ, P2 ;  /* 0x000000ff0e027207 */ /* 0x000fca0001000000 */
[----:B------:R-:W-:-:S04]  /*10e90*/  IMAD.IADD R2, R5, 0x1, R2 ;  /* 0x0000000105027824 */ /* 0x000fc800078e0202 */
[----:B------:R-:W-:-:S07]  /*10ea0*/  IMAD.MOV.U32 R13, RZ, RZ, R2 ;  /* 0x000000ffff0d7224 */ /* 0x000fce00078e0002 */
[----:B------:R-:W-:Y:S05]  /*10eb0*/  WARPSYNC.COLLECTIVE R15, `(.L_x_355) ;  /* 0x000000000f087348 */ /* 0x000fea0003c00000 */
[----:B------:R0:W1:Y:S02]  /*10ec0*/  SHFL.UP P6, R14, R13, R12, R11 ;  /* 0x0400000c0d0e7389 */ /* 0x00006400000c000b */
[----:B01----:R-:W-:Y:S01]  /*10ed0*/  ENDCOLLECTIVE ;  /* 0x000000000000791b */ /* 0x003fe20003800000 */
.L_x_355:
[----:B------:R-:W-:Y:S01]  /*10ee0*/  IMAD.MOV.U32 R12, RZ, RZ, 0x8 ;  /* 0x00000008ff0c7424 */ /* 0x000fe200078e00ff */
[----:B------:R-:W-:-:S05]  /*10ef0*/  SEL R3, R14, RZ, P3 ;  /* 0x000000ff0e037207 */ /* 0x000fca0001800000 */
[----:B------:R-:W-:-:S04]  /*10f00*/  IMAD.IADD R3, R2, 0x1, R3 ;  /* 0x0000000102037824 */ /* 0x000fc800078e0203 */
[----:B------:R-:W-:-:S07]  /*10f10*/  IMAD.MOV.U32 R13, RZ, RZ, R3 ;  /* 0x000000ffff0d7224 */ /* 0x000fce00078e0003 */
[----:B------:R-:W-:Y:S05]  /*10f20*/  WARPSYNC.COLLECTIVE R15, `(.L_x_356) ;  /* 0x000000000f087348 */ /* 0x000fea0003c00000 */
[----:B------:R0:W1:Y:S02]  /*10f30*/  SHFL.UP P6, R14, R13, R12, R11 ;  /* 0x0400000c0d0e7389 */ /* 0x00006400000c000b */
[----:B01----:R-:W-:Y:S01]  /*10f40*/  ENDCOLLECTIVE ;  /* 0x000000000000791b */ /* 0x003fe20003800000 */
.L_x_356:
[----:B------:R-:W-:Y:S01]  /*10f50*/  IMAD.MOV.U32 R12, RZ, RZ, 0x10 ;  /* 0x00000010ff0c7424 */ /* 0x000fe200078e00ff */
[----:B------:R-:W-:-:S05]  /*10f60*/  SEL R14, R14, RZ, P4 ;  /* 0x000000ff0e0e7207 */ /* 0x000fca0002000000 */
[----:B------:R-:W-:-:S04]  /*10f70*/  IMAD.IADD R5, R3, 0x1, R14 ;  /* 0x0000000103057824 */ /* 0x000fc800078e020e */
[----:B------:R-:W-:-:S07]  /*10f80*/  IMAD.MOV.U32 R13, RZ, RZ, R5 ;  /* 0x000000ffff0d7224 */ /* 0x000fce00078e0005 */
[----:B------:R-:W-:Y:S05]  /*10f90*/  WARPSYNC.COLLECTIVE R15, `(.L_x_357) ;  /* 0x000000000f087348 */ /* 0x000fea0003c00000 */
[----:B------:R0:W1:Y:S02]  /*10fa0*/  SHFL.UP P6, R14, R13, R12, R11 ;  /* 0x0400000c0d0e7389 */ /* 0x00006400000c000b */
[----:B01----:R-:W-:Y:S01]  /*10fb0*/  ENDCOLLECTIVE ;  /* 0x000000000000791b */ /* 0x003fe20003800000 */
.L_x_357:
[----:B------:R-:W-:Y:S02]  /*10fc0*/  IMAD.MOV.U32 R12, RZ, RZ, 0x1f ;  /* 0x0000001fff0c7424 */ /* 0x000fe400078e00ff */
[----:B------:R-:W-:Y:S01]  /*10fd0*/  IMAD.MOV.U32 R11, RZ, RZ, 0x1f ;  /* 0x0000001fff0b7424 */ /* 0x000fe200078e00ff */
[----:B------:R-:W-:-:S05]  /*10fe0*/  SEL R2, R14, RZ, P5 ;  /* 0x000000ff0e027207 */ /* 0x000fca0002800000 */
[----:B------:R-:W-:-:S04]  /*10ff0*/  IMAD.IADD R2, R5, 0x1, R2 ;  /* 0x0000000105027824 */ /* 0x000fc800078e0202 */
[----:B------:R-:W-:-:S07]  /*11000*/  IMAD.MOV.U32 R13, RZ, RZ, R2 ;  /* 0x000000ffff0d7224 */ /* 0x000fce00078e0002 */
[----:B------:R-:W-:Y:S05]  /*11010*/  WARPSYNC.COLLECTIVE R15, `(.L_x_358) ;  /* 0x000000000f087348 */ /* 0x000fea0003c00000 */
[----:B------:R0:W1:Y:S02]  /*11020*/  SHFL.IDX P6, R14, R13, R12, R11 ;  /* 0x0000000c0d0e7389 */ /* 0x00006400000c000b */
[----:B01----:R-:W-:Y:S01]  /*11030*/  ENDCOLLECTIVE ;  /* 0x000000000000791b */ /* 0x003fe20003800000 */
.L_x_358:
[----:B------:R-:W-:Y:S05]  /*11040*/  BRA `(.L_x_359) ;  /* 0xffffffcc000c7947 */ /* 0x000fea000383ffff */
.L_x_268:
[----:B------:R-:W-:Y:S01]  /*11050*/  BSSY B0, `(.L_x_360) ;  /* 0x0000007000007945 */ /* 0x000fe20003800000 */
[----:B------:R-:W-:Y:S02]  /*11060*/  IMAD.MOV.U32 R12, RZ, RZ, 0x1 ;  /* 0x00000001ff0c7424 */ /* 0x000fe400078e00ff */
[----:B------:R-:W-:Y:S02]  /*11070*/  IMAD.MOV.U32 R11, RZ, RZ, RZ ;  /* 0x000000ffff0b7224 */ /* 0x000fe400078e00ff */
[----:B------:R-:W-:-:S07]  /*11080*/  IMAD.MOV.U32 R15, RZ, RZ, -0x1 ;  /* 0xffffffffff0f7424 */ /* 0x000fce00078e00ff */
[----:B------:R-:W-:Y:S05]  /*11090*/  WARPSYNC.COLLECTIVE R15, `(.L_x_361) ;  /* 0x000000000f087348 */ /* 0x000fea0003c00000 */
[----:B------:R0:W1:Y:S02]  /*110a0*/  SHFL.UP P6, R14, R13, R12, R11 ;  /* 0x0400000c0d0e7389 */ /* 0x00006400000c000b */
[----:B01----:R-:W-:Y:S01]  /*110b0*/  ENDCOLLECTIVE ;  /* 0x000000000000791b */ /* 0x003fe20003800000 */
.L_x_361:
[----:B------:R-:W-:Y:S05]  /*110c0*/  BSYNC B0 ;  /* 0x0000000000007941 */ /* 0x000fea0003800000 */
.L_x_360:
[----:B------:R-:W-:Y:S01]  /*110d0*/  SEL R14, R14, RZ, P1 ;  /* 0x000000ff0e0e7207 */ /* 0x000fe20000800000 */
[----:B------:R-:W-:Y:S02]  /*110e0*/  IMAD.MOV.U32 R12, RZ, RZ, 0x2 ;  /* 0x00000002ff0c7424 */ /* 0x000fe400078e00ff */
[----:B------:R-:W-:Y:S02]  /*110f0*/  IMAD.MOV.U32 R11, RZ, RZ, RZ ;  /* 0x000000ffff0b7224 */ /* 0x000fe400078e00ff */
[----:B------:R-:W-:Y:S02]  /*11100*/  IMAD.IADD R13, R13, 0x1, R14 ;  /* 0x000000010d0d7824 */ /* 0x000fe400078e020e */
[----:B------:R-:W-:-:S07]  /*11110*/  IMAD.MOV.U32 R15, RZ, RZ, -0x1 ;  /* 0xffffffffff0f7424 */ /* 0x000fce00078e00ff */
[----:B------:R-:W-:Y:S05]  /*11120*/  WARPSYNC.COLLECTIVE R15, `(.L_x_362) ;  /* 0x000000000f087348 */ /* 0x000fea0003c00000 */
[----:B------:R0:W1:Y:S02]  /*11130*/  SHFL.UP P6, R14, R13, R12, R11 ;  /* 0x0400000c0d0e7389 */ /* 0x00006400000c000b */
[----:B01----:R-:W-:Y:S01]  /*11140*/  ENDCOLLECTIVE ;  /* 0x000000000000791b */ /* 0x003fe20003800000 */
.L_x_362:
[----:B------:R-:W-:Y:S01]  /*11150*/  IMAD.MOV.U32 R12, RZ, RZ, 0x4 ;  /* 0x00000004ff0c7424 */ /* 0x000fe200078e00ff */
[----:B------:R-:W-:-:S05]  /*11160*/  SEL R14, R14, RZ, P2 ;  /* 0x000000ff0e0e7207 */ /* 0x000fca0001000000 */
[----:B------:R-:W-:-:S04]  /*11170*/  IMAD.IADD R3, R13, 0x1, R14 ;  /* 0x000000010d037824 */ /* 0x000fc800078e020e */
[----:B------:R-:W-:-:S07]  /*11180*/  IMAD.MOV.U32 R13, RZ, RZ, R3 ;  /* 0x000000ffff0d7224 */ /* 0x000fce00078e0003 */
[----:B------:R-:W-:Y:S05]  /*11190*/  WARPSYNC.COLLECTIVE R15, `(.L_x_363) ;  /* 0x000000000f087348 */ /* 0x000fea0003c00000 */
[----:B------:R0:W1:Y:S02]  /*111a0*/  SHFL.UP P6, R14, R13, R12, R11 ;  /* 0x0400000c0d0e7389 */ /* 0x00006400000c000b */
[----:B01----:R-:W-:Y:S01]  /*111b0*/  ENDCOLLECTIVE ;  /* 0x000000000000791b */ /* 0x003fe20003800000 */
.L_x_363:
[----:B------:R-:W-:Y:S01]  /*111c0*/  IMAD.MOV.U32 R12, RZ, RZ, 0x8 ;  /* 0x00000008ff0c7424 */ /* 0x000fe200078e00ff */
[----:B------:R-:W-:-:S04]  /*111d0*/  SEL R14, R14, RZ, P3 ;  /* 0x000000ff0e0e7207 */ /* 0x000fc80001800000 */
[----:B------:R-:W-:-:S05]  /*111e0*/  IADD3 R5, R3, R14, RZ ;  /* 0x0000000e03057210 */ /* 0x000fca0007ffe0ff */
[----:B------:R-:W-:-:S07]  /*111f0*/  IMAD.MOV.U32 R13, RZ, RZ, R5 ;  /* 0x000000ffff0d7224 */ /* 0x000fce00078e0005 */
[----:B------:R-:W-:Y:S05]  /*11200*/  WARPSYNC.COLLECTIVE R15, `(.L_x_364) ;  /* 0x000000000f087348 */ /* 0x000fea0003c00000 */
[----:B------:R0:W1:Y:S02]  /*11210*/  SHFL.UP P6, R14, R13, R12, R11 ;  /* 0x0400000c0d0e7389 */ /* 0x00006400000c000b */
[----:B01----:R-:W-:Y:S01]  /*11220*/  ENDCOLLECTIVE ;  /* 0x000000000000791b */ /* 0x003fe20003800000 */
.L_x_364:
[----:B------:R-:W-:Y:S01]  /*11230*/  IMAD.MOV.U32 R12, RZ, RZ, 0x10 ;  /* 0x00000010ff0c7424 */ /* 0x000fe200078e00ff */
[----:B------:R-:W-:-:S05]  /*11240*/  SEL R8, R14, RZ, P4 ;  /* 0x000000ff0e087207 */ /* 0x000fca0002000000 */
[----:B------:R-:W-:-:S04]  /*11250*/  IMAD.IADD R8, R5, 0x1, R8 ;  /* 0x0000000105087824 */ /* 0x000fc800078e0208 */
[----:B------:R-:W-:-:S07]  /*11260*/  IMAD.MOV.U32 R13, RZ, RZ, R8 ;  /* 0x000000ffff0d7224 */ /* 0x000fce00078e0008 */
[----:B------:R-:W-:Y:S05]  /*11270*/  WARPSYNC.COLLECTIVE R15, `(.L_x_365) ;  /* 0x000000000f087348 */ /* 0x000fea0003c00000 */
[----:B------:R0:W1:Y:S02]  /*11280*/  SHFL.UP P6, R14, R13, R12, R11 ;  /* 0x0400000c0d0e7389 */ /* 0x00006400000c000b */
[----:B01----:R-:W-:Y:S01]  /*11290*/  ENDCOLLECTIVE ;  /* 0x000000000000791b */ /* 0x003fe20003800000 */
.L_x_365:
        /* <DEDUP_REMOVED lines=8> */
.L_x_366:
[----:B------:R-:W-:Y:S05]  /*11320*/  BRA `(.L_x_367) ;  /* 0xffffffc800f87947 */ /* 0x000fea000383ffff */
.L_x_270:
[----:B------:R-:W-:Y:S01]  /*11330*/  BSSY B0, `(.L_x_368) ;  /* 0x0000006000007945 */ /* 0x000fe20003800000 */
[----:B------:R-:W-:Y:S01]  /*11340*/  PLOP3.LUT P6, PT, P6, PT, PT, 0x8, 0x0 ;  /* 0x000000000000781c */ /* 0x000fe200037ce170 */
[----:B------:R-:W-:-:S12]  /*11350*/  IMAD.MOV.U32 R15, RZ, RZ, -0x1 ;  /* 0xffffffffff0f7424 */ /* 0x000fd800078e00ff */
[----:B0-----:R-:W-:Y:S05]  /*11360*/  WARPSYNC.COLLECTIVE R15, `(.L_x_369) ;  /* 0x000000000f087348 */ /* 0x001fea0003c00000 */
[----:B------:R-:W-:Y:S01]  /*11370*/  VOTE.ANY R14, PT, P6 ;  /* 0x00000000000e7806 */ /* 0x000fe200030e0100 */
[----:B0-----:R-:W-:Y:S06]  /*11380*/  ENDCOLLECTIVE ;  /* 0x000000000000791b */ /* 0x001fec0003800000 */
.L_x_369:
[----:B------:R-:W-:Y:S05]  /*11390*/  BSYNC B0 ;  /* 0x0000000000007941 */ /* 0x000fea0003800000 */
.L_x_368:
[----:B------:R-:W-:Y:S02]  /*113a0*/  IMAD.MOV.U32 R6, RZ, RZ, R14 ;  /* 0x000000ffff067224 */ /* 0x000fe400078e000e */
[----:B------:R-:W-:Y:S02]  /*113b0*/  IMAD.MOV.U32 R13, RZ, RZ, R4 ;  /* 0x000000ffff0d7224 */ /* 0x000fe400078e0004 */
[----:B------:R-:W0:Y:S01]  /*113c0*/  POPC R5, R6 ;  /* 0x0000000600057309 */ /* 0x000e220000000000 */
[----:B------:R-:W-:Y:S02]  /*113d0*/  IMAD.MOV.U32 R11, RZ, RZ, 0x1f ;  /* 0x0000001fff0b7424 */ /* 0x000fe400078e00ff */
[----:B------:R-:W-:Y:S02]  /*113e0*/  IMAD.MOV.U32 R15, RZ, RZ, -0x1 ;  /* 0xffffffffff0f7424 */ /* 0x000fe400078e00ff */
[----:B0-----:R-:W-:-:S07]  /*113f0*/  IMAD.MOV.U32 R12, RZ, RZ, R5 ;  /* 0x000000ffff0c7224 */ /* 0x001fce00078e0005 */
[----:B------:R-:W-:Y:S05]  /*11400*/  WARPSYNC.COLLECTIVE R15, `(.L_x_370) ;  /* 0x000000000f087348 */ /* 0x000fea0003c00000 */
[----:B------:R0:W1:Y:S02]  /*11410*/  SHFL.IDX P6, R14, R13, R12, R11 ;  /* 0x0000000c0d0e7389 */ /* 0x00006400000c000b */
[----:B01----:R-:W-:Y:S01]  /*11420*/  ENDCOLLECTIVE ;  /* 0x000000000000791b */ /* 0x003fe20003800000 */
.L_x_370:
[----:B------:R-:W-:Y:S02]  /*11430*/  IMAD.MOV.U32 R13, RZ, RZ, R7 ;  /* 0x000000ffff0d7224 */ /* 0x000fe400078e0007 */
[----:B------:R-:W-:-:S07]  /*11440*/  IMAD.MOV.U32 R4, RZ, RZ, R14 ;  /* 0x000000ffff047224 */ /* 0x000fce00078e000e */
[----:B------:R-:W-:Y:S05]  /*11450*/  WARPSYNC.COLLECTIVE R15, `(.L_x_371) ;  /* 0x000000000f087348 */ /* 0x000fea0003c00000 */
[----:B------:R0:W1:Y:S02]  /*11460*/  SHFL.IDX P6, R14, R13, R12, R11 ;  /* 0x0000000c0d0e7389 */ /* 0x00006400000c000b */
[----:B01----:R-:W-:Y:S01]  /*11470*/  ENDCOLLECTIVE ;  /* 0x000000000000791b */ /* 0x003fe20003800000 */
.L_x_371:
[----:B------:R-:W-:Y:S01]  /*11480*/  IMAD.MOV.U32 R7, RZ, RZ, R14 ;  /* 0x000000ffff077224 */ /* 0x000fe200078e000e */
[----:B------:R-:W-:Y:S06]  /*11490*/  BRA `(.L_x_372) ;  /* 0xffffffc800d87947 */ /* 0x000fec000383ffff */
.L_x_272:
[----:B------:R-:W-:Y:S01]  /*114a0*/  BSSY B0, `(.L_x_373) ;  /* 0x0000007000007945 */ /* 0x000fe20003800000 */
[----:B------:R-:W-:Y:S02]  /*114b0*/  IMAD.MOV.U32 R13, RZ, RZ, R2 ;  /* 0x000000ffff0d7224 */ /* 0x000fe400078e0002 */
[----:B------:R-:W-:Y:S02]  /*114c0*/  IMAD.MOV.U32 R11, RZ, RZ, 0x1f ;  /* 0x0000001fff0b7424 */ /* 0x000fe400078e00ff */
[----:B------:R-:W-:-:S07]  /*114d0*/  IMAD.MOV.U32 R15, RZ, RZ, -0x1 ;  /* 0xffffffffff0f7424 */ /* 0x000fce00078e00ff */
[----:B0123--:R-:W-:Y:S05]  /*114e0*/  WARPSYNC.COLLECTIVE R15, `(.L_x_374) ;  /* 0x000000000f087348 */ /* 0x00ffea0003c00000 */
[----:B------:R4:W0:Y:S02]  /*114f0*/  SHFL.IDX P6, R14, R13, R12, R11 ;  /* 0x0000000c0d0e7389 */ /* 0x00082400000c000b */
[----:B01234-:R-:W-:Y:S01]  /*11500*/  ENDCOLLECTIVE ;  /* 0x000000000000791b */ /* 0x01ffe20003800000 */
.L_x_374:
[----:B------:R-:W-:Y:S05]  /*11510*/  BSYNC B0 ;  /* 0x0000000000007941 */ /* 0x000fea0003800000 */
.L_x_373:
[----:B------:R-:W-:Y:S01]  /*11520*/  IMAD.MOV.U32 R24, RZ, RZ, R14 ;  /* 0x000000ffff187224 */ /* 0x000fe200078e000e */
[----:B------:R-:W-:Y:S06]  /*11530*/  BRA `(.L_x_271) ;  /* 0xffffffc800c87947 */ /* 0x000fec000383ffff */
.L_x_276:
[----:B0-----:R0:W1:Y:S02]  /*11540*/  SYNCS.PHASECHK.TRANS64.TRYWAIT P0, [R5+URZ+0x2d820], R0 ;  /* 0x02d82000050075a7 */ /* 0x001064000800017f */
[----:B-1----:R-:W-:Y:S05]  /*11550*/  @!P0 NANOSLEEP.SYNCS 0x989680 ;  /* 0x009896800000895d */ /* 0x002fea0003900000 */
[----:B------:R-:W1:Y:S02]  /*11560*/  @!P0 SYNCS.PHASECHK.TRANS64 P0, [R5+URZ+0x2d820], R0 ;  /* 0x02d82000050085a7 */ /* 0x000e64000800007f */
[----:B-1----:R-:W-:Y:S05]  /*11570*/  @!P0 BRA `(.L_x_276) ;  /* 0xfffffffc00f08947 */ /* 0x002fea000383ffff */
[----:B------:R-:W-:Y:S05]  /*11580*/  BRA `(.L_x_375) ;  /* 0xffffffd000207947 */ /* 0x000fea000383ffff */
.L_x_277:
[----:B------:R-:W1:Y:S01]  /*11590*/  S2R R2, SR_TID.X ;  /* 0x0000000000027919 */ /* 0x000e620000002100 */
[----:B------:R-:W-:Y:S01]  /*115a0*/  BSSY B0, `(.L_x_376) ;  /* 0x000000a000007945 */ /* 0x000fe20003800000 */
[----:B------:R-:W-:Y:S02]  /*115b0*/  IMAD.MOV.U32 R12, RZ, RZ, RZ ;  /* 0x000000ffff0c7224 */ /* 0x000fe400078e00ff */
[----:B------:R-:W-:Y:S02]  /*115c0*/  IMAD.MOV.U32 R11, RZ, RZ, 0x1f ;  /* 0x0000001fff0b7424 */ /* 0x000fe400078e00ff */
[----:B------:R-:W-:Y:S01]  /*115d0*/  IMAD.MOV.U32 R15, RZ, RZ, -0x1 ;  /* 0xffffffffff0f7424 */ /* 0x000fe200078e00ff */
[----:B-1----:R-:W-:-:S04]  /*115e0*/  SHF.R.U32.HI R2, RZ, 0x5, R2 ;  /* 0x00000005ff027819 */ /* 0x002fc80000011602 */
[----:B------:R-:W-:-:S05]  /*115f0*/  LOP3.LUT R2, R2, 0x3, RZ, 0xc0, !PT ;  /* 0x0000000302027812 */ /* 0x000fca00078ec0ff */
[----:B------:R-:W-:-:S07]  /*11600*/  IMAD.MOV.U32 R13, RZ, RZ, R2 ;  /* 0x000000ffff0d7224 */ /* 0x000fce00078e0002 */
[----:B0-2---:R-:W-:Y:S05]  /*11610*/  WARPSYNC.COLLECTIVE R15, `(.L_x_377) ;  /* 0x000000000f087348 */ /* 0x005fea0003c00000 */
[----:B------:R1:W3:Y:S02]  /*11620*/  SHFL.IDX P6, R14, R13, R12, R11 ;  /* 0x0000000c0d0e7389 */ /* 0x0002e400000c000b */
[----:B0123--:R-:W-:Y:S01]  /*11630*/  ENDCOLLECTIVE ;  /* 0x000000000000791b */ /* 0x00ffe20003800000 */
.L_x_377:
[----:B------:R-:W-:Y:S05]  /*11640*/  BSYNC B0 ;  /* 0x0000000000007941 */ /* 0x000fea0003800000 */
.L_x_376:
[----:B------:R-:W-:Y:S05]  /*11650*/  BRA `(.L_x_378) ;  /* 0xffffffd000087947 */ /* 0x000fea000383ffff */
.L_x_280:
[----:B------:R-:W-:Y:S01]  /*11660*/  BSSY B1, `(.L_x_379) ;  /* 0x0000006000017945 */ /* 0x000fe20003800000 */
[----:B------:R-:W-:-:S07]  /*11670*/  IMAD.MOV.U32 R15, RZ, RZ, -0x1 ;  /* 0xffffffffff0f7424 */ /* 0x000fce00078e00ff */
[----:B0-2---:R-:W-:Y:S05]  /*11680*/  WARPSYNC.COLLECTIVE R15, `(.L_x_380) ;  /* 0x000000000f0c7348 */ /* 0x005fea0003c00000 */
[----:B------:R-:W-:Y:S02]  /*11690*/  ELECT P6, UR62, PT ;  /* 0x00000000003e782f */ /* 0x000fe400038c0000 */
[----:B------:R-:W-:Y:S01]  /*116a0*/  MOV R14, UR62 ;  /* 0x0000003e000e7c02 */ /* 0x000fe20008000f00 */
[----:B0-2---:R-:W-:Y:S10]  /*116b0*/  ENDCOLLECTIVE ;  /* 0x000000000000791b */ /* 0x005ff40003800000 */
.L_x_380:
[----:B------:R-:W-:Y:S05]  /*116c0*/  BSYNC B1 ;  /* 0x0000000000017941 */ /* 0x000fea0003800000 */
.L_x_379:
[----:B------:R-:W-:Y:S05]  /*116d0*/  BRA `(.L_x_381) ;  /* 0xffffffd000007947 */ /* 0x000fea000383ffff */
.L_x_282:
[----:B0-----:R0:W1:Y:S02]  /*116e0*/  SYNCS.PHASECHK.TRANS64.TRYWAIT P1, [R3+URZ+0x2d840], R2 ;  /* 0x02d84002030075a7 */ /* 0x001064000802017f */
[----:B-1----:R-:W-:Y:S05]  /*116f0*/  @!P1 NANOSLEEP.SYNCS 0x989680 ;  /* 0x009896800000995d */ /* 0x002fea0003900000 */
[----:B------:R-:W1:Y:S02]  /*11700*/  @!P1 SYNCS.PHASECHK.TRANS64 P1, [R3+URZ+0x2d840], R2 ;  /* 0x02d84002030095a7 */ /* 0x000e64000802007f */
[----:B-1----:R-:W-:Y:S05]  /*11710*/  @!P1 BRA `(.L_x_282) ;  /* 0xfffffffc00f09947 */ /* 0x002fea000383ffff */
[----:B------:R-:W-:Y:S05]  /*11720*/  BRA `(.L_x_382) ;  /* 0xffffffd000207947 */ /* 0x000fea000383ffff */
.L_x_284:
[----:B-1----:R1:W3:Y:S02]  /*11730*/  SYNCS.PHASECHK.TRANS64.TRYWAIT P1, [R5+URZ+0x2d840], R0 ;  /* 0x02d84000050075a7 */ /* 0x0022e4000802017f */
[----:B---3--:R-:W-:Y:S05]  /*11740*/  @!P1 NANOSLEEP.SYNCS 0x989680 ;  /* 0x009896800000995d */ /* 0x008fea0003900000 */
[----:B------:R-:W3:Y:S02]  /*11750*/  @!P1 SYNCS.PHASECHK.TRANS64 P1, [R5+URZ+0x2d840], R0 ;  /* 0x02d84000050095a7 */ /* 0x000ee4000802007f */
[----:B---3--:R-:W-:Y:S05]  /*11760*/  @!P1 BRA `(.L_x_284) ;  /* 0xfffffffc00f09947 */ /* 0x008fea000383ffff */
[----:B------:R-:W-:Y:S05]  /*11770*/  BRA `(.L_x_383) ;  /* 0xffffffd0002c7947 */ /* 0x000fea000383ffff */
.L_x_286:
[----:B---3--:R3:W4:Y:S02]  /*11780*/  SYNCS.PHASECHK.TRANS64.TRYWAIT P1, [R3+URZ+0x2d860], R2 ;  /* 0x02d86002030075a7 */ /* 0x008724000802017f */
[----:B----4-:R-:W-:Y:S05]  /*11790*/  @!P1 NANOSLEEP.SYNCS 0x989680 ;  /* 0x009896800000995d */ /* 0x010fea0003900000 */
[----:B------:R-:W4:Y:S02]  /*117a0*/  @!P1 SYNCS.PHASECHK.TRANS64 P1, [R3+URZ+0x2d860], R2 ;  /* 0x02d86002030095a7 */ /* 0x000f24000802007f */
[----:B----4-:R-:W-:Y:S05]  /*117b0*/  @!P1 BRA `(.L_x_286) ;  /* 0xfffffffc00f09947 */ /* 0x010fea000383ffff */
[----:B------:R-:W-:Y:S05]  /*117c0*/  BRA `(.L_x_384) ;  /* 0xffffffd000287947 */ /* 0x000fea000383ffff */
.L_x_385:
        /* <DEDUP_REMOVED lines=11> */
.L_x_2781:


//--------------------- .text._ZN7cutlass13device_kernelIN5flash11enable_sm90INS1_16FlashAttnFwdSm90INS1_25CollectiveMainloopFwdSm90ILi2EN4cute5tupleIJNS5_1CILi1EEES8_S8_EEENS6_IJNS7_ILi192EEENS7_ILi128EEENS7_ILi96EEEEEELi96ENS_6half_tEfNS_4arch4Sm90ELb0ELb0ELb0ELb1ELb1ELb1ELb0ELb0ELb1ELb1ELb1ELb0EEENS1_21CollectiveEpilogueFwdINS6_IJSA_SC_SB_EEES9_SE_SG_Li384ELb1ELb1ELb1ELb0EEENS1_36VarlenDynamicPersistentTileSchedulerILi192ELi128ELi384ELi128ELb1ELb1ELb1ELb0ELb1ELb1EEEEEEEEEvNT_6ParamsE --------------------------
	.section	.text._ZN7cutlass13device_kernelIN5flash11enable_sm90INS1_16FlashAttnFwdSm90INS1_25CollectiveMainloopFwdSm90ILi2EN4cute5tupleIJNS5_1CILi1EEES8_S8_EEENS6_IJNS7_ILi192EEENS7_ILi128EEENS7_ILi96EEEEEELi96ENS_6half_tEfNS_4arch4Sm90ELb0ELb0ELb0ELb1ELb1ELb1ELb0ELb0ELb1ELb1ELb1ELb0EEENS1_21CollectiveEpilogueFwdINS6_IJSA_SC_SB_EEES9_SE_SG_Li384ELb1ELb1ELb1ELb0EEENS1_36VarlenDynamicPersistentTileSchedulerILi192ELi128ELi384ELi128ELb1ELb1ELb1ELb0ELb1ELb1EEEEEEEEEvNT_6ParamsE,"ax",@progbits
	.align	128
.text._ZN7cutlass13device_kernelIN5flash11enable_sm90INS1_16FlashAttnFwdSm90INS1_25CollectiveMainloopFwdSm90ILi2EN4cute5tupleIJNS5_1CILi1EEES8_S8_EEENS6_IJNS7_ILi192EEENS7_ILi128EEENS7_ILi96EEEEEELi96ENS_6half_tEfNS_4arch4Sm90ELb0ELb0ELb0ELb1ELb1ELb1ELb0ELb0ELb1ELb1ELb1ELb0EEENS1_21CollectiveEpilogueFwdINS6_IJSA_SC_SB_EEES9_SE_SG_Li384ELb1ELb1ELb1ELb0EEENS1_36VarlenDynamicPersistentTileSchedulerILi192ELi128ELi384ELi128ELb1ELb1ELb1ELb0ELb1ELb1EEEEEEEEEvNT_6ParamsE:
        .type           _ZN7cutlass13device_kernelIN5flash11enable_sm90INS1_16FlashAttnFwdSm90INS1_25CollectiveMainloopFwdSm90ILi2EN4cute5tupleIJNS5_1CILi1EEES8_S8_EEENS6_IJNS7_ILi192EEENS7_ILi128EEENS7_ILi96EEEEEELi96ENS_6half_tEfNS_4arch4Sm90ELb0ELb0ELb0ELb1ELb1ELb1ELb0ELb0ELb1ELb1ELb1ELb0EEENS1_21CollectiveEpilogueFwdINS6_IJSA_SC_SB_EEES9_SE_SG_Li384ELb1ELb1ELb1ELb0EEENS1_36VarlenDynamicPersistentTileSchedulerILi192ELi128ELi384ELi128ELb1ELb1ELb1ELb0ELb1ELb1EEEEEEEEEvNT_6ParamsE,@function
        .size           _ZN7cutlass13device_kernelIN5flash11enable_sm90INS1_16FlashAttnFwdSm90INS1_25CollectiveMainloopFwdSm90ILi2EN4cute5tupleIJNS5_1CILi1EEES8_S8_EEENS6_IJNS7_ILi192EEENS7_ILi128EEENS7_ILi96EEEEEELi96ENS_6half_tEfNS_4arch4Sm90ELb0ELb0ELb0ELb1ELb1ELb1ELb0ELb0ELb1ELb1ELb1ELb0EEENS1_21CollectiveEpilogueFwdINS6_IJSA_SC_SB_EEES9_SE_SG_Li384ELb1ELb1ELb1ELb0EEENS1_36VarlenDynamicPersistentTileSchedulerILi192ELi128ELi384ELi128ELb1ELb1ELb1ELb0ELb1ELb1EEEEEEEEEvNT_6ParamsE,(.L_x_2782 - _ZN7cutlass13device_kernelIN5flash11enable_sm90INS1_16FlashAttnFwdSm90INS1_25CollectiveMainloopFwdSm90ILi2EN4cute5tupleIJNS5_1CILi1EEES8_S8_EEENS6_IJNS7_ILi192EEENS7_ILi128EEENS7_ILi96EEEEEELi96ENS_6half_tEfNS_4arch4Sm90ELb0ELb0ELb0ELb1ELb1ELb1ELb0ELb0ELb1ELb1ELb1ELb0EEENS1_21CollectiveEpilogueFwdINS6_IJSA_SC_SB_EEES9_SE_SG_Li384ELb1ELb1ELb1ELb0EEENS1_36VarlenDynamicPersistentTileSchedulerILi192ELi128ELi384ELi128ELb1ELb1ELb1ELb0ELb1ELb1EEEEEEEEEvNT_6ParamsE)
        .other          _ZN7cutlass13device_kernelIN5flash11enable_sm90INS1_16FlashAttnFwdSm90INS1_25CollectiveMainloopFwdSm90ILi2EN4cute5tupleIJNS5_1CILi1EEES8_S8_EEENS6_IJNS7_ILi192EEENS7_ILi128EEENS7_ILi96EEEEEELi96ENS_6half_tEfNS_4arch4Sm90ELb0ELb0ELb0ELb1ELb1ELb1ELb0ELb0ELb1ELb1ELb1ELb0EEENS1_21CollectiveEpilogueFwdINS6_IJSA_SC_SB_EEES9_SE_SG_Li384ELb1ELb1ELb1ELb0EEENS1_36VarlenDynamicPersistentTileSchedulerILi192ELi128ELi384ELi128ELb1ELb1ELb1ELb0ELb1ELb1EEEEEEEEEvNT_6ParamsE,@"STO_CUDA_ENTRY STV_DEFAULT"
_ZN7cutlass13device_kernelIN5flash11enable_sm90INS1_16FlashAttnFwdSm90INS1_25CollectiveMainloopFwdSm90ILi2EN4cute5tupleIJNS5_1CILi1EEES8_S8_EEENS6_IJNS7_ILi192EEENS7_ILi128EEENS7_ILi96EEEEEELi96ENS_6half_tEfNS_4arch4Sm90ELb0ELb0ELb0ELb1ELb1ELb1ELb0ELb0ELb1ELb1ELb1ELb0EEENS1_21CollectiveEpilogueFwdINS6_IJSA_SC_SB_EEES9_SE_SG_Li384ELb1ELb1ELb1ELb0EEENS1_36VarlenDynamicPersistentTileSchedulerILi192ELi128ELi384ELi128ELb1ELb1ELb1ELb0ELb1ELb1EEEEEEEEEvNT_6ParamsE:
[----:B------:R-:W0:Y:S02]  /*0000*/  LDC R1, c[0x0][0x28] ;  /* 0x00000a00ff017b82 */ /* 0x000e240000000800 */
[----:B0-----:R-:W-:Y:S01]  /*0010*/  VIADD R1, R1, 0xffffff20 ;  /* 0xffffff2001017836 */ /* 0x001fe20000000000 */
[----:B------:R-:W0:Y:S01]  /*0020*/  S2R R3, SR_TID.X ;  /* 0x0000000000037919 */ /* 0x000e220000002100 */
[----:B------:R-:W-:Y:S01]  /*0030*/  ELECT P0, URZ, PT ;  /* 0x00000000003f782f */ /* 0x000fe20003800000 */
[----:B------:R-:W-:Y:S01]  /*0040*/  BSSY B0, `(.L_x_386) ;  /* 0x000000e000007945 */ /* 0x000fe20003800000 */
[--C-:B0-----:R-:W-:Y:S02]  /*0050*/  SHF.R.U32.HI R0, RZ, 0x5, R3.reuse ;  /* 0x00000005ff007819 */ /* 0x101fe40000011603 */
[----:B------:R-:W-:-:S03]  /*0060*/  SHF.R.U32.HI R3, RZ, 0x7, R3 ;  /* 0x00000007ff037819 */ /* 0x000fc60000011603 */
[----:B------:R-:W0:Y:S02]  /*0070*/  SHFL.IDX PT, R2, R0, RZ, 0x1f ;  /* 0x00001fff00027589 */ /* 0x000e2400000e0000 */
[----:B0-----:R-:W-:-:S13]  /*0080*/  ISETP.EQ.AND P0, PT, R2, RZ, P0 ;  /* 0x000000ff0200720c */ /* 0x001fda0000702270 */
[----:B------:R-:W-:Y:S05]  /*0090*/  @!P0 BRA `(.L_x_387) ;  /* 0x0000000000208947 */ /* 0x000fea0003800000 */
[----:B------:R-:W-:Y:S02]  /*00a0*/  ULDC.64 UR4, c[0x0][0x198] ;  /* 0x0000660000047ab9 */ /* 0x000fe40000000a00 */
[----:B------:R-:W-:Y:S02]  /*00b0*/  UIADD3 UR6, UP0, UR4, 0x570, URZ ;  /* 0x0000057004067890 */ /* 0x000fe4000ff1e03f */
[----:B------:R-:W-:Y:S02]  /*00c0*/  UIADD3 UR4, UP1, UR4, 0x670, URZ ;  /* 0x0000067004047890 */ /* 0x000fe4000ff3e03f */
[----:B------:R-:W-:Y:S02]  /*00d0*/  UIADD3.X UR7, URZ, UR5, URZ, UP0, !UPT ;  /* 0x000000053f077290 */ /* 0x000fe400087fe43f */
[----:B------:R-:W-:-:S07]  /*00e0*/  UIADD3.X UR5, URZ, UR5, URZ, UP1, !UPT ;  /* 0x000000053f057290 */ /* 0x000fce0008ffe43f */
[----:B------:R0:W-:Y:S02]  /*00f0*/  UTMACCTL.PF [UR6] ;  /* 0x00000000060079b9 */ /* 0x0001e40008040000 */
[----:B------:R0:W-:Y:S02]  /*0100*/  UTMACCTL.PF [UR4] ;  /* 0x00000000040079b9 */ /* 0x0001e40008040000 */
[----:B0-----:R-:W-:Y:S01]  /*0110*/  NOP ;  /* 0x0000000000007918 */ /* 0x001fe20000000000 */
.L_x_387:
[----:B------:R-:W-:Y:S05]  /*0120*/  BSYNC B0 ;  /* 0x0000000000007941 */ /* 0x000fea0003800000 */
.L_x_386:
[----:B------:R-:W-:Y:S01]  /*0130*/  VOTEU.ANY UP0, P0 ;  /* 0x00000000003f7886 */ /* 0x000fe20000000100 */
[----:B------:R-:W0:Y:S01]  /*0140*/  SHFL.IDX PT, R3, R3, RZ, 0x1f ;  /* 0x00001fff03037589 */ /* 0x000e2200000e0000 */
[----:B------:R-:W-:Y:S01]  /*0150*/  UMOV UR4, 0x80 ;  /* 0x0000008000047882 */ /* 0x000fe20000000000 */
[----:B------:R-:W-:Y:S01]  /*0160*/  UMOV UR7, 0x180 ;  /* 0x0000018000077882 */ /* 0x000fe20000000000 */
[----:B------:R-:W-:Y:S01]  /*0170*/  VOTEU.ANY UP1, P0 ;  /* 0x00000000003f7886 */ /* 0x000fe20000020100 */
[----:B------:R-:W1:Y:S01]  /*0180*/  @UP0 S2UR UR8, SR_CgaCtaId ;  /* 0x00000000000809c3 */ /* 0x000e620000008800 */
[----:B------:R-:W2:Y:S01]  /*0190*/  SHFL.IDX PT, R2, R0, RZ, 0x1f ;  /* 0x00001fff00027589 */ /* 0x000ea200000e0000 */
[----:B------:R-:W-:Y:S01]  /*01a0*/  @UP0 UMOV UR6, 0x400 ;  /* 0x0000040000060882 */ /* 0x000fe20000000000 */
[----:B------:R-:W-:-:S04]  /*01b0*/  @UP0 UIADD3 UR4, -UR4, 0x100000, URZ ;  /* 0x0010000004040890 */ /* 0x000fc8000fffe13f */
[----:B------:R-:W-:Y:S02]  /*01c0*/  @UP0 USHF.L.U32 UR5, UR4, 0xb, URZ ;  /* 0x0000000b04050899 */ /* 0x000fe4000800063f */
[----:B------:R-:W-:Y:S01]  /*01d0*/  @UP0 USHF.L.U32 UR4, UR4, 0x1, URZ ;  /* 0x0000000104040899 */ /* 0x000fe2000800063f */
[----:B------:R-:W-:Y:S01]  /*01e0*/  VOTEU.ANY UP2, P0 ;  /* 0x00000000003f7886 */ /* 0x000fe20000040100 */
[----:B0-----:R-:W-:Y:S01]  /*01f0*/  R2UR UR9, R3 ;  /* 0x00000000030972ca */ /* 0x001fe200000e0000 */
[----:B-1----:R-:W-:Y:S01]  /*0200*/  @UP0 ULEA UR8, UR8, UR6, 0x18 ;  /* 0x0000000608080291 */ /* 0x002fe2000f8ec03f */
[----:B--2---:R-:W-:Y:S01]  /*0210*/  ISETP.NE.AND P1, PT, R2, RZ, PT ;  /* 0x000000ff0200720c */ /* 0x004fe20003f25270 */
[----:B------:R-:W-:-:S04]  /*0220*/  @UP0 UIADD3 UR6, -UR7, 0x100000, URZ ;  /* 0x0010000007060890 */ /* 0x000fc8000fffe13f */
[----:B------:R-:W-:Y:S02]  /*0230*/  @UP0 USHF.L.U32 UR7, UR6, 0xb, URZ ;  /* 0x0000000b06070899 */ /* 0x000fe4000800063f */
[----:B------:R-:W-:-:S04]  /*0240*/  @UP0 USHF.L.U32 UR6, UR6, 0x1, URZ ;  /* 0x0000000106060899 */ /* 0x000fc8000800063f */
[----:B------:R-:W-:Y:S01]  /*0250*/  UISETP.NE.AND UP0, UPT, UR9, URZ, UPT ;  /* 0x0000003f0900728c */ /* 0x000fe2000bf05270 */
[----:B------:R-:W0:Y:S02]  /*0260*/  FENCE.VIEW.ASYNC.S ;  /* 0x00000000000073c6 */ /* 0x000e240000000000 */
[----:B0-----:R0:W1:Y:S05]  /*0270*/  @UP1 SYNCS.EXCH.64 URZ, [UR8+0x2d800], UR4 ;  /* 0x02d80004083f15b2 */ /* 0x00106a0008000100 */
[----:B------:R0:W2:Y:S01]  /*0280*/  @UP2 SYNCS.EXCH.64 URZ, [UR8+0x2d820], UR6 ;  /* 0x02d82006083f25b2 */ /* 0x0000a20008000100 */
        /* <DEDUP_REMOVED lines=14> */
[----:B0-----:R3:W4:Y:S08]  /*0370*/  SYNCS.EXCH.64 URZ, [UR8+0x2d830], UR4 ;  /* 0x02d83004083f75b2 */ /* 0x0017300008000100 */
[----:B------:R3:W0:Y:S01]  /*0380*/  SYNCS.EXCH.64 URZ, [UR8+0x2d840], UR6 ;  /* 0x02d84006083f75b2 */ /* 0x0006220008000100 */
[----:B------:R3:W0:Y:S01]  /*0390*/  SYNCS.EXCH.64 URZ, [UR8+0x2d838], UR4 ;  /* 0x02d83804083f75b2 */ /* 0x0006220008000100 */
[----:B------:R3:W0:Y:S02]  /*03a0*/  SYNCS.EXCH.64 URZ, [UR8+0x2d848], UR6 ;  /* 0x02d84806083f75b2 */ /* 0x0006240008000100 */
[----:B---3--:R-:W-:Y:S01]  /*03b0*/  NOP ;  /* 0x0000000000007918 */ /* 0x008fe20000000000 */
.L_x_388:
[----:B------:R-:W3:Y:S01]  /*03c0*/  SHFL.IDX PT, R2, R0, RZ, 0x1f ;  /* 0x00001fff00027589 */ /* 0x000ee200000e0000 */
[----:B------:R-:W-:Y:S01]  /*03d0*/  NOP ;  /* 0x0000000000007918 */ /* 0x000fe20000000000 */
[----:B---3--:R-:W-:-:S13]  /*03e0*/  ISETP.NE.AND P0, PT, R2, RZ, PT ;  /* 0x000000ff0200720c */ /* 0x008fda0003f05270 */
        /* <DEDUP_REMOVED lines=17> */
[----:B------:R3:W0:Y:S02]  /*0500*/  SYNCS.EXCH.64 URZ, [UR8+0x2d868], UR6 ;  /* 0x02d86806083f75b2 */ /* 0x0006240008000100 */
[----:B---3--:R-:W-:Y:S01]  /*0510*/  NOP ;  /* 0x0000000000007918 */ /* 0x008fe20000000000 */
.L_x_389:
[----:B------:R-:W3:Y:S01]  /*0520*/  SHFL.IDX PT, R2, R0, RZ, 0x1f ;  /* 0x00001fff00027589 */ /* 0x000ee200000e0000 */
[----:B------:R-:W-:Y:S01]  /*0530*/  NOP ;  /* 0x0000000000007918 */ /* 0x000fe20000000000 */
[----:B---3--:R-:W-:-:S13]  /*0540*/  ISETP.NE.AND P0, PT, R2, RZ, PT ;  /* 0x000000ff0200720c */ /* 0x008fda0003f05270 */
        /* <DEDUP_REMOVED lines=13> */
[----:B------:R3:W0:Y:S02]  /*0620*/  SYNCS.EXCH.64 URZ, [UR6+0x2d888], UR4 ;  /* 0x02d88804063f75b2 */ /* 0x0006240008000100 */
[----:B---3--:R-:W-:Y:S01]  /*0630*/  NOP ;  /* 0x0000000000007918 */ /* 0x008fe20000000000 */
.L_x_390:
        /* <DEDUP_REMOVED lines=22> */
.L_x_391:
        /* <DEDUP_REMOVED lines=22> */
.L_x_392:
[----:B------:R-:W-:Y:S01]  /*0900*/  PLOP3.LUT P0, PT, PT, PT, UP0, 0x80, 0x0 ;  /* 0x000000000000781c */ /* 0x000fe20003f0f008 */
[----:B------:R-:W-:Y:S01]  /*0910*/  UMOV UR36, 0x1 ;  /* 0x0000000100247882 */ /* 0x000fe20000000000 */
[----:B------:R-:W-:Y:S01]  /*0920*/  NOP ;  /* 0x0000000000007918 */ /* 0x000fe20000000000 */
[----:B------:R-:W-:Y:S01]  /*0930*/  USEL UR36, UR36, 0x2, !UP0 ;  /* 0x0000000224247887 */ /* 0x000fe2000c000000 */
[----:B------:R-:W-:Y:S01]  /*0940*/  BSSY B9, `(.L_x_393) ;  /* 0x00019f1000097945 */ /* 0x000fe20003800000 */
[----:B------:R-:W-:Y:S01]  /*0950*/  ULDC.64 UR42, c[0x0][0x208] ;  /* 0x00008200002a7ab9 */ /* 0x000fe20000000a00 */
[----:B012-4-:R-:W-:Y:S07]  /*0960*/  BAR.SYNC.DEFER_BLOCKING 0x0 ;  /* 0x0000000000007b1d */ /* 0x017fee0000010000 */
[----:B------:R-:W-:Y:S05]  /*0970*/  @!P0 BRA `(.L_x_394) ;  /* 0x0000012c004c8947 */ /* 0x000fea0003800000 */
.L_x_395:
[----:B------:R-:W-:-:S08]  /*0980*/  NOP ;  /* 0x0000000000007918 */ /* 0x000fd00000000000 */
[----:B------:R-:W0:Y:S02]  /*0990*/  USETMAXREG.TRY_ALLOC.CTAPOOL UP0, 0xa0 ;  /* 0x000000a0000079c8 */ /* 0x000e240008000600 */
[----:B0-----:R-:W-:-:S13]  /*09a0*/  PLOP3.LUT P0, PT, PT, PT, UP0, 0x80, 0x0 ;  /* 0x000000000000781c */ /* 0x001fda0003f0f008 */
[----:B------:R-:W-:Y:S05]  /*09b0*/  @!P0 BRA `(.L_x_395) ;  /* 0xfffffffc00f08947 */ /* 0x000fea000383ffff */
[----:B------:R-:W0:Y:S01]  /*09c0*/  S2R R0, SR_TID.X ;  /* 0x0000000000007919 */ /* 0x000e220000002100 */
[----:B------:R-:W1:Y:S01]  /*09d0*/  S2UR UR39, SR_CgaCtaId ;  /* 0x00000000002779c3 */ /* 0x000e620000008800 */
[----:B------:R-:W-:Y:S01]  /*09e0*/  UMOV UR4, 0x400 ;  /* 0x0000040000047882 */ /* 0x000fe20000000000 */
[----:B------:R-:W-:-:S06]  /*09f0*/  LOP3.LUT R19, R19, 0xffffffef, RZ, 0xc0, !PT ;  /* 0xffffffef13137812 */ /* 0x000fcc00078ec0ff */
[----:B------:R-:W-:Y:S06]  /*0a00*/  BAR.ARV 0x8, 0x200 ;  /* 0x0208000000007b1d */ /* 0x000fec0000002000 */
[----:B-1----:R-:W-:-:S06]  /*0a10*/  ULEA UR4, UR39, UR4, 0x18 ;  /* 0x0000000427047291 */ /* 0x002fcc000f8ec03f */
[----:B------:R-:W-:Y:S01]  /*0a20*/  IMAD.U32 R2, RZ, RZ, UR4 ;  /* 0x00000004ff027e24 */ /* 0x000fe2000f8e00ff */
[----:B0-----:R-:W-:Y:S01]  /*0a30*/  SHF.R.U32.HI R0, RZ, 0x7, R0 ;  /* 0x00000007ff007819 */ /* 0x001fe20000011600 */
[----:B------:R-:W-:-:S03]  /*0a40*/  ULDC UR4, c[0x0][0xc3c] ;  /* 0x00030f0000047ab9 */ /* 0x000fc60000000800 */
[----:B------:R-:W-:-:S13]  /*0a50*/  ISETP.NE.AND P0, PT, R0, 0x1, PT ;  /* 0x000000010000780c */ /* 0x000fda0003f05270 */
[----:B------:R-:W-:Y:S01]  /*0a60*/  @P0 LOP3.LUT R19, R19, 0x10, RZ, 0xfc, !PT ;  /* 0x0000001013130812 */ /* 0x000fe200078efcff */
[----:B------:R-:W-:Y:S08]  /*0a70*/  @!P0 BAR.ARV 0x9, 0x100 ;  /* 0x0244000000008b1d */ /* 0x000ff00000002000 */
[----:B------:R-:W-:Y:S06]  /*0a80*/  BAR.SYNC.DEFER_BLOCKING 0x5, 0x200 ;  /* 0x0148000000007b1d */ /* 0x000fec0000010000 */
[----:B------:R-:W0:Y:S02]  /*0a90*/  LDS.128 R96, [R2+0x2d8d0] ;  /* 0x02d8d00002607984 */ /* 0x000e240000000c00 */
[----:B------:R-:W-:Y:S06]  /*0aa0*/  BAR.ARV 0x4, 0x200 ;  /* 0x0108000000007b1d */ /* 0x000fec0000002000 */
[----:B0-----:R-:W-:-:S13]  /*0ab0*/  ISETP.GE.AND P0, PT, R99, UR4, PT ;  /* 0x0000000463007c0c */ /* 0x001fda000bf06270 */
[----:B------:R-:W-:Y:S05]  /*0ac0*/  @P0 BRA `(.L_x_396) ;  /* 0x0000019c00600947 */ /* 0x000fea0003800000 */
[----:B------:R-:W0:Y:S01]  /*0ad0*/  S2R R0, SR_TID.X ;  /* 0x0000000000007919 */ /* 0x000e220000002100 */
[----:B------:R-:W-:Y:S01]  /*0ae0*/  R2UR UR38, R2 ;  /* 0x00000000022672ca */ /* 0x000fe200000e0000 */
[----:B------:R-:W-:Y:S01]  /*0af0*/  IMAD.MOV.U32 R138, RZ, RZ, RZ ;  /* 0x000000ffff8a7224 */ /* 0x000fe200078e00ff */
[----:B------:R-:W-:Y:S01]  /*0b00*/  MOV R18, RZ ;  /* 0x000000ff00127202 */ /* 0x000fe20000000f00 */
[----:B------:R-:W-:Y:S01]  /*0b10*/  IMAD.MOV.U32 R151, RZ, RZ, RZ ;  /* 0x000000ffff977224 */ /* 0x000fe200078e00ff */
[----:B------:R-:W-:Y:S01]  /*0b20*/  ULOP3.LUT UR40, UR36, 0x1, URZ, 0xfc, !UPT ;  /* 0x0000000124287892 */ /* 0x000fe2000f8efc3f */
[----:B------:R-:W-:Y:S01]  /*0b30*/  IMAD.MOV.U32 R140, RZ, RZ, RZ ;  /* 0x000000ffff8c7224 */ /* 0x000fe200078e00ff */
[----:B------:R-:W-:-:S07]  /*0b40*/  UMOV UR37, URZ ;  /* 0x0000003f00257c82 */ /* 0x000fce0008000000 */
[----:B------:R-:W-:Y:S01]  /*0b50*/  UIADD3 UR38, UR38, 0xc400, URZ ;  /* 0x0000c40026267890 */ /* 0x000fe2000fffe03f */
[----:B0-----:R-:W-:-:S05]  /*0b60*/  VIADD R0, R0, 0xffffff80 ;  /* 0xffffff8000007836 */ /* 0x001fca0000000000 */
[----:B------:R-:W-:Y:S02]  /*0b70*/  SHF.R.S32.HI R3, RZ, 0x1f, R0 ;  /* 0x0000001fff037819 */ /* 0x000fe40000011400 */
[-C--:B------:R-:W-:Y:S02]  /*0b80*/  LEA.HI R12, R0, R0.reuse, RZ, 0x1 ;  /* 0x00000000000c7211 */ /* 0x080fe400078f08ff */
[CC--:B------:R-:W-:Y:S02]  /*0b90*/  LEA.HI R4, R3.reuse, R0.reuse, RZ, 0x7 ;  /* 0x0000000003047211 */ /* 0x0c0fe400078f38ff */
[----:B------:R-:W-:Y:S02]  /*0ba0*/  SHF.R.S32.HI R139, RZ, 0x1, R12 ;  /* 0x00000001ff8b7819 */ /* 0x000fe4000001140c */
[CC--:B------:R-:W-:Y:S02]  /*0bb0*/  LEA.HI R5, R3.reuse, R0.reuse, RZ, 0x4 ;  /* 0x0000000003057211 */ /* 0x0c0fe400078f20ff */
[----:B------:R-:W-:-:S02]  /*0bc0*/  LEA.HI R6, R3, R0, RZ, 0x5 ;  /* 0x0000000003067211 */ /* 0x000fc400078f28ff */
[----:B------:R-:W-:Y:S02]  /*0bd0*/  LEA.HI R7, R3, R0, RZ, 0x2 ;  /* 0x0000000003077211 */ /* 0x000fe400078f10ff */
[----:B------:R-:W-:Y:S02]  /*0be0*/  LOP3.LUT R13, R12, 0xfffffffe, RZ, 0xc0, !PT ;  /* 0xfffffffe0c0d7812 */ /* 0x000fe400078ec0ff */
[----:B------:R-:W-:Y:S02]  /*0bf0*/  SHF.R.S32.HI R3, RZ, 0x7, R4 ;  /* 0x00000007ff037819 */ /* 0x000fe40000011404 */
[----:B------:R-:W-:Y:S01]  /*0c00*/  LOP3.LUT R11, R4, 0xffffff80, RZ, 0xc0, !PT ;  /* 0xffffff80040b7812 */ /* 0x000fe200078ec0ff */
[----:B------:R-:W-:Y:S01]  /*0c10*/  IMAD.IADD R16, R0, 0x1, -R13 ;  /* 0x0000000100107824 */ /* 0x000fe200078e0a0d */
[----:B------:R-:W-:Y:S01]  /*0c20*/  LEA.HI R12, R12, R139, RZ, 0x1 ;  /* 0x0000008b0c0c7211 */ /* 0x000fe200078f08ff */
[----:B------:R-:W-:Y:S01]  /*0c30*/  IMAD.HI R10, R3, 0x55555556, RZ ;  /* 0x55555556030a7827 */ /* 0x000fe200078e02ff */
[----:B------:R-:W-:-:S02]  /*0c40*/  SHF.R.S32.HI R4, RZ, 0x4, R5 ;  /* 0x00000004ff047819 */ /* 0x000fc40000011405 */
[----:B------:R-:W-:Y:S01]  /*0c50*/  LOP3.LUT R9, R7, 0xfffffffc, RZ, 0xc0, !PT ;  /* 0xfffffffc07097812 */ /* 0x000fe200078ec0ff */
[----:B------:R-:W-:Y:S01]  /*0c60*/  IMAD.SHL.U32 R142, R16, 0x4, RZ ;  /* 0x00000004108e7824 */ /* 0x000fe200078e00ff */
[--C-:B------:R-:W-:Y:S01]  /*0c70*/  SHF.R.S32.HI R8, RZ, 0x2, R7.reuse ;  /* 0x00000002ff087819 */ /* 0x100fe20000011407 */
[----:B------:R0:W-:Y:S01]  /*0c80*/  STL [R1+0xa0], R16 ;  /* 0x0000a01001007387 */ /* 0x0001e20000100800 */
[----:B------:R-:W-:Y:S01]  /*0c90*/  SHF.R.S32.HI R15, RZ, 0x1f, R7 ;  /* 0x0000001fff0f7819 */ /* 0x000fe20000011407 */
[----:B------:R-:W-:Y:S01]  /*0ca0*/  IMAD.IADD R9, R0, 0x1, -R9 ;  /* 0x0000000100097824 */ /* 0x000fe200078e0a09 */
[C---:B------:R-:W-:Y:S01]  /*0cb0*/  LOP3.LUT R7, R5.reuse, 0xfffffff0, RZ, 0xc0, !PT ;  /* 0xfffffff005077812 */ /* 0x040fe200078ec0ff */
[----:B------:R-:W-:Y:S01]  /*0cc0*/  VIADD R14, R142, 0x10 ;  /* 0x000000108e0e7836 */ /* 0x000fe20000000000 */
[----:B------:R-:W-:Y:S01]  /*0cd0*/  LOP3.LUT R12, R12, 0x7fffffe, RZ, 0xc0, !PT ;  /* 0x07fffffe0c0c7812 */ /* 0x000fe200078ec0ff */
[----:B------:R-:W-:Y:S01]  /*0ce0*/  VIADD R155, R142, 0x20 ;  /* 0x000000208e9b7836 */ /* 0x000fe20000000000 */
[----:B------:R-:W-:Y:S01]  /*0cf0*/  LEA.HI R5, R5, R4, RZ, 0x1 ;  /* 0x0000000405057211 */ /* 0x000fe200078f08ff */
[----:B------:R-:W-:Y:S01]  /*0d00*/  IMAD.IADD R7, R0, 0x1, -R7 ;  /* 0x0000000100077824 */ /* 0x000fe200078e0a07 */
[----:B------:R-:W-:Y:S01]  /*0d10*/  LEA.HI R15, R15, R8, RZ, 0x2 ;  /* 0x000000080f0f7211 */ /* 0x000fe200078f10ff */
[----:B------:R-:W-:Y:S01]  /*0d20*/  IMAD.IADD R13, R139, 0x1, -R12 ;  /* 0x000000018b0d7824 */ /* 0x000fe200078e0a0c */
[----:B------:R-:W-:Y:S01]  /*0d30*/  LOP3.LUT R5, R5, 0x1ffffffe, RZ, 0xc0, !PT ;  /* 0x1ffffffe05057812 */ /* 0x000fe200078ec0ff */
[----:B0-----:R-:W-:Y:S01]  /*0d40*/  IMAD.SHL.U32 R16, R16, 0x8, RZ ;  /* 0x0000000810107824 */ /* 0x001fe200078e00ff */
[----:B------:R-:W-:-:S02]  /*0d50*/  LEA.HI R10, R10, R10, RZ, 0x1 ;  /* 0x0000000a0a0a7211 */ /* 0x000fc400078f08ff */
[----:B------:R-:W-:Y:S01]  /*0d60*/  LOP3.LUT R15, R15, 0xfffffffc, RZ, 0xc0, !PT ;  /* 0xfffffffc0f0f7812 */ /* 0x000fe200078ec0ff */
[----:B------:R-:W-:Y:S01]  /*0d70*/  IMAD.IADD R5, R4, 0x1, -R5 ;  /* 0x0000000104057824 */ /* 0x000fe200078e0a05 */
[----:B------:R-:W-:Y:S01]  /*0d80*/  IADD3 R20, R0, -R11, RZ ;  /* 0x8000000b00147210 */ /* 0x000fe20007ffe0ff */
[----:B------:R-:W-:Y:S01]  /*0d90*/  IMAD R10, R10, -0x3, R3 ;  /* 0xfffffffd0a0a7824 */ /* 0x000fe200078e0203 */
[----:B------:R-:W-:Y:S01]  /*0da0*/  LEA R146, R4, R13, 0x3 ;  /* 0x0000000d04927211 */ /* 0x000fe200078e18ff */
[----:B------:R-:W-:Y:S01]  /*0db0*/  IMAD.IADD R15, R8, 0x1, -R15 ;  /* 0x00000001080f7824 */ /* 0x000fe200078e0a0f */
[----:B------:R-:W-:Y:S01]  /*0dc0*/  LEA.HI R4, R9, R9, RZ, 0x1 ;  /* 0x0000000909047211 */ /* 0x000fe200078f08ff */
[----:B------:R-:W-:Y:S01]  /*0dd0*/  IMAD.IADD R8, R142, 0x1, R14 ;  /* 0x000000018e087824 */ /* 0x000fe200078e020e */
[----:B------:R-:W-:Y:S01]  /*0de0*/  SHF.R.S32.HI R3, RZ, 0x1f, R20 ;  /* 0x0000001fff037819 */ /* 0x000fe20000011414 */
[----:B------:R-:W-:Y:S01]  /*0df0*/  STL [R1+0xa4], R20 ;  /* 0x0000a41401007387 */ /* 0x000fe20000100800 */
[----:B------:R-:W-:Y:S01]  /*0e00*/  SHF.R.S32.HI R0, RZ, 0x1f, R7 ;  /* 0x0000001fff007819 */ /* 0x000fe20000011407 */
[----:B------:R-:W-:Y:S01]  /*0e10*/  IMAD.SHL.U32 R15, R15, 0x40, RZ ;  /* 0x000000400f0f7824 */ /* 0x000fe200078e00ff */
[----:B------:R-:W-:Y:S01]  /*0e20*/  LOP3.LUT R4, R4, 0x1ffffffe, RZ, 0xc0, !PT ;  /* 0x1ffffffe04047812 */ /* 0x000fe200078ec0ff */
[----:B------:R-:W-:Y:S01]  /*0e30*/  STL [R1+0x20], R14 ;  /* 0x0000200e01007387 */ /* 0x000fe20000100800 */
[----:B------:R-:W-:Y:S01]  /*0e40*/  LEA.HI R11, R3, R20, RZ, 0x2 ;  /* 0x00000014030b7211 */ /* 0x000fe200078f10ff */
[----:B------:R-:W-:Y:S01]  /*0e50*/  IMAD.SHL.U32 R146, R146, 0x20, RZ ;  /* 0x0000002092927824 */ /* 0x000fe200078e00ff */
[----:B------:R-:W-:Y:S01]  /*0e60*/  LEA.HI R0, R0, R7, RZ, 0x3 ;  /* 0x0000000700007211 */ /* 0x000fe200078f18ff */
[----:B------:R-:W-:Y:S01]  /*0e70*/  IMAD.IADD R9, R9, 0x1, -R4 ;  /* 0x0000000109097824 */ /* 0x000fe200078e0a04 */
[----:B------:R-:W-:Y:S01]  /*0e80*/  SHF.R.S32.HI R17, RZ, 0x1f, R8 ;  /* 0x0000001fff117819 */ /* 0x000fe20000011408 */
[C---:B------:R-:W-:Y:S01]  /*0e90*/  VIADD R23, R16.reuse, 0x30 ;  /* 0x0000003010177836 */ /* 0x040fe20000000000 */
[--C-:B------:R-:W-:Y:S01]  /*0ea0*/  SHF.R.S32.HI R12, RZ, 0x2, R11.reuse ;  /* 0x00000002ff0c7819 */ /* 0x100fe2000001140b */
[----:B------:R-:W-:Y:S01]  /*0eb0*/  VIADD R136, R16, 0x50 ;  /* 0x0000005010887836 */ /* 0x000fe20000000000 */
[----:B------:R-:W-:-:S02]  /*0ec0*/  SHF.R.S32.HI R13, RZ, 0x1f, R11 ;  /* 0x0000001fff0d7819 */ /* 0x000fc4000001140b */
[C---:B------:R-:W-:Y:S02]  /*0ed0*/  LOP3.LUT R4, R0.reuse, 0xfffffff8, RZ, 0xc0, !PT ;  /* 0xfffffff800047812 */ /* 0x040fe400078ec0ff */
[----:B------:R-:W-:Y:S02]  /*0ee0*/  LEA.HI R147, R17, R8, RZ, 0x3 ;  /* 0x0000000811937211 */ /* 0x000fe400078f18ff */
[----:B------:R-:W-:Y:S01]  /*0ef0*/  SHF.R.S32.HI R8, RZ, 0x5, R6 ;  /* 0x00000005ff087819 */ /* 0x000fe20000011406 */
[----:B------:R-:W-:Y:S01]  /*0f00*/  IMAD.SHL.U32 R6, R0, 0x40, RZ ;  /* 0x0000004000067824 */ /* 0x000fe200078e00ff */
[----:B------:R-:W-:Y:S01]  /*0f10*/  LEA.HI R13, R13, R12, RZ, 0x3 ;  /* 0x0000000c0d0d7211 */ /* 0x000fe200078f18ff */
[----:B------:R-:W-:Y:S01]  /*0f20*/  IMAD.SHL.U32 R0, R5, 0x8, RZ ;  /* 0x0000000805007824 */ /* 0x000fe200078e00ff */
[----:B------:R-:W-:Y:S01]  /*0f30*/  IADD3 R4, R7, -R4, RZ ;  /* 0x8000000407047210 */ /* 0x000fe20007ffe0ff */
[----:B------:R-:W-:Y:S01]  /*0f40*/  IMAD R17, R8, 0x10, R7 ;  /* 0x0000001008117824 */ /* 0x000fe200078e0207 */
[----:B------:R-:W-:-:S02]  /*0f50*/  LOP3.LUT R13, R13, 0xfffffff8, RZ, 0xc0, !PT ;  /* 0xfffffff80d0d7812 */ /* 0x000fc400078ec0ff */
[----:B------:R-:W-:Y:S01]  /*0f60*/  LEA.HI R7, R3, R20, RZ, 0x5 ;  /* 0x0000001403077211 */ /* 0x000fe200078f28ff */
[----:B------:R-:W-:Y:S01]  /*0f70*/  IMAD.SHL.U32 R3, R4, 0x40, RZ ;  /* 0x0000004004037824 */ /* 0x000fe200078e00ff */
[----:B------:R-:W-:Y:S01]  /*0f80*/  LEA R5, R17, R0, 0x5 ;  /* 0x0000000011057211 */ /* 0x000fe200078e28ff */
[----:B------:R-:W-:Y:S01]  /*0f90*/  IMAD.IADD R12, R12, 0x1, -R13 ;  /* 0x000000010c0c7824 */ /* 0x000fe200078e0a0d */
[----:B------:R-:W-:Y:S01]  /*0fa0*/  SHF.R.S32.HI R7, RZ, 0x5, R7 ;  /* 0x00000005ff077819 */ /* 0x000fe20000011407 */
[----:B------:R-:W-:Y:S01]  /*0fb0*/  IMAD.IADD R13, R142, 0x1, R155 ;  /* 0x000000018e0d7824 */ /* 0x000fe200078e029b */
[----:B------:R-:W-:Y:S01]  /*0fc0*/  LOP3.LUT R3, R3, 0x1c0, RZ, 0xc0, !PT ;  /* 0x000001c003037812 */ /* 0x000fe200078ec0ff */
[----:B------:R0:W-:Y:S01]  /*0fd0*/  STL [R1+0xd8], R5 ;  /* 0x0000d80501007387 */ /* 0x0001e20000100800 */
[----:B------:R-:W-:Y:S01]  /*0fe0*/  LOP3.LUT R11, R11, 0x7ffffffc, RZ, 0xc0, !PT ;  /* 0x7ffffffc0b0b7812 */ /* 0x000fe200078ec0ff */
[----:B------:R-:W-:Y:S01]  /*0ff0*/  IMAD R7, R7, 0x10, R12 ;  /* 0x0000001007077824 */ /* 0x000fe200078e020c */
[----:B------:R-:W-:-:S02]  /*1000*/  LOP3.LUT R0, R3, 0x8, R0, 0xf8, !PT ;  /* 0x0000000803007812 */ /* 0x000fc400078ef800 */
[----:B------:R-:W-:Y:S01]  /*1010*/  SHF.R.U32.HI R3, RZ, 0x3, R3 ;  /* 0x00000003ff037819 */ /* 0x000fe20000011603 */
[----:B------:R-:W-:Y:S01]  /*1020*/  IMAD R10, R10, 0x40, R7 ;  /* 0x000000400a0a7824 */ /* 0x000fe200078e0207 */
[----:B------:R-:W-:Y:S01]  /*1030*/  IADD3 R11, R20, -R11, RZ ;  /* 0x8000000b140b7210 */ /* 0x000fe20007ffe0ff */
[----:B------:R-:W-:Y:S01]  /*1040*/  IMAD.MOV.U32 R7, RZ, RZ, 0x40 ;  /* 0x00000040ff077424 */ /* 0x000fe200078e00ff */
[----:B------:R-:W-:Y:S01]  /*1050*/  R2P PR, R4, 0x6 ;  /* 0x0000000604007804 */ /* 0x000fe20000000000 */
[----:B0-----:R-:W-:Y:S01]  /*1060*/  VIADD R5, R142, 0x8 ;  /* 0x000000088e057836 */ /* 0x001fe20000000000 */
[----:B------:R-:W-:Y:S01]  /*1070*/  LOP3.LUT R3, R0, R3, RZ, 0x3c, !PT ;  /* 0x0000000300037212 */ /* 0x000fe200078e3cff */
[C---:B------:R-:W-:Y:S01]  /*1080*/  VIADD R4, R142.reuse, 0x18 ;  /* 0x000000188e047836 */ /* 0x040fe20000000000 */
[----:B------:R-:W-:Y:S01]  /*1090*/  STL [R1+0xd0], R10 ;  /* 0x0000d00a01007387 */ /* 0x000fe20000100800 */
[----:B------:R-:W-:Y:S01]  /*10a0*/  VIADD R0, R142, 0x28 ;  /* 0x000000288e007836 */ /* 0x000fe20000000000 */
[----:B------:R-:W-:Y:S01]  /*10b0*/  LOP3.LUT R144, R15, 0xc0, RZ, 0xc0, !PT ;  /* 0x000000c00f907812 */ /* 0x000fe200078ec0ff */
[----:B------:R-:W-:Y:S01]  /*10c0*/  IMAD.SHL.U32 R27, R11, 0x2, RZ ;  /* 0x000000020b1b7824 */ /* 0x000fe200078e00ff */
[----:B------:R-:W-:Y:S01]  /*10d0*/  STL [R1+0x28], R5 ;  /* 0x0000280501007387 */ /* 0x000fe20000100800 */
[----:B------:R-:W-:-:S02]  /*10e0*/  SHF.R.S32.HI R14, RZ, 0x1f, R13 ;  /* 0x0000001fff0e7819 */ /* 0x000fc4000001140d */
[----:B------:R-:W-:Y:S01]  /*10f0*/  SHF.R.U32.HI R145, RZ, 0x3, R144 ;  /* 0x00000003ff917819 */ /* 0x000fe20000011690 */
[----:B------:R0:W-:Y:S01]  /*1100*/  STL [R1+0x24], R4 ;  /* 0x0000240401007387 */ /* 0x0001e20000100800 */
[C---:B------:R-:W-:Y:S01]  /*1110*/  VIADD R26, R27.reuse, 0x8 ;  /* 0x000000081b1a7836 */ /* 0x040fe20000000000 */
[----:B------:R-:W-:Y:S01]  /*1120*/  LOP3.LUT R6, R6, 0x7ffffe00, RZ, 0xc0, !PT ;  /* 0x7ffffe0006067812 */ /* 0x000fe200078ec0ff */
[C---:B------:R-:W-:Y:S01]  /*1130*/  VIADD R25, R27.reuse, 0x10 ;  /* 0x000000101b197836 */ /* 0x040fe20000000000 */
[----:B------:R1:W-:Y:S01]  /*1140*/  STL [R1+0x2c], R0 ;  /* 0x00002c0001007387 */ /* 0x0003e20000100800 */
[C---:B------:R-:W-:Y:S01]  /*1150*/  VIADD R24, R27.reuse, 0x18 ;  /* 0x000000181b187836 */ /* 0x040fe20000000000 */
[C---:B------:R-:W-:Y:S01]  /*1160*/  IADD3 R21, R27.reuse, 0x20, RZ ;  /* 0x000000201b157810 */ /* 0x040fe20007ffe0ff */
[C---:B------:R-:W-:Y:S01]  /*1170*/  VIADD R20, R27.reuse, 0x28 ;  /* 0x000000281b147836 */ /* 0x040fe20000000000 */
[----:B------:R-:W-:Y:S01]  /*1180*/  LEA.HI R14, R14, R13, RZ, 0x3 ;  /* 0x0000000d0e0e7211 */ /* 0x000fe200078f18ff */
[----:B------:R-:W-:Y:S01]  /*1190*/  STL [R1+0x70], R27 ;  /* 0x0000701b01007387 */ /* 0x000fe20000100800 */
[C-C-:B0-----:R-:W-:Y:S01]  /*11a0*/  LOP3.LUT R4, R144.reuse, 0x18, R16.reuse, 0xf8, !PT ;  /* 0x0000001890047812 */ /* 0x141fe200078ef810 */
[----:B------:R-:W-:Y:S01]  /*11b0*/  VIADD R13, R27, 0x30 ;  /* 0x000000301b0d7836 */ /* 0x000fe20000000000 */
[----:B------:R-:W-:Y:S01]  /*11c0*/  SEL R7, R7, 0xffffffc0, !P2 ;  /* 0xffffffc007077807 */ /* 0x000fe20005000000 */
[----:B------:R-:W-:Y:S01]  /*11d0*/  STL [R1+0x98], R26 ;  /* 0x0000981a01007387 */ /* 0x000fe20000100800 */
[----:B-1----:R-:W-:Y:S01]  /*11e0*/  LOP3.LUT R0, R144, 0x8, R16, 0xf8, !PT ;  /* 0x0000000890007812 */ /* 0x002fe200078ef810 */
[C---:B------:R-:W-:Y:S01]  /*11f0*/  VIADD R12, R27.reuse, 0x38 ;  /* 0x000000381b0c7836 */ /* 0x040fe20000000000 */
[-C--:B------:R-:W-:Y:S01]  /*1200*/  LOP3.LUT R11, R4, R145.reuse, RZ, 0x3c, !PT ;  /* 0x00000091040b7212 */ /* 0x080fe200078e3cff */
[----:B------:R-:W-:Y:S01]  /*1210*/  STL [R1+0x94], R25 ;  /* 0x0000941901007387 */ /* 0x000fe20000100800 */
[----:B------:R-:W-:Y:S01]  /*1220*/  LOP3.LUT R5, R0, R145, RZ, 0x3c, !PT ;  /* 0x0000009100057212 */ /* 0x000fe200078e3cff */
[----:B------:R-:W-:Y:S01]  /*1230*/  IMAD R6, R8, 0x400, R6 ;  /* 0x0000040008067824 */ /* 0x000fe200078e0206 */
[C---:B------:R-:W-:Y:S01]  /*1240*/  IADD3 R4, R27.reuse, 0x50, RZ ;  /* 0x000000501b047810 */ /* 0x040fe20007ffe0ff */
[----:B------:R-:W-:Y:S01]  /*1250*/  STL [R1+0x90], R24 ;  /* 0x0000901801007387 */ /* 0x000fe20000100800 */
[C---:B------:R-:W-:Y:S01]  /*1260*/  VIADD R8, R27.reuse, 0x40 ;  /* 0x000000401b087836 */ /* 0x040fe20000000000 */
[----:B------:R-:W-:Y:S01]  /*1270*/  IADD3 R22, R16, 0x40, RZ ;  /* 0x0000004010167810 */ /* 0x000fe20007ffe0ff */
[----:B------:R-:W-:Y:S01]  /*1280*/  IMAD.IADD R0, R146, 0x1, R5 ;  /* 0x0000000192007824 */ /* 0x000fe200078e0205 */
[----:B------:R-:W-:Y:S01]  /*1290*/  STL [R1+0x8c], R21 ;  /* 0x00008c1501007387 */ /* 0x000fe20000100800 */
[----:B------:R-:W-:Y:S01]  /*12a0*/  IMAD.IADD R3, R6, 0x1, R3 ;  /* 0x0000000106037824 */ /* 0x000fe200078e0203 */
[----:B------:R-:W-:Y:S01]  /*12b0*/  SHF.R.S32.HI R5, RZ, 0x1f, R26 ;  /* 0x0000001fff057819 */ /* 0x000fe2000001141a */
[----:B------:R-:W-:Y:S01]  /*12c0*/  VIADD R6, R27, 0x48 ;  /* 0x000000481b067836 */ /* 0x000fe20000000000 */
[----:B------:R-:W-:Y:S01]  /*12d0*/  STL [R1+0x88], R20 ;  /* 0x0000881401007387 */ /* 0x000fe20000100800 */
[----:B------:R-:W-:Y:S01]  /*12e0*/  IMAD R3, R3, 0x2, R2 ;  /* 0x0000000203037824 */ /* 0x000fe200078e0202 */
[----:B------:R-:W-:Y:S01]  /*12f0*/  SHF.R.S32.HI R17, RZ, 0x1f, R16 ;  /* 0x0000001fff117819 */ /* 0x000fe20000011410 */
[----:B------:R-:W-:Y:S01]  /*1300*/  IMAD.IADD R11, R146, 0x1, R11 ;  /* 0x00000001920b7824 */ /* 0x000fe200078e020b */
[----:B------:R-:W-:Y:S01]  /*1310*/  STL [R1+0x84], R13 ;  /* 0x0000840d01007387 */ /* 0x000fe20000100800 */
[----:B------:R-:W-:-:S02]  /*1320*/  SHF.R.S32.HI R154, RZ, 0x1f, R23 ;  /* 0x0000001fff9a7819 */ /* 0x000fc40000011417 */
[----:B------:R-:W-:Y:S01]  /*1330*/  SHF.R.S32.HI R153, RZ, 0x1f, R22 ;  /* 0x0000001fff997819 */ /* 0x000fe20000011416 */
[----:B------:R0:W-:Y:S01]  /*1340*/  STL [R1+0x80], R12 ;  /* 0x0000800c01007387 */ /* 0x0001e20000100800 */
[----:B------:R-:W-:Y:S02]  /*1350*/  SHF.R.S32.HI R152, RZ, 0x1f, R136 ;  /* 0x0000001fff987819 */ /* 0x000fe40000011488 */
[----:B------:R-:W-:Y:S01]  /*1360*/  SHF.R.S32.HI R147, RZ, 0x3, R147 ;  /* 0x00000003ff937819 */ /* 0x000fe20000011493 */
[----:B------:R1:W-:Y:S01]  /*1370*/  STL [R1+0x6c], R4 ;  /* 0x00006c0401007387 */ /* 0x0003e20000100800 */
[----:B------:R-:W-:-:S03]  /*1380*/  SHF.R.S32.HI R150, RZ, 0x3, R14 ;  /* 0x00000003ff967819 */ /* 0x000fc6000001140e */
[----:B------:R-:W-:Y:S01]  /*1390*/  STL [R1+0x7c], R8 ;  /* 0x00007c0801007387 */ /* 0x000fe20000100800 */
[----:B0-----:R-:W-:-:S03]  /*13a0*/  SHF.R.S32.HI R12, RZ, 0x1f, R12 ;  /* 0x0000001fff0c7819 */ /* 0x001fc6000001140c */
[----:B------:R0:W-:Y:S01]  /*13b0*/  STL [R1+0x4c], R0 ;  /* 0x00004c0001007387 */ /* 0x0001e20000100800 */
[----:B-1----:R-:W-:-:S03]  /*13c0*/  SHF.R.S32.HI R4, RZ, 0x1f, R25 ;  /* 0x0000001fff047819 */ /* 0x002fc60000011419 */
[----:B------:R-:W-:Y:S04]  /*13d0*/  STL [R1+0x78], R6 ;  /* 0x0000780601007387 */ /* 0x000fe80000100800 */
[----:B------:R1:W-:Y:S01]  /*13e0*/  STL [R1+0xc8], R5 ;  /* 0x0000c80501007387 */ /* 0x0003e20000100800 */
[----:B0-----:R-:W-:-:S03]  /*13f0*/  SHF.R.S32.HI R0, RZ, 0x1f, R24 ;  /* 0x0000001fff007819 */ /* 0x001fc60000011418 */
[----:B------:R0:W-:Y:S04]  /*1400*/  STL [R1+0xc4], R4 ;  /* 0x0000c40401007387 */ /* 0x0001e80000100800 */
[----:B------:R2:W-:Y:S01]  /*1410*/  STL [R1+0xc0], R0 ;  /* 0x0000c00001007387 */ /* 0x0005e20000100800 */
[----:B-1----:R-:W-:Y:S02]  /*1420*/  SHF.R.S32.HI R5, RZ, 0x1f, R21 ;  /* 0x0000001fff057819 */ /* 0x002fe40000011415 */
[----:B0-----:R-:W-:-:S03]  /*1430*/  SHF.R.S32.HI R4, RZ, 0x1f, R13 ;  /* 0x0000001fff047819 */ /* 0x001fc6000001140d */
[----:B------:R0:W-:Y:S01]  /*1440*/  STL [R1+0xbc], R5 ;  /* 0x0000bc0501007387 */ /* 0x0001e20000100800 */
[----:B--2---:R-:W-:-:S03]  /*1450*/  SHF.R.S32.HI R0, RZ, 0x1f, R20 ;  /* 0x0000001fff007819 */ /* 0x004fc60000011414 */
[----:B------:R-:W-:Y:S04]  /*1460*/  STL [R1+0x30], R3 ;  /* 0x0000300301007387 */ /* 0x000fe80000100800 */
[----:B------:R1:W-:Y:S01]  /*1470*/  STL [R1+0xb8], R0 ;  /* 0x0000b80001007387 */ /* 0x0003e20000100800 */
[----:B0-----:R-:W-:-:S03]  /*1480*/  SHF.R.S32.HI R5, RZ, 0x1f, R8 ;  /* 0x0000001fff057819 */ /* 0x001fc60000011408 */
[----:B------:R0:W-:Y:S04]  /*1490*/  STL [R1+0xb4], R4 ;  /* 0x0000b40401007387 */ /* 0x0001e80000100800 */
[----:B------:R-:W-:Y:S01]  /*14a0*/  STL [R1+0xb0], R12 ;  /* 0x0000b00c01007387 */ /* 0x000fe20000100800 */
[----:B-1----:R-:W-:-:S03]  /*14b0*/  VIADD R0, R3, 0x21800 ;  /* 0x0002180003007836 */ /* 0x002fc60000000000 */
[----:B------:R1:W-:Y:S01]  /*14c0*/  STL [R1+0xac], R5 ;  /* 0x0000ac0501007387 */ /* 0x0003e20000100800 */
[----:B------:R-:W-:Y:S01]  /*14d0*/  VIADD R3, R3, 0x21820 ;  /* 0x0002182003037836 */ /* 0x000fe20000000000 */
[----:B0-----:R-:W-:Y:S02]  /*14e0*/  SHF.R.S32.HI R4, RZ, 0x1f, R6 ;  /* 0x0000001fff047819 */ /* 0x001fe40000011406 */
[C---:B------:R-:W-:Y:S01]  /*14f0*/  @P1 IADD3 R3, R0.reuse, -0x20, RZ ;  /* 0xffffffe000031810 */ /* 0x040fe20007ffe0ff */
[----:B------:R-:W-:Y:S02]  /*1500*/  IMAD.IADD R0, R0, 0x1, R7 ;  /* 0x0000000100007824 */ /* 0x000fe400078e0207 */
[----:B------:R0:W-:Y:S01]  /*1510*/  STL [R1+0xa8], R4 ;  /* 0x0000a80401007387 */ /* 0x0001e20000100800 */
[----:B-1----:R-:W-:-:S05]  /*1520*/  LEA R5, R11, UR38, 0x1 ;  /* 0x000000260b057c11 */ /* 0x002fca000f8e08ff */
[----:B------:R-:W-:Y:S01]  /*1530*/  STL [R1+0xcc], R5 ;  /* 0x0000cc0501007387 */ /* 0x000fe20000100800 */
[----:B0-----:R-:W-:-:S03]  /*1540*/  IMAD R4, R9, 0x8, R10 ;  /* 0x0000000809047824 */ /* 0x001fc600078e020a */
[----:B------:R-:W-:Y:S04]  /*1550*/  STL [R1+0x50], R3 ;  /* 0x0000500301007387 */ /* 0x000fe80000100800 */
[----:B------:R0:W-:Y:S04]  /*1560*/  STL [R1+0xd4], R4 ;  /* 0x0000d40401007387 */ /* 0x0001e80000100800 */
[----:B------:R1:W-:Y:S01]  /*1570*/  STL [R1+0x38], R0 ;  /* 0x0000380001007387 */ /* 0x0003e20000100800 */
[----:B0-----:R-:W-:Y:S02]  /*1580*/  IMAD.IADD R4, R7, 0x1, R3 ;  /* 0x0000000107047824 */ /* 0x001fe400078e0203 */
[----:B-1----:R-:W-:-:S03]  /*1590*/  VIADD R0, R3, 0x6000 ;  /* 0x0000600003007836 */ /* 0x002fc60000000000 */
[----:B------:R0:W-:Y:S04]  /*15a0*/  STL [R1+0x34], R4 ;  /* 0x0000340401007387 */ /* 0x0001e80000100800 */
[----:B------:R0:W-:Y:S02]  /*15b0*/  STL [R1+0x54], R0 ;  /* 0x0000540001007387 */ /* 0x0001e40000100800 */
.L_x_549:
[----:B0-23--:R-:W0:Y:S02]  /*15c0*/  LDC.64 R4, c[0x0][0xc88] ;  /* 0x00032200ff047b82 */ /* 0x00de240000000a00 */
[----:B0-----:R-:W-:-:S05]  /*15d0*/  IMAD.WIDE R4, R99, 0x4, R4 ;  /* 0x0000000463047825 */ /* 0x001fca00078e0204 */
[----:B----4-:R-:W2:Y:S01]  /*15e0*/  LDG.E R27, desc[UR42][R4.64] ;  /* 0x0000002a041b7981 */ /* 0x010ea2000c1e1900 */
[----:B------:R-:W-:Y:S05]  /*15f0*/  YIELD ;  /* 0x0000000000007946 */ /* 0x000fea0003800000 */
[----:B------:R-:W-:Y:S01]  /*1600*/  ULDC.64 UR4, c[0x0][0xa28] ;  /* 0x00028a0000047ab9 */ /* 0x000fe20000000a00 */
[----:B------:R-:W-:Y:S01]  /*1610*/  ULDC.64 UR8, c[0x0][0xa18] ;  /* 0x0002860000087ab9 */ /* 0x000fe20000000a00 */
[----:B------:R-:W-:Y:S01]  /*1620*/  ISETP.NE.U32.AND P1, PT, RZ, UR4, PT ;  /* 0x00000004ff007c0c */ /* 0x000fe2000bf25070 */
[----:B------:R-:W-:Y:S01]  /*1630*/  ULDC.64 UR6, c[0x0][0xa08] ;  /* 0x0002820000067ab9 */ /* 0x000fe20000000a00 */
[----:B------:R-:W-:Y:S01]  /*1640*/  MOV R11, RZ ;  /* 0x000000ff000b7202 */ /* 0x000fe20000000f00 */
[----:B------:R-:W-:Y:S01]  /*1650*/  IMAD.MOV.U32 R85, RZ, RZ, RZ ;  /* 0x000000ffff557224 */ /* 0x000fe200078e00ff */
[----:B------:R-:W-:-:S02]  /*1660*/  ISETP.NE.AND.EX P1, PT, RZ, UR5, PT, P1 ;  /* 0x00000005ff007c0c */ /* 0x000fc4000bf25310 */
[----:B------:R-:W-:-:S04]  /*1670*/  ISETP.NE.U32.AND P0, PT, RZ, UR6, PT ;  /* 0x00000006ff007c0c */ /* 0x000fc8000bf05070 */
[----:B------:R-:W-:Y:S02]  /*1680*/  ISETP.NE.AND.EX P0, PT, RZ, UR7, PT, P0 ;  /* 0x00000007ff007c0c */ /* 0x000fe4000bf05300 */
[----:B-12---:R-:W-:Y:S01]  /*1690*/  SHF.R.S32.HI R0, RZ, 0x1f, R27 ;  /* 0x0000001fff007819 */ /* 0x006fe2000001141b */
[----:B------:R-:W-:-:S04]  /*16a0*/  IMAD.SHL.U32 R31, R27, 0x4, RZ ;  /* 0x000000041b1f7824 */ /* 0x000fc800078e00ff */
[C---:B------:R-:W-:Y:S01]  /*16b0*/  @P1 LEA R6, P2, R27.reuse, UR4, 0x2 ;  /* 0x000000041b061c11 */ /* 0x040fe2000f8410ff */
[----:B------:R0:W-:Y:S01]  /*16c0*/  STL [R1+0x5c], R27 ;  /* 0x00005c1b01007387 */ /* 0x0001e20000100800 */
[C-C-:B------:R-:W-:Y:S02]  /*16d0*/  SHF.L.U64.HI R30, R27.reuse, 0x2, R0.reuse ;  /* 0x000000021b1e7819 */ /* 0x140fe40000010200 */
[----:B------:R-:W-:Y:S01]  /*16e0*/  @P1 LEA.HI.X R7, R27, UR5, R0, 0x2, P2 ;  /* 0x000000051b071c11 */ /* 0x000fe200090f1400 */
[----:B------:R-:W-:Y:S01]  /*16f0*/  ULDC UR4, c[0x0][0x288] ;  /* 0x0000a20000047ab9 */ /* 0x000fe20000000800 */
[----:B------:R-:W-:Y:S01]  /*1700*/  ISETP.NE.U32.AND P2, PT, RZ, UR8, PT ;  /* 0x00000008ff007c0c */ /* 0x000fe2000bf45070 */
[----:B------:R0:W-:Y:S01]  /*1710*/  STL [R1+0x9c], R0 ;  /* 0x00009c0001007387 */ /* 0x0001e20000100800 */
[C---:B------:R-:W-:Y:S02]  /*1720*/  IADD3 R4, P3, R31.reuse, UR6, RZ ;  /* 0x000000061f047c10 */ /* 0x040fe4000ff7e0ff */
[----:B------:R-:W-:Y:S01]  /*1730*/  ISETP.NE.AND.EX P2, PT, RZ, UR9, PT, P2 ;  /* 0x00000009ff007c0c */ /* 0x000fe2000bf45320 */
[----:B------:R0:W5:Y:S01]  /*1740*/  @P1 LDG.E R11, desc[UR42][R6.64] ;  /* 0x0000002a060b1981 */ /* 0x000162000c1e1900 */
[----:B------:R-:W-:Y:S01]  /*1750*/  IMAD.U32 R100, RZ, RZ, UR4 ;  /* 0x00000004ff647e24 */ /* 0x000fe2000f8e00ff */
[C---:B------:R-:W-:Y:S01]  /*1760*/  IADD3.X R5, R30.reuse, UR7, RZ, P3, !PT ;  /* 0x000000071e057c10 */ /* 0x040fe20009ffe4ff */
[----:B------:R-:W-:Y:S01]  /*1770*/  ULDC.64 UR4, c[0x0][0x418] ;  /* 0x0001060000047ab9 */ /* 0x000fe20000000a00 */
[----:B------:R0:W-:Y:S04]  /*1780*/  STL [R1+0x60], R31 ;  /* 0x0000601f01007387 */ /* 0x0001e80000100800 */
[----:B------:R0:W5:Y:S04]  /*1790*/  @P0 LDG.E R85, desc[UR42][R4.64] ;  /* 0x0000002a04550981 */ /* 0x000168000c1e1900 */
[----:B------:R-:W-:Y:S01]  /*17a0*/  @P2 IADD3 R8, P1, R31, UR8, RZ ;  /* 0x000000081f082c10 */ /* 0x000fe2000ff3e0ff */
[----:B------:R-:W-:Y:S01]  /*17b0*/  UISETP.NE.U32.AND UP0, UPT, UR4, URZ, UPT ;  /* 0x0000003f0400728c */ /* 0x000fe2000bf05070 */
[----:B------:R0:W-:Y:S02]  /*17c0*/  STL [R1+0x64], R30 ;  /* 0x0000641e01007387 */ /* 0x0001e40000100800 */
[----:B------:R-:W-:Y:S01]  /*17d0*/  @P2 IADD3.X R9, R30, UR9, RZ, P1, !PT ;  /* 0x000000091e092c10 */ /* 0x000fe20008ffe4ff */
[----:B------:R-:W-:-:S04]  /*17e0*/  ULDC UR4, c[0x0][0x424] ;  /* 0x0001090000047ab9 */ /* 0x000fc80000000800 */
[----:B------:R0:W5:Y:S01]  /*17f0*/  @P2 LDG.E R100, desc[UR42][R8.64] ;  /* 0x0000002a08642981 */ /* 0x000162000c1e1900 */
[----:B------:R-:W-:-:S03]  /*1800*/  UISETP.NE.AND.EX UP0, UPT, UR5, URZ, UPT, UP0 ;  /* 0x0000003f0500728c */ /* 0x000fc6000bf05300 */
[----:B------:R-:W-:Y:S01]  /*1810*/  ULDC UR5, c[0x0][0x2f0] ;  /* 0x0000bc0000057ab9 */ /* 0x000fe20000000800 */
[----:B------:R-:W-:-:S04]  /*1820*/  USEL UR4, UR4, 0x1, UP0 ;  /* 0x0000000104047887 */ /* 0x000fc80008000000 */
[----:B------:R-:W-:-:S03]  /*1830*/  UIMAD UR4, UR4, UR5, URZ ;  /* 0x00000005040472a4 */ /* 0x000fc6000f8e023f */
[----:B------:R-:W-:Y:S02]  /*1840*/  ULDC UR5, c[0x0][0x348] ;  /* 0x0000d20000057ab9 */ /* 0x000fe40000000800 */
[----:B------:R-:W-:Y:S02]  /*1850*/  IMAD.U32 R24, RZ, RZ, UR5 ;  /* 0x00000005ff187e24 */ /* 0x000fe4000f8e00ff */
[----:B------:R-:W-:Y:S01]  /*1860*/  IMAD.U32 R28, RZ, RZ, UR4 ;  /* 0x00000004ff1c7e24 */ /* 0x000fe2000f8e00ff */
[----:B0-----:R-:W-:Y:S06]  /*1870*/  @P2 BRA `(.L_x_397) ;  /* 0x0000000000242947 */ /* 0x001fec0003800000 */
[----:B------:R-:W-:Y:S02]  /*1880*/  ULDC.64 UR4, c[0x0][0xa00] ;  /* 0x0002800000047ab9 */ /* 0x000fe40000000a00 */
[----:B------:R-:W-:-:S04]  /*1890*/  ISETP.NE.U32.AND P1, PT, RZ, UR4, PT ;  /* 0x00000004ff007c0c */ /* 0x000fc8000bf25070 */
[----:B------:R-:W-:-:S13]  /*18a0*/  ISETP.NE.AND.EX P1, PT, RZ, UR5, PT, P1 ;  /* 0x00000005ff007c0c */ /* 0x000fda000bf25310 */
[----:B------:R-:W-:Y:S05]  /*18b0*/  @!P1 BRA `(.L_x_397) ;  /* 0x0000000000149947 */ /* 0x000fea0003800000 */
[----:B------:R-:W0:Y:S02]  /*18c0*/  LDC.64 R6, c[0x0][0xa00] ;  /* 0x00028000ff067b82 */ /* 0x000e240000000a00 */
[----:B0-----:R-:W-:-:S05]  /*18d0*/  IMAD.WIDE R6, R27, 0x4, R6 ;  /* 0x000000041b067825 */ /* 0x001fca00078e0206 */
[----:B-----5:R-:W2:Y:S04]  /*18e0*/  LDG.E R100, desc[UR42][R6.64] ;  /* 0x0000002a06647981 */ /* 0x020ea8000c1e1900 */
[----:B------:R-:W2:Y:S02]  /*18f0*/  LDG.E R3, desc[UR42][R6.64+0x4] ;  /* 0x0000042a06037981 */ /* 0x000ea4000c1e1900 */
[----:B--2---:R-:W-:-:S07]  /*1900*/  IMAD.IADD R100, R3, 0x1, -R100 ;  /* 0x0000000103647824 */ /* 0x004fce00078e0a64 */
.L_x_397:
[----:B------:R-:W-:Y:S01]  /*1910*/  ULDC.64 UR4, c[0x0][0xa20] ;  /* 0x0002880000047ab9 */ /* 0x000fe20000000a00 */
[----:B------:R0:W-:Y:S01]  /*1920*/  STL [R1+0x68], R97 ;  /* 0x0000686101007387 */ /* 0x0001e20000100800 */
[----:B------:R-:W-:Y:S02]  /*1930*/  ISETP.NE.U32.AND P1, PT, RZ, UR4, PT ;  /* 0x00000004ff007c0c */ /* 0x000fe4000bf25070 */
[C---:B------:R-:W-:Y:S02]  /*1940*/  LOP3.LUT R3, R98.reuse, 0xff000000, RZ, 0xc0, !PT ;  /* 0xff00000062037812 */ /* 0x040fe400078ec0ff */
[----:B------:R-:W-:Y:S02]  /*1950*/  ISETP.NE.AND.EX P1, PT, RZ, UR5, PT, P1 ;  /* 0x00000005ff007c0c */ /* 0x000fe4000bf25310 */
[----:B------:R-:W-:Y:S02]  /*1960*/  LOP3.LUT R0, R98, 0xff0000, RZ, 0xc0, !PT ;  /* 0x00ff000062007812 */ /* 0x000fe400078ec0ff */
[----:B------:R-:W-:-:S02]  /*1970*/  SHF.R.U32.HI R3, RZ, 0x8, R3 ;  /* 0x00000008ff037819 */ /* 0x000fc40000011603 */
[----:B------:R-:W-:Y:S02]  /*1980*/  LOP3.LUT R137, R98, 0xffff, RZ, 0xc0, !PT ;  /* 0x0000ffff62897812 */ /* 0x000fe400078ec0ff */
[----:B------:R-:W-:-:S05]  /*1990*/  LEA.HI R8, R0, R3, RZ, 0x10 ;  /* 0x0000000300087211 */ /* 0x000fca00078f80ff */
[----:B0-----:R-:W-:Y:S05]  /*19a0*/  @!P1 BRA `(.L_x_398) ;  /* 0x0000000000109947 */ /* 0x001fea0003800000 */
[----:B------:R-:W-:-:S04]  /*19b0*/  IADD3 R28, P0, R31, UR4, RZ ;  /* 0x000000041f1c7c10 */ /* 0x000fc8000ff1e0ff */
[----:B------:R-:W-:-:S05]  /*19c0*/  IADD3.X R29, R30, UR5, RZ, P0, !PT ;  /* 0x000000051e1d7c10 */ /* 0x000fca00087fe4ff */
[----:B------:R0:W5:Y:S01]  /*19d0*/  LDG.E R28, desc[UR42][R28.64] ;  /* 0x0000002a1c1c7981 */ /* 0x000162000c1e1900 */
[----:B------:R-:W-:Y:S05]  /*19e0*/  BRA `(.L_x_399) ;  /* 0x0000000000107947 */ /* 0x000fea0003800000 */
.L_x_398:
[----:B------:R-:W-:Y:S05]  /*19f0*/  @!P0 BRA `(.L_x_399) ;  /* 0x00000000000c8947 */ /* 0x000fea0003800000 */
[----:B------:R-:W2:Y:S04]  /*1a00*/  LDG.E R3, desc[UR42][R4.64] ;  /* 0x0000002a04037981 */ /* 0x000ea8000c1e1900 */
[----:B------:R-:W2:Y:S02]  /*1a10*/  LDG.E R28, desc[UR42][R4.64+0x4] ;  /* 0x0000042a041c7981 */ /* 0x000ea4000c1e1900 */
[----:B--2---:R-:W-:-:S07]  /*1a20*/  IADD3 R28, -R3, R28, RZ ;  /* 0x0000001c031c7210 */ /* 0x004fce0007ffe1ff */
.L_x_399:
[----:B------:R-:W-:Y:S02]  /*1a30*/  ULDC.64 UR4, c[0x0][0xa10] ;  /* 0x0002840000047ab9 */ /* 0x000fe40000000a00 */
[----:B------:R-:W-:-:S04]  /*1a40*/  ISETP.NE.U32.AND P0, PT, RZ, UR4, PT ;  /* 0x00000004ff007c0c */ /* 0x000fc8000bf05070 */
[----:B------:R-:W-:Y:S01]  /*1a50*/  ISETP.NE.AND.EX P0, PT, RZ, UR5, PT, P0 ;  /* 0x00000005ff007c0c */ /* 0x000fe2000bf05300 */
[----:B------:R-:W-:Y:S02]  /*1a60*/  ULDC.64 UR4, c[0x0][0xa30] ;  /* 0x00028c0000047ab9 */ /* 0x000fe40000000a00 */
[----:B------:R-:W-:-:S10]  /*1a70*/  ISETP.NE.U32.AND P1, PT, RZ, UR4, PT ;  /* 0x00000004ff007c0c */ /* 0x000fd4000bf25070 */
[----:B------:R-:W1:Y:S01]  /*1a80*/  @P0 LDC.64 R4, c[0x0][0xa10] ;  /* 0x00028400ff040b82 */ /* 0x000e620000000a00 */
[----:B------:R-:W-:Y:S01]  /*1a90*/  ISETP.NE.AND.EX P1, PT, RZ, UR5, PT, P1 ;  /* 0x00000005ff007c0c */ /* 0x000fe2000bf25310 */
[----:B-1----:R-:W-:-:S05]  /*1aa0*/  @P0 IMAD.WIDE R4, R27, 0x4, R4 ;  /* 0x000000041b040825 */ /* 0x002fca00078e0204 */
[----:B------:R-:W2:Y:S04]  /*1ab0*/  @P0 LDG.E R0, desc[UR42][R4.64] ;  /* 0x0000002a04000981 */ /* 0x000ea8000c1e1900 */
[----:B------:R-:W2:Y:S03]  /*1ac0*/  @P0 LDG.E R3, desc[UR42][R4.64+0x4] ;  /* 0x0000042a04030981 */ /* 0x000ea6000c1e1900 */
[----:B------:R-:W-:Y:S01]  /*1ad0*/  @P1 IADD3 R6, P2, R31, UR4, RZ ;  /* 0x000000041f061c10 */ /* 0x000fe2000ff5e0ff */
[----:B-----5:R-:W-:-:S03]  /*1ae0*/  IMAD.MOV.U32 R95, RZ, RZ, R28 ;  /* 0x000000ffff5f7224 */ /* 0x020fc600078e001c */
[----:B------:R-:W-:-:S05]  /*1af0*/  @P1 IADD3.X R7, R30, UR5, RZ, P2, !PT ;  /* 0x000000051e071c10 */ /* 0x000fca00097fe4ff */
[----:B------:R1:W5:Y:S01]  /*1b00*/  @P1 LDG.E R95, desc[UR42][R6.64] ;  /* 0x0000002a065f1981 */ /* 0x000362000c1e1900 */
[----:B------:R-:W-:Y:S01]  /*1b10*/  LOP3.LUT R12, R8, 0xff, RZ, 0xc0, !PT ;  /* 0x000000ff080c7812 */ /* 0x000fe200078ec0ff */
[----:B------:R-:W-:Y:S01]  /*1b20*/  IMAD.IADD R11, R28, 0x1, -R11 ;  /* 0x000000011c0b7824 */ /* 0x000fe200078e0a0b */
[----:B------:R-:W-:Y:S01]  /*1b30*/  SHF.R.U32.HI R9, RZ, 0x10, R8 ;  /* 0x00000010ff097819 */ /* 0x000fe20000011608 */
[----:B------:R-:W-:Y:S01]  /*1b40*/  BSSY B0, `(.L_x_400) ;  /* 0x000002b000007945 */ /* 0x000fe20003800000 */
[----:B------:R-:W-:Y:S01]  /*1b50*/  LOP3.LUT R19, R19, 0xfffffff7, RZ, 0xc0, !PT ;  /* 0xfffffff713137812 */ /* 0x000fe200078ec0ff */
[----:B------:R1:W-:Y:S04]  /*1b60*/  STL [R1+0x74], R12 ;  /* 0x0000740c01007387 */ /* 0x0003e80000100800 */
[----:B------:R1:W-:Y:S01]  /*1b70*/  STL [R1+0x58], R9 ;  /* 0x0000580901007387 */ /* 0x0003e20000100800 */
[----:B--2---:R-:W-:-:S04]  /*1b80*/  @P0 IMAD.IADD R24, R3, 0x1, -R0 ;  /* 0x0000000103180824 */ /* 0x004fc800078e0a00 */
[----:B------:R-:W-:-:S04]  /*1b90*/  IMAD.IADD R102, R11, 0x1, R24 ;  /* 0x000000010b667824 */ /* 0x000fc800078e0218 */
[C---:B------:R-:W-:Y:S01]  /*1ba0*/  VIADD R0, R102.reuse, 0x7f ;  /* 0x0000007f66007836 */ /* 0x040fe20000000000 */
[----:B------:R-:W-:-:S04]  /*1bb0*/  ISETP.GE.AND P3, PT, R102, 0x1, PT ;  /* 0x000000016600780c */ /* 0x000fc80003f66270 */
[----:B------:R-:W-:-:S04]  /*1bc0*/  SHF.R.S32.HI R3, RZ, 0x1f, R0 ;  /* 0x0000001fff037819 */ /* 0x000fc80000011400 */
[----:B------:R-:W-:Y:S02]  /*1bd0*/  LEA.HI R3, R3, R0, RZ, 0x7 ;  /* 0x0000000003037211 */ /* 0x000fe400078f38ff */
[----:B------:R-:W-:Y:S02]  /*1be0*/  MOV R0, RZ ;  /* 0x000000ff00007202 */ /* 0x000fe40000000f00 */
[----:B------:R-:W-:Y:S02]  /*1bf0*/  SHF.R.S32.HI R99, RZ, 0x7, R3 ;  /* 0x00000007ff637819 */ /* 0x000fe40000011403 */
[----:B------:R-:W-:Y:S01]  /*1c00*/  @P3 LOP3.LUT R19, R19, 0x8, RZ, 0xfc, !PT ;  /* 0x0000000813133812 */ /* 0x000fe200078efcff */
[----:B-1----:R-:W-:Y:S06]  /*1c10*/  @!P3 BRA `(.L_x_401) ;  /* 0x000000000074b947 */ /* 0x002fec0003800000 */
[----:B------:R-:W-:Y:S01]  /*1c20*/  ISETP.NE.AND P0, PT, R9, RZ, PT ;  /* 0x000000ff0900720c */ /* 0x000fe20003f05270 */
[----:B------:R-:W-:-:S03]  /*1c30*/  ULDC UR4, c[0x0][0x9f0] ;  /* 0x00027c0000047ab9 */ /* 0x000fc60000000800 */
[----:B------:R-:W-:-:S04]  /*1c40*/  SEL R9, R9, UR4, P0 ;  /* 0x0000000409097c07 */ /* 0x000fc80008000000 */
[-C--:B------:R-:W-:Y:S02]  /*1c50*/  IABS R6, R9.reuse ;  /* 0x0000000900067213 */ /* 0x080fe40000000000 */
[----:B------:R-:W-:Y:S02]  /*1c60*/  IADD3 R0, R99, -0x1, R9 ;  /* 0xffffffff63007810 */ /* 0x000fe40007ffe009 */
[----:B------:R-:W1:Y:S01]  /*1c70*/  I2F.RP R3, R6 ;  /* 0x0000000600037306 */ /* 0x000e620000209400 */
[-C--:B------:R-:W-:Y:S02]  /*1c80*/  IABS R10, R9.reuse ;  /* 0x00000009000a7213 */ /* 0x080fe40000000000 */
[----:B------:R-:W-:Y:S02]  /*1c90*/  IABS R8, R0 ;  /* 0x0000000000087213 */ /* 0x000fe40000000000 */
[----:B------:R-:W-:-:S04]  /*1ca0*/  LOP3.LUT R0, R0, R9, RZ, 0x3c, !PT ;  /* 0x0000000900007212 */ /* 0x000fc800078e3cff */
[----:B------:R-:W-:Y:S01]  /*1cb0*/  ISETP.GE.AND P2, PT, R0, RZ, PT ;  /* 0x000000ff0000720c */ /* 0x000fe20003f46270 */
[----:B-1----:R-:W1:Y:S02]  /*1cc0*/  MUFU.RCP R3, R3 ;  /* 0x0000000300037308 */ /* 0x002e640000001000 */
[----:B-1----:R-:W-:Y:S02]  /*1cd0*/  VIADD R4, R3, 0xffffffe ;  /* 0x0ffffffe03047836 */ /* 0x002fe40000000000 */
[----:B------:R-:W-:-:S04]  /*1ce0*/  IMAD.MOV R3, RZ, RZ, -R10 ;  /* 0x000000ffff037224 */ /* 0x000fc800078e0a0a */
[----:B------:R1:W2:Y:S02]  /*1cf0*/  F2I.FTZ.U32.TRUNC.NTZ R5, R4 ;  /* 0x0000000400057305 */ /* 0x0002a4000021f000 */
[----:B-1----:R-:W-:Y:S02]  /*1d00*/  IMAD.MOV.U32 R4, RZ, RZ, RZ ;  /* 0x000000ffff047224 */ /* 0x002fe400078e00ff */
[----:B--2---:R-:W-:-:S04]  /*1d10*/  IMAD.MOV R7, RZ, RZ, -R5 ;  /* 0x000000ffff077224 */ /* 0x004fc800078e0a05 */
[----:B------:R-:W-:-:S04]  /*1d20*/  IMAD R7, R7, R6, RZ ;  /* 0x0000000607077224 */ /* 0x000fc800078e02ff */
[----:B------:R-:W-:-:S06]  /*1d30*/  IMAD.HI.U32 R5, R5, R7, R4 ;  /* 0x0000000705057227 */ /* 0x000fcc00078e0004 */
[----:B------:R-:W-:-:S04]  /*1d40*/  IMAD.HI.U32 R5, R5, R8, RZ ;  /* 0x0000000805057227 */ /* 0x000fc800078e00ff */
[----:B------:R-:W-:-:S05]  /*1d50*/  IMAD R3, R5, R3, R8 ;  /* 0x0000000305037224 */ /* 0x000fca00078e0208 */
[----:B------:R-:W-:-:S13]  /*1d60*/  ISETP.GT.U32.AND P1, PT, R6, R3, PT ;  /* 0x000000030600720c */ /* 0x000fda0003f24070 */
[----:B------:R-:W-:Y:S01]  /*1d70*/  @!P1 IMAD.IADD R3, R3, 0x1, -R6 ;  /* 0x0000000103039824 */ /* 0x000fe200078e0a06 */
[----:B------:R-:W-:Y:S02]  /*1d80*/  @!P1 IADD3 R5, R5, 0x1, RZ ;  /* 0x0000000105059810 */ /* 0x000fe40007ffe0ff */
[----:B------:R-:W-:Y:S02]  /*1d90*/  ISETP.NE.AND P1, PT, R9, RZ, PT ;  /* 0x000000ff0900720c */ /* 0x000fe40003f25270 */
[----:B------:R-:W-:-:S13]  /*1da0*/  ISETP.GE.U32.AND P0, PT, R3, R6, PT ;  /* 0x000000060300720c */ /* 0x000fda0003f06070 */
[----:B------:R-:W-:-:S04]  /*1db0*/  @P0 VIADD R5, R5, 0x1 ;  /* 0x0000000105050836 */ /* 0x000fc80000000000 */
[----:B------:R-:W-:-:S04]  /*1dc0*/  IMAD.MOV.U32 R0, RZ, RZ, R5 ;  /* 0x000000ffff007224 */ /* 0x000fc800078e0005 */
[----:B------:R-:W-:Y:S01]  /*1dd0*/  @!P2 IMAD.MOV R0, RZ, RZ, -R0 ;  /* 0x000000ffff00a224 */ /* 0x000fe200078e0a00 */
[----:B------:R-:W-:-:S07]  /*1de0*/  @!P1 LOP3.LUT R0, RZ, R9, RZ, 0x33, !PT ;  /* 0x00000009ff009212 */ /* 0x000fce00078e33ff */
.L_x_401:
[----:B------:R-:W-:Y:S05]  /*1df0*/  BSYNC B0 ;  /* 0x0000000000007941 */ /* 0x000fea0003800000 */
.L_x_400:
[----:B------:R-:W-:-:S05]  /*1e00*/  IMAD R3, R12, R0, RZ ;  /* 0x000000000c037224 */ /* 0x000fca00078e02ff */
[C---:B------:R-:W-:Y:S01]  /*1e10*/  VIADDMNMX R0, R3.reuse, R0, R99, PT ;  /* 0x0000000003007246 */ /* 0x040fe20003800163 */
[----:B------:R-:W-:-:S04]  /*1e20*/  IMAD R3, R3, 0x80, -R11 ;  /* 0x0000008003037824 */ /* 0x000fc800078e0a0b */
[----:B------:R-:W-:Y:S01]  /*1e30*/  IMAD R5, R0, 0x80, -R11 ;  /* 0x0000008000057824 */ /* 0x000fe200078e0a0b */
[----:B------:R-:W-:-:S04]  /*1e40*/  VIMNMX R3, RZ, R3, !PT ;  /* 0x00000003ff037248 */ /* 0x000fc80007fe0100 */
[----:B------:R-:W-:Y:S02]  /*1e50*/  VIMNMX R0, R5, R24, PT ;  /* 0x0000001805007248 */ /* 0x000fe40003fe0100 */
[----:B------:R-:W-:Y:S02]  /*1e60*/  SHF.R.U32.HI R72, RZ, 0x7, R3 ;  /* 0x00000007ff487819 */ /* 0x000fe40000011603 */
[----:B------:R-:W-:-:S03]  /*1e70*/  ISETP.GT.AND P0, PT, R0, R3, PT ;  /* 0x000000030000720c */ /* 0x000fc60003f04270 */
[----:B------:R-:W-:-:S10]  /*1e80*/  IMAD.MOV.U32 R25, RZ, RZ, R72 ;  /* 0x000000ffff197224 */ /* 0x000fd400078e0048 */
[----:B------:R-:W-:-:S04]  /*1e90*/  @P0 IADD3 R0, R0, 0x7f, RZ ;  /* 0x0000007f00000810 */ /* 0x000fc80007ffe0ff */
[----:B------:R-:W-:-:S04]  /*1ea0*/  @P0 SHF.R.S32.HI R3, RZ, 0x1f, R0 ;  /* 0x0000001fff030819 */ /* 0x000fc80000011400 */
[----:B------:R-:W-:-:S04]  /*1eb0*/  @P0 LEA.HI R3, R3, R0, RZ, 0x7 ;  /* 0x0000000003030211 */ /* 0x000fc800078f38ff */
[----:B------:R-:W-:Y:S02]  /*1ec0*/  @P0 SHF.R.S32.HI R25, RZ, 0x7, R3 ;  /* 0x00000007ff190819 */ /* 0x000fe40000011403 */
[----:B------:R-:W-:Y:S02]  /*1ed0*/  PLOP3.LUT P0, PT, PT, PT, PT, 0x80, 0x0 ;  /* 0x000000000000781c */ /* 0x000fe40003f0f070 */
[----:B------:R-:W-:-:S13]  /*1ee0*/  ISETP.GT.AND P1, PT, R25, R72, PT ;  /* 0x000000481900720c */ /* 0x000fda0003f24270 */
[----:B------:R-:W-:Y:S05]  /*1ef0*/  @!P1 BRA `(.L_x_402) ;  /* 0x0000005000e09947 */ /* 0x000fea0003800000 */
[----:B------:R-:W-:Y:S01]  /*1f00*/  VIADD R0, R2, 0x15400 ;  /* 0x0001540002007836 */ /* 0x000fe20000000000 */
[----:B------:R-:W-:Y:S04]  /*1f10*/  BSSY B6, `(.L_x_403) ;  /* 0x0000013000067945 */ /* 0x000fe80003800000 */
[----:B------:R-:W-:-:S13]  /*1f20*/  LOP3.LUT P0, RZ, R0, 0x1bf, RZ, 0xc0, !PT ;  /* 0x000001bf00ff7812 */ /* 0x000fda000780c0ff */
[----:B------:R-:W-:Y:S05]  /*1f30*/  @!P0 BRA `(.L_x_404) ;  /* 0x0000000000408947 */ /* 0x000fea0003800000 */
[----:B------:R-:W-:Y:S01]  /*1f40*/  MOV R14, 0x0 ;  /* 0x00000000000e7802 */ /* 0x000fe20000000f00 */
[----:B------:R-:W-:Y:S01]  /*1f50*/  ULDC.64 UR4, c[0x4][0x88] ;  /* 0x0100220000047ab9 */ /* 0x000fe20000000a00 */
[----:B------:R-:W-:Y:S01]  /*1f60*/  ULDC.64 UR6, c[0x4][0x18] ;  /* 0x0100060000067ab9 */ /* 0x000fe20000000a00 */
[----:B------:R-:W-:Y:S02]  /*1f70*/  IMAD.U32 R4, RZ, RZ, UR4 ;  /* 0x00000004ff047e24 */ /* 0x000fe4000f8e00ff */
[----:B------:R-:W-:Y:S01]  /*1f80*/  IMAD.U32 R5, RZ, RZ, UR5 ;  /* 0x00000005ff057e24 */ /* 0x000fe2000f8e00ff */
[----:B------:R-:W1:Y:S01]  /*1f90*/  LDC.64 R14, c[0x4][R14] ;  /* 0x010000000e0e7b82 */ /* 0x000e620000000a00 */
[----:B------:R-:W-:Y:S01]  /*1fa0*/  ULDC.64 UR4, c[0x4][0x90] ;  /* 0x0100240000047ab9 */ /* 0x000fe20000000a00 */
[----:B------:R-:W-:Y:S01]  /*1fb0*/  IMAD.U32 R10, RZ, RZ, UR6 ;  /* 0x00000006ff0a7e24 */ /* 0x000fe2000f8e00ff */
[----:B------:R-:W-:Y:S01]  /*1fc0*/  MOV R7, UR5 ;  /* 0x0000000500077c02 */ /* 0x000fe20008000f00 */
[----:B------:R-:W-:-:S02]  /*1fd0*/  IMAD.U32 R6, RZ, RZ, UR4 ;  /* 0x00000004ff067e24 */ /* 0x000fc4000f8e00ff */
[----:B------:R-:W-:Y:S02]  /*1fe0*/  IMAD.U32 R11, RZ, RZ, UR7 ;  /* 0x00000007ff0b7e24 */ /* 0x000fe4000f8e00ff */
[----:B------:R-:W-:Y:S02]  /*1ff0*/  IMAD.MOV.U32 R8, RZ, RZ, 0x70 ;  /* 0x00000070ff087424 */ /* 0x000fe400078e00ff */
[----:B------:R-:W-:Y:S02]  /*2000*/  IMAD.MOV.U32 R12, RZ, RZ, 0x1 ;  /* 0x00000001ff0c7424 */ /* 0x000fe400078e00ff */
[----:B------:R-:W-:-:S07]  /*2010*/  IMAD.MOV.U32 R13, RZ, RZ, RZ ;  /* 0x000000ffff0d7224 */ /* 0x000fce00078e00ff */
[----:B------:R-:W-:-:S07]  /*2020*/  LEPC R20, `(.L_x_404) ;  /* 0x000000001014794e */ /* 0x000fce0000000000 */
[----:B01---5:R-:W-:Y:S05]  /*2030*/  CALL.ABS.NOINC R14 ;  /* 0x000000000e007343 */ /* 0x023fea0003c00000 */
.L_x_404:
[----:B------:R-:W-:Y:S05]  /*2040*/  BSYNC B6 ;  /* 0x0000000000067941 */ /* 0x000fea0003800000 */
.L_x_403:
[----:B------:R-:W-:Y:S01]  /*2050*/  IADD3 R26, R2, 0x400, RZ ;  /* 0x00000400021a7810 */ /* 0x000fe20007ffe0ff */
[----:B------:R-:W-:Y:S03]  /*2060*/  BSSY B6, `(.L_x_405) ;  /* 0x0000013000067945 */ /* 0x000fe60003800000 */
[----:B------:R-:W-:-:S13]  /*2070*/  LOP3.LUT P0, RZ, R26, 0x1bf, RZ, 0xc0, !PT ;  /* 0x000001bf1aff7812 */ /* 0x000fda000780c0ff */
[----:B------:R-:W-:Y:S05]  /*2080*/  @!P0 BRA `(.L_x_406) ;  /* 0x0000000000408947 */ /* 0x000fea0003800000 */
[----:B------:R-:W-:Y:S01]  /*2090*/  MOV R14, 0x0 ;  /* 0x00000000000e7802 */ /* 0x000fe20000000f00 */
[----:B------:R-:W-:Y:S01]  /*20a0*/  ULDC.64 UR4, c[0x4][0x88] ;  /* 0x0100220000047ab9 */ /* 0x000fe20000000a00 */
[----:B------:R-:W-:Y:S01]  /*20b0*/  ULDC.64 UR6, c[0x4][0x18] ;  /* 0x0100060000067ab9 */ /* 0x000fe20000000a00 */
[----:B------:R-:W-:Y:S01]  /*20c0*/  IMAD.U32 R4, RZ, RZ, UR4 ;  /* 0x00000004ff047e24 */ /* 0x000fe2000f8e00ff */
[----:B------:R-:W-:Y:S01]  /*20d0*/  MOV R11, UR7 ;  /* 0x00000007000b7c02 */ /* 0x000fe20008000f00 */
[----:B------:R-:W-:Y:S01]  /*20e0*/  IMAD.U32 R5, RZ, RZ, UR5 ;  /* 0x00000005ff057e24 */ /* 0x000fe2000f8e00ff */
[----:B------:R-:W1:Y:S01]  /*20f0*/  LDC.64 R14, c[0x4][R14] ;  /* 0x010000000e0e7b82 */ /* 0x000e620000000a00 */
[----:B------:R-:W-:Y:S01]  /*2100*/  ULDC.64 UR4, c[0x4][0x90] ;  /* 0x0100240000047ab9 */ /* 0x000fe20000000a00 */
[----:B------:R-:W-:Y:S02]  /*2110*/  IMAD.U32 R10, RZ, RZ, UR6 ;  /* 0x00000006ff0a7e24 */ /* 0x000fe4000f8e00ff */
[----:B------:R-:W-:-:S02]  /*2120*/  IMAD.U32 R6, RZ, RZ, UR4 ;  /* 0x00000004ff067e24 */ /* 0x000fc4000f8e00ff */
[----:B------:R-:W-:Y:S02]  /*2130*/  IMAD.U32 R7, RZ, RZ, UR5 ;  /* 0x00000005ff077e24 */ /* 0x000fe4000f8e00ff */
[----:B------:R-:W-:Y:S02]  /*2140*/  IMAD.MOV.U32 R8, RZ, RZ, 0x70 ;  /* 0x00000070ff087424 */ /* 0x000fe400078e00ff */
[----:B------:R-:W-:Y:S02]  /*2150*/  IMAD.MOV.U32 R12, RZ, RZ, 0x1 ;  /* 0x00000001ff0c7424 */ /* 0x000fe400078e00ff */
[----:B------:R-:W-:-:S07]  /*2160*/  IMAD.MOV.U32 R13, RZ, RZ, RZ ;  /* 0x000000ffff0d7224 */ /* 0x000fce00078e00ff */
[----:B------:R-:W-:-:S07]  /*2170*/  LEPC R20, `(.L_x_406) ;  /* 0x000000001014794e */ /* 0x000fce0000000000 */
[----:B01---5:R-:W-:Y:S05]  /*2180*/  CALL.ABS.NOINC R14 ;  /* 0x000000000e007343 */ /* 0x023fea0003c00000 */
.L_x_406:
[----:B------:R-:W-:Y:S05]  /*2190*/  BSYNC B6 ;  /* 0x0000000000067941 */ /* 0x000fea0003800000 */
.L_x_405:
[----:B------:R-:W-:Y:S01]  /*21a0*/  ULDC.64 UR4, c[0x0][0x9f8] ;  /* 0x00027e0000047ab9 */ /* 0x000fe20000000a00 */
[----:B------:R-:W-:Y:S01]  /*21b0*/  IMAD.MOV.U32 R0, RZ, RZ, R27 ;  /* 0x000000ffff007224 */ /* 0x000fe200078e001b */
[----:B------:R-:W-:Y:S01]  /*21c0*/  ISETP.NE.U32.AND P0, PT, RZ, UR4, PT ;  /* 0x00000004ff007c0c */ /* 0x000fe2000bf05070 */
[----:B0-----:R-:W2:Y:S01]  /*21d0*/  LDL R29, [R1+0xa0] ;  /* 0x0000a000011d7983 */ /* 0x001ea20000100800 */
[----:B------:R-:W0:Y:S02]  /*21e0*/  LDC.64 R86, c[0x0][0x408] ;  /* 0x00010200ff567b82 */ /* 0x000e240000000a00 */
[----:B------:R-:W-:Y:S01]  /*21f0*/  ISETP.NE.AND.EX P0, PT, RZ, UR5, PT, P0 ;  /* 0x00000005ff007c0c */ /* 0x000fe2000bf05300 */
[----:B------:R-:W1:Y:S01]  /*2200*/  S2R R20, SR_TID.X ;  /* 0x0000000000147919 */ /* 0x000e620000002100 */
[----:B------:R-:W-:-:S04]  /*2210*/  SHF.R.S32.HI R13, RZ, 0x1f, R139 ;  /* 0x0000001fff0d7819 */ /* 0x000fc8000001148b */
[----:B------:R-:W3:Y:S07]  /*2220*/  LDC.64 R8, c[0x0][0x3f8] ;  /* 0x0000fe00ff087b82 */ /* 0x000eee0000000a00 */
[----:B------:R-:W-:Y:S01]  /*2230*/  @P0 IADD3 R4, P1, R31, UR4, RZ ;  /* 0x000000041f040c10 */ /* 0x000fe2000ff3e0ff */
[----:B------:R-:W4:Y:S03]  /*2240*/  LDC R11, c[0x0][0x3f4] ;  /* 0x0000fd00ff0b7b82 */ /* 0x000f260000000800 */
[----:B------:R-:W-:-:S05]  /*2250*/  @P0 IADD3.X R5, R30, UR5, RZ, P1, !PT ;  /* 0x000000051e050c10 */ /* 0x000fca0008ffe4ff */
[----:B------:R0:W2:Y:S01]  /*2260*/  @P0 LDG.E R0, desc[UR42][R4.64] ;  /* 0x0000002a04000981 */ /* 0x0000a2000c1e1900 */
[----:B-1----:R-:W-:Y:S01]  /*2270*/  SHF.R.U32.HI R27, RZ, 0x7, R20 ;  /* 0x00000007ff1b7819 */ /* 0x002fe20000011614 */
[----:B------:R-:W-:-:S03]  /*2280*/  VIADD R3, R20, 0xffffff80 ;  /* 0xffffff8014037836 */ /* 0x000fc60000000000 */
[----:B------:R-:W-:Y:S02]  /*2290*/  ISETP.NE.AND P6, PT, R27, 0x1, PT ;  /* 0x000000011b00780c */ /* 0x000fe40003fc5270 */
[----:B------:R-:W-:-:S04]  /*22a0*/  SHF.R.S32.HI R6, RZ, 0x1f, R3 ;  /* 0x0000001fff067819 */ /* 0x000fc80000011403 */
[----:B------:R-:W-:Y:S02]  /*22b0*/  LEA.HI R6, R6, R3, RZ, 0x2 ;  /* 0x0000000306067211 */ /* 0x000fe400078f10ff */
[----:B------:R-:W-:-:S05]  /*22c0*/  IADD3 R3, R16, 0x10, RZ ;  /* 0x0000001010037810 */ /* 0x000fca0007ffe0ff */
[----:B------:R-:W-:Y:S05]  /*22d0*/  @!P6 WARPSYNC.ALL ;  /* 0x000000000000e948 */ /* 0x000fea0003800000 */
[----:B------:R-:W-:Y:S02]  /*22e0*/  ULDC UR4, c[0x0][0x2f4] ;  /* 0x0000bd0000047ab9 */ /* 0x000fe40000000800 */
[----:B------:R-:W-:Y:S02]  /*22f0*/  ISETP.GE.AND P1, PT, R3, UR4, PT ;  /* 0x0000000403007c0c */ /* 0x000fe4000bf26270 */
[----:B------:R-:W-:Y:S02]  /*2300*/  SHF.R.S32.HI R71, RZ, 0x2, R6 ;  /* 0x00000002ff477819 */ /* 0x000fe40000011406 */
[----:B0-----:R-:W-:-:S02]  /*2310*/  SEL R5, RZ, 0xffffffff, P1 ;  /* 0xffffffffff057807 */ /* 0x001fc40000800000 */
[----:B------:R-:W-:Y:S02]  /*2320*/  SHF.R.S32.HI R6, RZ, 0x1f, R6 ;  /* 0x0000001fff067819 */ /* 0x000fe40000011406 */
[----:B------:R-:W-:Y:S01]  /*2330*/  ISETP.GE.AND P0, PT, R16, UR4, PT ;  /* 0x0000000410007c0c */ /* 0x000fe2000bf06270 */
[----:B------:R-:W-:Y:S01]  /*2340*/  IMAD.SHL.U32 R5, R5, 0x2, RZ ;  /* 0x0000000205057824 */ /* 0x000fe200078e00ff */
[----:B------:R-:W-:Y:S02]  /*2350*/  LEA.HI R6, R6, R71, RZ, 0x2 ;  /* 0x0000004706067211 */ /* 0x000fe400078f10ff */
[----:B------:R-:W-:Y:S02]  /*2360*/  SEL R4, RZ, 0x1, P0 ;  /* 0x00000001ff047807 */ /* 0x000fe40000000000 */
[----:B------:R-:W-:Y:S02]  /*2370*/  LOP3.LUT R6, R6, 0xfffffffc, RZ, 0xc0, !PT ;  /* 0xfffffffc06067812 */ /* 0x000fe400078ec0ff */
[----:B------:R-:W-:Y:S01]  /*2380*/  LOP3.LUT R5, R5, 0x2, R4, 0xe2, !PT ;  /* 0x0000000205057812 */ /* 0x000fe200078ee204 */
[----:B------:R-:W-:-:S02]  /*2390*/  VIADD R4, R16, 0x20 ;  /* 0x0000002010047836 */ /* 0x000fc40000000000 */
[----:B------:R-:W-:Y:S01]  /*23a0*/  IMAD.IADD R71, R71, 0x1, -R6 ;  /* 0x0000000147477824 */ /* 0x000fe200078e0a06 */
[----:B------:R-:W-:Y:S01]  /*23b0*/  ISETP.GE.AND P1, PT, R23, UR4, PT ;  /* 0x0000000417007c0c */ /* 0x000fe2000bf26270 */
[----:B------:R-:W-:Y:S01]  /*23c0*/  IMAD R6, R13, R86, RZ ;  /* 0x000000560d067224 */ /* 0x000fe200078e02ff */
[----:B------:R-:W-:Y:S02]  /*23d0*/  ISETP.GE.AND P0, PT, R4, UR4, PT ;  /* 0x0000000404007c0c */ /* 0x000fe4000bf06270 */
[----:B------:R-:W-:Y:S01]  /*23e0*/  SEL R7, RZ, 0x8, P1 ;  /* 0x00000008ff077807 */ /* 0x000fe20000800000 */
[----:B------:R-:W-:Y:S01]  /*23f0*/  IMAD R15, R139, R87, R6 ;  /* 0x000000578b0f7224 */ /* 0x000fe200078e0206 */
[----:B------:R-:W-:Y:S02]  /*2400*/  SEL R6, RZ, 0x4, P0 ;  /* 0x00000004ff067807 */ /* 0x000fe40000000000 */
[----:B------:R-:W-:Y:S02]  /*2410*/  ISETP.GE.AND P0, PT, R22, UR4, PT ;  /* 0x0000000416007c0c */ /* 0x000fe4000bf06270 */
[----:B------:R-:W-:-:S02]  /*2420*/  LOP3.LUT R5, R7, R5, R6, 0xfe, !PT ;  /* 0x0000000507057212 */ /* 0x000fc400078efe06 */
[----:B------:R-:W-:Y:S02]  /*2430*/  SEL R6, RZ, 0x10, P0 ;  /* 0x00000010ff067807 */ /* 0x000fe40000000000 */
[----:B------:R-:W-:Y:S02]  /*2440*/  LOP3.LUT P0, RZ, R71, 0x2, RZ, 0xc0, !PT ;  /* 0x0000000247ff7812 */ /* 0x000fe4000780c0ff */
[----:B------:R-:W-:Y:S01]  /*2450*/  LOP3.LUT R19, R19, 0xfffffffb, RZ, 0xc0, !PT ;  /* 0xfffffffb13137812 */ /* 0x000fe200078ec0ff */
[----:B------:R-:W-:Y:S01]  /*2460*/  IMAD.IADD R85, R85, 0x1, R28 ;  /* 0x0000000155557824 */ /* 0x000fe200078e021c */
[----:B------:R-:W-:Y:S01]  /*2470*/  LOP3.LUT R28, R5, R6, RZ, 0xfc, !PT ;  /* 0x00000006051c7212 */ /* 0x000fe200078efcff */
[----:B---3--:R-:W-:Y:S01]  /*2480*/  IMAD R6, R13, R8, RZ ;  /* 0x000000080d067224 */ /* 0x008fe200078e02ff */
[----:B----4-:R-:W-:-:S07]  /*2490*/  ISETP.GE.AND P2, PT, R3, R11, PT ;  /* 0x0000000b0300720c */ /* 0x010fce0003f46270 */
[----:B------:R-:W-:Y:S02]  /*24a0*/  @P0 LOP3.LUT R19, R19, 0x4, RZ, 0xfc, !PT ;  /* 0x0000000413130812 */ /* 0x000fe400078efcff */
[----:B------:R-:W-:Y:S01]  /*24b0*/  ISETP.GE.AND P0, PT, R16, R11, PT ;  /* 0x0000000b1000720c */ /* 0x000fe20003f06270 */
[----:B------:R-:W-:Y:S01]  /*24c0*/  IMAD R13, R139, R9, R6 ;  /* 0x000000098b0d7224 */ /* 0x000fe200078e0206 */
[----:B------:R-:W-:Y:S02]  /*24d0*/  SHF.R.S32.HI R143, RZ, 0x1f, R142 ;  /* 0x0000001fff8f7819 */ /* 0x000fe4000001148e */
[C---:B------:R-:W-:Y:S02]  /*24e0*/  SEL R5, R11.reuse, RZ, P0 ;  /* 0x000000ff0b057207 */ /* 0x040fe40000000000 */
[----:B------:R-:W-:Y:S02]  /*24f0*/  ISETP.GE.AND P1, PT, R4, R11, PT ;  /* 0x0000000b0400720c */ /* 0x000fe40003f26270 */
[C---:B------:R-:W-:Y:S01]  /*2500*/  SEL R6, R11.reuse, RZ, P2 ;  /* 0x000000ff0b067207 */ /* 0x040fe20001000000 */
[----:B------:R-:W-:Y:S01]  /*2510*/  IMAD.IADD R5, R16, 0x1, R5 ;  /* 0x0000000110057824 */ /* 0x000fe200078e0205 */
[----:B------:R-:W-:Y:S01]  /*2520*/  SEL R7, R11, RZ, P1 ;  /* 0x000000ff0b077207 */ /* 0x000fe20000800000 */
[----:B------:R-:W-:-:S04]  /*2530*/  IMAD.WIDE.U32 R66, R139, R8, R16 ;  /* 0x000000088b427225 */ /* 0x000fc800078e0010 */
[----:B------:R-:W-:-:S04]  /*2540*/  IMAD.WIDE.U32 R68, R139, R8, R142 ;  /* 0x000000088b447225 */ /* 0x000fc800078e008e */
[----:B------:R-:W-:Y:S01]  /*2550*/  IMAD.IADD R10, R3, 0x1, R6 ;  /* 0x00000001030a7824 */ /* 0x000fe200078e0206 */
[----:B------:R-:W-:Y:S01]  /*2560*/  SHF.R.S32.HI R6, RZ, 0x1f, R5 ;  /* 0x0000001fff067819 */ /* 0x000fe20000011405 */
[----:B------:R-:W-:-:S04]  /*2570*/  IMAD.WIDE.U32 R64, R139, R86, R142 ;  /* 0x000000568b407225 */ /* 0x000fc800078e008e */
[----:B------:R-:W-:-:S04]  /*2580*/  IMAD.WIDE.U32 R62, R139, R86, R16 ;  /* 0x000000568b3e7225 */ /* 0x000fc800078e0010 */
[----:B------:R-:W-:Y:S02]  /*2590*/  IMAD.IADD R67, R67, 0x1, R13 ;  /* 0x0000000143437824 */ /* 0x000fe400078e020d */
[----:B------:R-:W-:Y:S01]  /*25a0*/  IMAD.IADD R69, R13, 0x1, R69 ;  /* 0x000000010d457824 */ /* 0x000fe200078e0245 */
[----:B------:R-:W-:Y:S01]  /*25b0*/  SHF.R.S32.HI R13, RZ, 0x1f, R10 ;  /* 0x0000001fff0d7819 */ /* 0x000fe2000001140a */
[----:B------:R-:W-:Y:S01]  /*25c0*/  IMAD.IADD R12, R4, 0x1, R7 ;  /* 0x00000001040c7824 */ /* 0x000fe200078e0207 */
[----:B------:R-:W-:Y:S01]  /*25d0*/  IADD3 R65, R15, R65, RZ ;  /* 0x000000410f417210 */ /* 0x000fe20007ffe0ff */
[----:B------:R-:W-:Y:S01]  /*25e0*/  IMAD.IADD R63, R63, 0x1, R15 ;  /* 0x000000013f3f7824 */ /* 0x000fe200078e020f */
[CC--:B------:R-:W-:Y:S02]  /*25f0*/  LEA.HI R70, R6.reuse, R5.reuse, RZ, 0x3 ;  /* 0x0000000506467211 */ /* 0x0c0fe400078f18ff */
[----:B------:R-:W-:Y:S02]  /*2600*/  LEA.HI R7, R6, R5, RZ, 0x5 ;  /* 0x0000000506077211 */ /* 0x000fe400078f28ff */
[----:B------:R-:W-:-:S02]  /*2610*/  LOP3.LUT R19, R19, 0xfffffffe, RZ, 0xc0, !PT ;  /* 0xfffffffe13137812 */ /* 0x000fc400078ec0ff */
[----:B------:R-:W-:Y:S02]  /*2620*/  SHF.R.S32.HI R15, RZ, 0x1f, R12 ;  /* 0x0000001fff0f7819 */ /* 0x000fe4000001140c */
[CC--:B------:R-:W-:Y:S02]  /*2630*/  LEA.HI R5, R13.reuse, R10.reuse, RZ, 0x3 ;  /* 0x0000000a0d057211 */ /* 0x0c0fe400078f18ff */
[----:B------:R-:W-:Y:S02]  /*2640*/  LEA.HI R10, R13, R10, RZ, 0x5 ;  /* 0x0000000a0d0a7211 */ /* 0x000fe400078f28ff */
[----:B------:R-:W-:Y:S02]  /*2650*/  @P2 LOP3.LUT R19, R19, 0x1, RZ, 0xfc, !PT ;  /* 0x0000000113132812 */ /* 0x000fe400078efcff */
[CC--:B------:R-:W-:Y:S01]  /*2660*/  LEA.HI R6, R15.reuse, R12.reuse, RZ, 0x3 ;  /* 0x0000000c0f067211 */ /* 0x0c0fe200078f18ff */
[----:B------:R-:W-:Y:S01]  /*2670*/  IMAD.SHL.U32 R13, R10, 0x80, RZ ;  /* 0x000000800a0d7824 */ /* 0x000fe200078e00ff */
[----:B------:R-:W-:-:S02]  /*2680*/  LEA.HI R12, R15, R12, RZ, 0x5 ;  /* 0x0000000c0f0c7211 */ /* 0x000fc400078f28ff */
[----:B------:R-:W-:Y:S02]  /*2690*/  SHF.L.U32 R7, R7, 0x7, RZ ;  /* 0x0000000707077819 */ /* 0x000fe400000006ff */
[----:B------:R-:W-:Y:S02]  /*26a0*/  LOP3.LUT R10, R144, 0x18, R70, 0xf8, !PT ;  /* 0x00000018900a7812 */ /* 0x000fe400078ef846 */
[----:B------:R-:W-:Y:S01]  /*26b0*/  LOP3.LUT R19, R19, 0xfffffffd, RZ, 0xc0, !PT ;  /* 0xfffffffd13137812 */ /* 0x000fe200078ec0ff */
[----:B------:R-:W-:Y:S01]  /*26c0*/  IMAD.SHL.U32 R15, R12, 0x80, RZ ;  /* 0x000000800c0f7824 */ /* 0x000fe200078e00ff */
[----:B-----5:R-:W-:Y:S02]  /*26d0*/  SHF.R.S32.HI R21, RZ, 0x1f, R95 ;  /* 0x0000001fff157819 */ /* 0x020fe4000001145f */
[----:B------:R-:W-:Y:S02]  /*26e0*/  LOP3.LUT R12, R144, 0x18, R5, 0xf8, !PT ;  /* 0x00000018900c7812 */ /* 0x000fe400078ef805 */
[----:B------:R-:W-:-:S02]  /*26f0*/  LOP3.LUT R7, R7, 0xfffff000, RZ, 0xc0, !PT ;  /* 0xfffff00007077812 */ /* 0x000fc400078ec0ff */
[-C--:B------:R-:W-:Y:S02]  /*2700*/  LOP3.LUT R10, R10, R145.reuse, RZ, 0x3c, !PT ;  /* 0x000000910a0a7212 */ /* 0x080fe400078e3cff */
[----:B------:R-:W-:Y:S02]  /*2710*/  @P1 LOP3.LUT R19, R19, 0x2, RZ, 0xfc, !PT ;  /* 0x0000000213131812 */ /* 0x000fe400078efcff */
[----:B------:R-:W-:Y:S01]  /*2720*/  ISETP.GE.AND P1, PT, R136, UR4, PT ;  /* 0x0000000488007c0c */ /* 0x000fe2000bf26270 */
[----:B------:R-:W-:Y:S01]  /*2730*/  IMAD R20, R21, R86, RZ ;  /* 0x0000005615147224 */ /* 0x000fe200078e02ff */
[----:B------:R-:W-:Y:S01]  /*2740*/  LOP3.LUT R13, R13, 0xfffff000, RZ, 0xc0, !PT ;  /* 0xfffff0000d0d7812 */ /* 0x000fe200078ec0ff */
[----:B------:R-:W-:Y:S01]  /*2750*/  VIADD R101, R27, 0x8 ;  /* 0x000000081b657836 */ /* 0x000fe20000000000 */
[----:B------:R-:W-:Y:S02]  /*2760*/  LOP3.LUT R12, R12, R145, RZ, 0x3c, !PT ;  /* 0x000000910c0c7212 */ /* 0x000fe400078e3cff */
[----:B------:R-:W-:Y:S01]  /*2770*/  IADD3 R94, R10, R7, R146 ;  /* 0x000000070a5e7210 */ /* 0x000fe20007ffe092 */
[----:B------:R-:W-:Y:S01]  /*2780*/  IMAD R10, R21, R8, RZ ;  /* 0x00000008150a7224 */ /* 0x000fe200078e02ff */
[----:B------:R-:W-:-:S02]  /*2790*/  LOP3.LUT R14, R144, 0x18, R6, 0xf8, !PT ;  /* 0x00000018900e7812 */ /* 0x000fc400078ef806 */
[----:B------:R-:W-:Y:S01]  /*27a0*/  SEL R27, RZ, 0x20, P1 ;  /* 0x00000020ff1b7807 */ /* 0x000fe20000800000 */
[C---:B------:R-:W-:Y:S01]  /*27b0*/  IMAD R73, R95.reuse, R9, R10 ;  /* 0x000000095f497224 */ /* 0x040fe200078e020a */
[----:B------:R-:W-:Y:S01]  /*27c0*/  IADD3 R93, R12, R13, R146 ;  /* 0x0000000d0c5d7210 */ /* 0x000fe20007ffe092 */
[----:B------:R-:W-:Y:S01]  /*27d0*/  IMAD R13, R95, R87, R20 ;  /* 0x000000575f0d7224 */ /* 0x000fe200078e0214 */
[----:B------:R-:W-:Y:S01]  /*27e0*/  LOP3.LUT R15, R15, 0xfffff000, RZ, 0xc0, !PT ;  /* 0xfffff0000f0f7812 */ /* 0x000fe200078ec0ff */
[C---:B------:R-:W-:Y:S01]  /*27f0*/  IMAD.WIDE.U32 R66, R95.reuse, R8, R66 ;  /* 0x000000085f427225 */ /* 0x040fe200078e0042 */
[----:B------:R-:W-:Y:S02]  /*2800*/  LOP3.LUT R14, R14, R145, RZ, 0x3c, !PT ;  /* 0x000000910e0e7212 */ /* 0x000fe400078e3cff */
[----:B------:R-:W-:Y:S01]  /*2810*/  LOP3.LUT R10, R70, 0xfffffff8, RZ, 0xc0, !PT ;  /* 0xfffffff8460a7812 */ /* 0x000fe200078ec0ff */
[----:B------:R-:W-:Y:S01]  /*2820*/  IMAD.WIDE.U32 R62, R95, R86, R62 ;  /* 0x000000565f3e7225 */ /* 0x000fe200078e003e */
[----:B------:R-:W-:-:S02]  /*2830*/  LOP3.LUT R20, R5, 0xfffffff8, RZ, 0xc0, !PT ;  /* 0xfffffff805147812 */ /* 0x000fc400078ec0ff */
[----:B------:R-:W-:Y:S01]  /*2840*/  LOP3.LUT R21, R6, 0xfffffff8, RZ, 0xc0, !PT ;  /* 0xfffffff806157812 */ /* 0x000fe200078ec0ff */
[----:B------:R-:W-:Y:S01]  /*2850*/  IMAD.WIDE.U32 R64, R95, R86, R64 ;  /* 0x000000565f407225 */ /* 0x000fe200078e0040 */
[----:B------:R-:W-:-:S03]  /*2860*/  LOP3.LUT R27, R28, R27, RZ, 0xfc, !PT ;  /* 0x0000001b1c1b7212 */ /* 0x000fc600078efcff */
[----:B------:R-:W-:Y:S01]  /*2870*/  IMAD.WIDE.U32 R68, R95, R8, R68 ;  /* 0x000000085f447225 */ /* 0x000fe200078e0044 */
[----:B------:R-:W-:Y:S02]  /*2880*/  SHF.L.U64.HI R88, R8, 0x7, R9 ;  /* 0x0000000708587819 */ /* 0x000fe40000010209 */
[C---:B------:R-:W-:Y:S01]  /*2890*/  SHF.L.U64.HI R87, R86.reuse, 0x7, R87 ;  /* 0x0000000756577819 */ /* 0x040fe20000010257 */
[----:B------:R-:W-:Y:S01]  /*28a0*/  IMAD.SHL.U32 R7, R86, 0x80, RZ ;  /* 0x0000008056077824 */ /* 0x000fe200078e00ff */
[----:B------:R-:W-:Y:S01]  /*28b0*/  IADD3 R92, R14, R15, R146 ;  /* 0x0000000f0e5c7210 */ /* 0x000fe20007ffe092 */
[----:B------:R-:W-:Y:S01]  /*28c0*/  IMAD.IADD R81, R67, 0x1, R73 ;  /* 0x0000000143517824 */ /* 0x000fe200078e0249 */
[----:B------:R-:W-:Y:S01]  /*28d0*/  SHF.L.U32 R98, R11, 0x1, RZ ;  /* 0x000000010b627819 */ /* 0x000fe200000006ff */
[----:B------:R-:W-:Y:S01]  /*28e0*/  IMAD.SHL.U32 R8, R8, 0x80, RZ ;  /* 0x0000008008087824 */ /* 0x000fe200078e00ff */
[----:B------:R-:W-:Y:S01]  /*28f0*/  SHF.R.S32.HI R91, RZ, 0x1f, R10 ;  /* 0x0000001fff5b7819 */ /* 0x000fe2000001140a */
[----:B------:R-:W-:Y:S01]  /*2900*/  IMAD.IADD R84, R63, 0x1, R13 ;  /* 0x000000013f547824 */ /* 0x000fe200078e020d */
[----:B------:R-:W-:Y:S01]  /*2910*/  SHF.R.S32.HI R90, RZ, 0x1f, R20 ;  /* 0x0000001fff5a7819 */ /* 0x000fe20000011414 */
[----:B------:R-:W-:Y:S01]  /*2920*/  IMAD.IADD R80, R13, 0x1, R65 ;  /* 0x000000010d507824 */ /* 0x000fe200078e0241 */
[----:B------:R-:W-:Y:S01]  /*2930*/  SHF.R.S32.HI R89, RZ, 0x1f, R21 ;  /* 0x0000001fff597819 */ /* 0x000fe20000011415 */
[----:B------:R-:W-:Y:S01]  /*2940*/  IMAD.IADD R73, R73, 0x1, R69 ;  /* 0x0000000149497824 */ /* 0x000fe200078e0245 */
[----:B------:R-:W-:-:S02]  /*2950*/  LOP3.LUT R28, R28, 0x1, RZ, 0xc0, !PT ;  /* 0x000000011c1c7812 */ /* 0x000fc400078ec0ff */
[----:B------:R-:W-:Y:S01]  /*2960*/  LOP3.LUT R30, R27, 0x4, RZ, 0xc0, !PT ;  /* 0x000000041b1e7812 */ /* 0x000fe200078ec0ff */
[----:B--2---:R-:W-:Y:S01]  /*2970*/  IMAD R9, R29, 0xc0, R139 ;  /* 0x000000c01d097824 */ /* 0x004fe200078e028b */
[----:B------:R-:W-:Y:S02]  /*2980*/  LOP3.LUT R29, R27, 0x2, RZ, 0xc0, !PT ;  /* 0x000000021b1d7812 */ /* 0x000fe400078ec0ff */
[----:B------:R-:W-:Y:S01]  /*2990*/  SHF.R.S32.HI R86, RZ, 0x1f, R0 ;  /* 0x0000001fff567819 */ /* 0x000fe20000011400 */
[----:B------:R-:W-:Y:S06]  /*29a0*/  @!P6 BAR.SYNC.DEFER_BLOCKING 0x9, 0x100 ;  /* 0x024400000000eb1d */ /* 0x000fec0000010000 */
.L_x_465:
[----:B--2---:R-:W2:Y:S01]  /*29b0*/  LDL R34, [R1+0x4c] ;  /* 0x00004c0001227983 */ /* 0x004ea20000100800 */
[----:B0-----:R-:W0:Y:S01]  /*29c0*/  LDC R75, c[0x0][0x430] ;  /* 0x00010c00ff4b7b82 */ /* 0x001e220000000800 */
[----:B------:R-:W-:Y:S02]  /*29d0*/  VIADD R11, R25, 0xffffffff ;  /* 0xffffffff190b7836 */ /* 0x000fe40000000000 */
[----:B------:R-:W-:-:S03]  /*29e0*/  IMAD.MOV.U32 R74, RZ, RZ, RZ ;  /* 0x000000ffff4a7224 */ /* 0x000fc600078e00ff */
[----:B------:R-:W-:Y:S02]  /*29f0*/  LEA R14, R11, R9, 0x7 ;  /* 0x000000090b0e7211 */ /* 0x000fe400078e38ff */
[----:B-1----:R-:W1:Y:S03]  /*2a00*/  LDC R96, c[0x0][0x3f4] ;  /* 0x0000fd00ff607b82 */ /* 0x002e660000000800 */
[----:B---3--:R-:W-:-:S04]  /*2a10*/  IMAD.IADD R31, R85, 0x1, R14 ;  /* 0x00000001551f7824 */ /* 0x008fc800078e020e */
[----:B------:R-:W-:Y:S01]  /*2a20*/  IMAD.MOV.U32 R32, RZ, RZ, R31 ;  /* 0x000000ffff207224 */ /* 0x000fe200078e001f */
[----:B0-----:R-:W-:-:S13]  /*2a30*/  ISETP.NE.AND P1, PT, R75, 0x1, PT ;  /* 0x000000014b00780c */ /* 0x001fda0003f25270 */
[----:B------:R-:W0:Y:S08]  /*2a40*/  @P1 LDC R12, c[0x0][0x434] ;  /* 0x00010d00ff0c1b82 */ /* 0x000e300000000800 */
[----:B------:R-:W3:Y:S01]  /*2a50*/  @P1 LDC R13, c[0x0][0x438] ;  /* 0x00010e00ff0d1b82 */ /* 0x000ee20000000800 */
[----:B0-----:R-:W-:-:S05]  /*2a60*/  @P1 IMAD.HI.U32 R12, R31, R12, RZ ;  /* 0x0000000c1f0c1227 */ /* 0x001fca00078e00ff */
[----:B---3--:R-:W-:Y:S02]  /*2a70*/  @P1 SHF.R.U32.HI R32, RZ, R13, R12 ;  /* 0x0000000dff201219 */ /* 0x008fe4000001160c */
[----:B------:R-:W-:-:S04]  /*2a80*/  ISETP.GE.AND P1, PT, R14, R24, PT ;  /* 0x000000180e00720c */ /* 0x000fc80003f26270 */
[----:B------:R-:W-:-:S13]  /*2a90*/  ISETP.GT.OR P1, PT, R9, 0x7f, P1 ;  /* 0x0000007f0900780c */ /* 0x000fda0000f24670 */
[----:B------:R-:W0:Y:S01]  /*2aa0*/  @!P1 LDC.64 R14, c[0x0][0x428] ;  /* 0x00010a00ff0e9b82 */ /* 0x000e220000000a00 */
[----:B------:R-:W-:-:S07]  /*2ab0*/  @!P1 SHF.R.S32.HI R33, RZ, 0x1f, R32 ;  /* 0x0000001fff219819 */ /* 0x000fce0000011420 */
[----:B------:R-:W3:Y:S01]  /*2ac0*/  @!P1 LDC.64 R12, c[0x0][0x418] ;  /* 0x00010600ff0c9b82 */ /* 0x000ee20000000a00 */
[----:B------:R-:W-:Y:S01]  /*2ad0*/  LOP3.LUT P3, RZ, R71, 0x2, RZ, 0xc0, !PT ;  /* 0x0000000247ff7812 */ /* 0x000fe2000786c0ff */
[----:B0-----:R-:W-:-:S04]  /*2ae0*/  @!P1 IMAD R25, R86, R14, RZ ;  /* 0x0000000e56199224 */ /* 0x001fc800078e02ff */
[C---:B------:R-:W-:Y:S02]  /*2af0*/  @!P1 IMAD R25, R0.reuse, R15, R25 ;  /* 0x0000000f00199224 */ /* 0x040fe400078e0219 */
[----:B------:R-:W-:-:S04]  /*2b00*/  @!P1 IMAD.WIDE.U32 R14, R0, R14, R32 ;  /* 0x0000000e000e9225 */ /* 0x000fc800078e0020 */
[----:B------:R-:W-:Y:S01]  /*2b10*/  @!P1 IMAD.IADD R15, R15, 0x1, R25 ;  /* 0x000000010f0f9824 */ /* 0x000fe200078e0219 */
[----:B---3--:R-:W-:-:S04]  /*2b20*/  @!P1 LEA R12, P2, R14, R12, 0x2 ;  /* 0x0000000c0e0c9211 */ /* 0x008fc800078410ff */
[----:B------:R-:W-:Y:S02]  /*2b30*/  @!P1 LEA.HI.X R13, R14, R13, R15, 0x2, P2 ;  /* 0x0000000d0e0d9211 */ /* 0x000fe400010f140f */
[----:B-1----:R-:W-:Y:S01]  /*2b40*/  ISETP.GE.AND P2, PT, R96, 0x1, PT ;  /* 0x000000016000780c */ /* 0x002fe20003f46270 */
[----:B------:R-:W-:Y:S01]  /*2b50*/  IMAD.MOV R14, RZ, RZ, -R32 ;  /* 0x000000ffff0e7224 */ /* 0x000fe200078e0a20 */
[----:B------:R-:W-:Y:S05]  /*2b60*/  YIELD ;  /* 0x0000000000007946 */ /* 0x000fea0003800000 */
[----:B------:R-:W-:Y:S01]  /*2b70*/  BSSY B0, `(.L_x_407) ;  /* 0x000040f000007945 */ /* 0x000fe20003800000 */
[----:B------:R0:W5:Y:S01]  /*2b80*/  @!P1 LDG.E R74, desc[UR42][R12.64] ;  /* 0x0000002a0c4a9981 */ /* 0x000162000c1e1900 */
[----:B------:R-:W-:Y:S01]  /*2b90*/  IMAD R75, R75, R14, R31 ;  /* 0x0000000e4b4b7224 */ /* 0x000fe200078e021f */
[----:B------:R-:W-:Y:S01]  /*2ba0*/  ISETP.GT.AND P1, PT, R11, R72, PT ;  /* 0x000000480b00720c */ /* 0x000fe20003f24270 */
[----:B------:R-:W-:-:S02]  /*2bb0*/  IMAD.MOV.U32 R25, RZ, RZ, R11 ;  /* 0x000000ffff197224 */ /* 0x000fc400078e000b */
[----:B--2---:R-:W-:-:S05]  /*2bc0*/  IMAD R61, R18, 0x3000, R34 ;  /* 0x00003000123d7824 */ /* 0x004fca00078e0222 */
[C---:B------:R-:W-:Y:S01]  /*2bd0*/  IADD3 R15, R61.reuse, 0x10, RZ ;  /* 0x000000103d0f7810 */ /* 0x040fe20007ffe0ff */
[C---:B------:R-:W-:Y:S02]  /*2be0*/  @P3 VIADD R15, R61.reuse, 0xfffffff0 ;  /* 0xfffffff03d0f3836 */ /* 0x040fe40000000000 */
[--C-:B------:R-:W-:Y:S02]  /*2bf0*/  IMAD R61, R61, 0x2, R26.reuse ;  /* 0x000000023d3d7824 */ /* 0x100fe400078e021a */
[----:B------:R-:W-:Y:S01]  /*2c00*/  IMAD R60, R15, 0x2, R26 ;  /* 0x000000020f3c7824 */ /* 0x000fe200078e021a */
[----:B0-----:R-:W-:Y:S06]  /*2c10*/  @!P2 BRA `(.L_x_408) ;  /* 0x0000003800f4a947 */ /* 0x001fec0003800000 */
[----:B------:R-:W-:Y:S01]  /*2c20*/  SHF.R.S32.HI R76, RZ, 0x1f, R75 ;  /* 0x0000001fff4c7819 */ /* 0x000fe2000001144b */
[----:B------:R-:W-:Y:S01]  /*2c30*/  ULDC.64 UR4, c[0x0][0x300] ;  /* 0x0000c00000047ab9 */ /* 0x000fe20000000a00 */
[----:B-----5:R-:W-:Y:S01]  /*2c40*/  SHF.R.S32.HI R77, RZ, 0x1f, R74 ;  /* 0x0000001fff4d7819 */ /* 0x020fe2000001144a */
[----:B------:R-:W-:Y:S01]  /*2c50*/  IMAD.WIDE.U32 R12, R75, UR4, RZ ;  /* 0x000000044b0c7c25 */ /* 0x000fe2000f8e00ff */
[----:B------:R-:W-:-:S03]  /*2c60*/  ULDC.64 UR6, c[0x0][0x2e8] ;  /* 0x0000ba0000067ab9 */ /* 0x000fc60000000a00 */
[----:B------:R-:W-:Y:S02]  /*2c70*/  IMAD R14, R76, UR4, RZ ;  /* 0x000000044c0e7c24 */ /* 0x000fe4000f8e02ff */
[----:B------:R-:W-:Y:S02]  /*2c80*/  IMAD R78, R11, -0x80, R24 ;  /* 0xffffff800b4e7824 */ /* 0x000fe400078e0218 */
[----:B------:R-:W-:Y:S01]  /*2c90*/  IMAD R15, R75, UR5, R14 ;  /* 0x000000054b0f7c24 */ /* 0x000fe2000f8e020e */
[----:B------:R-:W-:Y:S01]  /*2ca0*/  ULDC.64 UR4, c[0x0][0x310] ;  /* 0x0000c40000047ab9 */ /* 0x000fe20000000a00 */
[----:B------:R-:W-:Y:S01]  /*2cb0*/  IMAD R14, R87, R25, RZ ;  /* 0x00000019570e7224 */ /* 0x000fe200078e02ff */
[----:B------:R-:W-:Y:S01]  /*2cc0*/  VIMNMX R78, R78, 0x80, PT ;  /* 0x000000804e4e7848 */ /* 0x000fe20003fe0100 */
[----:B------:R-:W-:Y:S02]  /*2cd0*/  IMAD R31, R77, UR4, RZ ;  /* 0x000000044d1f7c24 */ /* 0x000fe4000f8e02ff */
[----:B------:R-:W-:-:S02]  /*2ce0*/  IMAD.IADD R13, R13, 0x1, R15 ;  /* 0x000000010d0d7824 */ /* 0x000fc400078e020f */
[C---:B------:R-:W-:Y:S02]  /*2cf0*/  IMAD R31, R74.reuse, UR5, R31 ;  /* 0x000000054a1f7c24 */ /* 0x040fe4000f8e021f */
[----:B------:R-:W-:Y:S01]  /*2d00*/  IMAD.WIDE.U32 R12, R74, UR4, R12 ;  /* 0x000000044a0c7c25 */ /* 0x000fe2000f8e000c */
[----:B------:R-:W-:-:S04]  /*2d10*/  ULDC.64 UR4, c[0x0][0x308] ;  /* 0x0000c20000047ab9 */ /* 0x000fc80000000a00 */
[----:B------:R-:W-:-:S03]  /*2d20*/  IADD3 R13, R13, R31, RZ ;  /* 0x0000001f0d0d7210 */ /* 0x000fc60007ffe0ff */
[----:B------:R-:W-:Y:S01]  /*2d30*/  IMAD.WIDE.U32 R12, R137, UR4, R12 ;  /* 0x00000004890c7c25 */ /* 0x000fe2000f8e000c */
[----:B------:R-:W-:-:S03]  /*2d40*/  ULDC.U8 UR4, c[0x0][0x410] ;  /* 0x0001040000047ab9 */ /* 0x000fc60000000000 */
[----:B------:R-:W-:Y:S01]  /*2d50*/  IMAD R57, R137, UR5, R13 ;  /* 0x0000000589397c24 */ /* 0x000fe2000f8e020d */
[----:B------:R-:W-:Y:S01]  /*2d60*/  LEA R56, P2, R12, UR6, 0x1 ;  /* 0x000000060c387c11 */ /* 0x000fe2000f8408ff */
[----:B------:R-:W-:-:S03]  /*2d70*/  IMAD R13, R88, R25, RZ ;  /* 0x00000019580d7224 */ /* 0x000fc600078e02ff */
[----:B------:R-:W-:Y:S02]  /*2d80*/  LEA.HI.X R57, R12, UR7, R57, 0x1, P2 ;  /* 0x000000070c397c11 */ /* 0x000fe400090f0c39 */
[----:B------:R-:W-:Y:S02]  /*2d90*/  ISETP.NE.AND P2, PT, RZ, UR4, PT ;  /* 0x00000004ff007c0c */ /* 0x000fe4000bf45270 */
[----:B------:R-:W-:-:S05]  /*2da0*/  SHF.R.S32.HI R12, RZ, 0x1f, R25 ;  /* 0x0000001fff0c7819 */ /* 0x000fca0000011419 */
[C---:B------:R-:W-:Y:S02]  /*2db0*/  IMAD R33, R12.reuse, R7, R14 ;  /* 0x000000070c217224 */ /* 0x040fe400078e020e */
[----:B------:R-:W-:Y:S02]  /*2dc0*/  IMAD R31, R12, R8, R13 ;  /* 0x000000080c1f7224 */ /* 0x000fe400078e020d */
[----:B------:R-:W-:-:S04]  /*2dd0*/  IMAD.WIDE.U32 R14, R8, R25, RZ ;  /* 0x00000019080e7225 */ /* 0x000fc800078e00ff */
[----:B------:R-:W-:-:S04]  /*2de0*/  IMAD.WIDE.U32 R12, R7, R25, RZ ;  /* 0x00000019070c7225 */ /* 0x000fc800078e00ff */
[----:B------:R-:W-:Y:S02]  /*2df0*/  IMAD.IADD R11, R15, 0x1, R31 ;  /* 0x000000010f0b7824 */ /* 0x000fe400078e021f */
[----:B------:R-:W-:Y:S01]  /*2e00*/  IMAD.IADD R31, R13, 0x1, R33 ;  /* 0x000000010d1f7824 */ /* 0x000fe200078e0221 */
[----:B------:R-:W-:Y:S06]  /*2e10*/  @!P2 BRA `(.L_x_409) ;  /* 0x0000001c000ca947 */ /* 0x000fec0003800000 */
[----:B------:R-:W-:Y:S01]  /*2e20*/  ISETP.GE.AND P3, PT, R139, R78, PT ;  /* 0x0000004e8b00720c */ /* 0x000fe20003f66270 */
[----:B------:R-:W-:Y:S01]  /*2e30*/  BSSY B1, `(.L_x_410) ;  /* 0x000003a000017945 */ /* 0x000fe20003800000 */
        /* <DEDUP_REMOVED lines=11> */
[----:B------:R-:W-:Y:S01]  /*2ef0*/  CS2R R54, SRZ ;  /* 0x0000000000367805 */ /* 0x000fe2000001ff00 */
[----:B------:R-:W-:Y:S06]  /*2f00*/  @P3 BRA `(.L_x_411) ;  /* 0x0000000000b03947 */ /* 0x000fec0003800000 */
[----:B------:R-:W2:Y:S04]  /*2f10*/  LDL R82, [R1+0x28] ;  /* 0x0000280001527983 */ /* 0x000ea80000100800 */
[----:B------:R-:W3:Y:S04]  /*2f20*/  LDL R79, [R1+0x20] ;  /* 0x00002000014f7983 */ /* 0x000ee80000100800 */
[----:B------:R-:W4:Y:S04]  /*2f30*/  LDL R59, [R1+0x24] ;  /* 0x00002400013b7983 */ /* 0x000f280000100800 */
[----:B------:R-:W4:Y:S01]  /*2f40*/  LDL R58, [R1+0x2c] ;  /* 0x00002c00013a7983 */ /* 0x000f220000100800 */
[----:B------:R-:W-:Y:S01]  /*2f50*/  IADD3 R15, P2, R68, R14, RZ ;  /* 0x0000000e440f7210 */ /* 0x000fe20007f5e0ff */
[----:B------:R-:W-:Y:S01]  /*2f60*/  ULDC.64 UR4, c[0x0][0x3e8] ;  /* 0x0000fa0000047ab9 */ /* 0x000fe20000000a00 */
[----:B------:R-:W-:-:S02]  /*2f70*/  CS2R R52, SRZ ;  /* 0x0000000000347805 */ /* 0x000fc4000001ff00 */
[----:B------:R-:W-:Y:S01]  /*2f80*/  CS2R R54, SRZ ;  /* 0x0000000000367805 */ /* 0x000fe2000001ff00 */
[----:B------:R-:W-:Y:S01]  /*2f90*/  IMAD.X R34, R11, 0x1, R73, P2 ;  /* 0x000000010b227824 */ /* 0x000fe200010e0649 */
[----:B------:R-:W-:-:S05]  /*2fa0*/  IADD3 R13, P2, R64, R12, RZ ;  /* 0x0000000c400d7210 */ /* 0x000fca0007f5e0ff */
[----:B------:R-:W-:Y:S01]  /*2fb0*/  IMAD.X R32, R31, 0x1, R80, P2 ;  /* 0x000000011f207824 */ /* 0x000fe200010e0650 */
[----:B------:R-:W-:-:S04]  /*2fc0*/  LEA R14, P2, R15, UR4, 0x1 ;  /* 0x000000040f0e7c11 */ /* 0x000fc8000f8408ff */
[----:B------:R-:W-:Y:S01]  /*2fd0*/  LEA.HI.X R15, R15, UR5, R34, 0x1, P2 ;  /* 0x000000050f0f7c11 */ /* 0x000fe200090f0c22 */
[----:B------:R-:W-:Y:S02]  /*2fe0*/  ULDC.64 UR4, c[0x0][0x400] ;  /* 0x0001000000047ab9 */ /* 0x000fe40000000a00 */
[----:B------:R-:W-:-:S04]  /*2ff0*/  LEA R12, P2, R13, UR4, 0x1 ;  /* 0x000000040d0c7c11 */ /* 0x000fc8000f8408ff */
[----:B------:R-:W-:Y:S02]  /*3000*/  LEA.HI.X R13, R13, UR5, R32, 0x1, P2 ;  /* 0x000000050d0d7c11 */ /* 0x000fe400090f0c20 */
[----:B------:R-:W-:Y:S02]  /*3010*/  ISETP.GE.AND P2, PT, R142, R96, PT ;  /* 0x000000608e00720c */ /* 0x000fe40003f46270 */
[----:B------:R-:W-:Y:S02]  /*3020*/  CS2R R48, SRZ ;  /* 0x0000000000307805 */ /* 0x000fe4000001ff00 */
[----:B------:R-:W-:-:S09]  /*3030*/  CS2R R50, SRZ ;  /* 0x0000000000327805 */ /* 0x000fd2000001ff00 */
[----:B------:R0:W5:Y:S04]  /*3040*/  @!P2 LDG.E.64 R52, desc[UR42][R14.64] ;  /* 0x0000002a0e34a981 */ /* 0x000168000c1e1b00 */
[----:B------:R0:W5:Y:S01]  /*3050*/  @!P2 LDG.E.64 R54, desc[UR42][R12.64] ;  /* 0x0000002a0c36a981 */ /* 0x000162000c1e1b00 */
        /* <DEDUP_REMOVED lines=8> */
[----:B--2---:R-:W-:-:S13]  /*30e0*/  ISETP.GE.AND P2, PT, R82, R96, PT ;  /* 0x000000605200720c */ /* 0x004fda0003f46270 */
[----:B------:R0:W5:Y:S04]  /*30f0*/  @!P2 LDG.E.64 R48, desc[UR42][R14.64+0x10] ;  /* 0x0000102a0e30a981 */ /* 0x000168000c1e1b00 */
[----:B------:R0:W5:Y:S01]  /*3100*/  @!P2 LDG.E.64 R50, desc[UR42][R12.64+0x10] ;  /* 0x0000102a0c32a981 */ /* 0x000162000c1e1b00 */
[----:B---3--:R-:W-:-:S13]  /*3110*/  ISETP.GE.AND P2, PT, R79, R96, PT ;  /* 0x000000604f00720c */ /* 0x008fda0003f46270 */
[----:B------:R0:W5:Y:S04]  /*3120*/  @!P2 LDG.E.64 R44, desc[UR42][R14.64+0x20] ;  /* 0x0000202a0e2ca981 */ /* 0x000168000c1e1b00 */
[----:B------:R0:W5:Y:S01]  /*3130*/  @!P2 LDG.E.64 R46, desc[UR42][R12.64+0x20] ;  /* 0x0000202a0c2ea981 */ /* 0x000162000c1e1b00 */
[----:B----4-:R-:W-:-:S13]  /*3140*/  ISETP.GE.AND P2, PT, R59, R96, PT ;  /* 0x000000603b00720c */ /* 0x010fda0003f46270 */
[----:B------:R0:W5:Y:S04]  /*3150*/  @!P2 LDG.E.64 R40, desc[UR42][R14.64+0x30] ;  /* 0x0000302a0e28a981 */ /* 0x000168000c1e1b00 */
[----:B------:R0:W5:Y:S01]  /*3160*/  @!P2 LDG.E.64 R42, desc[UR42][R12.64+0x30] ;  /* 0x0000302a0c2aa981 */ /* 0x000162000c1e1b00 */
[----:B------:R-:W-:-:S13]  /*3170*/  ISETP.GE.AND P2, PT, R155, R96, PT ;  /* 0x000000609b00720c */ /* 0x000fda0003f46270 */
[----:B------:R0:W5:Y:S04]  /*3180*/  @!P2 LDG.E.64 R36, desc[UR42][R14.64+0x40] ;  /* 0x0000402a0e24a981 */ /* 0x000168000c1e1b00 */
[----:B------:R0:W5:Y:S01]  /*3190*/  @!P2 LDG.E.64 R38, desc[UR42][R12.64+0x40] ;  /* 0x0000402a0c26a981 */ /* 0x000162000c1e1b00 */
[----:B------:R-:W-:-:S13]  /*31a0*/  ISETP.GE.AND P2, PT, R58, R96, PT ;  /* 0x000000603a00720c */ /* 0x000fda0003f46270 */
[----:B------:R0:W5:Y:S04]  /*31b0*/  @!P2 LDG.E.64 R32, desc[UR42][R14.64+0x50] ;  /* 0x0000502a0e20a981 */ /* 0x000168000c1e1b00 */
[----:B------:R0:W5:Y:S02]  /*31c0*/  @!P2 LDG.E.64 R34, desc[UR42][R12.64+0x50] ;  /* 0x0000502a0c22a981 */ /* 0x000164000c1e1b00 */
.L_x_411:
[----:B------:R-:W-:Y:S05]  /*31d0*/  BSYNC B1 ;  /* 0x0000000000017941 */ /* 0x000fea0003800000 */
.L_x_410:
[----:B-----5:R-:W-:Y:S01]  /*31e0*/  IMAD.MOV.U32 R11, RZ, RZ, R32 ;  /* 0x000000ffff0b7224 */ /* 0x020fe200078e0020 */
[----:B0-----:R-:W-:Y:S01]  /*31f0*/  MOV R12, R33 ;  /* 0x00000021000c7202 */ /* 0x001fe20000000f00 */
[----:B------:R-:W-:-:S03]  /*3200*/  UISETP.NE.AND UP0, UPT, UR40, 0x3, UPT ;  /* 0x000000032800788c */ /* 0x000fc6000bf05270 */
[----:B------:R-:W-:Y:S01]  /*3210*/  PRMT R58, R11, 0x5410, R12 ;  /* 0x000054100b3a7816 */ /* 0x000fe2000000000c */
[----:B------:R-:W-:Y:S02]  /*3220*/  IMAD.MOV.U32 R12, RZ, RZ, R36 ;  /* 0x000000ffff0c7224 */ /* 0x000fe400078e0024 */
[----:B------:R-:W-:Y:S01]  /*3230*/  IMAD.MOV.U32 R11, RZ, RZ, R37 ;  /* 0x000000ffff0b7224 */ /* 0x000fe200078e0025 */
[----:B------:R-:W-:-:S04]  /*3240*/  PLOP3.LUT P2, PT, PT, PT, UP0, 0x80, 0x0 ;  /* 0x000000000000781c */ /* 0x000fc80003f4f008 */
[----:B------:R-:W-:Y:S01]  /*3250*/  PRMT R103, R12, 0x5410, R11 ;  /* 0x000054100c677816 */ /* 0x000fe2000000000b */
[----:B------:R-:W-:Y:S02]  /*3260*/  IMAD.MOV.U32 R12, RZ, RZ, R40 ;  /* 0x000000ffff0c7224 */ /* 0x000fe400078e0028 */
[----:B------:R-:W-:-:S05]  /*3270*/  IMAD.MOV.U32 R11, RZ, RZ, R41 ;  /* 0x000000ffff0b7224 */ /* 0x000fca00078e0029 */
[----:B------:R-:W-:Y:S01]  /*3280*/  PRMT R105, R12, 0x5410, R11 ;  /* 0x000054100c697816 */ /* 0x000fe2000000000b */
[----:B------:R-:W-:Y:S01]  /*3290*/  IMAD.MOV.U32 R12, RZ, RZ, R44 ;  /* 0x000000ffff0c7224 */ /* 0x000fe200078e002c */
[----:B------:R-:W-:-:S04]  /*32a0*/  MOV R11, R45 ;  /* 0x0000002d000b7202 */ /* 0x000fc80000000f00 */
[----:B------:R-:W-:Y:S01]  /*32b0*/  PRMT R107, R11, 0x5410, R12 ;  /* 0x000054100b6b7816 */ /* 0x000fe2000000000c */
[----:B------:R-:W-:Y:S02]  /*32c0*/  IMAD.MOV.U32 R11, RZ, RZ, R48 ;  /* 0x000000ffff0b7224 */ /* 0x000fe400078e0030 */
[----:B------:R-:W-:-:S05]  /*32d0*/  IMAD.MOV.U32 R12, RZ, RZ, R49 ;  /* 0x000000ffff0c7224 */ /* 0x000fca00078e0031 */
        /* <DEDUP_REMOVED lines=13> */
[----:B------:R-:W-:-:S05]  /*33b0*/  IMAD.MOV.U32 R11, RZ, RZ, R46 ;  /* 0x000000ffff0b7224 */ /* 0x000fca00078e002e */
[----:B------:R-:W-:Y:S02]  /*33c0*/  PRMT R108, R108, 0x5410, R11 ;  /* 0x000054106c6c7816 */ /* 0x000fe4000000000b */
[----:B------:R-:W-:-:S04]  /*33d0*/  MOV R11, R47 ;  /* 0x0000002f000b7202 */ /* 0x000fc80000000f00 */
[----:B------:R-:W-:Y:S01]  /*33e0*/  PRMT R108, R11, 0x7610, R108 ;  /* 0x000076100b6c7816 */ /* 0x000fe2000000006c */
[----:B------:R-:W-:-:S05]  /*33f0*/  IMAD.MOV.U32 R11, RZ, RZ, R50 ;  /* 0x000000ffff0b7224 */ /* 0x000fca00078e0032 */
[----:B------:R-:W-:Y:S01]  /*3400*/  PRMT R110, R11, 0x7610, R110 ;  /* 0x000076100b6e7816 */ /* 0x000fe2000000006e */
[----:B------:R-:W-:-:S05]  /*3410*/  IMAD.MOV.U32 R11, RZ, RZ, R51 ;  /* 0x000000ffff0b7224 */ /* 0x000fca00078e0033 */
[----:B------:R-:W-:Y:S01]  /*3420*/  PRMT R110, R110, 0x5410, R11 ;  /* 0x000054106e6e7816 */ /* 0x000fe2000000000b */
[----:B------:R-:W-:-:S05]  /*3430*/  IMAD.MOV.U32 R11, RZ, RZ, R54 ;  /* 0x000000ffff0b7224 */ /* 0x000fca00078e0036 */
[----:B------:R-:W-:Y:S01]  /*3440*/  PRMT R111, R11, 0x7610, R111 ;  /* 0x000076100b6f7816 */ /* 0x000fe2000000006f */
[----:B------:R-:W-:-:S05]  /*3450*/  IMAD.MOV.U32 R11, RZ, RZ, R55 ;  /* 0x000000ffff0b7224 */ /* 0x000fca00078e0037 */
[----:B------:R-:W-:Y:S01]  /*3460*/  PRMT R111, R111, 0x5410, R11 ;  /* 0x000054106f6f7816 */ /* 0x000fe2000000000b */
[----:B------:R-:W-:Y:S06]  /*3470*/  @!P2 BRA `(.L_x_412) ;  /* 0x000000000004a947 */ /* 0x000fec0003800000 */
[----:B------:R-:W-:Y:S01]  /*3480*/  BPT.TRAP 0x1 ;  /* 0x000000040000795c */ /* 0x000fe20000300000 */
.L_x_412:
[----:B------:R-:W-:Y:S01]  /*3490*/  IMAD R31, R18, 0x8, R2 ;  /* 0x00000008121f7824 */ /* 0x000fe200078e0202 */
[----:B------:R-:W-:Y:S01]  /*34a0*/  SHF.L.U32 R79, R138, 0x1f, RZ ;  /* 0x0000001f8a4f7819 */ /* 0x000fe200000006ff */
[----:B------:R-:W-:Y:S03]  /*34b0*/  BSSY B1, `(.L_x_413) ;  /* 0x0000003000017945 */ /* 0x000fe60003800000 */
[----:B------:R-:W0:Y:S02]  /*34c0*/  SYNCS.PHASECHK.TRANS64.TRYWAIT P4, [R31+URZ+0x2d890], R79 ;  /* 0x02d8904f1f0075a7 */ /* 0x000e24000808017f */
[----:B0-----:R-:W-:Y:S05]  /*34d0*/  @!P4 BRA `(.L_x_414) ;  /* 0x0000017000e4c947 */ /* 0x001fea0003800000 */
.L_x_672:
[----:B------:R-:W-:Y:S05]  /*34e0*/  BSYNC B1 ;  /* 0x0000000000017941 */ /* 0x000fea0003800000 */
.L_x_413:
[----:B------:R-:W-:-:S03]  /*34f0*/  UMOV UR4, 0xffffffff ;  /* 0xffffffff00047882 */ /* 0x000fc60000000000 */
[----:B------:R-:W-:Y:S05]  /*3500*/  BRA.DIV UR4, `(.L_x_415) ;  /* 0x0000017204ec7947 */ /* 0x000fea000b800000 */
[----:B------:R-:W1:Y:S04]  /*3510*/  SHFL.IDX PT, R57, R57, RZ, 0x1e1f ;  /* 0x001e1fff39397589 */ /* 0x000e6800000e0000 */
[----:B------:R-:W2:Y:S02]  /*3520*/  SHFL.IDX PT, R56, R56, RZ, 0x1e1f ;  /* 0x001e1fff38387589 */ /* 0x000ea400000e0000 */
.L_x_676:
[----:B------:R-:W-:Y:S05]  /*3530*/  @P3 BRA `(.L_x_416) ;  /* 0x0000003400c83947 */ /* 0x000fea0003800000 */
[----:B------:R-:W-:Y:S01]  /*3540*/  ISETP.NE.AND P3, PT, R28, RZ, PT ;  /* 0x000000ff1c00720c */ /* 0x000fe20003f65270 */
[----:B------:R-:W-:-:S12]  /*3550*/  BSSY B1, `(.L_x_417) ;  /* 0x0000034000017945 */ /* 0x000fd80003800000 */
[----:B------:R-:W-:Y:S05]  /*3560*/  @!P3 BRA `(.L_x_418) ;  /* 0x0000000000c8b947 */ /* 0x000fea0003800000 */
[----:B------:R3:W4:Y:S01]  /*3570*/  LDS.128 R12, [R61+0x15000] ;  /* 0x015000003d0c7984 */ /* 0x0007220000000c00 */
[----:B------:R-:W-:Y:S01]  /*3580*/  ISETP.GE.AND P3, PT, R142, R96, PT ;  /* 0x000000608e00720c */ /* 0x000fe20003f66270 */
[----:B------:R-:W-:-:S12]  /*3590*/  BSSY B2, `(.L_x_419) ;  /* 0x000002c000027945 */ /* 0x000fd80003800000 */
[----:B---3--:R-:W-:Y:S05]  /*35a0*/  @P3 BRA `(.L_x_420) ;  /* 0x0000000000a83947 */ /* 0x008fea0003800000 */
[--C-:B------:R-:W-:Y:S01]  /*35b0*/  SHF.R.U64 R11, R52, 0x10, R53.reuse ;  /* 0x00000010340b7819 */ /* 0x100fe20000001235 */
[----:B----4-:R-:W-:Y:S01]  /*35c0*/  HADD2.F32 R82, -RZ, R13.H0_H0 ;  /* 0x2000000dff527230 */ /* 0x010fe20000004100 */
[----:B------:R-:W-:Y:S02]  /*35d0*/  SHF.R.U32.HI R52, RZ, 0x10, R53 ;  /* 0x00000010ff347819 */ /* 0x000fe40000011635 */
[--C-:B------:R-:W-:Y:S01]  /*35e0*/  SHF.R.U64 R53, R54, 0x10, R55.reuse ;  /* 0x0000001036357819 */ /* 0x100fe20000001237 */
[----:B------:R-:W-:Y:S01]  /*35f0*/  HADD2.F32 R11, -RZ, R11.H0_H0 ;  /* 0x2000000bff0b7230 */ /* 0x000fe20000004100 */
[----:B------:R-:W-:Y:S01]  /*3600*/  SHF.R.U32.HI R54, RZ, 0x10, R55 ;  /* 0x00000010ff367819 */ /* 0x000fe20000011637 */
[----:B------:R-:W-:Y:S02]  /*3610*/  HADD2.F32 R55, -RZ, R13.H1_H1 ;  /* 0x3000000dff377230 */ /* 0x000fe40000004100 */
[----:B------:R-:W-:Y:S02]  /*3620*/  HADD2.F32 R53, -RZ, R53.H0_H0 ;  /* 0x20000035ff357230 */ /* 0x000fe40000004100 */
[----:B------:R-:W-:-:S03]  /*3630*/  HADD2.F32 R54, -RZ, R54.H0_H0 ;  /* 0x20000036ff367230 */ /* 0x000fc60000004100 */
[-C--:B------:R-:W-:Y:S01]  /*3640*/  FMUL.FTZ R13, R55, R53.reuse ;  /* 0x00000035370d7220 */ /* 0x080fe20000410000 */
[----:B------:R-:W-:-:S03]  /*3650*/  FMUL.FTZ R53, R82, R53 ;  /* 0x0000003552357220 */ /* 0x000fc60000410000 */
[-C--:B------:R-:W-:Y:S01]  /*3660*/  FFMA.FTZ R13, R82, R11.reuse, -R13 ;  /* 0x0000000b520d7223 */ /* 0x080fe2000001080d */
[----:B------:R-:W-:Y:S01]  /*3670*/  FFMA.FTZ R11, R55, R11, R53 ;  /* 0x0000000b370b7223 */ /* 0x000fe20000010035 */
[----:B------:R-:W-:Y:S01]  /*3680*/  MOV R53, R15 ;  /* 0x0000000f00357202 */ /* 0x000fe20000000f00 */
[----:B------:R-:W-:Y:S02]  /*3690*/  HADD2.F32 R55, -RZ, R52.H0_H0 ;  /* 0x20000034ff377230 */ /* 0x000fe40000004100 */
[----:B------:R-:W-:Y:S01]  /*36a0*/  IMAD.MOV.U32 R82, RZ, RZ, R12 ;  /* 0x000000ffff527224 */ /* 0x000fe200078e000c */
[----:B------:R-:W-:Y:S01]  /*36b0*/  F2FP.F16.F32.PACK_AB R13, R11, R13 ;  /* 0x0000000d0b0d723e */ /* 0x000fe200000000ff */
[--C-:B------:R-:W-:Y:S02]  /*36c0*/  HADD2.F32 R15, -RZ, R53.reuse.H1_H1 ;  /* 0x30000035ff0f7230 */ /* 0x100fe40000004100 */
[----:B------:R-:W-:Y:S02]  /*36d0*/  HADD2.F32 R53, -RZ, R53.H0_H0 ;  /* 0x20000035ff357230 */ /* 0x000fe40000004100 */
[----:B------:R-:W-:-:S02]  /*36e0*/  HADD2.F32 R12, -RZ, R82.H1_H1 ;  /* 0x30000052ff0c7230 */ /* 0x000fc40000004100 */
[----:B------:R-:W-:Y:S01]  /*36f0*/  FMUL.FTZ R52, R15, R54 ;  /* 0x000000360f347220 */ /* 0x000fe20000410000 */
[----:B------:R-:W-:-:S03]  /*3700*/  HADD2.F32 R82, -RZ, R82.H0_H0 ;  /* 0x20000052ff527230 */ /* 0x000fc60000004100 */
[C---:B------:R-:W-:Y:S01]  /*3710*/  FFMA.FTZ R52, R53.reuse, R55, -R52 ;  /* 0x0000003735347223 */ /* 0x040fe20000010834 */
[----:B------:R-:W-:-:S04]  /*3720*/  FMUL.FTZ R53, R53, R54 ;  /* 0x0000003635357220 */ /* 0x000fc80000410000 */
[----:B------:R-:W-:Y:S01]  /*3730*/  FFMA.FTZ R15, R15, R55, R53 ;  /* 0x000000370f0f7223 */ /* 0x000fe20000010035 */
[----:B------:R-:W-:Y:S02]  /*3740*/  HADD2.F32 R55, -RZ, R111.H0_H0 ;  /* 0x2000006fff377230 */ /* 0x000fe40000004100 */
[----:B------:R-:W-:Y:S02]  /*3750*/  HADD2.F32 R53, -RZ, R83.H0_H0 ;  /* 0x20000053ff357230 */ /* 0x000fe40000004100 */
[----:B------:R-:W-:Y:S01]  /*3760*/  F2FP.F16.F32.PACK_AB R15, R15, R52 ;  /* 0x000000340f0f723e */ /* 0x000fe200000000ff */
[-C--:B------:R-:W-:Y:S01]  /*3770*/  FMUL.FTZ R54, R12, R55.reuse ;  /* 0x000000370c367220 */ /* 0x080fe20000410000 */
[----:B------:R-:W-:-:S03]  /*3780*/  FMUL.FTZ R55, R82, R55 ;  /* 0x0000003752377220 */ /* 0x000fc60000410000 */
[-C--:B------:R-:W-:Y:S01]  /*3790*/  FFMA.FTZ R54, R82, R53.reuse, -R54 ;  /* 0x0000003552367223 */ /* 0x080fe20000010836 */
[----:B------:R-:W-:Y:S01]  /*37a0*/  FFMA.FTZ R12, R12, R53, R55 ;  /* 0x000000350c0c7223 */ /* 0x000fe20000010037 */
[----:B------:R-:W-:Y:S02]  /*37b0*/  HADD2.F32 R53, -RZ, R111.H1_H1 ;  /* 0x3000006fff357230 */ /* 0x000fe40000004100 */
[--C-:B------:R-:W-:Y:S02]  /*37c0*/  HADD2.F32 R55, -RZ, R14.reuse.H1_H1 ;  /* 0x3000000eff377230 */ /* 0x100fe40000004100 */
[----:B------:R-:W-:Y:S01]  /*37d0*/  HADD2.F32 R82, -RZ, R83.H1_H1 ;  /* 0x30000053ff527230 */ /* 0x000fe20000004100 */
[----:B------:R-:W-:Y:S01]  /*37e0*/  F2FP.F16.F32.PACK_AB R12, R12, R54 ;  /* 0x000000360c0c723e */ /* 0x000fe200000000ff */
[----:B------:R-:W-:Y:S02]  /*37f0*/  HADD2.F32 R14, -RZ, R14.H0_H0 ;  /* 0x2000000eff0e7230 */ /* 0x000fe40000004100 */
[----:B------:R-:W-:-:S04]  /*3800*/  FMUL.FTZ R83, R55, R53 ;  /* 0x0000003537537220 */ /* 0x000fc80000410000 */
[C---:B------:R-:W-:Y:S01]  /*3810*/  FFMA.FTZ R83, R14.reuse, R82, -R83 ;  /* 0x000000520e537223 */ /* 0x040fe20000010853 */
[----:B------:R-:W-:-:S04]  /*3820*/  FMUL.FTZ R14, R14, R53 ;  /* 0x000000350e0e7220 */ /* 0x000fc80000410000 */
[----:B------:R-:W-:-:S05]  /*3830*/  FFMA.FTZ R14, R55, R82, R14 ;  /* 0x00000052370e7223 */ /* 0x000fca000001000e */
[----:B------:R-:W-:-:S07]  /*3840*/  F2FP.F16.F32.PACK_AB R14, R14, R83 ;  /* 0x000000530e0e723e */ /* 0x000fce00000000ff */
.L_x_420:
[----:B------:R-:W-:Y:S05]  /*3850*/  BSYNC B2 ;  /* 0x0000000000027941 */ /* 0x000fea0003800000 */
.L_x_419:
[----:B--2---:R-:W-:-:S04]  /*3860*/  LEA R52, P3, R16, R56, 0x1 ;  /* 0x0000003810347211 */ /* 0x004fc800078608ff */
[----:B-1----:R-:W-:-:S05]  /*3870*/  LEA.HI.X R53, R16, R57, R17, 0x1, P3 ;  /* 0x0000003910357211 */ /* 0x002fca00018f0c11 */
[----:B----4-:R3:W-:Y:S04]  /*3880*/  ST.E.128 desc[UR42][R52.64], R12 ;  /* 0x0000000c34007985 */ /* 0x0107e8000c101d2a */
.L_x_418:
[----:B------:R-:W-:Y:S05]  /*3890*/  BSYNC B1 ;  /* 0x0000000000017941 */ /* 0x000fea0003800000 */
.L_x_417:
[----:B------:R-:W-:Y:S01]  /*38a0*/  ISETP.NE.AND P3, PT, R29, RZ, PT ;  /* 0x000000ff1d00720c */ /* 0x000fe20003f65270 */
[----:B------:R-:W-:-:S12]  /*38b0*/  BSSY B1, `(.L_x_421) ;  /* 0x0000037000017945 */ /* 0x000fd80003800000 */
[----:B------:R-:W-:Y:S05]  /*38c0*/  @!P3 BRA `(.L_x_422) ;  /* 0x0000000000d4b947 */ /* 0x000fea0003800000 */
[----:B------:R-:W4:Y:S01]  /*38d0*/  LDL R11, [R1+0x28] ;  /* 0x00002800010b7983 */ /* 0x000f220000100800 */
[----:B------:R-:W-:Y:S03]  /*38e0*/  BSSY B2, `(.L_x_423) ;  /* 0x000002e000027945 */ /* 0x000fe60003800000 */
[----:B---3--:R3:W0:Y:S01]  /*38f0*/  LDS.128 R12, [R60+0x15000] ;  /* 0x015000003c0c7984 */ /* 0x0086220000000c00 */
[----:B----4-:R-:W-:-:S13]  /*3900*/  ISETP.GE.AND P3, PT, R11, R96, PT ;  /* 0x000000600b00720c */ /* 0x010fda0003f66270 */
[----:B0--3--:R-:W-:Y:S05]  /*3910*/  @P3 BRA `(.L_x_424) ;  /* 0x0000000000a83947 */ /* 0x009fea0003800000 */
[--C-:B------:R-:W-:Y:S01]  /*3920*/  SHF.R.U64 R11, R48, 0x10, R49.reuse ;  /* 0x00000010300b7819 */ /* 0x100fe20000001231 */
[----:B------:R-:W-:Y:S01]  /*3930*/  HADD2.F32 R52, -RZ, R13.H0_H0 ;  /* 0x2000000dff347230 */ /* 0x000fe20000004100 */
        /* <DEDUP_REMOVED lines=11> */
[----:B------:R-:W-:Y:S02]  /*39f0*/  IMAD.MOV.U32 R49, RZ, RZ, R15 ;  /* 0x000000ffff317224 */ /* 0x000fe400078e000f */
[----:B------:R-:W-:Y:S02]  /*3a00*/  HADD2.F32 R51, -RZ, R48.H0_H0 ;  /* 0x20000030ff337230 */ /* 0x000fe40000004100 */
[----:B------:R-:W-:Y:S01]  /*3a10*/  IMAD.MOV.U32 R52, RZ, RZ, R12 ;  /* 0x000000ffff347224 */ /* 0x000fe200078e000c */
[----:B------:R-:W-:Y:S01]  /*3a20*/  F2FP.F16.F32.PACK_AB R13, R11, R13 ;  /* 0x0000000d0b0d723e */ /* 0x000fe200000000ff */
[--C-:B------:R-:W-:Y:S02]  /*3a30*/  HADD2.F32 R15, -RZ, R49.reuse.H1_H1 ;  /* 0x30000031ff0f7230 */ /* 0x100fe40000004100 */
[----:B------:R-:W-:-:S02]  /*3a40*/  HADD2.F32 R49, -RZ, R49.H0_H0 ;  /* 0x20000031ff317230 */ /* 0x000fc40000004100 */
[--C-:B------:R-:W-:Y:S02]  /*3a50*/  HADD2.F32 R12, -RZ, R52.reuse.H1_H1 ;  /* 0x30000034ff0c7230 */ /* 0x100fe40000004100 */
        /* <DEDUP_REMOVED lines=22> */
.L_x_424:
[----:B------:R-:W-:Y:S05]  /*3bc0*/  BSYNC B2 ;  /* 0x0000000000027941 */ /* 0x000fea0003800000 */
.L_x_423:
[----:B-1----:R-:W-:Y:S01]  /*3bd0*/  MOV R49, R57 ;  /* 0x0000003900317202 */ /* 0x002fe20000000f00 */
[----:B------:R-:W-:Y:S02]  /*3be0*/  IMAD.SHL.U32 R11, R147, 0x8, RZ ;  /* 0x00000008930b7824 */ /* 0x000fe400078e00ff */
[----:B--2---:R-:W-:-:S04]  /*3bf0*/  IMAD.MOV.U32 R48, RZ, RZ, R56 ;  /* 0x000000ffff307224 */ /* 0x004fc800078e0038 */
[----:B------:R-:W-:-:S05]  /*3c00*/  IMAD.WIDE R48, R11, 0x2, R48 ;  /* 0x000000020b307825 */ /* 0x000fca00078e0230 */
[----:B------:R4:W-:Y:S02]  /*3c10*/  ST.E.128 desc[UR42][R48.64], R12 ;  /* 0x0000000c30007985 */ /* 0x0009e4000c101d2a */
.L_x_422:
[----:B------:R-:W-:Y:S05]  /*3c20*/  BSYNC B1 ;  /* 0x0000000000017941 */ /* 0x000fea0003800000 */
.L_x_421:
[----:B------:R-:W-:Y:S01]  /*3c30*/  ISETP.NE.AND P3, PT, R30, RZ, PT ;  /* 0x000000ff1e00720c */ /* 0x000fe20003f65270 */
[----:B------:R-:W-:-:S12]  /*3c40*/  BSSY B1, `(.L_x_425) ;  /* 0x0000039000017945 */ /* 0x000fd80003800000 */
[----:B------:R-:W-:Y:S05]  /*3c50*/  @!P3 BRA `(.L_x_426) ;  /* 0x0000000000dcb947 */ /* 0x000fea0003800000 */
[----:B------:R-:W5:Y:S01]  /*3c60*/  LDL R11, [R1+0x20] ;  /* 0x00002000010b7983 */ /* 0x000f620000100800 */
[----:B------:R-:W-:Y:S03]  /*3c70*/  BSSY B2, `(.L_x_427) ;  /* 0x0000030000027945 */ /* 0x000fe60003800000 */
[----:B---34-:R3:W4:Y:S01]  /*3c80*/  LDS.128 R12, [R61+0x17000] ;  /* 0x017000003d0c7984 */ /* 0x0187220000000c00 */
[----:B-----5:R-:W-:-:S13]  /*3c90*/  ISETP.GE.AND P3, PT, R11, R96, PT ;  /* 0x000000600b00720c */ /* 0x020fda0003f66270 */
[----:B---34-:R-:W-:Y:S05]  /*3ca0*/  @P3 BRA `(.L_x_428) ;  /* 0x0000000000b03947 */ /* 0x018fea0003800000 */
[----:B------:R-:W-:Y:S01]  /*3cb0*/  SHF.R.U64 R11, R44, 0x10, R45 ;  /* 0x000000102c0b7819 */ /* 0x000fe2000000122d */
[----:B------:R-:W-:Y:S01]  /*3cc0*/  IMAD.MOV.U32 R48, RZ, RZ, R13 ;  /* 0x000000ffff307224 */ /* 0x000fe200078e000d */
[----:B------:R-:W-:Y:S02]  /*3cd0*/  SHF.R.U32.HI R44, RZ, 0x10, R45 ;  /* 0x00000010ff2c7819 */ /* 0x000fe4000001162d */
[--C-:B------:R-:W-:Y:S02]  /*3ce0*/  SHF.R.U64 R45, R46, 0x10, R47.reuse ;  /* 0x000000102e2d7819 */ /* 0x100fe4000000122f */
[----:B------:R-:W-:Y:S01]  /*3cf0*/  SHF.R.U32.HI R46, RZ, 0x10, R47 ;  /* 0x00000010ff2e7819 */ /* 0x000fe2000001162f */
[----:B------:R-:W-:Y:S02]  /*3d00*/  HADD2.F32 R47, -RZ, R11.H0_H0 ;  /* 0x2000000bff2f7230 */ /* 0x000fe40000004100 */
[----:B------:R-:W-:Y:S02]  /*3d10*/  HADD2.F32 R13, -RZ, R45.H0_H0 ;  /* 0x2000002dff0d7230 */ /* 0x000fe40000004100 */
[----:B------:R-:W-:-:S02]  /*3d20*/  HADD2.F32 R45, -RZ, R48.H1_H1 ;  /* 0x30000030ff2d7230 */ /* 0x000fc40000004100 */
[----:B------:R-:W-:Y:S02]  /*3d30*/  HADD2.F32 R48, -RZ, R48.H0_H0 ;  /* 0x20000030ff307230 */ /* 0x000fe40000004100 */
[----:B------:R-:W-:Y:S02]  /*3d40*/  HADD2.F32 R46, -RZ, R46.H0_H0 ;  /* 0x2000002eff2e7230 */ /* 0x000fe40000004100 */
[-C--:B------:R-:W-:Y:S01]  /*3d50*/  FMUL.FTZ R11, R45, R13.reuse ;  /* 0x0000000d2d0b7220 */ /* 0x080fe20000410000 */
[----:B------:R-:W-:Y:S02]  /*3d60*/  HADD2.F32 R44, -RZ, R44.H0_H0 ;  /* 0x2000002cff2c7230 */ /* 0x000fe40000004100 */
[C---:B------:R-:W-:Y:S01]  /*3d70*/  FMUL.FTZ R13, R48.reuse, R13 ;  /* 0x0000000d300d7220 */ /* 0x040fe20000410000 */
[----:B------:R-:W-:-:S03]  /*3d80*/  FFMA.FTZ R11, R48, R47, -R11 ;  /* 0x0000002f300b7223 */ /* 0x000fc6000001080b */
[----:B------:R-:W-:Y:S01]  /*3d90*/  FFMA.FTZ R13, R45, R47, R13 ;  /* 0x0000002f2d0d7223 */ /* 0x000fe2000001000d */
[--C-:B------:R-:W-:Y:S02]  /*3da0*/  HADD2.F32 R45, -RZ, R15.reuse.H1_H1 ;  /* 0x3000000fff2d7230 */ /* 0x100fe40000004100 */
[----:B------:R-:W-:Y:S02]  /*3db0*/  HADD2.F32 R47, -RZ, R15.H0_H0 ;  /* 0x2000000fff2f7230 */ /* 0x000fe40000004100 */
[----:B------:R-:W-:Y:S01]  /*3dc0*/  F2FP.F16.F32.PACK_AB R13, R13, R11 ;  /* 0x0000000b0d0d723e */ /* 0x000fe200000000ff */
[-C--:B------:R-:W-:Y:S02]  /*3dd0*/  FMUL.FTZ R15, R45, R46.reuse ;  /* 0x0000002e2d0f7220 */ /* 0x080fe40000410000 */
[C---:B------:R-:W-:Y:S02]  /*3de0*/  FMUL.FTZ R46, R47.reuse, R46 ;  /* 0x0000002e2f2e7220 */ /* 0x040fe40000410000 */
[----:B------:R-:W-:Y:S01]  /*3df0*/  FFMA.FTZ R15, R47, R44, -R15 ;  /* 0x0000002c2f0f7223 */ /* 0x000fe2000001080f */
[----:B------:R-:W-:-:S02]  /*3e00*/  HADD2.F32 R47, -RZ, R108.H1_H1 ;  /* 0x3000006cff2f7230 */ /* 0x000fc40000004100 */
[----:B------:R-:W-:Y:S01]  /*3e10*/  FFMA.FTZ R44, R45, R44, R46 ;  /* 0x0000002c2d2c7223 */ /* 0x000fe2000001002e */
[----:B------:R-:W-:Y:S02]  /*3e20*/  IMAD.MOV.U32 R46, RZ, RZ, R12 ;  /* 0x000000ffff2e7224 */ /* 0x000fe400078e000c */
[--C-:B------:R-:W-:Y:S02]  /*3e30*/  HADD2.F32 R45, -RZ, R107.reuse.H1_H1 ;  /* 0x3000006bff2d7230 */ /* 0x100fe40000004100 */
[----:B------:R-:W-:Y:S01]  /*3e40*/  HADD2.F32 R107, -RZ, R107.H0_H0 ;  /* 0x2000006bff6b7230 */ /* 0x000fe20000004100 */
[----:B------:R-:W-:Y:S01]  /*3e50*/  F2FP.F16.F32.PACK_AB R15, R44, R15 ;  /* 0x0000000f2c0f723e */ /* 0x000fe200000000ff */
[--C-:B------:R-:W-:Y:S02]  /*3e60*/  HADD2.F32 R12, -RZ, R46.reuse.H1_H1 ;  /* 0x3000002eff0c7230 */ /* 0x100fe40000004100 */
[----:B------:R-:W-:-:S03]  /*3e70*/  HADD2.F32 R46, -RZ, R46.H0_H0 ;  /* 0x2000002eff2e7230 */ /* 0x000fc60000004100 */
[----:B------:R-:W-:-:S04]  /*3e80*/  FMUL.FTZ R48, R12, R47 ;  /* 0x0000002f0c307220 */ /* 0x000fc80000410000 */
[C---:B------:R-:W-:Y:S01]  /*3e90*/  FFMA.FTZ R48, R46.reuse, R45, -R48 ;  /* 0x0000002d2e307223 */ /* 0x040fe20000010830 */
[----:B------:R-:W-:-:S04]  /*3ea0*/  FMUL.FTZ R46, R46, R47 ;  /* 0x0000002f2e2e7220 */ /* 0x000fc80000410000 */
[----:B------:R-:W-:Y:S01]  /*3eb0*/  FFMA.FTZ R46, R12, R45, R46 ;  /* 0x0000002d0c2e7223 */ /* 0x000fe2000001002e */
[----:B------:R-:W-:Y:S02]  /*3ec0*/  HADD2.F32 R12, -RZ, R108.H0_H0 ;  /* 0x2000006cff0c7230 */ /* 0x000fe40000004100 */
[--C-:B------:R-:W-:Y:S02]  /*3ed0*/  HADD2.F32 R45, -RZ, R14.reuse.H1_H1 ;  /* 0x3000000eff2d7230 */ /* 0x100fe40000004100 */
[----:B------:R-:W-:Y:S01]  /*3ee0*/  HADD2.F32 R14, -RZ, R14.H0_H0 ;  /* 0x2000000eff0e7230 */ /* 0x000fe20000004100 */
[----:B------:R-:W-:Y:S02]  /*3ef0*/  F2FP.F16.F32.PACK_AB R46, R46, R48 ;  /* 0x000000302e2e723e */ /* 0x000fe400000000ff */
[-C--:B------:R-:W-:Y:S02]  /*3f00*/  FMUL.FTZ R47, R45, R12.reuse ;  /* 0x0000000c2d2f7220 */ /* 0x080fe40000410000 */
[----:B------:R-:W-:-:S02]  /*3f10*/  FMUL.FTZ R12, R14, R12 ;  /* 0x0000000c0e0c7220 */ /* 0x000fc40000410000 */
[-C--:B------:R-:W-:Y:S02]  /*3f20*/  FFMA.FTZ R47, R14, R107.reuse, -R47 ;  /* 0x0000006b0e2f7223 */ /* 0x080fe4000001082f */
[----:B------:R-:W-:-:S05]  /*3f30*/  FFMA.FTZ R12, R45, R107, R12 ;  /* 0x0000006b2d0c7223 */ /* 0x000fca000001000c */
[----:B------:R-:W-:Y:S01]  /*3f40*/  F2FP.F16.F32.PACK_AB R47, R12, R47 ;  /* 0x0000002f0c2f723e */ /* 0x000fe200000000ff */
[----:B------:R-:W-:-:S04]  /*3f50*/  IMAD.MOV.U32 R12, RZ, RZ, R46 ;  /* 0x000000ffff0c7224 */ /* 0x000fc800078e002e */
[----:B------:R-:W-:-:S07]  /*3f60*/  IMAD.MOV.U32 R14, RZ, RZ, R47 ;  /* 0x000000ffff0e7224 */ /* 0x000fce00078e002f */
.L_x_428:
[----:B------:R-:W-:Y:S05]  /*3f70*/  BSYNC B2 ;  /* 0x0000000000027941 */ /* 0x000fea0003800000 */
.L_x_427:
[----:B--2---:R-:W-:Y:S01]  /*3f80*/  MOV R44, R56 ;  /* 0x00000038002c7202 */ /* 0x004fe20000000f00 */
[----:B------:R-:W-:Y:S02]  /*3f90*/  IMAD.SHL.U32 R11, R150, 0x8, RZ ;  /* 0x00000008960b7824 */ /* 0x000fe400078e00ff */
[----:B-1----:R-:W-:Y:S02]  /*3fa0*/  IMAD.MOV.U32 R45, RZ, RZ, R57 ;  /* 0x000000ffff2d7224 */ /* 0x002fe400078e0039 */
[----:B------:R-:W-:-:S05]  /*3fb0*/  IMAD.WIDE R44, R11, 0x2, R44 ;  /* 0x000000020b2c7825 */ /* 0x000fca00078e022c */
[----:B------:R1:W-:Y:S02]  /*3fc0*/  ST.E.128 desc[UR42][R44.64], R12 ;  /* 0x0000000c2c007985 */ /* 0x0003e4000c101d2a */
.L_x_426:
[----:B------:R-:W-:Y:S05]  /*3fd0*/  BSYNC B1 ;  /* 0x0000000000017941 */ /* 0x000fea0003800000 */
.L_x_425:
[----:B------:R-:W-:Y:S01]  /*3fe0*/  LOP3.LUT P3, RZ, R27, 0x8, RZ, 0xc0, !PT ;  /* 0x000000081bff7812 */ /* 0x000fe2000786c0ff */
[----:B------:R-:W-:-:S12]  /*3ff0*/  BSSY B1, `(.L_x_429) ;  /* 0x0000037000017945 */ /* 0x000fd80003800000 */
[----:B------:R-:W-:Y:S05]  /*4000*/  @!P3 BRA `(.L_x_430) ;  /* 0x0000000000d4b947 */ /* 0x000fea0003800000 */
[----:B------:R-:W5:Y:S01]  /*4010*/  LDL R11, [R1+0x24] ;  /* 0x00002400010b7983 */ /* 0x000f620000100800 */
[----:B------:R-:W-:Y:S03]  /*4020*/  BSSY B2, `(.L_x_431) ;  /* 0x0000030000027945 */ /* 0x000fe60003800000 */
[----:B-1-34-:R1:W3:Y:S01]  /*4030*/  LDS.128 R12, [R60+0x17000] ;  /* 0x017000003c0c7984 */ /* 0x01a2e20000000c00 */
[----:B-----5:R-:W-:-:S13]  /*4040*/  ISETP.GE.AND P3, PT, R11, R96, PT ;  /* 0x000000600b00720c */ /* 0x020fda0003f66270 */
[----:B-1-3--:R-:W-:Y:S05]  /*4050*/  @P3 BRA `(.L_x_432) ;  /* 0x0000000000b03947 */ /* 0x00afea0003800000 */
[--C-:B------:R-:W-:Y:S02]  /*4060*/  SHF.R.U64 R11, R40, 0x10, R41.reuse ;  /* 0x00000010280b7819 */ /* 0x100fe40000001229 */
[----:B------:R-:W-:Y:S01]  /*4070*/  SHF.R.U32.HI R40, RZ, 0x10, R41 ;  /* 0x00000010ff287819 */ /* 0x000fe20000011629 */
[----:B------:R-:W-:Y:S01]  /*4080*/  IMAD.MOV.U32 R41, RZ, RZ, R13 ;  /* 0x000000ffff297224 */ /* 0x000fe200078e000d */
[--C-:B------:R-:W-:Y:S01]  /*4090*/  SHF.R.U64 R42, R42, 0x10, R43.reuse ;  /* 0x000000102a2a7819 */ /* 0x100fe2000000122b */
[----:B------:R-:W-:Y:S01]  /*40a0*/  HADD2.F32 R11, -RZ, R11.H0_H0 ;  /* 0x2000000bff0b7230 */ /* 0x000fe20000004100 */
[----:B------:R-:W-:Y:S01]  /*40b0*/  SHF.R.U32.HI R43, RZ, 0x10, R43 ;  /* 0x00000010ff2b7819 */ /* 0x000fe2000001162b */
[----:B------:R-:W-:Y:S02]  /*40c0*/  HADD2.F32 R40, -RZ, R40.H0_H0 ;  /* 0x20000028ff287230 */ /* 0x000fe40000004100 */
[----:B------:R-:W-:Y:S02]  /*40d0*/  HADD2.F32 R42, -RZ, R42.H0_H0 ;  /* 0x2000002aff2a7230 */ /* 0x000fe40000004100 */
[----:B------:R-:W-:-:S02]  /*40e0*/  HADD2.F32 R13, -RZ, R41.H1_H1 ;  /* 0x30000029ff0d7230 */ /* 0x000fc40000004100 */
[----:B------:R-:W-:-:S03]  /*40f0*/  HADD2.F32 R41, -RZ, R41.H0_H0 ;  /* 0x20000029ff297230 */ /* 0x000fc60000004100 */
[-C--:B------:R-:W-:Y:S02]  /*4100*/  FMUL.FTZ R44, R13, R42.reuse ;  /* 0x0000002a0d2c7220 */ /* 0x080fe40000410000 */
[C---:B------:R-:W-:Y:S02]  /*4110*/  FMUL.FTZ R42, R41.reuse, R42 ;  /* 0x0000002a292a7220 */ /* 0x040fe40000410000 */
[-C--:B------:R-:W-:Y:S02]  /*4120*/  FFMA.FTZ R44, R41, R11.reuse, -R44 ;  /* 0x0000000b292c7223 */ /* 0x080fe4000001082c */
[----:B------:R-:W-:Y:S01]  /*4130*/  FFMA.FTZ R42, R13, R11, R42 ;  /* 0x0000000b0d2a7223 */ /* 0x000fe2000001002a */
[----:B------:R-:W-:Y:S02]  /*4140*/  IMAD.MOV.U32 R13, RZ, RZ, R15 ;  /* 0x000000ffff0d7224 */ /* 0x000fe400078e000f */
[----:B------:R-:W-:Y:S02]  /*4150*/  HADD2.F32 R15, -RZ, R43.H0_H0 ;  /* 0x2000002bff0f7230 */ /* 0x000fe40000004100 */
[----:B------:R-:W-:Y:S01]  /*4160*/  F2FP.F16.F32.PACK_AB R42, R42, R44 ;  /* 0x0000002c2a2a723e */ /* 0x000fe200000000ff */
[----:B------:R-:W-:-:S02]  /*4170*/  HADD2.F32 R11, -RZ, R13.H1_H1 ;  /* 0x3000000dff0b7230 */ /* 0x000fc40000004100 */
[----:B------:R-:W-:-:S03]  /*4180*/  HADD2.F32 R13, -RZ, R13.H0_H0 ;  /* 0x2000000dff0d7230 */ /* 0x000fc60000004100 */
[-C--:B------:R-:W-:Y:S02]  /*4190*/  FMUL.FTZ R41, R11, R15.reuse ;  /* 0x0000000f0b297220 */ /* 0x080fe40000410000 */
[C---:B------:R-:W-:Y:S02]  /*41a0*/  FMUL.FTZ R15, R13.reuse, R15 ;  /* 0x0000000f0d0f7220 */ /* 0x040fe40000410000 */
[-C--:B------:R-:W-:Y:S01]  /*41b0*/  FFMA.FTZ R41, R13, R40.reuse, -R41 ;  /* 0x000000280d297223 */ /* 0x080fe20000010829 */
[----:B------:R-:W-:Y:S02]  /*41c0*/  HADD2.F32 R13, -RZ, R106.H0_H0 ;  /* 0x2000006aff0d7230 */ /* 0x000fe40000004100 */
[----:B------:R-:W-:Y:S01]  /*41d0*/  FFMA.FTZ R15, R11, R40, R15 ;  /* 0x000000280b0f7223 */ /* 0x000fe2000001000f */
[--C-:B------:R-:W-:Y:S02]  /*41e0*/  HADD2.F32 R11, -RZ, R12.reuse.H0_H0 ;  /* 0x2000000cff0b7230 */ /* 0x100fe40000004100 */
[----:B------:R-:W-:-:S02]  /*41f0*/  HADD2.F32 R12, -RZ, R12.H1_H1 ;  /* 0x3000000cff0c7230 */ /* 0x000fc40000004100 */
[--C-:B------:R-:W-:Y:S01]  /*4200*/  HADD2.F32 R40, -RZ, R105.reuse.H0_H0 ;  /* 0x20000069ff287230 */ /* 0x100fe20000004100 */
[----:B------:R-:W-:Y:S01]  /*4210*/  F2FP.F16.F32.PACK_AB R15, R15, R41 ;  /* 0x000000290f0f723e */ /* 0x000fe200000000ff */
[----:B------:R-:W-:Y:S02]  /*4220*/  HADD2.F32 R106, -RZ, R106.H1_H1 ;  /* 0x3000006aff6a7230 */ /* 0x000fe40000004100 */
[CC--:B------:R-:W-:Y:S01]  /*4230*/  FMUL.FTZ R43, R12.reuse, R13.reuse ;  /* 0x0000000d0c2b7220 */ /* 0x0c0fe20000410000 */
[C---:B------:R-:W-:Y:S01]  /*4240*/  FMUL.FTZ R13, R11.reuse, R13 ;  /* 0x0000000d0b0d7220 */ /* 0x040fe20000410000 */
[----:B------:R-:W-:Y:S02]  /*4250*/  HADD2.F32 R105, -RZ, R105.H1_H1 ;  /* 0x30000069ff697230 */ /* 0x000fe40000004100 */
[-C--:B------:R-:W-:Y:S01]  /*4260*/  FFMA.FTZ R43, R11, R40.reuse, -R43 ;  /* 0x000000280b2b7223 */ /* 0x080fe2000001082b */
[--C-:B------:R-:W-:Y:S02]  /*4270*/  HADD2.F32 R11, -RZ, R14.reuse.H0_H0 ;  /* 0x2000000eff0b7230 */ /* 0x100fe40000004100 */
[----:B------:R-:W-:Y:S01]  /*4280*/  FFMA.FTZ R13, R12, R40, R13 ;  /* 0x000000280c0d7223 */ /* 0x000fe2000001000d */
[----:B------:R-:W-:-:S04]  /*4290*/  HADD2.F32 R14, -RZ, R14.H1_H1 ;  /* 0x3000000eff0e7230 */ /* 0x000fc80000004100 */
[----:B------:R-:W-:Y:S01]  /*42a0*/  F2FP.F16.F32.PACK_AB R43, R13, R43 ;  /* 0x0000002b0d2b723e */ /* 0x000fe200000000ff */
[CC--:B------:R-:W-:Y:S01]  /*42b0*/  FMUL.FTZ R12, R14.reuse, R106.reuse ;  /* 0x0000006a0e0c7220 */ /* 0x0c0fe20000410000 */
[C---:B------:R-:W-:Y:S01]  /*42c0*/  FMUL.FTZ R106, R11.reuse, R106 ;  /* 0x0000006a0b6a7220 */ /* 0x040fe20000410000 */
[----:B------:R-:W-:Y:S02]  /*42d0*/  IMAD.MOV.U32 R13, RZ, RZ, R42 ;  /* 0x000000ffff0d7224 */ /* 0x000fe400078e002a */
[-C--:B------:R-:W-:Y:S01]  /*42e0*/  FFMA.FTZ R12, R11, R105.reuse, -R12 ;  /* 0x000000690b0c7223 */ /* 0x080fe2000001080c */
[----:B------:R-:W-:-:S05]  /*42f0*/  FFMA.FTZ R105, R14, R105, R106 ;  /* 0x000000690e697223 */ /* 0x000fca000001006a */
[----:B------:R-:W-:Y:S01]  /*4300*/  F2FP.F16.F32.PACK_AB R14, R105, R12 ;  /* 0x0000000c690e723e */ /* 0x000fe200000000ff */
[----:B------:R-:W-:-:S07]  /*4310*/  IMAD.MOV.U32 R12, RZ, RZ, R43 ;  /* 0x000000ffff0c7224 */ /* 0x000fce00078e002b */
.L_x_432:
[----:B------:R-:W-:Y:S05]  /*4320*/  BSYNC B2 ;  /* 0x0000000000027941 */ /* 0x000fea0003800000 */
.L_x_431:
[----:B--2---:R-:W-:-:S04]  /*4330*/  LEA R40, P3, R23, R56, 0x1 ;  /* 0x0000003817287211 */ /* 0x004fc800078608ff */
[----:B------:R-:W-:-:S05]  /*4340*/  LEA.HI.X R41, R23, R57, R154, 0x1, P3 ;  /* 0x0000003917297211 */ /* 0x000fca00018f0c9a */
[----:B------:R1:W-:Y:S04]  /*4350*/  ST.E.128 desc[UR42][R40.64], R12 ;  /* 0x0000000c28007985 */ /* 0x0003e8000c101d2a */
.L_x_430:
[----:B------:R-:W-:Y:S05]  /*4360*/  BSYNC B1 ;  /* 0x0000000000017941 */ /* 0x000fea0003800000 */
.L_x_429:
[----:B------:R-:W-:Y:S01]  /*4370*/  LOP3.LUT P3, RZ, R27, 0x10, RZ, 0xc0, !PT ;  /* 0x000000101bff7812 */ /* 0x000fe2000786c0ff */
[----:B------:R-:W-:-:S12]  /*4380*/  BSSY B1, `(.L_x_433) ;  /* 0x0000036000017945 */ /* 0x000fd80003800000 */
[----:B------:R-:W-:Y:S05]  /*4390*/  @!P3 BRA `(.L_x_434) ;  /* 0x0000000000d0b947 */ /* 0x000fea0003800000 */
[----:B-1-34-:R1:W3:Y:S01]  /*43a0*/  LDS.128 R12, [R61+0x19000] ;  /* 0x019000003d0c7984 */ /* 0x01a2e20000000c00 */
[C---:B--2---:R-:W-:Y:S01]  /*43b0*/  LEA R40, P3, R22.reuse, R56, 0x1 ;  /* 0x0000003816287211 */ /* 0x044fe200078608ff */
[----:B------:R-:W-:Y:S03]  /*43c0*/  BSSY B2, `(.L_x_435) ;  /* 0x0000030000027945 */ /* 0x000fe60003800000 */
[----:B------:R-:W-:Y:S02]  /*43d0*/  LEA.HI.X R41, R22, R57, R153, 0x1, P3 ;  /* 0x0000003916297211 */ /* 0x000fe400018f0c99 */
[----:B------:R-:W-:-:S13]  /*43e0*/  ISETP.GE.AND P3, PT, R155, R96, PT ;  /* 0x000000609b00720c */ /* 0x000fda0003f66270 */
[----:B-1----:R-:W-:Y:S05]  /*43f0*/  @P3 BRA `(.L_x_436) ;  /* 0x0000000000b03947 */ /* 0x002fea0003800000 */
[----:B------:R-:W-:Y:S02]  /*4400*/  SHF.R.U64 R42, R38, 0x10, R39 ;  /* 0x00000010262a7819 */ /* 0x000fe40000001227 */
[----:B---3--:R-:W-:Y:S02]  /*4410*/  MOV R38, R13 ;  /* 0x0000000d00267202 */ /* 0x008fe40000000f00 */
[----:B------:R-:W-:Y:S01]  /*4420*/  SHF.R.U64 R13, R36, 0x10, R37 ;  /* 0x00000010240d7819 */ /* 0x000fe20000001225 */
[----:B------:R-:W-:Y:S01]  /*4430*/  HADD2.F32 R42, -RZ, R42.H0_H0 ;  /* 0x2000002aff2a7230 */ /* 0x000fe20000004100 */
[----:B------:R-:W-:Y:S01]  /*4440*/  SHF.R.U32.HI R39, RZ, 0x10, R39 ;  /* 0x00000010ff277819 */ /* 0x000fe20000011627 */
[--C-:B------:R-:W-:Y:S01]  /*4450*/  HADD2.F32 R11, -RZ, R38.reuse.H1_H1 ;  /* 0x30000026ff0b7230 */ /* 0x100fe20000004100 */
[----:B------:R-:W-:Y:S01]  /*4460*/  SHF.R.U32.HI R37, RZ, 0x10, R37 ;  /* 0x00000010ff257819 */ /* 0x000fe20000011625 */
[----:B------:R-:W-:Y:S02]  /*4470*/  HADD2.F32 R36, -RZ, R38.H0_H0 ;  /* 0x20000026ff247230 */ /* 0x000fe40000004100 */
[----:B------:R-:W-:-:S02]  /*4480*/  HADD2.F32 R13, -RZ, R13.H0_H0 ;  /* 0x2000000dff0d7230 */ /* 0x000fc40000004100 */
[CC--:B------:R-:W-:Y:S01]  /*4490*/  FMUL.FTZ R38, R11.reuse, R42.reuse ;  /* 0x0000002a0b267220 */ /* 0x0c0fe20000410000 */
[----:B------:R-:W-:Y:S02]  /*44a0*/  HADD2.F32 R39, -RZ, R39.H0_H0 ;  /* 0x20000027ff277230 */ /* 0x000fe40000004100 */
[C---:B------:R-:W-:Y:S01]  /*44b0*/  FMUL.FTZ R42, R36.reuse, R42 ;  /* 0x0000002a242a7220 */ /* 0x040fe20000410000 */
[----:B------:R-:W-:Y:S02]  /*44c0*/  HADD2.F32 R37, -RZ, R37.H0_H0 ;  /* 0x20000025ff257230 */ /* 0x000fe40000004100 */
[-C--:B------:R-:W-:Y:S01]  /*44d0*/  FFMA.FTZ R38, R36, R13.reuse, -R38 ;  /* 0x0000000d24267223 */ /* 0x080fe20000010826 */
[----:B------:R-:W-:Y:S02]  /*44e0*/  IMAD.MOV.U32 R36, RZ, RZ, R12 ;  /* 0x000000ffff247224 */ /* 0x000fe400078e000c */
[----:B------:R-:W-:Y:S01]  /*44f0*/  FFMA.FTZ R11, R11, R13, R42 ;  /* 0x0000000d0b0b7223 */ /* 0x000fe2000001002a */
[----:B------:R-:W-:-:S02]  /*4500*/  HADD2.F32 R13, -RZ, R15.H1_H1 ;  /* 0x3000000fff0d7230 */ /* 0x000fc40000004100 */
[----:B------:R-:W-:Y:S02]  /*4510*/  HADD2.F32 R12, -RZ, R15.H0_H0 ;  /* 0x2000000fff0c7230 */ /* 0x000fe40000004100 */
[----:B------:R-:W-:Y:S01]  /*4520*/  F2FP.F16.F32.PACK_AB R11, R11, R38 ;  /* 0x000000260b0b723e */ /* 0x000fe200000000ff */
[CC--:B------:R-:W-:Y:S02]  /*4530*/  FMUL.FTZ R15, R13.reuse, R39.reuse ;  /* 0x000000270d0f7220 */ /* 0x0c0fe40000410000 */
[C---:B------:R-:W-:Y:S01]  /*4540*/  FMUL.FTZ R42, R12.reuse, R39 ;  /* 0x000000270c2a7220 */ /* 0x040fe20000410000 */
[----:B------:R-:W-:Y:S02]  /*4550*/  HADD2.F32 R39, -RZ, R104.H0_H0 ;  /* 0x20000068ff277230 */ /* 0x000fe40000004100 */
[-C--:B------:R-:W-:Y:S01]  /*4560*/  FFMA.FTZ R12, R12, R37.reuse, -R15 ;  /* 0x000000250c0c7223 */ /* 0x080fe2000001080f */
[--C-:B------:R-:W-:Y:S02]  /*4570*/  HADD2.F32 R15, -RZ, R36.reuse.H0_H0 ;  /* 0x20000024ff0f7230 */ /* 0x100fe40000004100 */
[----:B------:R-:W-:Y:S01]  /*4580*/  FFMA.FTZ R13, R13, R37, R42 ;  /* 0x000000250d0d7223 */ /* 0x000fe2000001002a */
[----:B------:R-:W-:-:S02]  /*4590*/  HADD2.F32 R36, -RZ, R36.H1_H1 ;  /* 0x30000024ff247230 */ /* 0x000fc40000004100 */
[--C-:B------:R-:W-:Y:S02]  /*45a0*/  HADD2.F32 R37, -RZ, R103.reuse.H0_H0 ;  /* 0x20000067ff257230 */ /* 0x100fe40000004100 */
[----:B------:R-:W-:Y:S02]  /*45b0*/  HADD2.F32 R104, -RZ, R104.H1_H1 ;  /* 0x30000068ff687230 */ /* 0x000fe40000004100 */
[CC--:B------:R-:W-:Y:S01]  /*45c0*/  FMUL.FTZ R42, R36.reuse, R39.reuse ;  /* 0x00000027242a7220 */ /* 0x0c0fe20000410000 */
[C---:B------:R-:W-:Y:S01]  /*45d0*/  FMUL.FTZ R39, R15.reuse, R39 ;  /* 0x000000270f277220 */ /* 0x040fe20000410000 */
[----:B------:R-:W-:Y:S02]  /*45e0*/  HADD2.F32 R103, -RZ, R103.H1_H1 ;  /* 0x30000067ff677230 */ /* 0x000fe40000004100 */
[-C--:B------:R-:W-:Y:S01]  /*45f0*/  FFMA.FTZ R15, R15, R37.reuse, -R42 ;  /* 0x000000250f0f7223 */ /* 0x080fe2000001082a */
[----:B------:R-:W-:Y:S01]  /*4600*/  FFMA.FTZ R36, R36, R37, R39 ;  /* 0x0000002524247223 */ /* 0x000fe20000010027 */
[----:B------:R-:W-:-:S02]  /*4610*/  HADD2.F32 R37, -RZ, R14.H0_H0 ;  /* 0x2000000eff257230 */ /* 0x000fc40000004100 */
[----:B------:R-:W-:-:S03]  /*4620*/  HADD2.F32 R14, -RZ, R14.H1_H1 ;  /* 0x3000000eff0e7230 */ /* 0x000fc60000004100 */
[CC--:B------:R-:W-:Y:S02]  /*4630*/  FMUL.FTZ R39, R37.reuse, R104.reuse ;  /* 0x0000006825277220 */ /* 0x0c0fe40000410000 */
[C---:B------:R-:W-:Y:S02]  /*4640*/  FMUL.FTZ R42, R14.reuse, R104 ;  /* 0x000000680e2a7220 */ /* 0x040fe40000410000 */
[-C--:B------:R-:W-:Y:S02]  /*4650*/  FFMA.FTZ R39, R14, R103.reuse, R39 ;  /* 0x000000670e277223 */ /* 0x080fe40000010027 */
[----:B------:R-:W-:Y:S01]  /*4660*/  FFMA.FTZ R42, R37, R103, -R42 ;  /* 0x00000067252a7223 */ /* 0x000fe2000001082a */
[----:B------:R-:W-:Y:S01]  /*4670*/  F2FP.F16.F32.PACK_AB R37, R13, R12 ;  /* 0x0000000c0d25723e */ /* 0x000fe200000000ff */
[----:B------:R-:W-:Y:S01]  /*4680*/  IMAD.MOV.U32 R13, RZ, RZ, R11 ;  /* 0x000000ffff0d7224 */ /* 0x000fe200078e000b */
[----:B------:R-:W-:Y:S02]  /*4690*/  F2FP.F16.F32.PACK_AB R12, R36, R15 ;  /* 0x0000000f240c723e */ /* 0x000fe400000000ff */
[----:B------:R-:W-:Y:S01]  /*46a0*/  F2FP.F16.F32.PACK_AB R14, R39, R42 ;  /* 0x0000002a270e723e */ /* 0x000fe200000000ff */
[----:B------:R-:W-:-:S07]  /*46b0*/  IMAD.MOV.U32 R15, RZ, RZ, R37 ;  /* 0x000000ffff0f7224 */ /* 0x000fce00078e0025 */
.L_x_436:
[----:B------:R-:W-:Y:S05]  /*46c0*/  BSYNC B2 ;  /* 0x0000000000027941 */ /* 0x000fea0003800000 */
.L_x_435:
[----:B---3--:R1:W-:Y:S02]  /*46d0*/  ST.E.128 desc[UR42][R40.64], R12 ;  /* 0x0000000c28007985 */ /* 0x0083e4000c101d2a */
.L_x_434:
[----:B------:R-:W-:Y:S05]  /*46e0*/  BSYNC B1 ;  /* 0x0000000000017941 */ /* 0x000fea0003800000 */
.L_x_433:
[----:B------:R-:W-:-:S13]  /*46f0*/  LOP3.LUT P3, RZ, R27, 0x20, RZ, 0xc0, !PT ;  /* 0x000000201bff7812 */ /* 0x000fda000786c0ff */
[----:B------:R-:W-:Y:S05]  /*4700*/  @!P3 BRA `(.L_x_416) ;  /* 0x000000240054b947 */ /* 0x000fea0003800000 */
[----:B------:R-:W5:Y:S01]  /*4710*/  LDL R11, [R1+0x2c] ;  /* 0x00002c00010b7983 */ /* 0x000f620000100800 */
[C---:B--2---:R-:W-:Y:S01]  /*4720*/  LEA R36, P3, R136.reuse, R56, 0x1 ;  /* 0x0000003888247211 */ /* 0x044fe200078608ff */
[----:B------:R-:W-:Y:S02]  /*4730*/  BSSY B1, `(.L_x_437) ;  /* 0x000002f000017945 */ /* 0x000fe40003800000 */
[----:B-1-34-:R1:W2:Y:S01]  /*4740*/  LDS.128 R12, [R60+0x19000] ;  /* 0x019000003c0c7984 */ /* 0x01a2a20000000c00 */
[----:B------:R-:W-:Y:S02]  /*4750*/  LEA.HI.X R37, R136, R57, R152, 0x1, P3 ;  /* 0x0000003988257211 */ /* 0x000fe400018f0c98 */
[----:B-----5:R-:W-:-:S13]  /*4760*/  ISETP.GE.AND P3, PT, R11, R96, PT ;  /* 0x000000600b00720c */ /* 0x020fda0003f66270 */
[----:B-12---:R-:W-:Y:S05]  /*4770*/  @P3 BRA `(.L_x_438) ;  /* 0x0000000000a83947 */ /* 0x006fea0003800000 */
[--C-:B------:R-:W-:Y:S02]  /*4780*/  SHF.R.U64 R11, R34, 0x10, R35.reuse ;  /* 0x00000010220b7819 */ /* 0x100fe40000001223 */
[----:B------:R-:W-:Y:S02]  /*4790*/  SHF.R.U32.HI R40, RZ, 0x10, R35 ;  /* 0x00000010ff287819 */ /* 0x000fe40000011623 */
[--C-:B------:R-:W-:Y:S01]  /*47a0*/  SHF.R.U64 R39, R32, 0x10, R33.reuse ;  /* 0x0000001020277819 */ /* 0x100fe20000001221 */
[----:B------:R-:W-:Y:S01]  /*47b0*/  IMAD.MOV.U32 R32, RZ, RZ, R12 ;  /* 0x000000ffff207224 */ /* 0x000fe200078e000c */
[----:B------:R-:W-:Y:S01]  /*47c0*/  SHF.R.U32.HI R38, RZ, 0x10, R33 ;  /* 0x00000010ff267819 */ /* 0x000fe20000011621 */
[----:B------:R-:W-:Y:S02]  /*47d0*/  HADD2.F32 R35, -RZ, R11.H0_H0 ;  /* 0x2000000bff237230 */ /* 0x000fe40000004100 */
[----:B------:R-:W-:Y:S02]  /*47e0*/  HADD2.F32 R40, -RZ, R40.H0_H0 ;  /* 0x20000028ff287230 */ /* 0x000fe40000004100 */
[----:B------:R-:W-:-:S02]  /*47f0*/  HADD2.F32 R12, -RZ, R13.H1_H1 ;  /* 0x3000000dff0c7230 */ /* 0x000fc40000004100 */
[----:B------:R-:W-:Y:S02]  /*4800*/  HADD2.F32 R11, -RZ, R13.H0_H0 ;  /* 0x2000000dff0b7230 */ /* 0x000fe40000004100 */
[--C-:B------:R-:W-:Y:S02]  /*4810*/  HADD2.F32 R33, -RZ, R15.reuse.H1_H1 ;  /* 0x3000000fff217230 */ /* 0x100fe40000004100 */
[-C--:B------:R-:W-:Y:S01]  /*4820*/  FMUL.FTZ R42, R12, R35.reuse ;  /* 0x000000230c2a7220 */ /* 0x080fe20000410000 */
[----:B------:R-:W-:Y:S02]  /*4830*/  HADD2.F32 R13, -RZ, R15.H0_H0 ;  /* 0x2000000fff0d7230 */ /* 0x000fe40000004100 */
[----:B------:R-:W-:Y:S01]  /*4840*/  FMUL.FTZ R35, R11, R35 ;  /* 0x000000230b237220 */ /* 0x000fe20000410000 */
[----:B------:R-:W-:Y:S02]  /*4850*/  HADD2.F32 R34, -RZ, R39.H0_H0 ;  /* 0x20000027ff227230 */ /* 0x000fe40000004100 */
[----:B------:R-:W-:Y:S01]  /*4860*/  FMUL.FTZ R44, R33, R40 ;  /* 0x00000028212c7220 */ /* 0x000fe20000410000 */
[----:B------:R-:W-:-:S02]  /*4870*/  HADD2.F32 R38, -RZ, R38.H0_H0 ;  /* 0x20000026ff267230 */ /* 0x000fc40000004100 */
[----:B------:R-:W-:Y:S01]  /*4880*/  FMUL.FTZ R40, R13, R40 ;  /* 0x000000280d287220 */ /* 0x000fe20000410000 */
[--C-:B------:R-:W-:Y:S02]  /*4890*/  HADD2.F32 R15, -RZ, R32.reuse.H1_H1 ;  /* 0x30000020ff0f7230 */ /* 0x100fe40000004100 */
[-C--:B------:R-:W-:Y:S01]  /*48a0*/  FFMA.FTZ R11, R11, R34.reuse, -R42 ;  /* 0x000000220b0b7223 */ /* 0x080fe2000001082a */
[----:B------:R-:W-:Y:S01]  /*48b0*/  FFMA.FTZ R12, R12, R34, R35 ;  /* 0x000000220c0c7223 */ /* 0x000fe20000010023 */
[-C--:B------:R-:W-:Y:S01]  /*48c0*/  FFMA.FTZ R42, R33, R38.reuse, R40 ;  /* 0x00000026212a7223 */ /* 0x080fe20000010028 */
[----:B------:R-:W-:Y:S02]  /*48d0*/  HADD2.F32 R35, -RZ, R59.H0_H0 ;  /* 0x2000003bff237230 */ /* 0x000fe40000004100 */
[----:B------:R-:W-:Y:S01]  /*48e0*/  FFMA.FTZ R13, R13, R38, -R44 ;  /* 0x000000260d0d7223 */ /* 0x000fe2000001082c */
[----:B------:R-:W-:Y:S01]  /*48f0*/  HADD2.F32 R32, -RZ, R32.H0_H0 ;  /* 0x20000020ff207230 */ /* 0x000fe20000004100 */
[----:B------:R-:W-:Y:S01]  /*4900*/  F2FP.F16.F32.PACK_AB R11, R12, R11 ;  /* 0x0000000b0c0b723e */ /* 0x000fe200000000ff */
[----:B------:R-:W-:-:S02]  /*4910*/  HADD2.F32 R33, -RZ, R14.H1_H1 ;  /* 0x3000000eff217230 */ /* 0x000fc40000004100 */
[-C--:B------:R-:W-:Y:S01]  /*4920*/  FMUL.FTZ R39, R15, R35.reuse ;  /* 0x000000230f277220 */ /* 0x080fe20000410000 */
[----:B------:R-:W-:Y:S02]  /*4930*/  HADD2.F32 R59, -RZ, R59.H1_H1 ;  /* 0x3000003bff3b7230 */ /* 0x000fe40000004100 */
[----:B------:R-:W-:Y:S01]  /*4940*/  FMUL.FTZ R38, R32, R35 ;  /* 0x0000002320267220 */ /* 0x000fe20000410000 */
[----:B------:R-:W-:Y:S02]  /*4950*/  HADD2.F32 R14, -RZ, R14.H0_H0 ;  /* 0x2000000eff0e7230 */ /* 0x000fe40000004100 */
[--C-:B------:R-:W-:Y:S02]  /*4960*/  HADD2.F32 R34, -RZ, R58.reuse.H0_H0 ;  /* 0x2000003aff227230 */ /* 0x100fe40000004100 */
[-C--:B------:R-:W-:Y:S01]  /*4970*/  FMUL.FTZ R35, R33, R59.reuse ;  /* 0x0000003b21237220 */ /* 0x080fe20000410000 */
[----:B------:R-:W-:Y:S02]  /*4980*/  HADD2.F32 R58, -RZ, R58.H1_H1 ;  /* 0x3000003aff3a7230 */ /* 0x000fe40000004100 */
[----:B------:R-:W-:Y:S01]  /*4990*/  FMUL.FTZ R40, R14, R59 ;  /* 0x0000003b0e287220 */ /* 0x000fe20000410000 */
[-C--:B------:R-:W-:Y:S01]  /*49a0*/  FFMA.FTZ R39, R32, R34.reuse, -R39 ;  /* 0x0000002220277223 */ /* 0x080fe20000010827 */
[----:B------:R-:W-:Y:S01]  /*49b0*/  FFMA.FTZ R38, R15, R34, R38 ;  /* 0x000000220f267223 */ /* 0x000fe20000010026 */
[-C--:B------:R-:W-:Y:S01]  /*49c0*/  FFMA.FTZ R35, R14, R58.reuse, -R35 ;  /* 0x0000003a0e237223 */ /* 0x080fe20000010823 */
[----:B------:R-:W-:Y:S01]  /*49d0*/  FFMA.FTZ R40, R33, R58, R40 ;  /* 0x0000003a21287223 */ /* 0x000fe20000010028 */
[----:B------:R-:W-:Y:S01]  /*49e0*/  F2FP.F16.F32.PACK_AB R15, R42, R13 ;  /* 0x0000000d2a0f723e */ /* 0x000fe200000000ff */
[----:B------:R-:W-:Y:S01]  /*49f0*/  IMAD.MOV.U32 R13, RZ, RZ, R11 ;  /* 0x000000ffff0d7224 */ /* 0x000fe200078e000b */
[----:B------:R-:W-:-:S02]  /*4a00*/  F2FP.F16.F32.PACK_AB R12, R38, R39 ;  /* 0x00000027260c723e */ /* 0x000fc400000000ff */
[----:B------:R-:W-:-:S07]  /*4a10*/  F2FP.F16.F32.PACK_AB R14, R40, R35 ;  /* 0x00000023280e723e */ /* 0x000fce00000000ff */
.L_x_438:
[----:B------:R-:W-:Y:S05]  /*4a20*/  BSYNC B1 ;  /* 0x0000000000017941 */ /* 0x000fea0003800000 */
.L_x_437:
[----:B------:R1:W-:Y:S01]  /*4a30*/  ST.E.128 desc[UR42][R36.64], R12 ;  /* 0x0000000c24007985 */ /* 0x0003e2000c101d2a */
[----:B------:R-:W-:Y:S05]  /*4a40*/  BRA `(.L_x_416) ;  /* 0x0000002000847947 */ /* 0x000fea0003800000 */
.L_x_409:
        /* <DEDUP_REMOVED lines=15> */
[----:B------:R-:W-:Y:S01]  /*4b40*/  IADD3 R15, P2, R66, R14, RZ ;  /* 0x0000000e420f7210 */ /* 0x000fe20007f5e0ff */
[----:B------:R-:W-:Y:S01]  /*4b50*/  ULDC.64 UR4, c[0x0][0x3e8] ;  /* 0x0000fa0000047ab9 */ /* 0x000fe20000000a00 */
[----:B------:R-:W-:Y:S02]  /*4b60*/  CS2R R42, SRZ ;  /* 0x00000000002a7805 */ /* 0x000fe4000001ff00 */
[----:B------:R-:W-:Y:S02]  /*4b70*/  CS2R R40, SRZ ;  /* 0x0000000000287805 */ /* 0x000fe4000001ff00 */
[----:B------:R-:W-:Y:S02]  /*4b80*/  IADD3.X R34, R11, R81, RZ, P2, !PT ;  /* 0x000000510b227210 */ /* 0x000fe400017fe4ff */
[----:B------:R-:W-:Y:S02]  /*4b90*/  CS2R R54, SRZ ;  /* 0x0000000000367805 */ /* 0x000fe4000001ff00 */
[----:B------:R-:W-:-:S02]  /*4ba0*/  IADD3 R13, P2, R62, R12, RZ ;  /* 0x0000000c3e0d7210 */ /* 0x000fc40007f5e0ff */
[----:B------:R-:W-:-:S03]  /*4bb0*/  CS2R R52, SRZ ;  /* 0x0000000000347805 */ /* 0x000fc6000001ff00 */
        /* <DEDUP_REMOVED lines=8> */
[----:B------:R-:W-:Y:S02]  /*4c40*/  CS2R R36, SRZ ;  /* 0x0000000000247805 */ /* 0x000fe4000001ff00 */
[----:B------:R-:W-:Y:S02]  /*4c50*/  CS2R R50, SRZ ;  /* 0x0000000000327805 */ /* 0x000fe4000001ff00 */
[----:B------:R-:W-:-:S05]  /*4c60*/  CS2R R48, SRZ ;  /* 0x0000000000307805 */ /* 0x000fca000001ff00 */
[----:B------:R0:W5:Y:S04]  /*4c70*/  @!P2 LDG.E.128 R40, desc[UR42][R14.64] ;  /* 0x0000002a0e28a981 */ /* 0x000168000c1e1d00 */
[----:B------:R0:W5:Y:S01]  /*4c80*/  @!P2 LDG.E.128 R52, desc[UR42][R12.64] ;  /* 0x0000002a0c34a981 */ /* 0x000162000c1e1d00 */
[----:B------:R-:W-:Y:S02]  /*4c90*/  ISETP.GE.AND P2, PT, R3, R96, PT ;  /* 0x000000600300720c */ /* 0x000fe40003f46270 */
[----:B------:R-:W-:Y:S02]  /*4ca0*/  CS2R R34, SRZ ;  /* 0x0000000000227805 */ /* 0x000fe4000001ff00 */
[----:B------:R-:W-:Y:S02]  /*4cb0*/  CS2R R32, SRZ ;  /* 0x0000000000207805 */ /* 0x000fe4000001ff00 */
[----:B------:R-:W-:-:S02]  /*4cc0*/  CS2R R46, SRZ ;  /* 0x00000000002e7805 */ /* 0x000fc4000001ff00 */
[----:B------:R-:W-:-:S05]  /*4cd0*/  CS2R R44, SRZ ;  /* 0x00000000002c7805 */ /* 0x000fca000001ff00 */
[----:B------:R0:W5:Y:S04]  /*4ce0*/  @!P2 LDG.E.128 R36, desc[UR42][R14.64+0x20] ;  /* 0x0000202a0e24a981 */ /* 0x000168000c1e1d00 */
[----:B------:R0:W5:Y:S01]  /*4cf0*/  @!P2 LDG.E.128 R48, desc[UR42][R12.64+0x20] ;  /* 0x0000202a0c30a981 */ /* 0x000162000c1e1d00 */
[----:B------:R-:W-:-:S13]  /*4d00*/  ISETP.GE.AND P2, PT, R4, R96, PT ;  /* 0x000000600400720c */ /* 0x000fda0003f46270 */
[----:B------:R0:W5:Y:S04]  /*4d10*/  @!P2 LDG.E.128 R32, desc[UR42][R14.64+0x40] ;  /* 0x0000402a0e20a981 */ /* 0x000168000c1e1d00 */
[----:B------:R0:W5:Y:S02]  /*4d20*/  @!P2 LDG.E.128 R44, desc[UR42][R12.64+0x40] ;  /* 0x0000402a0c2ca981 */ /* 0x000164000c1e1d00 */
.L_x_440:
[----:B------:R-:W-:Y:S05]  /*4d30*/  BSYNC B1 ;  /* 0x0000000000017941 */ /* 0x000fea0003800000 */
.L_x_439:
[----:B-----5:R-:W-:Y:S01]  /*4d40*/  IMAD.MOV.U32 R11, RZ, RZ, R34 ;  /* 0x000000ffff0b7224 */ /* 0x020fe200078e0022 */
[----:B------:R-:W-:Y:S01]  /*4d50*/  UISETP.NE.AND UP0, UPT, UR40, 0x3, UPT ;  /* 0x000000032800788c */ /* 0x000fe2000bf05270 */
[----:B0-----:R-:W-:-:S05]  /*4d60*/  IMAD.MOV.U32 R12, RZ, RZ, R35 ;  /* 0x000000ffff0c7224 */ /* 0x001fca00078e0023 */
[----:B------:R-:W-:Y:S01]  /*4d70*/  PRMT R110, R11, 0x5410, R12 ;  /* 0x000054100b6e7816 */ /* 0x000fe2000000000c */
[----:B------:R-:W-:Y:S01]  /*4d80*/  IMAD.MOV.U32 R12, RZ, RZ, R32 ;  /* 0x000000ffff0c7224 */ /* 0x000fe200078e0020 */
[----:B------:R-:W-:Y:S01]  /*4d90*/  PLOP3.LUT P2, PT, PT, PT, UP0, 0x80, 0x0 ;  /* 0x000000000000781c */ /* 0x000fe20003f4f008 */
[----:B------:R-:W-:-:S05]  /*4da0*/  IMAD.MOV.U32 R11, RZ, RZ, R33 ;  /* 0x000000ffff0b7224 */ /* 0x000fca00078e0021 */
[----:B------:R-:W-:Y:S01]  /*4db0*/  PRMT R111, R12, 0x5410, R11 ;  /* 0x000054100c6f7816 */ /* 0x000fe2000000000b */
[----:B------:R-:W-:Y:S01]  /*4dc0*/  IMAD.MOV.U32 R11, RZ, RZ, R39 ;  /* 0x000000ffff0b7224 */ /* 0x000fe200078e0027 */
[----:B------:R-:W-:-:S04]  /*4dd0*/  MOV R12, R38 ;  /* 0x00000026000c7202 */ /* 0x000fc80000000f00 */
[----:B------:R-:W-:Y:S01]  /*4de0*/  PRMT R114, R114, 0x5410, R12 ;  /* 0x0000541072727816 */ /* 0x000fe2000000000c */
[----:B------:R-:W-:Y:S01]  /*4df0*/  IMAD.MOV.U32 R12, RZ, RZ, R36 ;  /* 0x000000ffff0c7224 */ /* 0x000fe200078e0024 */
[----:B------:R-:W-:Y:S01]  /*4e00*/  PRMT R116, R11, 0x7610, R116 ;  /* 0x000076100b747816 */ /* 0x000fe20000000074 */
[----:B------:R-:W-:-:S03]  /*4e10*/  IMAD.MOV.U32 R11, RZ, RZ, R37 ;  /* 0x000000ffff0b7224 */ /* 0x000fc600078e0025 */
[----:B------:R-:W-:Y:S01]  /*4e20*/  PRMT R115, R12, 0x7610, R115 ;  /* 0x000076100c737816 */ /* 0x000fe20000000073 */
[----:B------:R-:W-:Y:S01]  /*4e30*/  IMAD.MOV.U32 R12, RZ, RZ, R43 ;  /* 0x000000ffff0c7224 */ /* 0x000fe200078e002b */
[----:B------:R-:W-:Y:S01]  /*4e40*/  PRMT R117, R11, 0x7610, R117 ;  /* 0x000076100b757816 */ /* 0x000fe20000000075 */
[----:B------:R-:W-:-:S05]  /*4e50*/  IMAD.MOV.U32 R11, RZ, RZ, R42 ;  /* 0x000000ffff0b7224 */ /* 0x000fca00078e002a */
[----:B------:R-:W-:Y:S01]  /*4e60*/  PRMT R118, R11, 0x5410, R12 ;  /* 0x000054100b767816 */ /* 0x000fe2000000000c */
[----:B------:R-:W-:Y:S01]  /*4e70*/  IMAD.MOV.U32 R12, RZ, RZ, R41 ;  /* 0x000000ffff0c7224 */ /* 0x000fe200078e0029 */
[----:B------:R-:W-:-:S04]  /*4e80*/  MOV R11, R40 ;  /* 0x00000028000b7202 */ /* 0x000fc80000000f00 */
[----:B------:R-:W-:Y:S01]  /*4e90*/  PRMT R119, R11, 0x7610, R119 ;  /* 0x000076100b777816 */ /* 0x000fe20000000077 */
[----:B------:R-:W-:Y:S01]  /*4ea0*/  IMAD.MOV.U32 R11, RZ, RZ, R47 ;  /* 0x000000ffff0b7224 */ /* 0x000fe200078e002f */
[----:B------:R-:W-:Y:S01]  /*4eb0*/  PRMT R108, R12, 0x7610, R108 ;  /* 0x000076100c6c7816 */ /* 0x000fe2000000006c */
        /* <DEDUP_REMOVED lines=8> */
[----:B------:R-:W-:Y:S01]  /*4f40*/  IMAD.MOV.U32 R11, RZ, RZ, R48 ;  /* 0x000000ffff0b7224 */ /* 0x000fe200078e0030 */
[----:B------:R-:W-:-:S04]  /*4f50*/  PRMT R114, R12, 0x7610, R114 ;  /* 0x000076100c727816 */ /* 0x000fc80000000072 */
[----:B------:R-:W-:Y:S01]  /*4f60*/  PRMT R115, R115, 0x5410, R11 ;  /* 0x0000541073737816 */ /* 0x000fe2000000000b */
[----:B------:R-:W-:-:S05]  /*4f70*/  IMAD.MOV.U32 R11, RZ, RZ, R49 ;  /* 0x000000ffff0b7224 */ /* 0x000fca00078e0031 */
[----:B------:R-:W-:Y:S01]  /*4f80*/  PRMT R117, R117, 0x5410, R11 ;  /* 0x0000541075757816 */ /* 0x000fe2000000000b */
        /* <DEDUP_REMOVED lines=8> */
[----:B------:R-:W-:Y:S06]  /*5010*/  @!P2 BRA `(.L_x_441) ;  /* 0x000000000004a947 */ /* 0x000fec0003800000 */
[----:B------:R-:W-:Y:S01]  /*5020*/  BPT.TRAP 0x1 ;  /* 0x000000040000795c */ /* 0x000fe20000300000 */
.L_x_441:
[----:B------:R-:W-:Y:S01]  /*5030*/  IMAD R31, R18, 0x8, R2 ;  /* 0x00000008121f7824 */ /* 0x000fe200078e0202 */
[----:B------:R-:W-:Y:S01]  /*5040*/  SHF.L.U32 R79, R138, 0x1f, RZ ;  /* 0x0000001f8a4f7819 */ /* 0x000fe200000006ff */
[----:B------:R-:W-:Y:S03]  /*5050*/  BSSY B1, `(.L_x_442) ;  /* 0x0000003000017945 */ /* 0x000fe60003800000 */
[----:B------:R-:W0:Y:S02]  /*5060*/  SYNCS.PHASECHK.TRANS64.TRYWAIT P4, [R31+URZ+0x2d890], R79 ;  /* 0x02d8904f1f0075a7 */ /* 0x000e24000808017f */
[----:B0-----:R-:W-:Y:S05]  /*5070*/  @!P4 BRA `(.L_x_443) ;  /* 0x00000158005cc947 */ /* 0x001fea0003800000 */
.L_x_677:
[----:B------:R-:W-:Y:S05]  /*5080*/  BSYNC B1 ;  /* 0x0000000000017941 */ /* 0x000fea0003800000 */
.L_x_442:
[----:B------:R-:W-:-:S03]  /*5090*/  UMOV UR4, 0xffffffff ;  /* 0xffffffff00047882 */ /* 0x000fc60000000000 */
[----:B------:R-:W-:Y:S05]  /*50a0*/  BRA.DIV UR4, `(.L_x_444) ;  /* 0x0000015a04647947 */ /* 0x000fea000b800000 */
[----:B------:R1:W2:Y:S04]  /*50b0*/  SHFL.IDX PT, R83, R57, RZ, 0x1e1f ;  /* 0x001e1fff39537589 */ /* 0x0002a800000e0000 */
[----:B------:R1:W3:Y:S02]  /*50c0*/  SHFL.IDX PT, R82, R56, RZ, 0x1e1f ;  /* 0x001e1fff38527589 */ /* 0x0002e400000e0000 */
.L_x_681:
[----:B------:R-:W-:Y:S05]  /*50d0*/  @P3 BRA `(.L_x_416) ;  /* 0x0000001800e03947 */ /* 0x000fea0003800000 */
[----:B------:R-:W4:Y:S01]  /*50e0*/  LDC R11, c[0x0][0x2f4] ;  /* 0x0000bd00ff0b7b82 */ /* 0x000f220000000800 */
[----:B------:R-:W-:Y:S01]  /*50f0*/  ISETP.NE.AND P3, PT, R28, RZ, PT ;  /* 0x000000ff1c00720c */ /* 0x000fe20003f65270 */
[----:B------:R-:W-:Y:S01]  /*5100*/  BSSY B1, `(.L_x_445) ;  /* 0x000007a000017945 */ /* 0x000fe20003800000 */
[----:B----4-:R-:W-:-:S11]  /*5110*/  IMAD.IADD R103, R11, 0x1, -R98 ;  /* 0x000000010b677824 */ /* 0x010fd600078e0a62 */
[----:B------:R-:W-:Y:S05]  /*5120*/  @!P3 BRA `(.L_x_446) ;  /* 0x0000000400dcb947 */ /* 0x000fea0003800000 */
[----:B------:R-:W-:Y:S01]  /*5130*/  SEL R12, R98, R103, !P0 ;  /* 0x00000067620c7207 */ /* 0x000fe20004000000 */
[----:B------:R-:W-:Y:S01]  /*5140*/  BSSY B2, `(.L_x_447) ;  /* 0x000006f000027945 */ /* 0x000fe20003800000 */
[----:B------:R-:W-:Y:S02]  /*5150*/  ISETP.GE.AND P3, PT, R16, R96, PT ;  /* 0x000000601000720c */ /* 0x000fe40003f66270 */
[----:B------:R-:W-:-:S04]  /*5160*/  SHF.R.S32.HI R13, RZ, 0x1f, R12 ;  /* 0x0000001fff0d7819 */ /* 0x000fc8000001140c */
[----:B------:R-:W-:-:S04]  /*5170*/  LEA.HI R13, R13, R12, RZ, 0x4 ;  /* 0x0000000c0d0d7211 */ /* 0x000fc800078f20ff */
[----:B------:R-:W-:-:S04]  /*5180*/  SHF.R.S32.HI R13, RZ, 0x4, R13 ;  /* 0x00000004ff0d7819 */ /* 0x000fc8000001140d */
[----:B------:R-:W-:-:S04]  /*5190*/  LEA.HI.SX32 R104, R70, R13, 0x1d ;  /* 0x0000000d46687211 */ /* 0x000fc800078feaff */
[----:B------:R-:W-:-:S04]  /*51a0*/  SHF.R.S32.HI R12, RZ, 0x1f, R104 ;  /* 0x0000001fff0c7819 */ /* 0x000fc80000011468 */
[----:B------:R-:W-:Y:S01]  /*51b0*/  LEA.HI R12, R12, R104, RZ, 0x2 ;  /* 0x000000680c0c7211 */ /* 0x000fe200078f10ff */
[----:B------:R-:W-:-:S04]  /*51c0*/  IMAD.SHL.U32 R104, R104, 0x8, RZ ;  /* 0x0000000868687824 */ /* 0x000fc800078e00ff */
[----:B------:R-:W-:Y:S01]  /*51d0*/  IMAD.SHL.U32 R12, R12, 0x400, RZ ;  /* 0x000004000c0c7824 */ /* 0x000fe200078e00ff */
[----:B------:R-:W-:-:S04]  /*51e0*/  LOP3.LUT R13, R144, 0x18, R104, 0xf8, !PT ;  /* 0x00000018900d7812 */ /* 0x000fc800078ef868 */
[----:B------:R-:W-:Y:S02]  /*51f0*/  LOP3.LUT R13, R13, R145, RZ, 0x3c, !PT ;  /* 0x000000910d0d7212 */ /* 0x000fe400078e3cff */
[----:B------:R-:W-:-:S04]  /*5200*/  LOP3.LUT R12, R12, 0x7ffff000, RZ, 0xc0, !PT ;  /* 0x7ffff0000c0c7812 */ /* 0x000fc800078ec0ff */
[----:B------:R-:W-:-:S05]  /*5210*/  IADD3 R12, R13, R12, R146 ;  /* 0x0000000c0d0c7210 */ /* 0x000fca0007ffe092 */
[C---:B-1----:R-:W-:Y:S02]  /*5220*/  IMAD R56, R18.reuse, 0x3000, R12 ;  /* 0x0000300012387824 */ /* 0x042fe400078e020c */
[----:B------:R-:W-:Y:S02]  /*5230*/  IMAD R12, R18, 0x3000, R94 ;  /* 0x00003000120c7824 */ /* 0x000fe400078e025e */
[----:B------:R-:W-:-:S03]  /*5240*/  IMAD R56, R56, 0x2, R2 ;  /* 0x0000000238387824 */ /* 0x000fc600078e0202 */
[----:B------:R-:W-:-:S03]  /*5250*/  LEA R12, R12, R2, 0x1 ;  /* 0x000000020c0c7211 */ /* 0x000fc600078e08ff */
[----:B------:R-:W1:Y:S04]  /*5260*/  LDS.128 R56, [R56+0x15400] ;  /* 0x0154000038387984 */ /* 0x000e680000000c00 */
[----:B------:R-:W4:Y:S01]  /*5270*/  LDS.128 R12, [R12+0x15400] ;  /* 0x015400000c0c7984 */ /* 0x000f220000000c00 */
[----:B------:R-:W-:Y:S05]  /*5280*/  @P3 BRA `(.L_x_448) ;  /* 0x0000000400683947 */ /* 0x000fea0003800000 */
[----:B-1----:R-:W-:Y:S01]  /*5290*/  IMAD.MOV.U32 R106, RZ, RZ, R57 ;  /* 0x000000ffff6a7224 */ /* 0x002fe200078e0039 */
[----:B------:R-:W-:Y:S01]  /*52a0*/  SHF.R.U64 R40, R40, 0x10, R41 ;  /* 0x0000001028287819 */ /* 0x000fe20000001229 */
[----:B----4-:R-:W-:Y:S01]  /*52b0*/  IMAD.MOV.U32 R105, RZ, RZ, R13 ;  /* 0x000000ffff697224 */ /* 0x010fe200078e000d */
[----:B------:R-:W-:Y:S01]  /*52c0*/  SHF.R.U32.HI R41, RZ, 0x10, R41 ;  /* 0x00000010ff297819 */ /* 0x000fe20000011629 */
[----:B------:R-:W-:Y:S01]  /*52d0*/  HADD2.F32 R107, -RZ, R107.H0_H0 ;  /* 0x2000006bff6b7230 */ /* 0x000fe20000004100 */
[----:B------:R-:W-:Y:S01]  /*52e0*/  SHF.R.U64 R42, R42, 0x10, R43 ;  /* 0x000000102a2a7819 */ /* 0x000fe2000000122b */
[----:B------:R-:W-:Y:S02]  /*52f0*/  HADD2.F32 R13, -RZ, R106.H0_H0 ;  /* 0x2000006aff0d7230 */ /* 0x000fe40000004100 */
[----:B------:R-:W-:Y:S02]  /*5300*/  HADD2.F32 R109, -RZ, R105.H0_H0 ;  /* 0x20000069ff6d7230 */ /* 0x000fe40000004100 */
[----:B------:R-:W-:-:S02]  /*5310*/  HADD2.F32 R108, -RZ, R108.H0_H0 ;  /* 0x2000006cff6c7230 */ /* 0x000fc40000004100 */
[-C--:B------:R-:W-:Y:S01]  /*5320*/  FMUL.FTZ R57, R13, R107.reuse ;  /* 0x0000006b0d397220 */ /* 0x080fe20000410000 */
[----:B------:R-:W-:Y:S02]  /*5330*/  HADD2.F32 R106, -RZ, R106.H1_H1 ;  /* 0x3000006aff6a7230 */ /* 0x000fe40000004100 */
[C---:B------:R-:W-:Y:S01]  /*5340*/  FMUL.FTZ R107, R109.reuse, R107 ;  /* 0x0000006b6d6b7220 */ /* 0x040fe20000410000 */
[----:B------:R-:W-:Y:S02]  /*5350*/  HADD2.F32 R41, -RZ, R41.H0_H0 ;  /* 0x20000029ff297230 */ /* 0x000fe40000004100 */
[-C--:B------:R-:W-:Y:S01]  /*5360*/  FFMA.FTZ R57, R109, R108.reuse, -R57 ;  /* 0x0000006c6d397223 */ /* 0x080fe20000010839 */
[----:B------:R-:W-:Y:S02]  /*5370*/  HADD2.F32 R109, -RZ, R15.H0_H0 ;  /* 0x2000000fff6d7230 */ /* 0x000fe40000004100 */
[----:B------:R-:W-:Y:S01]  /*5380*/  FFMA.FTZ R13, R13, R108, R107 ;  /* 0x0000006c0d0d7223 */ /* 0x000fe2000001006b */
[--C-:B------:R-:W-:Y:S01]  /*5390*/  SHF.R.U32.HI R107, RZ, 0x10, R53.reuse ;  /* 0x00000010ff6b7819 */ /* 0x100fe20000011635 */
[----:B------:R-:W-:Y:S01]  /*53a0*/  HADD2.F32 R108, -RZ, R118.H1_H1 ;  /* 0x30000076ff6c7230 */ /* 0x000fe20000004100 */
[----:B------:R-:W-:Y:S01]  /*53b0*/  SHF.R.U64 R53, R52, 0x10, R53 ;  /* 0x0000001034357819 */ /* 0x000fe20000001235 */
[----:B------:R-:W-:-:S02]  /*53c0*/  HADD2.F32 R52, -RZ, R105.H1_H1 ;  /* 0x30000069ff347230 */ /* 0x000fc40000004100 */
[----:B------:R-:W-:Y:S02]  /*53d0*/  HADD2.F32 R107, -RZ, R107.H0_H0 ;  /* 0x2000006bff6b7230 */ /* 0x000fe40000004100 */
[----:B------:R-:W-:Y:S02]  /*53e0*/  HADD2.F32 R15, -RZ, R15.H1_H1 ;  /* 0x3000000fff0f7230 */ /* 0x000fe40000004100 */
[----:B------:R-:W-:Y:S02]  /*53f0*/  HADD2.F32 R53, -RZ, R53.H0_H0 ;  /* 0x20000035ff357230 */ /* 0x000fe40000004100 */
[-C--:B------:R-:W-:Y:S01]  /*5400*/  FMUL.FTZ R105, R106, R107.reuse ;  /* 0x0000006b6a697220 */ /* 0x080fe20000410000 */
[C---:B------:R-:W-:Y:S01]  /*5410*/  FMUL.FTZ R107, R52.reuse, R107 ;  /* 0x0000006b346b7220 */ /* 0x040fe20000410000 */
[----:B------:R-:W-:Y:S02]  /*5420*/  HADD2.F32 R40, -RZ, R40.H0_H0 ;  /* 0x20000028ff287230 */ /* 0x000fe40000004100 */
[----:B------:R-:W-:Y:S01]  /*5430*/  FFMA.FTZ R52, R52, R41, -R105 ;  /* 0x0000002934347223 */ /* 0x000fe20000010869 */
[----:B------:R-:W-:-:S02]  /*5440*/  IMAD.MOV.U32 R105, RZ, RZ, R59 ;  /* 0x000000ffff697224 */ /* 0x000fc400078e003b */
[----:B------:R-:W-:Y:S01]  /*5450*/  FFMA.FTZ R41, R106, R41, R107 ;  /* 0x000000296a297223 */ /* 0x000fe2000001006b */
[----:B------:R-:W-:Y:S02]  /*5460*/  HADD2.F32 R106, -RZ, R120.H0_H0 ;  /* 0x20000078ff6a7230 */ /* 0x000fe40000004100 */
[----:B------:R-:W-:Y:S01]  /*5470*/  HADD2.F32 R42, -RZ, R42.H0_H0 ;  /* 0x2000002aff2a7230 */ /* 0x000fe20000004100 */
[----:B------:R-:W-:Y:S01]  /*5480*/  F2FP.F16.F32.PACK_AB R52, R52, R57 ;  /* 0x000000393434723e */ /* 0x000fe200000000ff */
[----:B------:R-:W-:Y:S01]  /*5490*/  HADD2.F32 R107, -RZ, R105.H0_H0 ;  /* 0x20000069ff6b7230 */ /* 0x000fe20000004100 */
[----:B------:R-:W-:-:S03]  /*54a0*/  F2FP.F16.F32.PACK_AB R41, R41, R13 ;  /* 0x0000000d2929723e */ /* 0x000fc600000000ff */
[----:B------:R-:W-:Y:S02]  /*54b0*/  IMAD.MOV.U32 R13, RZ, RZ, R52 ;  /* 0x000000ffff0d7224 */ /* 0x000fe400078e0034 */
[-C--:B------:R-:W-:Y:S01]  /*54c0*/  FMUL.FTZ R59, R107, R106.reuse ;  /* 0x0000006a6b3b7220 */ /* 0x080fe20000410000 */
[C---:B------:R-:W-:Y:S01]  /*54d0*/  FMUL.FTZ R106, R109.reuse, R106 ;  /* 0x0000006a6d6a7220 */ /* 0x040fe20000410000 */
[----:B------:R-:W-:Y:S02]  /*54e0*/  IMAD.MOV.U32 R57, RZ, RZ, R41 ;  /* 0x000000ffff397224 */ /* 0x000fe400078e0029 */
[-C--:B------:R-:W-:Y:S01]  /*54f0*/  FFMA.FTZ R59, R109, R108.reuse, -R59 ;  /* 0x0000006c6d3b7223 */ /* 0x080fe2000001083b */
[----:B------:R-:W-:Y:S01]  /*5500*/  FFMA.FTZ R107, R107, R108, R106 ;  /* 0x0000006c6b6b7223 */ /* 0x000fe2000001006a */
[----:B------:R-:W-:Y:S01]  /*5510*/  SHF.R.U32.HI R106, RZ, 0x10, R43 ;  /* 0x00000010ff6a7819 */ /* 0x000fe2000001162b */
[----:B------:R-:W-:Y:S01]  /*5520*/  HADD2.F32 R109, -RZ, R120.H1_H1 ;  /* 0x30000078ff6d7230 */ /* 0x000fe20000004100 */
[--C-:B------:R-:W-:Y:S01]  /*5530*/  SHF.R.U64 R43, R54, 0x10, R55.reuse ;  /* 0x00000010362b7819 */ /* 0x100fe20000001237 */
[----:B------:R-:W-:Y:S01]  /*5540*/  HADD2.F32 R54, -RZ, R105.H1_H1 ;  /* 0x30000069ff367230 */ /* 0x000fe20000004100 */
[----:B------:R-:W-:Y:S01]  /*5550*/  SHF.R.U32.HI R55, RZ, 0x10, R55 ;  /* 0x00000010ff377819 */ /* 0x000fe20000011637 */
[----:B------:R-:W-:-:S02]  /*5560*/  HADD2.F32 R106, -RZ, R106.H0_H0 ;  /* 0x2000006aff6a7230 */ /* 0x000fc40000004100 */
[----:B------:R-:W-:Y:S02]  /*5570*/  HADD2.F32 R43, -RZ, R43.H0_H0 ;  /* 0x2000002bff2b7230 */ /* 0x000fe40000004100 */
[----:B------:R-:W-:-:S05]  /*5580*/  HADD2.F32 R55, -RZ, R55.H0_H0 ;  /* 0x20000037ff377230 */ /* 0x000fca0000004100 */
[----:B------:R-:W-:-:S04]  /*5590*/  FMUL.FTZ R105, R54, R55 ;  /* 0x0000003736697220 */ /* 0x000fc80000410000 */
[C---:B------:R-:W-:Y:S01]  /*55a0*/  FFMA.FTZ R105, R15.reuse, R106, -R105 ;  /* 0x0000006a0f697223 */ /* 0x040fe20000010869 */
[----:B------:R-:W-:Y:S01]  /*55b0*/  FMUL.FTZ R15, R15, R55 ;  /* 0x000000370f0f7220 */ /* 0x000fe20000410000 */
[----:B------:R-:W-:-:S03]  /*55c0*/  HADD2.F32 R55, -RZ, R119.H0_H0 ;  /* 0x20000077ff377230 */ /* 0x000fc60000004100 */
[----:B------:R-:W-:Y:S01]  /*55d0*/  FFMA.FTZ R15, R54, R106, R15 ;  /* 0x0000006a360f7223 */ /* 0x000fe2000001000f */
[----:B------:R-:W-:Y:S01]  /*55e0*/  HADD2.F32 R54, -RZ, R56.H0_H0 ;  /* 0x20000038ff367230 */ /* 0x000fe20000004100 */
[----:B------:R-:W-:Y:S01]  /*55f0*/  F2FP.F16.F32.PACK_AB R59, R105, R59 ;  /* 0x0000003b693b723e */ /* 0x000fe200000000ff */
[----:B------:R-:W-:Y:S02]  /*5600*/  HADD2.F32 R106, -RZ, R12.H0_H0 ;  /* 0x2000000cff6a7230 */ /* 0x000fe40000004100 */
[----:B------:R-:W-:Y:S02]  /*5610*/  HADD2.F32 R56, -RZ, R56.H1_H1 ;  /* 0x30000038ff387230 */ /* 0x000fe40000004100 */
[-C--:B------:R-:W-:Y:S01]  /*5620*/  FMUL.FTZ R108, R54, R109.reuse ;  /* 0x0000006d366c7220 */ /* 0x080fe20000410000 */
[----:B------:R-:W-:Y:S02]  /*5630*/  HADD2.F32 R12, -RZ, R12.H1_H1 ;  /* 0x3000000cff0c7230 */ /* 0x000fe40000004100 */
[C---:B------:R-:W-:Y:S01]  /*5640*/  FMUL.FTZ R109, R106.reuse, R109 ;  /* 0x0000006d6a6d7220 */ /* 0x040fe20000410000 */
[----:B------:R-:W-:Y:S01]  /*5650*/  F2FP.F16.F32.PACK_AB R107, R15, R107 ;  /* 0x0000006b0f6b723e */ /* 0x000fe200000000ff */
[----:B------:R-:W-:Y:S01]  /*5660*/  FFMA.FTZ R108, R106, R55, -R108 ;  /* 0x000000376a6c7223 */ /* 0x000fe2000001086c */
[----:B------:R-:W-:-:S02]  /*5670*/  HADD2.F32 R106, -RZ, R119.H1_H1 ;  /* 0x30000077ff6a7230 */ /* 0x000fc40000004100 */
[----:B------:R-:W-:Y:S01]  /*5680*/  FFMA.FTZ R109, R54, R55, R109 ;  /* 0x00000037366d7223 */ /* 0x000fe2000001006d */
[-C--:B------:R-:W-:Y:S01]  /*5690*/  FMUL.FTZ R54, R56, R53.reuse ;  /* 0x0000003538367220 */ /* 0x080fe20000410000 */
[C---:B------:R-:W-:Y:S01]  /*56a0*/  FMUL.FTZ R53, R12.reuse, R53 ;  /* 0x000000350c357220 */ /* 0x040fe20000410000 */
[----:B------:R-:W-:Y:S02]  /*56b0*/  HADD2.F32 R55, -RZ, R14.H0_H0 ;  /* 0x2000000eff377230 */ /* 0x000fe40000004100 */
[-C--:B------:R-:W-:Y:S01]  /*56c0*/  FFMA.FTZ R12, R12, R40.reuse, -R54 ;  /* 0x000000280c0c7223 */ /* 0x080fe20000010836 */
[----:B------:R-:W-:Y:S01]  /*56d0*/  FFMA.FTZ R40, R56, R40, R53 ;  /* 0x0000002838287223 */ /* 0x000fe20000010035 */
[----:B------:R-:W-:Y:S02]  /*56e0*/  HADD2.F32 R53, -RZ, R58.H0_H0 ;  /* 0x2000003aff357230 */ /* 0x000fe40000004100 */
[----:B------:R-:W-:Y:S01]  /*56f0*/  HADD2.F32 R54, -RZ, R118.H0_H0 ;  /* 0x20000076ff367230 */ /* 0x000fe20000004100 */
[----:B------:R-:W-:Y:S01]  /*5700*/  F2FP.F16.F32.PACK_AB R12, R12, R108 ;  /* 0x0000006c0c0c723e */ /* 0x000fe200000000ff */
[----:B------:R-:W-:-:S02]  /*5710*/  HADD2.F32 R58, -RZ, R58.H1_H1 ;  /* 0x3000003aff3a7230 */ /* 0x000fc40000004100 */
[-C--:B------:R-:W-:Y:S01]  /*5720*/  FMUL.FTZ R56, R53, R106.reuse ;  /* 0x0000006a35387220 */ /* 0x080fe20000410000 */
[C---:B------:R-:W-:Y:S01]  /*5730*/  FMUL.FTZ R106, R55.reuse, R106 ;  /* 0x0000006a376a7220 */ /* 0x040fe20000410000 */
[----:B------:R-:W-:Y:S01]  /*5740*/  HADD2.F32 R14, -RZ, R14.H1_H1 ;  /* 0x3000000eff0e7230 */ /* 0x000fe20000004100 */
[----:B------:R-:W-:Y:S01]  /*5750*/  F2FP.F16.F32.PACK_AB R40, R40, R109 ;  /* 0x0000006d2828723e */ /* 0x000fe200000000ff */
[-C--:B------:R-:W-:Y:S01]  /*5760*/  FFMA.FTZ R56, R55, R54.reuse, -R56 ;  /* 0x0000003637387223 */ /* 0x080fe20000010838 */
[----:B------:R-:W-:Y:S01]  /*5770*/  FFMA.FTZ R106, R53, R54, R106 ;  /* 0x00000036356a7223 */ /* 0x000fe2000001006a */
[-C--:B------:R-:W-:Y:S01]  /*5780*/  FMUL.FTZ R53, R58, R43.reuse ;  /* 0x0000002b3a357220 */ /* 0x080fe20000410000 */
[C---:B------:R-:W-:Y:S01]  /*5790*/  FMUL.FTZ R43, R14.reuse, R43 ;  /* 0x0000002b0e2b7220 */ /* 0x040fe20000410000 */
[----:B------:R-:W-:Y:S02]  /*57a0*/  IMAD.MOV.U32 R15, RZ, RZ, R59 ;  /* 0x000000ffff0f7224 */ /* 0x000fe400078e003b */
[-C--:B------:R-:W-:Y:S01]  /*57b0*/  FFMA.FTZ R53, R14, R42.reuse, -R53 ;  /* 0x0000002a0e357223 */ /* 0x080fe20000010835 */
[----:B------:R-:W-:Y:S01]  /*57c0*/  FFMA.FTZ R43, R58, R42, R43 ;  /* 0x0000002a3a2b7223 */ /* 0x000fe2000001002b */
[----:B------:R-:W-:-:S03]  /*57d0*/  IMAD.MOV.U32 R59, RZ, RZ, R107 ;  /* 0x000000ffff3b7224 */ /* 0x000fc600078e006b */
[----:B------:R-:W-:Y:S02]  /*57e0*/  F2FP.F16.F32.PACK_AB R53, R53, R56 ;  /* 0x000000383535723e */ /* 0x000fe400000000ff */
[----:B------:R-:W-:Y:S02]  /*57f0*/  F2FP.F16.F32.PACK_AB R43, R43, R106 ;  /* 0x0000006a2b2b723e */ /* 0x000fe400000000ff */
[----:B------:R-:W-:Y:S01]  /*5800*/  MOV R56, R40 ;  /* 0x0000002800387202 */ /* 0x000fe20000000f00 */
[----:B------:R-:W-:Y:S02]  /*5810*/  IMAD.MOV.U32 R14, RZ, RZ, R53 ;  /* 0x000000ffff0e7224 */ /* 0x000fe400078e0035 */
[----:B------:R-:W-:-:S07]  /*5820*/  IMAD.MOV.U32 R58, RZ, RZ, R43 ;  /* 0x000000ffff3a7224 */ /* 0x000fce00078e002b */
.L_x_448:
[----:B------:R-:W-:Y:S05]  /*5830*/  BSYNC B2 ;  /* 0x0000000000027941 */ /* 0x000fea0003800000 */
.L_x_447:
[----:B---3--:R-:W-:-:S04]  /*5840*/  LEA R40, P3, R10, R82, 0x1 ;  /* 0x000000520a287211 */ /* 0x008fc800078608ff */
[----:B--2---:R-:W-:Y:S02]  /*5850*/  LEA.HI.X R41, R10, R83, R91, 0x1, P3 ;  /* 0x000000530a297211 */ /* 0x004fe400018f0c5b */
[----:B------:R-:W-:-:S03]  /*5860*/  ISETP.GE.AND P3, PT, R104, R11, PT ;  /* 0x0000000b6800720c */ /* 0x000fc60003f66270 */
[----:B----4-:R2:W-:Y:S10]  /*5870*/  ST.E.128 desc[UR42][R40.64], R12 ;  /* 0x0000000c28007985 */ /* 0x0105f4000c101d2a */
[----:B--2---:R-:W-:-:S05]  /*5880*/  @!P3 IMAD.WIDE R12, R104, 0x2, R82 ;  /* 0x00000002680cb825 */ /* 0x004fca00078e0252 */
[----:B-1----:R4:W-:Y:S02]  /*5890*/  @!P3 ST.E.128 desc[UR42][R12.64], R56 ;  /* 0x000000380c00b985 */ /* 0x0029e4000c101d2a */
.L_x_446:
[----:B------:R-:W-:Y:S05]  /*58a0*/  BSYNC B1 ;  /* 0x0000000000017941 */ /* 0x000fea0003800000 */
.L_x_445:
[----:B------:R-:W-:Y:S01]  /*58b0*/  ISETP.NE.AND P3, PT, R29, RZ, PT ;  /* 0x000000ff1d00720c */ /* 0x000fe20003f65270 */
[----:B------:R-:W-:-:S12]  /*58c0*/  BSSY B1, `(.L_x_449) ;  /* 0x000007a000017945 */ /* 0x000fd80003800000 */
[----:B------:R-:W-:Y:S05]  /*58d0*/  @!P3 BRA `(.L_x_450) ;  /* 0x0000000400e0b947 */ /* 0x000fea0003800000 */
[----:B------:R-:W-:Y:S01]  /*58e0*/  LOP3.LUT P4, RZ, R19, 0x1, RZ, 0xc0, !PT ;  /* 0x0000000113ff7812 */ /* 0x000fe2000788c0ff */
[----:B------:R-:W-:Y:S01]  /*58f0*/  BSSY B2, `(.L_x_451) ;  /* 0x0000070000027945 */ /* 0x000fe20003800000 */
[----:B------:R-:W-:Y:S02]  /*5900*/  ISETP.GE.AND P3, PT, R3, R96, PT ;  /* 0x000000600300720c */ /* 0x000fe40003f66270 */
[----:B----4-:R-:W-:-:S04]  /*5910*/  SEL R12, R98, R103, !P4 ;  /* 0x00000067620c7207 */ /* 0x010fc80006000000 */
[----:B------:R-:W-:-:S04]  /*5920*/  SHF.R.S32.HI R13, RZ, 0x1f, R12 ;  /* 0x0000001fff0d7819 */ /* 0x000fc8000001140c */
[----:B------:R-:W-:-:S04]  /*5930*/  LEA.HI R13, R13, R12, RZ, 0x4 ;  /* 0x0000000c0d0d7211 */ /* 0x000fc800078f20ff */
[----:B------:R-:W-:-:S04]  /*5940*/  SHF.R.S32.HI R13, RZ, 0x4, R13 ;  /* 0x00000004ff0d7819 */ /* 0x000fc8000001140d */
[----:B------:R-:W-:-:S04]  /*5950*/  LEA.HI.SX32 R52, R5, R13, 0x1d ;  /* 0x0000000d05347211 */ /* 0x000fc800078feaff */
[----:B------:R-:W-:-:S04]  /*5960*/  SHF.R.S32.HI R12, RZ, 0x1f, R52 ;  /* 0x0000001fff0c7819 */ /* 0x000fc80000011434 */
[----:B------:R-:W-:Y:S02]  /*5970*/  LEA.HI R12, R12, R52, RZ, 0x2 ;  /* 0x000000340c0c7211 */ /* 0x000fe400078f10ff */
[----:B------:R-:W-:-:S03]  /*5980*/  SHF.L.U32 R52, R52, 0x3, RZ ;  /* 0x0000000334347819 */ /* 0x000fc600000006ff */
[----:B------:R-:W-:Y:S01]  /*5990*/  IMAD.SHL.U32 R12, R12, 0x400, RZ ;  /* 0x000004000c0c7824 */ /* 0x000fe200078e00ff */
[----:B------:R-:W-:-:S04]  /*59a0*/  LOP3.LUT R13, R144, 0x18, R52, 0xf8, !PT ;  /* 0x00000018900d7812 */ /* 0x000fc800078ef834 */
[----:B------:R-:W-:Y:S02]  /*59b0*/  LOP3.LUT R13, R13, R145, RZ, 0x3c, !PT ;  /* 0x000000910d0d7212 */ /* 0x000fe400078e3cff */
[----:B------:R-:W-:-:S04]  /*59c0*/  LOP3.LUT R12, R12, 0x7ffff000, RZ, 0xc0, !PT ;  /* 0x7ffff0000c0c7812 */ /* 0x000fc800078ec0ff */
[----:B------:R-:W-:-:S05]  /*59d0*/  IADD3 R12, R13, R12, R146 ;  /* 0x0000000c0d0c7210 */ /* 0x000fca0007ffe092 */
[C---:B------:R-:W-:Y:S02]  /*59e0*/  IMAD R40, R18.reuse, 0x3000, R12 ;  /* 0x0000300012287824 */ /* 0x040fe400078e020c */
[----:B------:R-:W-:Y:S02]  /*59f0*/  IMAD R12, R18, 0x3000, R93 ;  /* 0x00003000120c7824 */ /* 0x000fe400078e025d */
[--C-:B------:R-:W-:Y:S02]  /*5a00*/  IMAD R40, R40, 0x2, R2.reuse ;  /* 0x0000000228287824 */ /* 0x100fe400078e0202 */
[----:B------:R-:W-:-:S04]  /*5a10*/  IMAD R12, R12, 0x2, R2 ;  /* 0x000000020c0c7824 */ /* 0x000fc800078e0202 */
[----:B------:R-:W4:Y:S04]  /*5a20*/  LDS.128 R40, [R40+0x15400] ;  /* 0x0154000028287984 */ /* 0x000f280000000c00 */
[----:B------:R-:W0:Y:S01]  /*5a30*/  LDS.128 R12, [R12+0x15400] ;  /* 0x015400000c0c7984 */ /* 0x000e220000000c00 */
[----:B------:R-:W-:Y:S05]  /*5a40*/  @P3 BRA `(.L_x_452) ;  /* 0x0000000400683947 */ /* 0x000fea0003800000 */
[----:B----4-:R-:W-:Y:S01]  /*5a50*/  IMAD.MOV.U32 R54, RZ, RZ, R41 ;  /* 0x000000ffff367224 */ /* 0x010fe200078e0029 */
[----:B------:R-:W-:Y:S01]  /*5a60*/  SHF.R.U64 R36, R36, 0x10, R37 ;  /* 0x0000001024247819 */ /* 0x000fe20000001225 */
[----:B0-----:R-:W-:Y:S01]  /*5a70*/  IMAD.MOV.U32 R53, RZ, RZ, R13 ;  /* 0x000000ffff357224 */ /* 0x001fe200078e000d */
[----:B------:R-:W-:Y:S01]  /*5a80*/  SHF.R.U32.HI R37, RZ, 0x10, R37 ;  /* 0x00000010ff257819 */ /* 0x000fe20000011625 */
[----:B------:R-:W-:Y:S01]  /*5a90*/  HADD2.F32 R55, -RZ, R117.H1_H1 ;  /* 0x30000075ff377230 */ /* 0x000fe20000004100 */
[----:B------:R-:W-:Y:S01]  /*5aa0*/  SHF.R.U64 R38, R38, 0x10, R39 ;  /* 0x0000001026267819 */ /* 0x000fe20000001227 */
[----:B------:R-:W-:Y:S02]  /*5ab0*/  HADD2.F32 R13, -RZ, R54.H0_H0 ;  /* 0x20000036ff0d7230 */ /* 0x000fe40000004100 */
[----:B-1----:R-:W-:Y:S02]  /*5ac0*/  HADD2.F32 R57, -RZ, R53.H0_H0 ;  /* 0x20000035ff397230 */ /* 0x002fe40000004100 */
        /* <DEDUP_REMOVED lines=13> */
[----:B------:R-:W-:Y:S02]  /*5ba0*/  HADD2.F32 R49, -RZ, R49.H0_H0 ;  /* 0x20000031ff317230 */ /* 0x000fe40000004100 */
[----:B------:R-:W-:Y:S02]  /*5bb0*/  HADD2.F32 R38, -RZ, R38.H0_H0 ;  /* 0x20000026ff267230 */ /* 0x000fe40000004100 */
[-C--:B------:R-:W-:Y:S01]  /*5bc0*/  FMUL.FTZ R53, R54, R55.reuse ;  /* 0x0000003736357220 */ /* 0x080fe20000410000 */
[----:B------:R-:W-:-:S03]  /*5bd0*/  FMUL.FTZ R55, R48, R55 ;  /* 0x0000003730377220 */ /* 0x000fc60000410000 */
[-C--:B------:R-:W-:Y:S01]  /*5be0*/  FFMA.FTZ R48, R48, R37.reuse, -R53 ;  /* 0x0000002530307223 */ /* 0x080fe20000010835 */
[----:B------:R-:W-:Y:S02]  /*5bf0*/  HADD2.F32 R53, -RZ, R43.H0_H0 ;  /* 0x2000002bff357230 */ /* 0x000fe40000004100 */
[----:B------:R-:W-:Y:S01]  /*5c00*/  FFMA.FTZ R37, R54, R37, R55 ;  /* 0x0000002536257223 */ /* 0x000fe20000010037 */
[----:B------:R-:W-:Y:S02]  /*5c10*/  HADD2.F32 R54, -RZ, R116.H0_H0 ;  /* 0x20000074ff367230 */ /* 0x000fe40000004100 */
[--C-:B------:R-:W-:Y:S02]  /*5c20*/  HADD2.F32 R55, -RZ, R15.reuse.H0_H0 ;  /* 0x2000000fff377230 */ /* 0x100fe40000004100 */
[----:B------:R-:W-:Y:S01]  /*5c30*/  FMUL.FTZ R57, R53, R56 ;  /* 0x0000003835397220 */ /* 0x000fe20000410000 */
[----:B------:R-:W-:Y:S01]  /*5c40*/  HADD2.F32 R15, -RZ, R15.H1_H1 ;  /* 0x3000000fff0f7230 */ /* 0x000fe20000004100 */
[----:B------:R-:W-:-:S02]  /*5c50*/  F2FP.F16.F32.PACK_AB R41, R48, R41 ;  /* 0x000000293029723e */ /* 0x000fc400000000ff */
[C---:B------:R-:W-:Y:S01]  /*5c60*/  FFMA.FTZ R57, R55.reuse, R54, -R57 ;  /* 0x0000003637397223 */ /* 0x040fe20000010839 */
[----:B------:R-:W-:Y:S01]  /*5c70*/  FMUL.FTZ R55, R55, R56 ;  /* 0x0000003837377220 */ /* 0x000fe20000410000 */
[----:B------:R-:W-:Y:S01]  /*5c80*/  F2FP.F16.F32.PACK_AB R37, R37, R13 ;  /* 0x0000000d2525723e */ /* 0x000fe200000000ff */
[----:B------:R-:W-:Y:S02]  /*5c90*/  IMAD.MOV.U32 R13, RZ, RZ, R41 ;  /* 0x000000ffff0d7224 */ /* 0x000fe400078e0029 */
[----:B------:R-:W-:Y:S01]  /*5ca0*/  FFMA.FTZ R55, R53, R54, R55 ;  /* 0x0000003635377223 */ /* 0x000fe20000010037 */
[----:B------:R-:W-:Y:S01]  /*5cb0*/  SHF.R.U32.HI R53, RZ, 0x10, R39 ;  /* 0x00000010ff357819 */ /* 0x000fe20000011627 */
[----:B------:R-:W-:Y:S01]  /*5cc0*/  IMAD.MOV.U32 R41, RZ, RZ, R37 ;  /* 0x000000ffff297224 */ /* 0x000fe200078e0025 */
        /* <DEDUP_REMOVED lines=9> */
[--C-:B------:R-:W-:Y:S02]  /*5d60*/  HADD2.F32 R43, -RZ, R40.reuse.H0_H0 ;  /* 0x20000028ff2b7230 */ /* 0x100fe40000004100 */
[----:B------:R-:W-:Y:S02]  /*5d70*/  HADD2.F32 R40, -RZ, R40.H1_H1 ;  /* 0x30000028ff287230 */ /* 0x000fe40000004100 */
[----:B------:R-:W-:Y:S01]  /*5d80*/  FFMA.FTZ R15, R50, R53, R15 ;  /* 0x00000035320f7223 */ /* 0x000fe2000001000f */
[--C-:B------:R-:W-:Y:S01]  /*5d90*/  HADD2.F32 R53, -RZ, R115.reuse.H1_H1 ;  /* 0x30000073ff357230 */ /* 0x100fe20000004100 */
[----:B------:R-:W-:Y:S01]  /*5da0*/  F2FP.F16.F32.PACK_AB R51, R51, R57 ;  /* 0x000000393333723e */ /* 0x000fe200000000ff */
[----:B------:R-:W-:Y:S02]  /*5db0*/  HADD2.F32 R50, -RZ, R12.H0_H0 ;  /* 0x2000000cff327230 */ /* 0x000fe40000004100 */
[----:B------:R-:W-:-:S02]  /*5dc0*/  HADD2.F32 R115, -RZ, R115.H0_H0 ;  /* 0x20000073ff737230 */ /* 0x000fc40000004100 */
[-C--:B------:R-:W-:Y:S01]  /*5dd0*/  FMUL.FTZ R54, R43, R53.reuse ;  /* 0x000000352b367220 */ /* 0x080fe20000410000 */
[----:B------:R-:W-:Y:S02]  /*5de0*/  HADD2.F32 R12, -RZ, R12.H1_H1 ;  /* 0x3000000cff0c7230 */ /* 0x000fe40000004100 */
[C---:B------:R-:W-:Y:S01]  /*5df0*/  FMUL.FTZ R53, R50.reuse, R53 ;  /* 0x0000003532357220 */ /* 0x040fe20000410000 */
[----:B------:R-:W-:Y:S01]  /*5e00*/  F2FP.F16.F32.PACK_AB R55, R15, R55 ;  /* 0x000000370f37723e */ /* 0x000fe200000000ff */
[-C--:B------:R-:W-:Y:S01]  /*5e10*/  FFMA.FTZ R54, R50, R115.reuse, -R54 ;  /* 0x0000007332367223 */ /* 0x080fe20000010836 */
[----:B------:R-:W-:Y:S02]  /*5e20*/  IMAD.MOV.U32 R15, RZ, RZ, R51 ;  /* 0x000000ffff0f7224 */ /* 0x000fe400078e0033 */
[----:B------:R-:W-:Y:S01]  /*5e30*/  FFMA.FTZ R53, R43, R115, R53 ;  /* 0x000000732b357223 */ /* 0x000fe20000010035 */
[-C--:B------:R-:W-:Y:S01]  /*5e40*/  FMUL.FTZ R43, R40, R49.reuse ;  /* 0x00000031282b7220 */ /* 0x080fe20000410000 */
[----:B------:R-:W-:-:S03]  /*5e50*/  FMUL.FTZ R49, R12, R49 ;  /* 0x000000310c317220 */ /* 0x000fc60000410000 */
[-C--:B------:R-:W-:Y:S01]  /*5e60*/  FFMA.FTZ R43, R12, R36.reuse, -R43 ;  /* 0x000000240c2b7223 */ /* 0x080fe2000001082b */
[----:B------:R-:W-:Y:S01]  /*5e70*/  FFMA.FTZ R49, R40, R36, R49 ;  /* 0x0000002428317223 */ /* 0x000fe20000010031 */
[----:B------:R-:W-:Y:S02]  /*5e80*/  HADD2.F32 R40, -RZ, R114.H0_H0 ;  /* 0x20000072ff287230 */ /* 0x000fe40000004100 */
[----:B------:R-:W-:Y:S01]  /*5e90*/  HADD2.F32 R12, -RZ, R42.H0_H0 ;  /* 0x2000002aff0c7230 */ /* 0x000fe20000004100 */
[----:B------:R-:W-:Y:S01]  /*5ea0*/  F2FP.F16.F32.PACK_AB R43, R43, R54 ;  /* 0x000000362b2b723e */ /* 0x000fe200000000ff */
[----:B------:R-:W-:Y:S01]  /*5eb0*/  HADD2.F32 R36, -RZ, R14.H0_H0 ;  /* 0x2000000eff247230 */ /* 0x000fe20000004100 */
[----:B------:R-:W-:Y:S01]  /*5ec0*/  F2FP.F16.F32.PACK_AB R49, R49, R53 ;  /* 0x000000353131723e */ /* 0x000fe200000000ff */
[----:B------:R-:W-:Y:S02]  /*5ed0*/  HADD2.F32 R114, -RZ, R114.H1_H1 ;  /* 0x30000072ff727230 */ /* 0x000fe40000004100 */
[----:B------:R-:W-:Y:S01]  /*5ee0*/  FMUL.FTZ R50, R12, R40 ;  /* 0x000000280c327220 */ /* 0x000fe20000410000 */
[----:B------:R-:W-:-:S02]  /*5ef0*/  HADD2.F32 R42, -RZ, R42.H1_H1 ;  /* 0x3000002aff2a7230 */ /* 0x000fc40000004100 */
[C---:B------:R-:W-:Y:S01]  /*5f00*/  FMUL.FTZ R40, R36.reuse, R40 ;  /* 0x0000002824287220 */ /* 0x040fe20000410000 */
[----:B------:R-:W-:Y:S02]  /*5f10*/  HADD2.F32 R14, -RZ, R14.H1_H1 ;  /* 0x3000000eff0e7230 */ /* 0x000fe40000004100 */
[-C--:B------:R-:W-:Y:S01]  /*5f20*/  FFMA.FTZ R50, R36, R114.reuse, -R50 ;  /* 0x0000007224327223 */ /* 0x080fe20000010832 */
[----:B------:R-:W-:Y:S01]  /*5f30*/  FFMA.FTZ R40, R12, R114, R40 ;  /* 0x000000720c287223 */ /* 0x000fe20000010028 */
[-C--:B------:R-:W-:Y:S01]  /*5f40*/  FMUL.FTZ R12, R42, R39.reuse ;  /* 0x000000272a0c7220 */ /* 0x080fe20000410000 */
[----:B------:R-:W-:-:S03]  /*5f50*/  FMUL.FTZ R39, R14, R39 ;  /* 0x000000270e277220 */ /* 0x000fc60000410000 */
[-C--:B------:R-:W-:Y:S01]  /*5f60*/  FFMA.FTZ R12, R14, R38.reuse, -R12 ;  /* 0x000000260e0c7223 */ /* 0x080fe2000001080c */
[----:B------:R-:W-:-:S04]  /*5f70*/  FFMA.FTZ R39, R42, R38, R39 ;  /* 0x000000262a277223 */ /* 0x000fc80000010027 */
[----:B------:R-:W-:Y:S02]  /*5f80*/  F2FP.F16.F32.PACK_AB R50, R12, R50 ;  /* 0x000000320c32723e */ /* 0x000fe400000000ff */
[----:B------:R-:W-:Y:S01]  /*5f90*/  F2FP.F16.F32.PACK_AB R39, R39, R40 ;  /* 0x000000282727723e */ /* 0x000fe200000000ff */
[----:B------:R-:W-:Y:S01]  /*5fa0*/  IMAD.MOV.U32 R40, RZ, RZ, R49 ;  /* 0x000000ffff287224 */ /* 0x000fe200078e0031 */
[----:B------:R-:W-:Y:S01]  /*5fb0*/  MOV R12, R43 ;  /* 0x0000002b000c7202 */ /* 0x000fe20000000f00 */
[----:B------:R-:W-:Y:S01]  /*5fc0*/  IMAD.MOV.U32 R14, RZ, RZ, R50 ;  /* 0x000000ffff0e7224 */ /* 0x000fe200078e0032 */
[----:B------:R-:W-:Y:S01]  /*5fd0*/  MOV R42, R39 ;  /* 0x00000027002a7202 */ /* 0x000fe20000000f00 */
[----:B------:R-:W-:-:S07]  /*5fe0*/  IMAD.MOV.U32 R43, RZ, RZ, R55 ;  /* 0x000000ffff2b7224 */ /* 0x000fce00078e0037 */
.L_x_452:
[----:B------:R-:W-:Y:S05]  /*5ff0*/  BSYNC B2 ;  /* 0x0000000000027941 */ /* 0x000fea0003800000 */
.L_x_451:
[----:B---3--:R-:W-:-:S04]  /*6000*/  LEA R36, P3, R20, R82, 0x1 ;  /* 0x0000005214247211 */ /* 0x008fc800078608ff */
[----:B--2---:R-:W-:Y:S02]  /*6010*/  LEA.HI.X R37, R20, R83, R90, 0x1, P3 ;  /* 0x0000005314257211 */ /* 0x004fe400018f0c5a */
[----:B------:R-:W-:-:S03]  /*6020*/  ISETP.GE.AND P3, PT, R52, R11, PT ;  /* 0x0000000b3400720c */ /* 0x000fc60003f66270 */
[----:B0-----:R0:W-:Y:S10]  /*6030*/  ST.E.128 desc[UR42][R36.64], R12 ;  /* 0x0000000c24007985 */ /* 0x0011f4000c101d2a */
[----:B0-----:R-:W-:-:S05]  /*6040*/  @!P3 IMAD.WIDE R12, R52, 0x2, R82 ;  /* 0x00000002340cb825 */ /* 0x001fca00078e0252 */
[----:B----4-:R0:W-:Y:S02]  /*6050*/  @!P3 ST.E.128 desc[UR42][R12.64], R40 ;  /* 0x000000280c00b985 */ /* 0x0101e4000c101d2a */
.L_x_450:
[----:B------:R-:W-:Y:S05]  /*6060*/  BSYNC B1 ;  /* 0x0000000000017941 */ /* 0x000fea0003800000 */
.L_x_449:
[----:B------:R-:W-:-:S13]  /*6070*/  ISETP.NE.AND P3, PT, R30, RZ, PT ;  /* 0x000000ff1e00720c */ /* 0x000fda0003f65270 */
[----:B------:R-:W-:Y:S05]  /*6080*/  @!P3 BRA `(.L_x_416) ;  /* 0x0000000800f4b947 */ /* 0x000fea0003800000 */
[----:B------:R-:W-:Y:S01]  /*6090*/  LOP3.LUT P4, RZ, R19, 0x2, RZ, 0xc0, !PT ;  /* 0x0000000213ff7812 */ /* 0x000fe2000788c0ff */
[----:B------:R-:W-:Y:S01]  /*60a0*/  BSSY B1, `(.L_x_453) ;  /* 0x000006e000017945 */ /* 0x000fe20003800000 */
[C---:B0--3--:R-:W-:Y:S02]  /*60b0*/  LEA R40, P3, R21.reuse, R82, 0x1 ;  /* 0x0000005215287211 */ /* 0x049fe400078608ff */
[----:B------:R-:W-:Y:S02]  /*60c0*/  SEL R103, R98, R103, !P4 ;  /* 0x0000006762677207 */ /* 0x000fe40006000000 */
[----:B--2---:R-:W-:Y:S02]  /*60d0*/  LEA.HI.X R41, R21, R83, R89, 0x1, P3 ;  /* 0x0000005315297211 */ /* 0x004fe400018f0c59 */
[----:B----4-:R-:W-:Y:S02]  /*60e0*/  SHF.R.S32.HI R12, RZ, 0x1f, R103 ;  /* 0x0000001fff0c7819 */ /* 0x010fe40000011467 */
[----:B------:R-:W-:-:S02]  /*60f0*/  ISETP.GE.AND P3, PT, R4, R96, PT ;  /* 0x000000600400720c */ /* 0x000fc40003f66270 */
[----:B------:R-:W-:-:S04]  /*6100*/  LEA.HI R12, R12, R103, RZ, 0x4 ;  /* 0x000000670c0c7211 */ /* 0x000fc800078f20ff */
[----:B------:R-:W-:-:S04]  /*6110*/  SHF.R.S32.HI R13, RZ, 0x4, R12 ;  /* 0x00000004ff0d7819 */ /* 0x000fc8000001140c */
[----:B------:R-:W-:-:S04]  /*6120*/  LEA.HI.SX32 R13, R6, R13, 0x1d ;  /* 0x0000000d060d7211 */ /* 0x000fc800078feaff */
[----:B------:R-:W-:Y:S01]  /*6130*/  SHF.R.S32.HI R12, RZ, 0x1f, R13 ;  /* 0x0000001fff0c7819 */ /* 0x000fe2000001140d */
[----:B------:R-:W-:-:S03]  /*6140*/  IMAD.SHL.U32 R42, R13, 0x8, RZ ;  /* 0x000000080d2a7824 */ /* 0x000fc600078e00ff */
[----:B------:R-:W-:-:S05]  /*6150*/  LEA.HI R12, R12, R13, RZ, 0x2 ;  /* 0x0000000d0c0c7211 */ /* 0x000fca00078f10ff */
        /* <DEDUP_REMOVED lines=9> */
[----:B------:R-:W0:Y:S04]  /*61f0*/  LDS.128 R36, [R36+0x15400] ;  /* 0x0154000024247984 */ /* 0x000e280000000c00 */
[----:B------:R-:W2:Y:S01]  /*6200*/  LDS.128 R12, [R13+0x15400] ;  /* 0x015400000d0c7984 */ /* 0x000ea20000000c00 */
[----:B------:R-:W-:Y:S05]  /*6210*/  @P3 BRA `(.L_x_454) ;  /* 0x0000000400583947 */ /* 0x000fea0003800000 */
[----:B------:R-:W-:Y:S01]  /*6220*/  HADD2.F32 R48, -RZ, R113.H1_H1 ;  /* 0x30000071ff307230 */ /* 0x000fe20000004100 */
[--C-:B------:R-:W-:Y:S01]  /*6230*/  SHF.R.U64 R32, R32, 0x10, R33.reuse ;  /* 0x0000001020207819 */ /* 0x100fe20000001221 */
[----:B0-----:R-:W-:Y:S01]  /*6240*/  HADD2.F32 R43, -RZ, R37.H0_H0 ;  /* 0x20000025ff2b7230 */ /* 0x001fe20000004100 */
[----:B------:R-:W-:Y:S01]  /*6250*/  SHF.R.U32.HI R33, RZ, 0x10, R33 ;  /* 0x00000010ff217819 */ /* 0x000fe20000011621 */
[----:B--2---:R-:W-:Y:S01]  /*6260*/  HADD2.F32 R50, -RZ, R13.H0_H0 ;  /* 0x2000000dff327230 */ /* 0x004fe20000004100 */
[----:B------:R-:W-:Y:S01]  /*6270*/  SHF.R.U64 R44, R44, 0x10, R45 ;  /* 0x000000102c2c7819 */ /* 0x000fe2000000122d */
[----:B------:R-:W-:Y:S02]  /*6280*/  HADD2.F32 R49, -RZ, R111.H1_H1 ;  /* 0x3000006fff317230 */ /* 0x000fe40000004100 */
[-C--:B------:R-:W-:Y:S01]  /*6290*/  FMUL.FTZ R51, R43, R48.reuse ;  /* 0x000000302b337220 */ /* 0x080fe20000410000 */
[----:B------:R-:W-:Y:S02]  /*62a0*/  HADD2.F32 R37, -RZ, R37.H1_H1 ;  /* 0x30000025ff257230 */ /* 0x000fe40000004100 */
[----:B------:R-:W-:Y:S01]  /*62b0*/  FMUL.FTZ R48, R50, R48 ;  /* 0x0000003032307220 */ /* 0x000fe20000410000 */
[----:B------:R-:W-:Y:S01]  /*62c0*/  SHF.R.U64 R34, R34, 0x10, R35 ;  /* 0x0000001022227819 */ /* 0x000fe20000001223 */
[----:B------:R-:W-:Y:S01]  /*62d0*/  FFMA.FTZ R51, R50, R49, -R51 ;  /* 0x0000003132337223 */ /* 0x000fe20000010833 */
[----:B------:R-:W-:-:S02]  /*62e0*/  HADD2.F32 R113, -RZ, R113.H0_H0 ;  /* 0x20000071ff717230 */ /* 0x000fc40000004100 */
[----:B------:R-:W-:Y:S01]  /*62f0*/  FFMA.FTZ R43, R43, R49, R48 ;  /* 0x000000312b2b7223 */ /* 0x000fe20000010030 */
[----:B------:R-:W-:Y:S01]  /*6300*/  SHF.R.U32.HI R48, RZ, 0x10, R45 ;  /* 0x00000010ff307819 */ /* 0x000fe2000001162d */
[----:B------:R-:W-:Y:S02]  /*6310*/  HADD2.F32 R45, -RZ, R13.H1_H1 ;  /* 0x3000000dff2d7230 */ /* 0x000fe40000004100 */
[----:B------:R-:W-:Y:S02]  /*6320*/  HADD2.F32 R13, -RZ, R33.H0_H0 ;  /* 0x20000021ff0d7230 */ /* 0x000fe40000004100 */
[----:B------:R-:W-:Y:S02]  /*6330*/  HADD2.F32 R48, -RZ, R48.H0_H0 ;  /* 0x20000030ff307230 */ /* 0x000fe40000004100 */
[--C-:B------:R-:W-:Y:S02]  /*6340*/  HADD2.F32 R49, -RZ, R15.reuse.H0_H0 ;  /* 0x2000000fff317230 */ /* 0x100fe40000004100 */
[----:B------:R-:W-:-:S02]  /*6350*/  HADD2.F32 R15, -RZ, R15.H1_H1 ;  /* 0x3000000fff0f7230 */ /* 0x000fc40000004100 */
[-C--:B------:R-:W-:Y:S01]  /*6360*/  FMUL.FTZ R33, R37, R48.reuse ;  /* 0x0000003025217220 */ /* 0x080fe20000410000 */
[C---:B------:R-:W-:Y:S01]  /*6370*/  FMUL.FTZ R48, R45.reuse, R48 ;  /* 0x000000302d307220 */ /* 0x040fe20000410000 */
[----:B------:R-:W-:Y:S02]  /*6380*/  HADD2.F32 R111, -RZ, R111.H0_H0 ;  /* 0x2000006fff6f7230 */ /* 0x000fe40000004100 */
[-C--:B------:R-:W-:Y:S01]  /*6390*/  FFMA.FTZ R33, R45, R13.reuse, -R33 ;  /* 0x0000000d2d217223 */ /* 0x080fe20000010821 */
[----:B------:R-:W-:Y:S01]  /*63a0*/  FFMA.FTZ R13, R37, R13, R48 ;  /* 0x0000000d250d7223 */ /* 0x000fe20000010030 */
[----:B------:R-:W-:Y:S01]  /*63b0*/  MOV R37, R39 ;  /* 0x0000002700257202 */ /* 0x000fe20000000f00 */
[----:B------:R-:W-:Y:S02]  /*63c0*/  HADD2.F32 R39, -RZ, R112.H1_H1 ;  /* 0x30000070ff277230 */ /* 0x000fe40000004100 */
[----:B------:R-:W-:Y:S01]  /*63d0*/  HADD2.F32 R48, -RZ, R110.H1_H1 ;  /* 0x3000006eff307230 */ /* 0x000fe20000004100 */
[----:B------:R-:W-:Y:S01]  /*63e0*/  F2FP.F16.F32.PACK_AB R33, R33, R51 ;  /* 0x000000332121723e */ /* 0x000fe200000000ff */
[--C-:B------:R-:W-:Y:S01]  /*63f0*/  HADD2.F32 R45, -RZ, R37.reuse.H0_H0 ;  /* 0x20000025ff2d7230 */ /* 0x100fe20000004100 */
[----:B------:R-:W-:Y:S01]  /*6400*/  F2FP.F16.F32.PACK_AB R43, R13, R43 ;  /* 0x0000002b0d2b723e */ /* 0x000fe200000000ff */
[----:B------:R-:W-:-:S02]  /*6410*/  HADD2.F32 R37, -RZ, R37.H1_H1 ;  /* 0x30000025ff257230 */ /* 0x000fc40000004100 */
[----:B------:R-:W-:Y:S02]  /*6420*/  IMAD.MOV.U32 R13, RZ, RZ, R33 ;  /* 0x000000ffff0d7224 */ /* 0x000fe400078e0021 */
[-C--:B------:R-:W-:Y:S01]  /*6430*/  FMUL.FTZ R50, R45, R39.reuse ;  /* 0x000000272d327220 */ /* 0x080fe20000410000 */
[----:B------:R-:W-:-:S03]  /*6440*/  FMUL.FTZ R39, R49, R39 ;  /* 0x0000002731277220 */ /* 0x000fc60000410000 */
[-C--:B------:R-:W-:Y:S01]  /*6450*/  FFMA.FTZ R50, R49, R48.reuse, -R50 ;  /* 0x0000003031327223 */ /* 0x080fe20000010832 */
[----:B------:R-:W-:Y:S01]  /*6460*/  FFMA.FTZ R39, R45, R48, R39 ;  /* 0x000000302d277223 */ /* 0x000fe20000010027 */
[----:B------:R-:W-:Y:S02]  /*6470*/  SHF.R.U32.HI R45, RZ, 0x10, R35 ;  /* 0x00000010ff2d7819 */ /* 0x000fe40000011623 */
[--C-:B------:R-:W-:Y:S02]  /*6480*/  SHF.R.U64 R35, R46, 0x10, R47.reuse ;  /* 0x000000102e237819 */ /* 0x100fe4000000122f */
[----:B------:R-:W-:Y:S01]  /*6490*/  SHF.R.U32.HI R46, RZ, 0x10, R47 ;  /* 0x00000010ff2e7819 */ /* 0x000fe2000001162f */
[----:B------:R-:W-:Y:S02]  /*64a0*/  HADD2.F32 R45, -RZ, R45.H0_H0 ;  /* 0x2000002dff2d7230 */ /* 0x000fe40000004100 */
[----:B------:R-:W-:Y:S02]  /*64b0*/  HADD2.F32 R35, -RZ, R35.H0_H0 ;  /* 0x20000023ff237230 */ /* 0x000fe40000004100 */
[----:B------:R-:W-:-:S05]  /*64c0*/  HADD2.F32 R46, -RZ, R46.H0_H0 ;  /* 0x2000002eff2e7230 */ /* 0x000fca0000004100 */
[----:B------:R-:W-:-:S04]  /*64d0*/  FMUL.FTZ R47, R37, R46 ;  /* 0x0000002e252f7220 */ /* 0x000fc80000410000 */
[C---:B------:R-:W-:Y:S01]  /*64e0*/  FFMA.FTZ R47, R15.reuse, R45, -R47 ;  /* 0x0000002d0f2f7223 */ /* 0x040fe2000001082f */
[----:B------:R-:W-:-:S04]  /*64f0*/  FMUL.FTZ R15, R15, R46 ;  /* 0x0000002e0f0f7220 */ /* 0x000fc80000410000 */
[----:B------:R-:W-:Y:S01]  /*6500*/  FFMA.FTZ R15, R37, R45, R15 ;  /* 0x0000002d250f7223 */ /* 0x000fe2000001000f */
[----:B------:R-:W-:Y:S01]  /*6510*/  HADD2.F32 R37, -RZ, R36.H0_H0 ;  /* 0x20000024ff257230 */ /* 0x000fe20000004100 */
[----:B------:R-:W-:Y:S01]  /*6520*/  F2FP.F16.F32.PACK_AB R47, R47, R50 ;  /* 0x000000322f2f723e */ /* 0x000fe200000000ff */
[----:B------:R-:W-:Y:S02]  /*6530*/  HADD2.F32 R45, -RZ, R12.H0_H0 ;  /* 0x2000000cff2d7230 */ /* 0x000fe40000004100 */
[----:B------:R-:W-:Y:S02]  /*6540*/  HADD2.F32 R36, -RZ, R36.H1_H1 ;  /* 0x30000024ff247230 */ /* 0x000fe40000004100 */
[-C--:B------:R-:W-:Y:S01]  /*6550*/  FMUL.FTZ R46, R37, R113.reuse ;  /* 0x00000071252e7220 */ /* 0x080fe20000410000 */
[----:B------:R-:W-:Y:S02]  /*6560*/  HADD2.F32 R12, -RZ, R12.H1_H1 ;  /* 0x3000000cff0c7230 */ /* 0x000fe40000004100 */
[----:B------:R-:W-:Y:S01]  /*6570*/  FMUL.FTZ R113, R45, R113 ;  /* 0x000000712d717220 */ /* 0x000fe20000410000 */
[----:B------:R-:W-:Y:S01]  /*6580*/  F2FP.F16.F32.PACK_AB R39, R15, R39 ;  /* 0x000000270f27723e */ /* 0x000fe200000000ff */
[----:B------:R-:W-:Y:S01]  /*6590*/  FFMA.FTZ R46, R45, R111, -R46 ;  /* 0x0000006f2d2e7223 */ /* 0x000fe2000001082e */
[----:B------:R-:W-:-:S02]  /*65a0*/  HADD2.F32 R45, -RZ, R32.H0_H0 ;  /* 0x20000020ff2d7230 */ /* 0x000fc40000004100 */
[----:B------:R-:W-:Y:S01]  /*65b0*/  FFMA.FTZ R113, R37, R111, R113 ;  /* 0x0000006f25717223 */ /* 0x000fe20000010071 */
[----:B------:R-:W-:Y:S02]  /*65c0*/  HADD2.F32 R37, -RZ, R44.H0_H0 ;  /* 0x2000002cff257230 */ /* 0x000fe40000004100 */
[--C-:B------:R-:W-:Y:S02]  /*65d0*/  HADD2.F32 R32, -RZ, R14.reuse.H0_H0 ;  /* 0x2000000eff207230 */ /* 0x100fe40000004100 */
[----:B------:R-:W-:Y:S02]  /*65e0*/  HADD2.F32 R14, -RZ, R14.H1_H1 ;  /* 0x3000000eff0e7230 */ /* 0x000fe40000004100 */
[-C--:B------:R-:W-:Y:S01]  /*65f0*/  FMUL.FTZ R49, R36, R37.reuse ;  /* 0x0000002524317220 */ /* 0x080fe20000410000 */
[C---:B------:R-:W-:Y:S01]  /*6600*/  FMUL.FTZ R53, R12.reuse, R37 ;  /* 0x000000250c357220 */ /* 0x040fe20000410000 */
[----:B------:R-:W-:Y:S02]  /*6610*/  IMAD.MOV.U32 R15, RZ, RZ, R47 ;  /* 0x000000ffff0f7224 */ /* 0x000fe400078e002f */
[-C--:B------:R-:W-:Y:S01]  /*6620*/  FFMA.FTZ R37, R12, R45.reuse, -R49 ;  /* 0x0000002d0c257223 */ /* 0x080fe20000010831 */
[----:B------:R-:W-:Y:S01]  /*6630*/  FFMA.FTZ R12, R36, R45, R53 ;  /* 0x0000002d240c7223 */ /* 0x000fe20000010035 */
[----:B------:R-:W-:-:S02]  /*6640*/  HADD2.F32 R49, -RZ, R112.H0_H0 ;  /* 0x20000070ff317230 */ /* 0x000fc40000004100 */
[----:B------:R-:W-:Y:S01]  /*6650*/  HADD2.F32 R36, -RZ, R38.H0_H0 ;  /* 0x20000026ff247230 */ /* 0x000fe20000004100 */
[----:B------:R-:W-:Y:S01]  /*6660*/  F2FP.F16.F32.PACK_AB R46, R37, R46 ;  /* 0x0000002e252e723e */ /* 0x000fe200000000ff */
[----:B------:R-:W-:Y:S02]  /*6670*/  HADD2.F32 R45, -RZ, R110.H0_H0 ;  /* 0x2000006eff2d7230 */ /* 0x000fe40000004100 */
[----:B------:R-:W-:Y:S02]  /*6680*/  HADD2.F32 R38, -RZ, R38.H1_H1 ;  /* 0x30000026ff267230 */ /* 0x000fe40000004100 */
[-C--:B------:R-:W-:Y:S01]  /*6690*/  FMUL.FTZ R53, R36, R49.reuse ;  /* 0x0000003124357220 */ /* 0x080fe20000410000 */
[C---:B------:R-:W-:Y:S01]  /*66a0*/  FMUL.FTZ R49, R32.reuse, R49 ;  /* 0x0000003120317220 */ /* 0x040fe20000410000 */
[----:B------:R-:W-:Y:S02]  /*66b0*/  IMAD.MOV.U32 R37, RZ, RZ, R43 ;  /* 0x000000ffff257224 */ /* 0x000fe400078e002b */
[-C--:B------:R-:W-:Y:S01]  /*66c0*/  FFMA.FTZ R32, R32, R45.reuse, -R53 ;  /* 0x0000002d20207223 */ /* 0x080fe20000010835 */
[----:B------:R-:W-:Y:S01]  /*66d0*/  FFMA.FTZ R36, R36, R45, R49 ;  /* 0x0000002d24247223 */ /* 0x000fe20000010031 */
[----:B------:R-:W-:-:S02]  /*66e0*/  HADD2.F32 R45, -RZ, R34.H0_H0 ;  /* 0x20000022ff2d7230 */ /* 0x000fc40000004100 */
[-C--:B------:R-:W-:Y:S01]  /*66f0*/  FMUL.FTZ R53, R14, R35.reuse ;  /* 0x000000230e357220 */ /* 0x080fe20000410000 */
[----:B------:R-:W-:Y:S01]  /*6700*/  FMUL.FTZ R49, R38, R35 ;  /* 0x0000002326317220 */ /* 0x000fe20000410000 */
[----:B------:R-:W-:Y:S01]  /*6710*/  F2FP.F16.F32.PACK_AB R34, R12, R113 ;  /* 0x000000710c22723e */ /* 0x000fe200000000ff */
[----:B------:R-:W-:Y:S02]  /*6720*/  IMAD.MOV.U32 R12, RZ, RZ, R46 ;  /* 0x000000ffff0c7224 */ /* 0x000fe400078e002e */
[-C--:B------:R-:W-:Y:S01]  /*6730*/  FFMA.FTZ R53, R38, R45.reuse, R53 ;  /* 0x0000002d26357223 */ /* 0x080fe20000010035 */
[----:B------:R-:W-:-:S04]  /*6740*/  FFMA.FTZ R35, R14, R45, -R49 ;  /* 0x0000002d0e237223 */ /* 0x000fc80000010831 */
[----:B------:R-:W-:Y:S01]  /*6750*/  F2FP.F16.F32.PACK_AB R38, R53, R36 ;  /* 0x000000243526723e */ /* 0x000fe200000000ff */
[----:B------:R-:W-:Y:S01]  /*6760*/  IMAD.MOV.U32 R36, RZ, RZ, R34 ;  /* 0x000000ffff247224 */ /* 0x000fe200078e0022 */
[----:B------:R-:W-:-:S07]  /*6770*/  F2FP.F16.F32.PACK_AB R14, R35, R32 ;  /* 0x00000020230e723e */ /* 0x000fce00000000ff */
.L_x_454:
[----:B------:R-:W-:Y:S05]  /*6780*/  BSYNC B1 ;  /* 0x0000000000017941 */ /* 0x000fea0003800000 */
.L_x_453:
[----:B--2---:R2:W-:Y:S01]  /*6790*/  ST.E.128 desc[UR42][R40.64], R12 ;  /* 0x0000000c28007985 */ /* 0x0045e2000c101d2a */
[----:B------:R-:W-:-:S13]  /*67a0*/  ISETP.GE.AND P3, PT, R42, R11, PT ;  /* 0x0000000b2a00720c */ /* 0x000fda0003f66270 */
[----:B------:R-:W-:Y:S05]  /*67b0*/  @P3 BRA `(.L_x_416) ;  /* 0x0000000400283947 */ /* 0x000fea0003800000 */
[----:B------:R-:W-:-:S05]  /*67c0*/  IMAD.WIDE R82, R42, 0x2, R82 ;  /* 0x000000022a527825 */ /* 0x000fca00078e0252 */
[----:B0-----:R0:W-:Y:S01]  /*67d0*/  ST.E.128 desc[UR42][R82.64], R36 ;  /* 0x0000002452007985 */ /* 0x0011e2000c101d2a */
[----:B------:R-:W-:Y:S05]  /*67e0*/  BRA `(.L_x_416) ;  /* 0x00000004001c7947 */ /* 0x000fea0003800000 */
.L_x_408:
[----:B------:R-:W-:-:S06]  /*67f0*/  UISETP.NE.AND UP0, UPT, UR40, 0x3, UPT ;  /* 0x000000032800788c */ /* 0x000fcc000bf05270 */
[----:B------:R-:W-:-:S13]  /*6800*/  PLOP3.LUT P2, PT, PT, PT, UP0, 0x80, 0x0 ;  /* 0x000000000000781c */ /* 0x000fda0003f4f008 */
[----:B------:R-:W-:Y:S05]  /*6810*/  @!P2 BRA `(.L_x_455) ;  /* 0x000000000004a947 */ /* 0x000fea0003800000 */
[----:B------:R-:W-:Y:S01]  /*6820*/  BPT.TRAP 0x1 ;  /* 0x000000040000795c */ /* 0x000fe20000300000 */
.L_x_455:
[----:B------:R-:W-:Y:S01]  /*6830*/  LEA R31, R18, R2, 0x3 ;  /* 0x00000002121f7211 */ /* 0x000fe200078e18ff */
[----:B------:R-:W-:Y:S01]  /*6840*/  BSSY B1, `(.L_x_456) ;  /* 0x0000005000017945 */ /* 0x000fe20003800000 */
[----:B------:R-:W-:Y:S02]  /*6850*/  SHF.L.U32 R79, R138, 0x1f, RZ ;  /* 0x0000001f8a4f7819 */ /* 0x000fe400000006ff */
[----:B------:R-:W-:Y:S02]  /*6860*/  SHF.R.S32.HI R76, RZ, 0x1f, R75 ;  /* 0x0000001fff4c7819 */ /* 0x000fe4000001144b */
[----:B------:R-:W0:Y:S02]  /*6870*/  SYNCS.PHASECHK.TRANS64.TRYWAIT P3, [R31+URZ+0x2d890], R79 ;  /* 0x02d8904f1f0075a7 */ /* 0x000e24000806017f */
[----:B0-----:R-:W-:Y:S05]  /*6880*/  @!P3 BRA `(.L_x_457) ;  /* 0x0000014000b8b947 */ /* 0x001fea0003800000 */
.L_x_682:
[----:B------:R-:W-:Y:S05]  /*6890*/  BSYNC B1 ;  /* 0x0000000000017941 */ /* 0x000fea0003800000 */
.L_x_456:
[----:B------:R-:W-:Y:S01]  /*68a0*/  ULDC.64 UR4, c[0x0][0x300] ;  /* 0x0000c00000047ab9 */ /* 0x000fe20000000a00 */
[----:B-----5:R-:W-:Y:S01]  /*68b0*/  SHF.R.S32.HI R77, RZ, 0x1f, R74 ;  /* 0x0000001fff4d7819 */ /* 0x020fe2000001144a */
[----:B------:R-:W-:Y:S01]  /*68c0*/  IMAD R14, R76, UR4, RZ ;  /* 0x000000044c0e7c24 */ /* 0x000fe2000f8e02ff */
[----:B------:R-:W-:Y:S01]  /*68d0*/  ULDC.64 UR6, c[0x0][0x2e8] ;  /* 0x0000ba0000067ab9 */ /* 0x000fe20000000a00 */
[----:B------:R-:W-:-:S04]  /*68e0*/  IMAD.WIDE.U32 R12, R75, UR4, RZ ;  /* 0x000000044b0c7c25 */ /* 0x000fc8000f8e00ff */
[----:B------:R-:W-:Y:S01]  /*68f0*/  IMAD R15, R75, UR5, R14 ;  /* 0x000000054b0f7c24 */ /* 0x000fe2000f8e020e */
[----:B------:R-:W-:Y:S01]  /*6900*/  ULDC.64 UR4, c[0x0][0x310] ;  /* 0x0000c40000047ab9 */ /* 0x000fe20000000a00 */
[----:B------:R-:W-:Y:S02]  /*6910*/  IMAD R78, R11, -0x80, R24 ;  /* 0xffffff800b4e7824 */ /* 0x000fe400078e0218 */
[----:B------:R-:W-:Y:S02]  /*6920*/  IMAD R33, R77, UR4, RZ ;  /* 0x000000044d217c24 */ /* 0x000fe4000f8e02ff */
[----:B------:R-:W-:Y:S01]  /*6930*/  IMAD.IADD R13, R13, 0x1, R15 ;  /* 0x000000010d0d7824 */ /* 0x000fe200078e020f */
[----:B------:R-:W-:Y:S01]  /*6940*/  VIMNMX R78, R78, 0x80, PT ;  /* 0x000000804e4e7848 */ /* 0x000fe20003fe0100 */
[C---:B------:R-:W-:Y:S02]  /*6950*/  IMAD R33, R74.reuse, UR5, R33 ;  /* 0x000000054a217c24 */ /* 0x040fe4000f8e0221 */
[----:B------:R-:W-:Y:S01]  /*6960*/  IMAD.WIDE.U32 R12, R74, UR4, R12 ;  /* 0x000000044a0c7c25 */ /* 0x000fe2000f8e000c */
[----:B------:R-:W-:-:S03]  /*6970*/  ULDC.64 UR4, c[0x0][0x308] ;  /* 0x0000c20000047ab9 */ /* 0x000fc60000000a00 */
[----:B------:R-:W-:Y:S02]  /*6980*/  IMAD.IADD R13, R13, 0x1, R33 ;  /* 0x000000010d0d7824 */ /* 0x000fe400078e0221 */
[----:B------:R-:W-:Y:S01]  /*6990*/  IMAD.WIDE.U32 R12, R137, UR4, R12 ;  /* 0x00000004890c7c25 */ /* 0x000fe2000f8e000c */
[----:B------:R-:W-:-:S03]  /*69a0*/  UMOV UR4, 0xffffffff ;  /* 0xffffffff00047882 */ /* 0x000fc60000000000 */
[----:B------:R-:W-:Y:S01]  /*69b0*/  IMAD R13, R137, UR5, R13 ;  /* 0x00000005890d7c24 */ /* 0x000fe2000f8e020d */
[----:B------:R-:W-:-:S04]  /*69c0*/  LEA R39, P3, R12, UR6, 0x1 ;  /* 0x000000060c277c11 */ /* 0x000fc8000f8608ff */
[----:B------:R-:W-:Y:S02]  /*69d0*/  LEA.HI.X R13, R12, UR7, R13, 0x1, P3 ;  /* 0x000000070c0d7c11 */ /* 0x000fe400098f0c0d */
[----:B------:R-:W-:Y:S01]  /*69e0*/  ISETP.GT.AND P3, PT, R78, R139, PT ;  /* 0x0000008b4e00720c */ /* 0x000fe20003f64270 */
[----:B------:R-:W-:-:S12]  /*69f0*/  BRA.DIV UR4, `(.L_x_458) ;  /* 0x0000014204707947 */ /* 0x000fd8000b800000 */
[----:B------:R1:W2:Y:S04]  /*6a00*/  SHFL.IDX PT, R38, R13, RZ, 0x1e1f ;  /* 0x001e1fff0d267589 */ /* 0x0002a800000e0000 */
[----:B------:R-:W3:Y:S02]  /*6a10*/  SHFL.IDX PT, R39, R39, RZ, 0x1e1f ;  /* 0x001e1fff27277589 */ /* 0x000ee400000e0000 */
.L_x_686:
[----:B------:R-:W-:Y:S05]  /*6a20*/  @!P3 BRA `(.L_x_416) ;  /* 0x00000000008cb947 */ /* 0x000fea0003800000 */
[----:B------:R-:W-:Y:S02]  /*6a30*/  ULDC UR4, c[0x0][0x2f4] ;  /* 0x0000bd0000047ab9 */ /* 0x000fe40000000800 */
[----:B------:R-:W-:Y:S02]  /*6a40*/  ISETP.GE.AND P5, PT, R16, UR4, PT ;  /* 0x0000000410007c0c */ /* 0x000fe4000bfa6270 */
[----:B------:R-:W-:-:S11]  /*6a50*/  ISETP.GE.AND P4, PT, R23, UR4, PT ;  /* 0x0000000417007c0c */ /* 0x000fd6000bf86270 */
[----:B-1----:R-:W1:Y:S01]  /*6a60*/  @!P5 LDS.128 R12, [R61+0x15000] ;  /* 0x015000003d0cd984 */ /* 0x002e620000000c00 */
[----:B---3--:R-:W-:-:S04]  /*6a70*/  @!P5 LEA R36, P3, R16, R39, 0x1 ;  /* 0x000000271024d211 */ /* 0x008fc800078608ff */
[----:B--2---:R-:W-:Y:S02]  /*6a80*/  @!P5 LEA.HI.X R37, R16, R38, R17, 0x1, P3 ;  /* 0x000000261025d211 */ /* 0x004fe400018f0c11 */
[----:B------:R-:W-:-:S04]  /*6a90*/  @!P4 LEA R34, P3, R23, R39, 0x1 ;  /* 0x000000271722c211 */ /* 0x000fc800078608ff */
[----:B------:R-:W-:Y:S02]  /*6aa0*/  @!P4 LEA.HI.X R35, R23, R38, R154, 0x1, P3 ;  /* 0x000000261723c211 */ /* 0x000fe400018f0c9a */
[----:B------:R-:W-:-:S13]  /*6ab0*/  ISETP.GE.AND P3, PT, R22, UR4, PT ;  /* 0x0000000416007c0c */ /* 0x000fda000bf66270 */
[----:B------:R-:W-:-:S04]  /*6ac0*/  @!P3 LEA R32, P6, R22, R39, 0x1 ;  /* 0x000000271620b211 */ /* 0x000fc800078c08ff */
[----:B------:R-:W-:Y:S01]  /*6ad0*/  @!P3 LEA.HI.X R33, R22, R38, R153, 0x1, P6 ;  /* 0x000000261621b211 */ /* 0x000fe200030f0c99 */
[----:B-1----:R1:W-:Y:S01]  /*6ae0*/  @!P5 ST.E.128 desc[UR42][R36.64], R12 ;  /* 0x0000000c2400d985 */ /* 0x0023e2000c101d2a */
[----:B------:R-:W-:-:S13]  /*6af0*/  ISETP.GE.AND P5, PT, R3, UR4, PT ;  /* 0x0000000403007c0c */ /* 0x000fda000bfa6270 */
[----:B------:R-:W2:Y:S01]  /*6b00*/  @!P5 LDS.128 R12, [R60+0x15000] ;  /* 0x015000003c0cd984 */ /* 0x000ea20000000c00 */
[----:B------:R-:W-:Y:S02]  /*6b10*/  @!P5 IMAD.SHL.U32 R11, R147, 0x8, RZ ;  /* 0x00000008930bd824 */ /* 0x000fe400078e00ff */
[----:B-1----:R-:W-:Y:S02]  /*6b20*/  @!P5 IMAD.MOV.U32 R36, RZ, RZ, R39 ;  /* 0x000000ffff24d224 */ /* 0x002fe400078e0027 */
[----:B------:R-:W-:Y:S02]  /*6b30*/  @!P5 IMAD.MOV.U32 R37, RZ, RZ, R38 ;  /* 0x000000ffff25d224 */ /* 0x000fe400078e0026 */
[----:B------:R-:W-:-:S05]  /*6b40*/  @!P5 IMAD.WIDE R36, R11, 0x2, R36 ;  /* 0x000000020b24d825 */ /* 0x000fca00078e0224 */
[----:B--2---:R1:W-:Y:S01]  /*6b50*/  @!P5 ST.E.128 desc[UR42][R36.64], R12 ;  /* 0x0000000c2400d985 */ /* 0x0043e2000c101d2a */
[----:B------:R-:W-:-:S13]  /*6b60*/  ISETP.GE.AND P5, PT, R4, UR4, PT ;  /* 0x0000000404007c0c */ /* 0x000fda000bfa6270 */
[----:B------:R-:W2:Y:S01]  /*6b70*/  @!P5 LDS.128 R12, [R61+0x17000] ;  /* 0x017000003d0cd984 */ /* 0x000ea20000000c00 */
[----:B------:R-:W-:Y:S01]  /*6b80*/  @!P5 SHF.L.U32 R11, R150, 0x3, RZ ;  /* 0x00000003960bd819 */ /* 0x000fe200000006ff */
[----:B-1----:R-:W-:Y:S02]  /*6b90*/  @!P5 IMAD.MOV.U32 R36, RZ, RZ, R39 ;  /* 0x000000ffff24d224 */ /* 0x002fe400078e0027 */
[----:B------:R-:W-:Y:S02]  /*6ba0*/  @!P5 IMAD.MOV.U32 R37, RZ, RZ, R38 ;  /* 0x000000ffff25d224 */ /* 0x000fe400078e0026 */
[----:B------:R-:W-:-:S05]  /*6bb0*/  @!P5 IMAD.WIDE R36, R11, 0x2, R36 ;  /* 0x000000020b24d825 */ /* 0x000fca00078e0224 */
[----:B--2---:R1:W-:Y:S01]  /*6bc0*/  @!P5 ST.E.128 desc[UR42][R36.64], R12 ;  /* 0x0000000c2400d985 */ /* 0x0043e2000c101d2a */
[----:B------:R-:W-:-:S03]  /*6bd0*/  ISETP.GE.AND P5, PT, R136, UR4, PT ;  /* 0x0000000488007c0c */ /* 0x000fc6000bfa6270 */
[----:B------:R-:W2:Y:S10]  /*6be0*/  @!P4 LDS.128 R12, [R60+0x17000] ;  /* 0x017000003c0cc984 */ /* 0x000eb40000000c00 */
[----:B-1----:R-:W-:-:S04]  /*6bf0*/  @!P5 LEA R36, P6, R136, R39, 0x1 ;  /* 0x000000278824d211 */ /* 0x002fc800078c08ff */
[----:B------:R-:W-:Y:S01]  /*6c00*/  @!P5 LEA.HI.X R37, R136, R38, R152, 0x1, P6 ;  /* 0x000000268825d211 */ /* 0x000fe200030f0c98 */
[----:B--2---:R-:W-:Y:S04]  /*6c10*/  @!P4 ST.E.128 desc[UR42][R34.64], R12 ;  /* 0x0000000c2200c985 */ /* 0x004fe8000c101d2a */
[----:B------:R-:W1:Y:S04]  /*6c20*/  @!P3 LDS.128 R12, [R61+0x19000] ;  /* 0x019000003d0cb984 */ /* 0x000e680000000c00 */
[----:B-1----:R-:W-:Y:S04]  /*6c30*/  @!P3 ST.E.128 desc[UR42][R32.64], R12 ;  /* 0x0000000c2000b985 */ /* 0x002fe8000c101d2a */
[----:B------:R-:W1:Y:S04]  /*6c40*/  @!P5 LDS.128 R12, [R60+0x19000] ;  /* 0x019000003c0cd984 */ /* 0x000e680000000c00 */
[----:B-1----:R4:W-:Y:S02]  /*6c50*/  @!P5 ST.E.128 desc[UR42][R36.64], R12 ;  /* 0x0000000c2400d985 */ /* 0x0029e4000c101d2a */
.L_x_416:
[----:B------:R-:W-:Y:S05]  /*6c60*/  BSYNC B0 ;  /* 0x0000000000007941 */ /* 0x000fea0003800000 */
.L_x_407:
[----:B------:R-:W5:Y:S01]  /*6c70*/  S2R R11, SR_TID.X ;  /* 0x00000000000b7919 */ /* 0x000f620000002100 */
[----:B------:R-:W-:Y:S01]  /*6c80*/  @!PT LDS RZ, [RZ] ;  /* 0x00000000fffff984 */ /* 0x000fe20000000800 */
[----:B------:R-:W-:Y:S01]  /*6c90*/  @!PT LDS RZ, [RZ] ;  /* 0x00000000fffff984 */ /* 0x000fe20000000800 */
[----:B------:R-:W-:Y:S01]  /*6ca0*/  @!PT LDS RZ, [RZ] ;  /* 0x00000000fffff984 */ /* 0x000fe20000000800 */
[----:B------:R-:W-:Y:S01]  /*6cb0*/  @!PT LDS RZ, [RZ] ;  /* 0x00000000fffff984 */ /* 0x000fe20000000800 */
[----:B------:R0:W-:Y:S06]  /*6cc0*/  MEMBAR.ALL.CTA ;  /* 0x0000000000007992 */ /* 0x0001ec0000008000 */
[----:B0-----:R-:W0:Y:S01]  /*6cd0*/  FENCE.VIEW.ASYNC.S ;  /* 0x00000000000073c6 */ /* 0x001e220000000000 */
[----:B------:R-:W-:Y:S05]  /*6ce0*/  WARPSYNC.ALL ;  /* 0x0000000000007948 */ /* 0x000fea0003800000 */
[----:B------:R-:W-:Y:S01]  /*6cf0*/  BSSY B0, `(.L_x_459) ;  /* 0x0000008000007945 */ /* 0x000fe20003800000 */
[----:B0-----:R0:W-:Y:S01]  /*6d00*/  BAR.SYNC.DEFER_BLOCKING R101, 0x80 ;  /* 0x000200650000751d */ /* 0x0011e20000010000 */
[----:B-----5:R-:W-:-:S13]  /*6d10*/  LOP3.LUT P3, RZ, R11, 0x7f, RZ, 0xc0, !PT ;  /* 0x0000007f0bff7812 */ /* 0x020fda000786c0ff */
[----:B------:R-:W-:-:S05]  /*6d20*/  @!P3 VIADD R11, R31, 0x2d8a0 ;  /* 0x0002d8a01f0bb836 */ /* 0x000fca0000000000 */
[----:B------:R-:W-:-:S04]  /*6d30*/  @!P3 PRMT R11, RZ, 0x654, R11 ;  /* 0x00000654ff0bb816 */ /* 0x000fc8000000000b */
[----:B------:R0:W-:Y:S01]  /*6d40*/  @!P3 SYNCS.ARRIVE.TRANS64.RED.A1T0 RZ, [R11+URZ], RZ ;  /* 0x000000ff0bffb9a7 */ /* 0x0001e2000810043f */
[----:B------:R-:W-:Y:S05]  /*6d50*/  @!P2 BRA `(.L_x_460) ;  /* 0x000000000004a947 */ /* 0x000fea0003800000 */
[----:B------:R-:W-:Y:S01]  /*6d60*/  BPT.TRAP 0x1 ;  /* 0x000000040000795c */ /* 0x000fe20000300000 */
.L_x_460:
[----:B------:R-:W-:Y:S05]  /*6d70*/  BSYNC B0 ;  /* 0x0000000000007941 */ /* 0x000fea0003800000 */
.L_x_459:
[----:B------:R-:W5:Y:S01]  /*6d80*/  SYNCS.PHASECHK.TRANS64.TRYWAIT P2, [R31+URZ+0x2d8b0], R79 ;  /* 0x02d8b04f1f0075a7 */ /* 0x000f62000804017f */
[----:B------:R-:W-:Y:S04]  /*6d90*/  BSSY B0, `(.L_x_461) ;  /* 0x0000002000007945 */ /* 0x000fe80003800000 */
[----:B-----5:R-:W-:Y:S05]  /*6da0*/  @!P2 BRA `(.L_x_462) ;  /* 0x0000013c00cca947 */ /* 0x020fea0003800000 */
.L_x_687:
[----:B------:R-:W-:Y:S05]  /*6db0*/  BSYNC B0 ;  /* 0x0000000000007941 */ /* 0x000fea0003800000 */
.L_x_461:
[----:B------:R-:W-:Y:S01]  /*6dc0*/  ULDC.64 UR4, c[0x0][0x328] ;  /* 0x0000ca0000047ab9 */ /* 0x000fe20000000a00 */
[----:B------:R-:W-:Y:S01]  /*6dd0*/  ULDC.64 UR6, c[0x0][0x318] ;  /* 0x0000c60000067ab9 */ /* 0x000fe20000000a00 */
[----:B------:R-:W-:Y:S01]  /*6de0*/  IMAD R76, R76, UR4, RZ ;  /* 0x000000044c4c7c24 */ /* 0x000fe2000f8e02ff */
[----:B------:R-:W-:Y:S01]  /*6df0*/  BSSY B0, `(.L_x_463) ;  /* 0x0000033000007945 */ /* 0x000fe20003800000 */
[----:B-1234-:R-:W-:-:S04]  /*6e00*/  IMAD.WIDE.U32 R12, R75, UR4, RZ ;  /* 0x000000044b0c7c25 */ /* 0x01efc8000f8e00ff */
[----:B------:R-:W-:Y:S01]  /*6e10*/  IMAD R75, R75, UR5, R76 ;  /* 0x000000054b4b7c24 */ /* 0x000fe2000f8e024c */
[----:B------:R-:W-:Y:S02]  /*6e20*/  ULDC.64 UR4, c[0x0][0x338] ;  /* 0x0000ce0000047ab9 */ /* 0x000fe40000000a00 */
[----:B------:R-:W-:Y:S02]  /*6e30*/  IMAD R77, R77, UR4, RZ ;  /* 0x000000044d4d7c24 */ /* 0x000fe4000f8e02ff */
[----:B------:R-:W-:Y:S02]  /*6e40*/  IMAD.IADD R13, R13, 0x1, R75 ;  /* 0x000000010d0d7824 */ /* 0x000fe400078e024b */
[C---:B------:R-:W-:Y:S02]  /*6e50*/  IMAD R77, R74.reuse, UR5, R77 ;  /* 0x000000054a4d7c24 */ /* 0x040fe4000f8e024d */
[----:B------:R-:W-:Y:S01]  /*6e60*/  IMAD.WIDE.U32 R12, R74, UR4, R12 ;  /* 0x000000044a0c7c25 */ /* 0x000fe2000f8e000c */
[----:B------:R-:W-:-:S03]  /*6e70*/  ULDC.64 UR4, c[0x0][0x330] ;  /* 0x0000cc0000047ab9 */ /* 0x000fc60000000a00 */
[----:B------:R-:W-:Y:S02]  /*6e80*/  IMAD.IADD R13, R13, 0x1, R77 ;  /* 0x000000010d0d7824 */ /* 0x000fe400078e024d */
[----:B------:R-:W-:-:S04]  /*6e90*/  IMAD.WIDE.U32 R12, R137, UR4, R12 ;  /* 0x00000004890c7c25 */ /* 0x000fc8000f8e000c */
[----:B------:R-:W-:Y:S01]  /*6ea0*/  IMAD R13, R137, UR5, R13 ;  /* 0x00000005890d7c24 */ /* 0x000fe2000f8e020d */
[----:B0-----:R-:W-:-:S04]  /*6eb0*/  LEA R11, P2, R12, UR6, 0x1 ;  /* 0x000000060c0b7c11 */ /* 0x001fc8000f8408ff */
[----:B------:R-:W-:Y:S01]  /*6ec0*/  LEA.HI.X R12, R12, UR7, R13, 0x1, P2 ;  /* 0x000000070c0c7c11 */ /* 0x000fe200090f0c0d */
[----:B------:R0:W1:Y:S01]  /*6ed0*/  SHFL.IDX PT, R36, R11, RZ, 0x1e1f ;  /* 0x001e1fff0b247589 */ /* 0x00006200000e0000 */
[----:B------:R-:W-:-:S03]  /*6ee0*/  ISETP.GT.AND P2, PT, R78, R139, PT ;  /* 0x0000008b4e00720c */ /* 0x000fc60003f44270 */
[----:B------:R0:W2:Y:S10]  /*6ef0*/  SHFL.IDX PT, R37, R12, RZ, 0x1e1f ;  /* 0x001e1fff0c257589 */ /* 0x0000b400000e0000 */
[----:B0-----:R-:W-:Y:S05]  /*6f00*/  @!P2 BRA `(.L_x_464) ;  /* 0x000000000084a947 */ /* 0x001fea0003800000 */
[----:B------:R-:W-:Y:S02]  /*6f10*/  ULDC UR4, c[0x0][0x2f4] ;  /* 0x0000bd0000047ab9 */ /* 0x000fe40000000800 */
[----:B------:R-:W-:Y:S02]  /*6f20*/  ISETP.GE.AND P5, PT, R16, UR4, PT ;  /* 0x0000000410007c0c */ /* 0x000fe4000bfa6270 */
[----:B------:R-:W-:-:S11]  /*6f30*/  ISETP.GE.AND P4, PT, R23, UR4, PT ;  /* 0x0000000417007c0c */ /* 0x000fd6000bf86270 */
[----:B------:R-:W0:Y:S01]  /*6f40*/  @!P5 LDS.128 R12, [R61] ;  /* 0x000000003d0cd984 */ /* 0x000e220000000c00 */
[----:B-1----:R-:W-:-:S04]  /*6f50*/  @!P5 LEA R38, P2, R16, R36, 0x1 ;  /* 0x000000241026d211 */ /* 0x002fc800078408ff */
[----:B--2---:R-:W-:Y:S02]  /*6f60*/  @!P5 LEA.HI.X R39, R16, R37, R17, 0x1, P2 ;  /* 0x000000251027d211 */ /* 0x004fe400010f0c11 */
[----:B------:R-:W-:-:S04]  /*6f70*/  @!P4 LEA R34, P2, R23, R36, 0x1 ;  /* 0x000000241722c211 */ /* 0x000fc800078408ff */
[----:B------:R-:W-:Y:S02]  /*6f80*/  @!P4 LEA.HI.X R35, R23, R37, R154, 0x1, P2 ;  /* 0x000000251723c211 */ /* 0x000fe400010f0c9a */
[----:B------:R-:W-:-:S13]  /*6f90*/  ISETP.GE.AND P2, PT, R22, UR4, PT ;  /* 0x0000000416007c0c */ /* 0x000fda000bf46270 */
[----:B------:R-:W-:-:S04]  /*6fa0*/  @!P2 LEA R32, P6, R22, R36, 0x1 ;  /* 0x000000241620a211 */ /* 0x000fc800078c08ff */
[----:B------:R-:W-:Y:S01]  /*6fb0*/  @!P2 LEA.HI.X R33, R22, R37, R153, 0x1, P6 ;  /* 0x000000251621a211 */ /* 0x000fe200030f0c99 */
[----:B0-----:R0:W-:Y:S01]  /*6fc0*/  @!P5 ST.E.128 desc[UR42][R38.64], R12 ;  /* 0x0000000c2600d985 */ /* 0x0011e2000c101d2a */
[----:B------:R-:W-:-:S13]  /*6fd0*/  ISETP.GE.AND P5, PT, R3, UR4, PT ;  /* 0x0000000403007c0c */ /* 0x000fda000bfa6270 */
[----:B------:R-:W1:Y:S01]  /*6fe0*/  @!P5 LDS.128 R12, [R60] ;  /* 0x000000003c0cd984 */ /* 0x000e620000000c00 */
[----:B------:R-:W-:-:S05]  /*6ff0*/  @!P5 SHF.L.U32 R11, R147, 0x3, RZ ;  /* 0x00000003930bd819 */ /* 0x000fca00000006ff */
[----:B0-----:R-:W-:-:S05]  /*7000*/  @!P5 IMAD.WIDE R38, R11, 0x2, R36 ;  /* 0x000000020b26d825 */ /* 0x001fca00078e0224 */
[----:B-1----:R0:W-:Y:S01]  /*7010*/  @!P5 ST.E.128 desc[UR42][R38.64], R12 ;  /* 0x0000000c2600d985 */ /* 0x0021e2000c101d2a */
[----:B------:R-:W-:-:S13]  /*7020*/  ISETP.GE.AND P5, PT, R4, UR4, PT ;  /* 0x0000000404007c0c */ /* 0x000fda000bfa6270 */
[----:B------:R-:W1:Y:S01]  /*7030*/  @!P5 LDS.128 R12, [R61+0x2000] ;  /* 0x002000003d0cd984 */ /* 0x000e620000000c00 */
[----:B------:R-:W-:Y:S02]  /*7040*/  @!P5 IMAD.SHL.U32 R11, R150, 0x8, RZ ;  /* 0x00000008960bd824 */ /* 0x000fe400078e00ff */
[----:B0-----:R-:W-:Y:S02]  /*7050*/  @!P5 IMAD.MOV.U32 R38, RZ, RZ, R36 ;  /* 0x000000ffff26d224 */ /* 0x001fe400078e0024 */
[----:B------:R-:W-:Y:S02]  /*7060*/  @!P5 IMAD.MOV.U32 R39, RZ, RZ, R37 ;  /* 0x000000ffff27d224 */ /* 0x000fe400078e0025 */
[----:B------:R-:W-:-:S05]  /*7070*/  @!P5 IMAD.WIDE R38, R11, 0x2, R38 ;  /* 0x000000020b26d825 */ /* 0x000fca00078e0226 */
[----:B-1----:R-:W-:Y:S01]  /*7080*/  @!P5 ST.E.128 desc[UR42][R38.64], R12 ;  /* 0x0000000c2600d985 */ /* 0x002fe2000c101d2a */
[----:B------:R-:W-:-:S03]  /*7090*/  ISETP.GE.AND P5, PT, R136, UR4, PT ;  /* 0x0000000488007c0c */ /* 0x000fc6000bfa6270 */
[----:B------:R-:W0:Y:S10]  /*70a0*/  @!P4 LDS.128 R12, [R60+0x2000] ;  /* 0x002000003c0cc984 */ /* 0x000e340000000c00 */
[----:B------:R-:W-:-:S04]  /*70b0*/  @!P5 LEA R36, P6, R136, R36, 0x1 ;  /* 0x000000248824d211 */ /* 0x000fc800078c08ff */
[----:B------:R-:W-:Y:S01]  /*70c0*/  @!P5 LEA.HI.X R37, R136, R37, R152, 0x1, P6 ;  /* 0x000000258825d211 */ /* 0x000fe200030f0c98 */
[----:B0-----:R-:W-:Y:S04]  /*70d0*/  @!P4 ST.E.128 desc[UR42][R34.64], R12 ;  /* 0x0000000c2200c985 */ /* 0x001fe8000c101d2a */
[----:B------:R-:W0:Y:S04]  /*70e0*/  @!P2 LDS.128 R12, [R61+0x4000] ;  /* 0x004000003d0ca984 */ /* 0x000e280000000c00 */
[----:B0-----:R-:W-:Y:S04]  /*70f0*/  @!P2 ST.E.128 desc[UR42][R32.64], R12 ;  /* 0x0000000c2000a985 */ /* 0x001fe8000c101d2a */
[----:B------:R-:W0:Y:S04]  /*7100*/  @!P5 LDS.128 R12, [R60+0x4000] ;  /* 0x004000003c0cd984 */ /* 0x000e280000000c00 */
[----:B0-----:R0:W-:Y:S02]  /*7110*/  @!P5 ST.E.128 desc[UR42][R36.64], R12 ;  /* 0x0000000c2400d985 */ /* 0x0011e4000c101d2a */
.L_x_464:
[----:B------:R-:W-:Y:S05]  /*7120*/  BSYNC B0 ;  /* 0x0000000000007941 */ /* 0x000fea0003800000 */
.L_x_463:
[----:B------:R-:W-:Y:S01]  /*7130*/  @!PT LDS RZ, [RZ] ;  /* 0x00000000fffff984 */ /* 0x000fe20000000800 */
[----:B------:R-:W-:Y:S01]  /*7140*/  @!PT LDS RZ, [RZ] ;  /* 0x00000000fffff984 */ /* 0x000fe20000000800 */
[----:B------:R-:W-:Y:S01]  /*7150*/  @!PT LDS RZ, [RZ] ;  /* 0x00000000fffff984 */ /* 0x000fe20000000800 */
[----:B------:R-:W-:Y:S01]  /*7160*/  @!PT LDS RZ, [RZ] ;  /* 0x00000000fffff984 */ /* 0x000fe20000000800 */
[----:B------:R3:W-:Y:S06]  /*7170*/  MEMBAR.ALL.CTA ;  /* 0x0000000000007992 */ /* 0x0007ec0000008000 */
[----:B---3--:R-:W3:Y:S01]  /*7180*/  FENCE.VIEW.ASYNC.S ;  /* 0x00000000000073c6 */ /* 0x008ee20000000000 */
[----:B------:R-:W-:Y:S02]  /*7190*/  VIADD R18, R18, 0x1 ;  /* 0x0000000112127836 */ /* 0x000fe40000000000 */
[----:B------:R-:W-:Y:S01]  /*71a0*/  @!P3 VIADD R31, R31, 0x2d8c0 ;  /* 0x0002d8c01f1fb836 */ /* 0x000fe20000000000 */
[----:B---3--:R3:W-:Y:S02]  /*71b0*/  BAR.SYNC.DEFER_BLOCKING R101, 0x80 ;  /* 0x000200650000751d */ /* 0x0087e40000010000 */
[----:B------:R-:W-:-:S02]  /*71c0*/  ISETP.NE.AND P2, PT, R18, 0x2, PT ;  /* 0x000000021200780c */ /* 0x000fc40003f45270 */
[----:B------:R-:W-:Y:S02]  /*71d0*/  @!P3 PRMT R31, RZ, 0x654, R31 ;  /* 0x00000654ff1fb816 */ /* 0x000fe4000000001f */
[----:B------:R-:W-:Y:S02]  /*71e0*/  SEL R11, RZ, 0x1, P2 ;  /* 0x00000001ff0b7807 */ /* 0x000fe40001000000 */
[----:B------:R-:W-:Y:S02]  /*71f0*/  SEL R18, R18, RZ, P2 ;  /* 0x000000ff12127207 */ /* 0x000fe40001000000 */
[----:B------:R-:W-:Y:S01]  /*7200*/  LOP3.LUT R138, R138, R11, RZ, 0x3c, !PT ;  /* 0x0000000b8a8a7212 */ /* 0x000fe200078e3cff */
[----:B------:R3:W-:Y:S01]  /*7210*/  @!P3 SYNCS.ARRIVE.TRANS64.RED.A1T0 RZ, [R31+URZ], RZ ;  /* 0x000000ff1fffb9a7 */ /* 0x0007e2000810043f */
[----:B------:R-:W-:Y:S05]  /*7220*/  @P1 BRA `(.L_x_465) ;  /* 0xffffffb400e01947 */ /* 0x000fea000383ffff */
[----:B0-----:R-:W0:Y:S01]  /*7230*/  S2R R12, SR_TID.X ;  /* 0x00000000000c7919 */ /* 0x001e220000002100 */
[----:B------:R-:W-:Y:S02]  /*7240*/  PLOP3.LUT P0, PT, PT, PT, PT, 0x8, 0x0 ;  /* 0x000000000000781c */ /* 0x000fe40003f0e170 */
[----:B0-----:R-:W-:-:S04]  /*7250*/  SHF.R.U32.HI R12, RZ, 0x7, R12 ;  /* 0x00000007ff0c7819 */ /* 0x001fc8000001160c */
[----:B------:R-:W-:-:S13]  /*7260*/  ISETP.NE.AND P4, PT, R12, 0x1, PT ;  /* 0x000000010c00780c */ /* 0x000fda0003f85270 */
[----:B------:R-:W-:Y:S06]  /*7270*/  @!P4 BAR.ARV 0x9, 0x100 ;  /* 0x024400000000cb1d */ /* 0x000fec0000002000 */
.L_x_402:
[----:B------:R-:W-:Y:S01]  /*7280*/  MOV R88, RZ ;  /* 0x000000ff00587202 */ /* 0x000fe20000000f00 */
[----:B------:R-:W-:Y:S06]  /*7290*/  @P0 BRA `(.L_x_466) ;  /* 0x00000000000c0947 */ /* 0x000fec0003800000 */
[----:B------:R-:W4:Y:S01]  /*72a0*/  FENCE.VIEW.ASYNC.G ;  /* 0x00000000000073c6 */ /* 0x000f220000000100 */
[----:B------:R-:W-:Y:S05]  /*72b0*/  WARPSYNC.ALL ;  /* 0x0000000000007948 */ /* 0x000fea0003800000 */
[----:B----4-:R-:W-:Y:S06]  /*72c0*/  BAR.ARV 0xc, 0x200 ;  /* 0x0308000000007b1d */ /* 0x010fec0000002000 */
.L_x_466:
[----:B------:R-:W-:Y:S01]  /*72d0*/  LOP3.LUT P0, RZ, R19, 0x8, RZ, 0xc0, !PT ;  /* 0x0000000813ff7812 */ /* 0x000fe2000780c0ff */
[----:B------:R-:W-:-:S12]  /*72e0*/  BSSY B0, `(.L_x_467) ;  /* 0x0000020000007945 */ /* 0x000fd80003800000 */
[----:B------:R-:W-:Y:S05]  /*72f0*/  @!P0 BRA `(.L_x_468) ;  /* 0x0000000000788947 */ /* 0x000fea0003800000 */
[----:B------:R-:W4:Y:S01]  /*7300*/  LDL R0, [R1+0x58] ;  /* 0x0000580001007983 */ /* 0x000f220000100800 */
[----:B------:R-:W-:Y:S01]  /*7310*/  ULDC UR4, c[0x0][0x9f0] ;  /* 0x00027c0000047ab9 */ /* 0x000fe20000000800 */
[----:B----4-:R-:W-:-:S04]  /*7320*/  ISETP.NE.AND P0, PT, R0, RZ, PT ;  /* 0x000000ff0000720c */ /* 0x010fc80003f05270 */
[----:B------:R-:W-:-:S04]  /*7330*/  SEL R9, R0, UR4, P0 ;  /* 0x0000000400097c07 */ /* 0x000fc80008000000 */
[-C--:B------:R-:W-:Y:S02]  /*7340*/  IABS R6, R9.reuse ;  /* 0x0000000900067213 */ /* 0x080fe40000000000 */
[----:B------:R-:W-:Y:S02]  /*7350*/  IADD3 R0, R99, -0x1, R9 ;  /* 0xffffffff63007810 */ /* 0x000fe40007ffe009 */
[----:B------:R-:W4:Y:S01]  /*7360*/  I2F.RP R3, R6 ;  /* 0x0000000600037306 */ /* 0x000f220000209400 */
[-C--:B------:R-:W-:Y:S02]  /*7370*/  IABS R10, R9.reuse ;  /* 0x00000009000a7213 */ /* 0x080fe40000000000 */
[----:B------:R-:W-:Y:S02]  /*7380*/  IABS R8, R0 ;  /* 0x0000000000087213 */ /* 0x000fe40000000000 */
[----:B------:R-:W-:-:S04]  /*7390*/  LOP3.LUT R0, R0, R9, RZ, 0x3c, !PT ;  /* 0x0000000900007212 */ /* 0x000fc800078e3cff */
[----:B------:R-:W-:Y:S01]  /*73a0*/  ISETP.GE.AND P2, PT, R0, RZ, PT ;  /* 0x000000ff0000720c */ /* 0x000fe20003f46270 */
[----:B----4-:R-:W4:Y:S02]  /*73b0*/  MUFU.RCP R3, R3 ;  /* 0x0000000300037308 */ /* 0x010f240000001000 */
[----:B----4-:R-:W-:Y:S02]  /*73c0*/  VIADD R4, R3, 0xffffffe ;  /* 0x0ffffffe03047836 */ /* 0x010fe40000000000 */
[----:B------:R-:W-:-:S04]  /*73d0*/  IMAD.MOV R3, RZ, RZ, -R10 ;  /* 0x000000ffff037224 */ /* 0x000fc800078e0a0a */
[----:B------:R4:W0:Y:S02]  /*73e0*/  F2I.FTZ.U32.TRUNC.NTZ R5, R4 ;  /* 0x0000000400057305 */ /* 0x000824000021f000 */
[----:B----4-:R-:W-:Y:S02]  /*73f0*/  IMAD.MOV.U32 R4, RZ, RZ, RZ ;  /* 0x000000ffff047224 */ /* 0x010fe400078e00ff */
[----:B0-----:R-:W-:-:S04]  /*7400*/  IMAD.MOV R7, RZ, RZ, -R5 ;  /* 0x000000ffff077224 */ /* 0x001fc800078e0a05 */
        /* <DEDUP_REMOVED lines=10> */
[----:B------:R-:W-:Y:S01]  /*74b0*/  @!P2 IMAD.MOV R5, RZ, RZ, -R5 ;  /* 0x000000ffff05a224 */ /* 0x000fe200078e0a05 */
[----:B------:R-:W-:-:S05]  /*74c0*/  @!P1 LOP3.LUT R5, RZ, R9, RZ, 0x33, !PT ;  /* 0x00000009ff059212 */ /* 0x000fca00078e33ff */
[----:B------:R-:W-:-:S07]  /*74d0*/  IMAD.MOV.U32 R88, RZ, RZ, R5 ;  /* 0x000000ffff587224 */ /* 0x000fce00078e0005 */
.L_x_468:
[----:B------:R-:W-:Y:S05]  /*74e0*/  BSYNC B0 ;  /* 0x0000000000007941 */ /* 0x000fea0003800000 */
.L_x_467:
[----:B------:R-:W4:Y:S01]  /*74f0*/  LDL R0, [R1+0x74] ;  /* 0x0000740001007983 */ /* 0x000f220000100800 */
[----:B------:R-:W-:Y:S02]  /*7500*/  PLOP3.LUT P0, PT, PT, PT, PT, 0x80, 0x0 ;  /* 0x000000000000781c */ /* 0x000fe40003f0f070 */
        /* <DEDUP_REMOVED lines=16> */
[----:B-12---:R-:W-:-:S02]  /*7610*/  CS2R R36, SRZ ;  /* 0x0000000000247805 */ /* 0x006fc4000001ff00 */
[----:B------:R-:W-:Y:S02]  /*7620*/  CS2R R58, SRZ ;  /* 0x00000000003a7805 */ /* 0x000fe4000001ff00 */
[----:B------:R-:W-:Y:S02]  /*7630*/  CS2R R34, SRZ ;  /* 0x0000000000227805 */ /* 0x000fe4000001ff00 */
[----:B------:R-:W-:Y:S02]  /*7640*/  CS2R R56, SRZ ;  /* 0x0000000000387805 */ /* 0x000fe4000001ff00 */
[----:B------:R-:W-:Y:S02]  /*7650*/  CS2R R32, SRZ ;  /* 0x0000000000207805 */ /* 0x000fe4000001ff00 */
[----:B------:R-:W-:Y:S02]  /*7660*/  CS2R R54, SRZ ;  /* 0x0000000000367805 */ /* 0x000fe4000001ff00 */
[----:B------:R-:W-:-:S02]  /*7670*/  CS2R R20, SRZ ;  /* 0x0000000000147805 */ /* 0x000fc4000001ff00 */
[----:B------:R-:W-:Y:S02]  /*7680*/  CS2R R52, SRZ ;  /* 0x0000000000347805 */ /* 0x000fe4000001ff00 */
[----:B------:R-:W-:Y:S01]  /*7690*/  CS2R R6, SRZ ;  /* 0x0000000000067805 */ /* 0x000fe2000001ff00 */
[----:B----4-:R-:W-:-:S05]  /*76a0*/  IMAD R0, R0, R88, RZ ;  /* 0x0000005800007224 */ /* 0x010fca00078e02ff */
[----:B------:R1:W-:Y:S01]  /*76b0*/  STL [R1+0x3c], R0 ;  /* 0x00003c0001007387 */ /* 0x0003e20000100800 */
[----:B------:R-:W-:-:S04]  /*76c0*/  VIADDMNMX R88, R0, R88, R99, PT ;  /* 0x0000005800587246 */ /* 0x000fc80003800163 */
[----:B------:R-:W-:-:S13]  /*76d0*/  ISETP.GT.AND P1, PT, R88, R0, PT ;  /* 0x000000005800720c */ /* 0x000fda0003f24270 */
[----:B-1----:R-:W-:Y:S05]  /*76e0*/  @!P1 BRA `(.L_x_469) ;  /* 0x0000009000e89947 */ /* 0x002fea0003800000 */
[----:B------:R-:W1:Y:S01]  /*76f0*/  S2R R0, SR_TID.X ;  /* 0x0000000000007919 */ /* 0x000e620000002100 */
[----:B------:R-:W-:Y:S01]  /*7700*/  UMOV UR4, 0xffffffff ;  /* 0xffffffff00047882 */ /* 0x000fe20000000000 */
[----:B-1----:R-:W-:-:S05]  /*7710*/  VIADD R40, R0, 0xffffff80 ;  /* 0xffffff8000287836 */ /* 0x002fca0000000000 */
[----:B------:R-:W-:-:S04]  /*7720*/  SHF.R.S32.HI R41, RZ, 0x1f, R40 ;  /* 0x0000001fff297819 */ /* 0x000fc80000011428 */
[----:B------:R-:W-:-:S04]  /*7730*/  LEA.HI R13, R41, R40, RZ, 0x7 ;  /* 0x00000028290d7211 */ /* 0x000fc800078f38ff */
[----:B------:R-:W-:Y:S01]  /*7740*/  SHF.R.S32.HI R13, RZ, 0x7, R13 ;  /* 0x00000007ff0d7819 */ /* 0x000fe2000001140d */
[----:B------:R-:W-:Y:S06]  /*7750*/  BRA.DIV UR4, `(.L_x_470) ;  /* 0x0000013604747947 */ /* 0x000fec000b800000 */
[----:B------:R-:W1:Y:S04]  /*7760*/  SHFL.IDX PT, R0, R13, RZ, 0x1f ;  /* 0x00001fff0d007589 */ /* 0x000e6800000e0000 */
[----:B-1----:R1:W-:Y:S02]  /*7770*/  STL [R1+0x40], R0 ;  /* 0x0000400001007387 */ /* 0x0023e40000100800 */
.L_x_690:
[----:B------:R-:W1:Y:S01]  /*7780*/  LDL R3, [R1+0x40] ;  /* 0x0000400001037983 */ /* 0x000e620000100800 */
[----:B------:R-:W-:Y:S01]  /*7790*/  BSSY B6, `(.L_x_471) ;  /* 0x000001b000067945 */ /* 0x000fe20003800000 */
[----:B-1----:R-:W-:-:S05]  /*77a0*/  IMAD.HI R0, R3, 0x55555556, RZ ;  /* 0x5555555603007827 */ /* 0x002fca00078e02ff */
[----:B------:R-:W-:-:S05]  /*77b0*/  LEA.HI R44, R0, R0, RZ, 0x1 ;  /* 0x00000000002c7211 */ /* 0x000fca00078f08ff */
[----:B------:R-:W-:Y:S02]  /*77c0*/  IMAD R44, R44, -0x3, R3 ;  /* 0xfffffffd2c2c7824 */ /* 0x000fe400078e0203 */
[----:B------:R-:W-:-:S05]  /*77d0*/  VIADD R3, R2, 0x21800 ;  /* 0x0002180002037836 */ /* 0x000fca0000000000 */
[----:B------:R-:W-:Y:S02]  /*77e0*/  LEA R0, R44, R3, 0xd ;  /* 0x000000032c007211 */ /* 0x000fe400078e68ff */
[----:B------:R-:W-:Y:S02]  /*77f0*/  LOP3.LUT P0, RZ, R3, 0x3ff, RZ, 0xc0, !PT ;  /* 0x000003ff03ff7812 */ /* 0x000fe4000780c0ff */
[----:B------:R-:W-:-:S04]  /*7800*/  SHF.R.U32.HI R0, RZ, 0x4, R0 ;  /* 0x00000004ff007819 */ /* 0x000fc80000011600 */
[----:B------:R-:W-:-:S05]  /*7810*/  LOP3.LUT R0, R0, 0x3fff, RZ, 0xc0, !PT ;  /* 0x00003fff00007812 */ /* 0x000fca00078ec0ff */
[----:B------:R1:W-:Y:S02]  /*7820*/  STL [R1+0x48], R0 ;  /* 0x0000480001007387 */ /* 0x0003e40000100800 */
[----:B------:R-:W-:Y:S05]  /*7830*/  @!P0 BRA `(.L_x_472) ;  /* 0x0000000000408947 */ /* 0x000fea0003800000 */
[----:B0-----:R-:W-:Y:S01]  /*7840*/  MOV R14, 0x0 ;  /* 0x00000000000e7802 */ /* 0x001fe20000000f00 */
[----:B------:R-:W-:Y:S01]  /*7850*/  ULDC.64 UR4, c[0x4][0x88] ;  /* 0x0100220000047ab9 */ /* 0x000fe20000000a00 */
[----:B------:R-:W-:Y:S01]  /*7860*/  ULDC.64 UR6, c[0x4][0x90] ;  /* 0x0100240000067ab9 */ /* 0x000fe20000000a00 */
[----:B------:R-:W-:Y:S02]  /*7870*/  IMAD.U32 R4, RZ, RZ, UR4 ;  /* 0x00000004ff047e24 */ /* 0x000fe4000f8e00ff */
[----:B------:R-:W-:Y:S01]  /*7880*/  IMAD.U32 R5, RZ, RZ, UR5 ;  /* 0x00000005ff057e24 */ /* 0x000fe2000f8e00ff */
[----:B------:R-:W0:Y:S01]  /*7890*/  LDC.64 R14, c[0x4][R14] ;  /* 0x010000000e0e7b82 */ /* 0x000e220000000a00 */
        /* <DEDUP_REMOVED lines=9> */
[----:B01-3-5:R-:W-:Y:S05]  /*7930*/  CALL.ABS.NOINC R14 ;  /* 0x000000000e007343 */ /* 0x02bfea0003c00000 */
.L_x_472:
[----:B------:R-:W-:Y:S05]  /*7940*/  BSYNC B6 ;  /* 0x0000000000067941 */ /* 0x000fea0003800000 */
.L_x_471:
[----:B------:R-:W-:Y:S02]  /*7950*/  ULDC UR4, c[0x0][0x3f4] ;  /* 0x0000fd0000047ab9 */ /* 0x000fe40000000800 */
[----:B------:R-:W-:-:S13]  /*7960*/  ISETP.LT.AND P0, PT, RZ, UR4, PT ;  /* 0x00000004ff007c0c */ /* 0x000fda000bf01270 */
[----:B------:R-:W-:Y:S05]  /*7970*/  @P0 BRA `(.L_x_473) ;  /* 0x0000000000400947 */ /* 0x000fea0003800000 */
[----:B------:R-:W-:-:S04]  /*7980*/  ULEA.HI UR4, UR37, UR37, URZ, 0x1 ;  /* 0x0000002525047291 */ /* 0x000fc8000f8f083f */
[----:B------:R-:W-:-:S04]  /*7990*/  ULOP3.LUT UR4, UR4, 0xfffffffe, URZ, 0xc0, !UPT ;  /* 0xfffffffe04047892 */ /* 0x000fc8000f8ec03f */
[----:B------:R-:W-:-:S06]  /*79a0*/  UIADD3 UR4, UR37, -UR4, URZ ;  /* 0x8000000425047290 */ /* 0x000fcc000fffe03f */
[----:B------:R-:W-:-:S05]  /*79b0*/  IMAD.U32 R3, RZ, RZ, UR4 ;  /* 0x00000004ff037e24 */ /* 0x000fca000f8e00ff */
[----:B------:R-:W-:-:S04]  /*79c0*/  SHF.L.U32 R3, R3, 0x1f, RZ ;  /* 0x0000001f03037819 */ /* 0x000fc800000006ff */
[----:B------:R2:W4:Y:S03]  /*79d0*/  SYNCS.PHASECHK.TRANS64.TRYWAIT P0, [R2+URZ+0x2d800], R3 ;  /* 0x02d80003020075a7 */ /* 0x000526000800017f */
[----:B----4-:R-:W-:Y:S05]  /*79e0*/  @!P0 NANOSLEEP.SYNCS 0x989680 ;  /* 0x009896800000895d */ /* 0x010fea0003900000 */
[----:B------:R-:W4:Y:S01]  /*79f0*/  @!P0 SYNCS.PHASECHK.TRANS64 P0, [R2+URZ+0x2d800], R3 ;  /* 0x02d80003020085a7 */ /* 0x000f22000800007f */
[----:B------:R-:W-:Y:S04]  /*7a00*/  BSSY B0, `(.L_x_474) ;  /* 0x0000006000007945 */ /* 0x000fe80003800000 */
[----:B----4-:R-:W-:Y:S05]  /*7a10*/  @P0 BRA `(.L_x_475) ;  /* 0x0000000000100947 */ /* 0x010fea0003800000 */
.L_x_476:
[----:B----4-:R4:W0:Y:S02]  /*7a20*/  SYNCS.PHASECHK.TRANS64.TRYWAIT P0, [R2+URZ+0x2d800], R3 ;  /* 0x02d80003020075a7 */ /* 0x010824000800017f */
[----:B0-----:R-:W-:Y:S05]  /*7a30*/  @!P0 NANOSLEEP.SYNCS 0x989680 ;  /* 0x009896800000895d */ /* 0x001fea0003900000 */
[----:B------:R-:W0:Y:S02]  /*7a40*/  @!P0 SYNCS.PHASECHK.TRANS64 P0, [R2+URZ+0x2d800], R3 ;  /* 0x02d80003020085a7 */ /* 0x000e24000800007f */
[----:B0-----:R-:W-:Y:S05]  /*7a50*/  @!P0 BRA `(.L_x_476) ;  /* 0xfffffffc00f08947 */ /* 0x001fea000383ffff */
.L_x_475:
[----:B------:R-:W-:Y:S05]  /*7a60*/  BSYNC B0 ;  /* 0x0000000000007941 */ /* 0x000fea0003800000 */
.L_x_474:
[----:B------:R-:W-:Y:S05]  /*7a70*/  BRA `(.L_x_477) ;  /* 0x00000038008c7947 */ /* 0x000fea0003800000 */
.L_x_473:
[----:B-1---5:R-:W-:Y:S01]  /*7a80*/  SHF.R.S32.HI R0, RZ, 0x1f, R95 ;  /* 0x0000001fff007819 */ /* 0x022fe2000001145f */
[----:B------:R-:W-:Y:S01]  /*7a90*/  ULOP3.LUT UP0, URZ, UR38, 0x1bf, URZ, 0xc0, !UPT ;  /* 0x000001bf263f7892 */ /* 0x000fe2000f80c03f */
[----:B------:R-:W-:Y:S01]  /*7aa0*/  ULDC.64 UR4, c[0x0][0x3f8] ;  /* 0x0000fe0000047ab9 */ /* 0x000fe20000000a00 */
[----:B------:R-:W-:Y:S02]  /*7ab0*/  ULDC.64 UR6, c[0x0][0x408] ;  /* 0x0001020000067ab9 */ /* 0x000fe40000000a00 */
[C---:B------:R-:W-:Y:S02]  /*7ac0*/  IMAD R6, R0.reuse, UR4, RZ ;  /* 0x0000000400067c24 */ /* 0x040fe4000f8e02ff */
[----:B------:R-:W-:Y:S01]  /*7ad0*/  IMAD R0, R0, UR6, RZ ;  /* 0x0000000600007c24 */ /* 0x000fe2000f8e02ff */
[----:B------:R-:W-:Y:S01]  /*7ae0*/  PLOP3.LUT P2, PT, PT, PT, UP0, 0x80, 0x0 ;  /* 0x000000000000781c */ /* 0x000fe20003f4f008 */
[C---:B------:R-:W-:Y:S02]  /*7af0*/  IMAD R25, R95.reuse, UR5, R6 ;  /* 0x000000055f197c24 */ /* 0x040fe4000f8e0206 */
[----:B------:R-:W-:Y:S01]  /*7b00*/  IMAD.WIDE.U32 R4, R95, UR4, RZ ;  /* 0x000000045f047c25 */ /* 0x000fe2000f8e00ff */
[----:B------:R-:W-:-:S03]  /*7b10*/  ULDC.64 UR4, c[0x0][0x3e8] ;  /* 0x0000fa0000047ab9 */ /* 0x000fc60000000a00 */
[C---:B------:R-:W-:Y:S01]  /*7b20*/  IMAD R37, R95.reuse, UR7, R0 ;  /* 0x000000075f257c24 */ /* 0x040fe2000f8e0200 */
[----:B------:R-:W-:Y:S01]  /*7b30*/  LEA R24, P0, R4, UR4, 0x1 ;  /* 0x0000000404187c11 */ /* 0x000fe2000f8008ff */
[----:B------:R-:W-:Y:S01]  /*7b40*/  IMAD.WIDE.U32 R6, R95, UR6, RZ ;  /* 0x000000065f067c25 */ /* 0x000fe2000f8e00ff */
[----:B------:R-:W-:-:S03]  /*7b50*/  ULDC.64 UR6, c[0x0][0x400] ;  /* 0x0001000000067ab9 */ /* 0x000fc60000000a00 */
[----:B------:R-:W-:Y:S01]  /*7b60*/  IMAD.IADD R25, R25, 0x1, R5 ;  /* 0x0000000119197824 */ /* 0x000fe200078e0205 */
[----:B------:R-:W-:Y:S02]  /*7b70*/  LEA R39, P1, R6, UR6, 0x1 ;  /* 0x0000000606277c11 */ /* 0x000fe4000f8208ff */
[----:B------:R-:W-:Y:S02]  /*7b80*/  IADD3 R37, R37, R7, RZ ;  /* 0x0000000725257210 */ /* 0x000fe40007ffe0ff */
[----:B------:R-:W-:Y:S02]  /*7b90*/  LEA.HI.X R25, R4, UR5, R25, 0x1, P0 ;  /* 0x0000000504197c11 */ /* 0x000fe400080f0c19 */
[----:B------:R-:W-:Y:S01]  /*7ba0*/  LEA.HI.X R37, R6, UR7, R37, 0x1, P1 ;  /* 0x0000000706257c11 */ /* 0x000fe200088f0c25 */
[----:B------:R-:W-:Y:S06]  /*7bb0*/  @!P2 BRA `(.L_x_478) ;  /* 0x000000000040a947 */ /* 0x000fec0003800000 */
        /* <DEDUP_REMOVED lines=15> */
[----:B0--3--:R-:W-:Y:S05]  /*7cb0*/  CALL.ABS.NOINC R14 ;  /* 0x000000000e007343 */ /* 0x009fea0003c00000 */
.L_x_478:
[----:B------:R-:W-:Y:S01]  /*7cc0*/  ULDC.U8 UR4, c[0x0][0x410] ;  /* 0x0001040000047ab9 */ /* 0x000fe20000000000 */
[----:B------:R-:W-:Y:S01]  /*7cd0*/  BSSY B0, `(.L_x_479) ;  /* 0x0000375000007945 */ /* 0x000fe20003800000 */
[----:B------:R-:W-:Y:S01]  /*7ce0*/  ISETP.NE.AND P0, PT, RZ, UR4, PT ;  /* 0x00000004ff007c0c */ /* 0x000fe2000bf05270 */
[----:B------:R-:W-:-:S12]  /*7cf0*/  IMAD R6, R97, 0xc0, R139 ;  /* 0x000000c061067824 */ /* 0x000fd800078e028b */
[----:B------:R-:W-:Y:S05]  /*7d00*/  @!P0 BRA `(.L_x_480) ;  /* 0x0000001800f48947 */ /* 0x000fea0003800000 */
[----:B------:R-:W-:-:S03]  /*7d10*/  UMOV UR4, 0xffffffff ;  /* 0xffffffff00047882 */ /* 0x000fc60000000000 */
[----:B------:R-:W-:Y:S05]  /*7d20*/  BRA.DIV UR4, `(.L_x_481) ;  /* 0x0000013204287947 */ /* 0x000fea000b800000 */
[----:B------:R1:W2:Y:S04]  /*7d30*/  SHFL.IDX PT, R3, R25, RZ, 0x1e1f ;  /* 0x001e1fff19037589 */ /* 0x0002a800000e0000 */
[----:B------:R1:W4:Y:S04]  /*7d40*/  SHFL.IDX PT, R38, R24, RZ, 0x1e1f ;  /* 0x001e1fff18267589 */ /* 0x00032800000e0000 */
[----:B------:R1:W0:Y:S04]  /*7d50*/  SHFL.IDX PT, R0, R37, RZ, 0x1e1f ;  /* 0x001e1fff25007589 */ /* 0x00022800000e0000 */
[----:B------:R-:W0:Y:S02]  /*7d60*/  SHFL.IDX PT, R39, R39, RZ, 0x1e1f ;  /* 0x001e1fff27277589 */ /* 0x000e2400000e0000 */
.L_x_696:
[----:B------:R-:W-:Y:S01]  /*7d70*/  ULDC UR4, c[0x0][0x448] ;  /* 0x0001120000047ab9 */ /* 0x000fe20000000800 */
[----:B------:R-:W-:Y:S01]  /*7d80*/  BSSY B1, `(.L_x_482) ;  /* 0x000005d000017945 */ /* 0x000fe20003800000 */
[----:B------:R-:W-:Y:S01]  /*7d90*/  IMAD R42, R100, UR4, RZ ;  /* 0x00000004642a7c24 */ /* 0x000fe2000f8e02ff */
[----:B------:R-:W-:Y:S02]  /*7da0*/  CS2R R34, SRZ ;  /* 0x0000000000227805 */ /* 0x000fe4000001ff00 */
[----:B---3--:R-:W-:Y:S02]  /*7db0*/  CS2R R30, SRZ ;  /* 0x00000000001e7805 */ /* 0x008fe4000001ff00 */
[----:B------:R-:W-:Y:S02]  /*7dc0*/  CS2R R26, SRZ ;  /* 0x00000000001a7805 */ /* 0x000fe4000001ff00 */
[----:B------:R-:W-:Y:S02]  /*7dd0*/  CS2R R20, SRZ ;  /* 0x0000000000147805 */ /* 0x000fe4000001ff00 */
[----:B------:R-:W-:Y:S01]  /*7de0*/  ISETP.GE.AND P0, PT, R6, R42, PT ;  /* 0x0000002a0600720c */ /* 0x000fe20003f06270 */
[----:B------:R-:W-:Y:S01]  /*7df0*/  IMAD R42, R97, -0xc0, R42 ;  /* 0xffffff40612a7824 */ /* 0x000fe200078e022a */
[----:B------:R-:W-:-:S02]  /*7e00*/  CS2R R12, SRZ ;  /* 0x00000000000c7805 */ /* 0x000fc4000001ff00 */
[----:B------:R-:W-:Y:S02]  /*7e10*/  CS2R R8, SRZ ;  /* 0x0000000000087805 */ /* 0x000fe4000001ff00 */
[----:B-1----:R-:W-:Y:S02]  /*7e20*/  CS2R R36, SRZ ;  /* 0x0000000000247805 */ /* 0x002fe4000001ff00 */
[----:B------:R-:W-:Y:S02]  /*7e30*/  CS2R R32, SRZ ;  /* 0x0000000000207805 */ /* 0x000fe4000001ff00 */
[----:B0-----:R-:W-:Y:S02]  /*7e40*/  CS2R R28, SRZ ;  /* 0x00000000001c7805 */ /* 0x001fe4000001ff00 */
[----:B------:R-:W-:Y:S02]  /*7e50*/  CS2R R24, SRZ ;  /* 0x0000000000187805 */ /* 0x000fe4000001ff00 */
[----:B------:R-:W-:-:S02]  /*7e60*/  CS2R R14, SRZ ;  /* 0x00000000000e7805 */ /* 0x000fc4000001ff00 */
[----:B------:R-:W-:Y:S01]  /*7e70*/  CS2R R10, SRZ ;  /* 0x00000000000a7805 */ /* 0x000fe2000001ff00 */
[----:B------:R-:W-:Y:S06]  /*7e80*/  @P0 BRA `(.L_x_483) ;  /* 0x0000000400300947 */ /* 0x000fec0003800000 */
[----:B------:R-:W3:Y:S01]  /*7e90*/  LDL R47, [R1+0x28] ;  /* 0x00002800012f7983 */ /* 0x000ee20000100800 */
[----:B------:R-:W-:-:S03]  /*7ea0*/  ULDC UR4, c[0x0][0x3f4] ;  /* 0x0000fd0000047ab9 */ /* 0x000fc60000000800 */
[----:B------:R-:W2:Y:S04]  /*7eb0*/  LDL R46, [R1+0x20] ;  /* 0x00002000012e7983 */ /* 0x000ea80000100800 */
[----:B------:R-:W4:Y:S04]  /*7ec0*/  LDL R45, [R1+0x24] ;  /* 0x00002400012d7983 */ /* 0x000f280000100800 */
[----:B------:R-:W4:Y:S01]  /*7ed0*/  LDL R43, [R1+0x2c] ;  /* 0x00002c00012b7983 */ /* 0x000f220000100800 */
[C---:B------:R-:W-:Y:S01]  /*7ee0*/  ISETP.GE.AND P0, PT, R155.reuse, UR4, PT ;  /* 0x000000049b007c0c */ /* 0x040fe2000bf06270 */
[----:B------:R-:W-:Y:S01]  /*7ef0*/  IMAD.SHL.U32 R7, R155, 0x2, RZ ;  /* 0x000000029b077824 */ /* 0x000fe200078e00ff */
[----:B------:R-:W-:-:S02]  /*7f00*/  SHF.R.S32.HI R8, RZ, 0x1f, R155 ;  /* 0x0000001fff087819 */ /* 0x000fc4000001149b */
[----:B------:R-:W-:Y:S02]  /*7f10*/  CS2R R36, SRZ ;  /* 0x0000000000247805 */ /* 0x000fe4000001ff00 */
[----:B------:R-:W-:Y:S02]  /*7f20*/  CS2R R34, SRZ ;  /* 0x0000000000227805 */ /* 0x000fe4000001ff00 */
[----:B------:R-:W-:Y:S02]  /*7f30*/  CS2R R32, SRZ ;  /* 0x0000000000207805 */ /* 0x000fe4000001ff00 */
[C---:B---3--:R-:W-:Y:S01]  /*7f40*/  ISETP.GE.AND P3, PT, R47.reuse, UR4, PT ;  /* 0x000000042f007c0c */ /* 0x048fe2000bf66270 */
[C---:B------:R-:W-:Y:S01]  /*7f50*/  IMAD.SHL.U32 R24, R47.reuse, 0x2, RZ ;  /* 0x000000022f187824 */ /* 0x040fe200078e00ff */
[----:B------:R-:W-:Y:S02]  /*7f60*/  SHF.R.S32.HI R4, RZ, 0x1f, R47 ;  /* 0x0000001fff047819 */ /* 0x000fe4000001142f */
[C---:B--2---:R-:W-:Y:S01]  /*7f70*/  ISETP.GE.AND P2, PT, R46.reuse, UR4, PT ;  /* 0x000000042e007c0c */ /* 0x044fe2000bf46270 */
[----:B------:R-:W-:Y:S01]  /*7f80*/  IMAD.SHL.U32 R14, R46, 0x2, RZ ;  /* 0x000000022e0e7824 */ /* 0x000fe200078e00ff */
[----:B------:R-:W-:-:S02]  /*7f90*/  SHF.L.U64.HI R4, R47, 0x1, R4 ;  /* 0x000000012f047819 */ /* 0x000fc40000010204 */
[C---:B----4-:R-:W-:Y:S02]  /*7fa0*/  ISETP.GE.AND P1, PT, R45.reuse, UR4, PT ;  /* 0x000000042d007c0c */ /* 0x050fe4000bf26270 */
[----:B------:R-:W-:Y:S02]  /*7fb0*/  SHF.R.S32.HI R5, RZ, 0x1f, R46 ;  /* 0x0000001fff057819 */ /* 0x000fe4000001142e */
[----:B------:R-:W-:Y:S01]  /*7fc0*/  SHF.L.U32 R10, R45, 0x1, RZ ;  /* 0x000000012d0a7819 */ /* 0x000fe200000006ff */
[----:B------:R-:W-:Y:S01]  /*7fd0*/  IMAD.SHL.U32 R30, R43, 0x2, RZ ;  /* 0x000000022b1e7824 */ /* 0x000fe200078e00ff */
[-C--:B------:R-:W-:Y:S02]  /*7fe0*/  @!P3 IADD3 R26, P4, R38, R24.reuse, RZ ;  /* 0x00000018261ab210 */ /* 0x080fe40007f9e0ff */
[----:B------:R-:W-:Y:S02]  /*7ff0*/  @!P3 IADD3 R24, P5, R39, R24, RZ ;  /* 0x000000182718b210 */ /* 0x000fe40007fbe0ff */
[----:B------:R-:W-:Y:S01]  /*8000*/  SHF.L.U64.HI R5, R46, 0x1, R5 ;  /* 0x000000012e057819 */ /* 0x000fe20000010205 */
[--C-:B------:R-:W-:Y:S01]  /*8010*/  @!P3 IMAD.X R27, R3, 0x1, R4.reuse, P4 ;  /* 0x00000001031bb824 */ /* 0x100fe200020e0604 */
[-C--:B------:R-:W-:Y:S01]  /*8020*/  @!P2 IADD3 R20, P4, R38, R14.reuse, RZ ;  /* 0x0000000e2614a210 */ /* 0x080fe20007f9e0ff */
[----:B------:R-:W-:Y:S01]  /*8030*/  @!P3 IMAD.X R25, R0, 0x1, R4, P5 ;  /* 0x000000010019b824 */ /* 0x000fe200028e0604 */
[----:B------:R-:W-:-:S02]  /*8040*/  @!P2 IADD3 R14, P5, R39, R14, RZ ;  /* 0x0000000e270ea210 */ /* 0x000fc40007fbe0ff */
[----:B------:R-:W-:Y:S01]  /*8050*/  SHF.R.S32.HI R6, RZ, 0x1f, R45 ;  /* 0x0000001fff067819 */ /* 0x000fe2000001142d */
[--C-:B------:R-:W-:Y:S01]  /*8060*/  @!P2 IMAD.X R21, R3, 0x1, R5.reuse, P4 ;  /* 0x000000010315a824 */ /* 0x100fe200020e0605 */
[-C--:B------:R-:W-:Y:S01]  /*8070*/  @!P1 IADD3 R12, P4, R38, R10.reuse, RZ ;  /* 0x0000000a260c9210 */ /* 0x080fe20007f9e0ff */
[C---:B------:R-:W-:Y:S01]  /*8080*/  @!P2 IMAD.X R15, R0.reuse, 0x1, R5, P5 ;  /* 0x00000001000fa824 */ /* 0x040fe200028e0605 */
[----:B------:R-:W-:Y:S01]  /*8090*/  SHF.L.U64.HI R6, R45, 0x1, R6 ;  /* 0x000000012d067819 */ /* 0x000fe20000010206 */
[----:B------:R-:W5:Y:S01]  /*80a0*/  @!P3 LD.E.64 R32, desc[UR42][R26.64] ;  /* 0x0000002a1a20b980 */ /* 0x000f62000c101b00 */
[----:B------:R-:W-:Y:S02]  /*80b0*/  @!P1 IADD3 R10, P5, R39, R10, RZ ;  /* 0x0000000a270a9210 */ /* 0x000fe40007fbe0ff */
[----:B------:R-:W-:Y:S02]  /*80c0*/  SHF.L.U64.HI R5, R155, 0x1, R8 ;  /* 0x000000019b057819 */ /* 0x000fe40000010208 */
[----:B------:R-:W-:Y:S01]  /*80d0*/  @!P1 IADD3.X R13, R3, R6, RZ, P4, !PT ;  /* 0x00000006030d9210 */ /* 0x000fe200027fe4ff */
[----:B------:R-:W-:Y:S01]  /*80e0*/  @!P1 IMAD.X R11, R0, 0x1, R6, P5 ;  /* 0x00000001000b9824 */ /* 0x000fe200028e0606 */
[----:B------:R-:W-:-:S02]  /*80f0*/  @!P0 IADD3 R8, P5, R38, R7, RZ ;  /* 0x0000000726088210 */ /* 0x000fc40007fbe0ff */
[----:B------:R-:W-:Y:S02]  /*8100*/  ISETP.GE.AND P4, PT, R142, UR4, PT ;  /* 0x000000048e007c0c */ /* 0x000fe4000bf86270 */
[----:B------:R-:W-:Y:S01]  /*8110*/  SHF.R.S32.HI R31, RZ, 0x1f, R43 ;  /* 0x0000001fff1f7819 */ /* 0x000fe2000001142b */
[----:B------:R-:W-:Y:S01]  /*8120*/  @!P0 IMAD.X R9, R3, 0x1, R5, P5 ;  /* 0x0000000103098824 */ /* 0x000fe200028e0605 */
[----:B------:R-:W-:-:S05]  /*8130*/  @!P0 IADD3 R4, P5, R39, R7, RZ ;  /* 0x0000000727048210 */ /* 0x000fca0007fbe0ff */
[----:B------:R-:W-:Y:S01]  /*8140*/  @!P0 IMAD.X R5, R0, 0x1, R5, P5 ;  /* 0x0000000100058824 */ /* 0x000fe200028e0605 */
[----:B------:R-:W-:-:S03]  /*8150*/  ISETP.GE.AND P5, PT, R43, UR4, PT ;  /* 0x000000042b007c0c */ /* 0x000fc6000bfa6270 */
[----:B------:R-:W-:Y:S01]  /*8160*/  @!P4 MOV R6, R39 ;  /* 0x000000270006c202 */ /* 0x000fe20000000f00 */
[----:B------:R-:W-:Y:S02]  /*8170*/  @!P4 IMAD.MOV.U32 R28, RZ, RZ, R38 ;  /* 0x000000ffff1cc224 */ /* 0x000fe400078e0026 */
[----:B------:R-:W-:Y:S02]  /*8180*/  @!P4 IMAD.MOV.U32 R29, RZ, RZ, R3 ;  /* 0x000000ffff1dc224 */ /* 0x000fe400078e0003 */
[----:B------:R-:W-:Y:S02]  /*8190*/  @!P4 IMAD.MOV.U32 R7, RZ, RZ, R0 ;  /* 0x000000ffff07c224 */ /* 0x000fe400078e0000 */
[----:B------:R-:W-:-:S04]  /*81a0*/  @!P4 IMAD.WIDE R28, R142, 0x2, R28 ;  /* 0x000000028e1cc825 */ /* 0x000fc800078e021c */
[----:B------:R-:W-:Y:S01]  /*81b0*/  @!P4 IMAD.WIDE R6, R142, 0x2, R6 ;  /* 0x000000028e06c825 */ /* 0x000fe200078e0206 */
[----:B------:R-:W5:Y:S01]  /*81c0*/  @!P4 LD.E.64 R36, desc[UR42][R28.64] ;  /* 0x0000002a1c24c980 */ /* 0x000f62000c101b00 */
[----:B------:R-:W-:-:S03]  /*81d0*/  SHF.L.U64.HI R31, R43, 0x1, R31 ;  /* 0x000000012b1f7819 */ /* 0x000fc6000001021f */
[----:B------:R0:W5:Y:S02]  /*81e0*/  @!P4 LD.E.64 R34, desc[UR42][R6.64] ;  /* 0x0000002a0622c980 */ /* 0x000164000c101b00 */
[----:B0-----:R-:W-:-:S05]  /*81f0*/  @!P5 IADD3 R6, P4, R38, R30, RZ ;  /* 0x0000001e2606d210 */ /* 0x001fca0007f9e0ff */
[--C-:B------:R-:W-:Y:S01]  /*8200*/  @!P5 IMAD.X R7, R3, 0x1, R31.reuse, P4 ;  /* 0x000000010307d824 */ /* 0x100fe200020e061f */
[----:B------:R-:W-:Y:S02]  /*8210*/  @!P5 IADD3 R38, P4, R39, R30, RZ ;  /* 0x0000001e2726d210 */ /* 0x000fe40007f9e0ff */
[----:B------:R-:W-:Y:S02]  /*8220*/  CS2R R28, SRZ ;  /* 0x00000000001c7805 */ /* 0x000fe4000001ff00 */
[----:B------:R-:W-:Y:S01]  /*8230*/  CS2R R26, SRZ ;  /* 0x00000000001a7805 */ /* 0x000fe2000001ff00 */
[----:B------:R-:W-:Y:S01]  /*8240*/  @!P5 IMAD.X R39, R0, 0x1, R31, P4 ;  /* 0x000000010027d824 */ /* 0x000fe200020e061f */
[----:B------:R-:W-:Y:S02]  /*8250*/  CS2R R30, SRZ ;  /* 0x00000000001e7805 */ /* 0x000fe4000001ff00 */
[----:B------:R0:W5:Y:S04]  /*8260*/  @!P2 LD.E.64 R28, desc[UR42][R20.64] ;  /* 0x0000002a141ca980 */ /* 0x000168000c101b00 */
[----:B------:R1:W5:Y:S04]  /*8270*/  @!P2 LD.E.64 R26, desc[UR42][R14.64] ;  /* 0x0000002a0e1aa980 */ /* 0x000368000c101b00 */
[----:B------:R2:W5:Y:S01]  /*8280*/  @!P3 LD.E.64 R30, desc[UR42][R24.64] ;  /* 0x0000002a181eb980 */ /* 0x000562000c101b00 */
[----:B0-----:R-:W-:-:S02]  /*8290*/  CS2R R20, SRZ ;  /* 0x0000000000147805 */ /* 0x001fc4000001ff00 */
[----:B-1----:R-:W-:-:S04]  /*82a0*/  CS2R R14, SRZ ;  /* 0x00000000000e7805 */ /* 0x002fc8000001ff00 */
[----:B------:R0:W5:Y:S01]  /*82b0*/  @!P1 LD.E.64 R20, desc[UR42][R10.64] ;  /* 0x0000002a0a149980 */ /* 0x000162000c101b00 */
[----:B--2---:R-:W-:-:S03]  /*82c0*/  CS2R R24, SRZ ;  /* 0x0000000000187805 */ /* 0x004fc6000001ff00 */
[----:B------:R1:W5:Y:S04]  /*82d0*/  @!P0 LD.E.64 R14, desc[UR42][R8.64] ;  /* 0x0000002a080e8980 */ /* 0x000368000c101b00 */
[----:B------:R2:W5:Y:S01]  /*82e0*/  @!P1 LD.E.64 R24, desc[UR42][R12.64] ;  /* 0x0000002a0c189980 */ /* 0x000562000c101b00 */
[----:B0-----:R-:W-:Y:S02]  /*82f0*/  CS2R R10, SRZ ;  /* 0x00000000000a7805 */ /* 0x001fe4000001ff00 */
[----:B-1----:R-:W-:-:S04]  /*8300*/  CS2R R8, SRZ ;  /* 0x0000000000087805 */ /* 0x002fc8000001ff00 */
[----:B------:R0:W5:Y:S01]  /*8310*/  @!P5 LD.E.64 R10, desc[UR42][R6.64] ;  /* 0x0000002a060ad980 */ /* 0x000162000c101b00 */
[----:B--2---:R-:W-:-:S03]  /*8320*/  CS2R R12, SRZ ;  /* 0x00000000000c7805 */ /* 0x004fc6000001ff00 */
[----:B------:R0:W5:Y:S04]  /*8330*/  @!P5 LD.E.64 R8, desc[UR42][R38.64] ;  /* 0x0000002a2608d980 */ /* 0x000168000c101b00 */
[----:B------:R0:W5:Y:S02]  /*8340*/  @!P0 LD.E.64 R12, desc[UR42][R4.64] ;  /* 0x0000002a040c8980 */ /* 0x000164000c101b00 */
.L_x_483:
[----:B------:R-:W-:Y:S05]  /*8350*/  BSYNC B1 ;  /* 0x0000000000017941 */ /* 0x000fea0003800000 */
.L_x_482:
[----:B------:R-:W-:Y:S01]  /*8360*/  ULEA.HI UR4, UR37, UR37, URZ, 0x1 ;  /* 0x0000002525047291 */ /* 0x000fe2000f8f083f */
[----:B0----5:R-:W-:Y:S01]  /*8370*/  IMAD.MOV.U32 R4, RZ, RZ, R30 ;  /* 0x000000ffff047224 */ /* 0x021fe200078e001e */
[----:B--2---:R-:W-:Y:S01]  /*8380*/  MOV R3, R35 ;  /* 0x0000002300037202 */ /* 0x004fe20000000f00 */
[----:B------:R-:W-:Y:S01]  /*8390*/  IMAD.MOV.U32 R0, RZ, RZ, R34 ;  /* 0x000000ffff007224 */ /* 0x000fe200078e0022 */
[----:B------:R-:W-:Y:S01]  /*83a0*/  ULOP3.LUT UR4, UR4, 0xfffffffe, URZ, 0xc0, !UPT ;  /* 0xfffffffe04047892 */ /* 0x000fe2000f8ec03f */
[----:B------:R-:W-:Y:S01]  /*83b0*/  IMAD.MOV.U32 R5, RZ, RZ, R27 ;  /* 0x000000ffff057224 */ /* 0x000fe200078e001b */
[----:B------:R-:W-:Y:S01]  /*83c0*/  PRMT R50, R4, 0x5410, R3 ;  /* 0x0000541004327816 */ /* 0x000fe20000000003 */
[----:B------:R-:W-:Y:S01]  /*83d0*/  IMAD.MOV.U32 R4, RZ, RZ, R26 ;  /* 0x000000ffff047224 */ /* 0x000fe200078e001a */
[----:B------:R-:W-:Y:S01]  /*83e0*/  UIADD3 UR4, UR37, -UR4, URZ ;  /* 0x8000000425047290 */ /* 0x000fe2000fffe03f */
[----:B------:R-:W-:Y:S01]  /*83f0*/  PRMT R51, R0, 0x7610, R51 ;  /* 0x0000761000337816 */ /* 0x000fe20000000033 */
[----:B------:R-:W-:Y:S01]  /*8400*/  IMAD.MOV.U32 R0, RZ, RZ, R31 ;  /* 0x000000ffff007224 */ /* 0x000fe200078e001f */
[----:B------:R-:W-:Y:S01]  /*8410*/  PRMT R47, R47, 0x5410, R5 ;  /* 0x000054102f2f7816 */ /* 0x000fe20000000005 */
[----:B------:R-:W-:Y:S01]  /*8420*/  IMAD.MOV.U32 R5, RZ, RZ, R12 ;  /* 0x000000ffff057224 */ /* 0x000fe200078e000c */
[----:B------:R-:W-:Y:S01]  /*8430*/  PRMT R48, R4, 0x7610, R48 ;  /* 0x0000761004307816 */ /* 0x000fe20000000030 */
[----:B------:R-:W-:Y:S01]  /*8440*/  IMAD.U32 R3, RZ, RZ, UR4 ;  /* 0x00000004ff037e24 */ /* 0x000fe2000f8e00ff */
[----:B------:R-:W-:Y:S01]  /*8450*/  PRMT R49, R0, 0x7610, R49 ;  /* 0x0000761000317816 */ /* 0x000fe20000000031 */
[----:B------:R-:W-:Y:S01]  /*8460*/  IMAD.MOV.U32 R4, RZ, RZ, R21 ;  /* 0x000000ffff047224 */ /* 0x000fe200078e0015 */
[----:B------:R-:W-:Y:S01]  /*8470*/  VIMNMX R42, R42, 0xc0, PT ;  /* 0x000000c02a2a7848 */ /* 0x000fe20003fe0100 */
[----:B------:R-:W-:Y:S01]  /*8480*/  IMAD.MOV.U32 R6, RZ, RZ, R13 ;  /* 0x000000ffff067224 */ /* 0x000fe200078e000d */
[----:B------:R-:W-:Y:S01]  /*8490*/  SHF.L.U32 R3, R3, 0x1f, RZ ;  /* 0x0000001f03037819 */ /* 0x000fe200000006ff */
[----:B------:R-:W-:Y:S01]  /*84a0*/  BSSY B1, `(.L_x_484) ;  /* 0x000001e000017945 */ /* 0x000fe20003800000 */
[----:B------:R-:W-:-:S02]  /*84b0*/  MOV R0, R20 ;  /* 0x0000001400007202 */ /* 0x000fc40000000f00 */
[----:B------:R-:W0:Y:S01]  /*84c0*/  SYNCS.PHASECHK.TRANS64.TRYWAIT P0, [R2+URZ+0x2d800], R3 ;  /* 0x02d80003020075a7 */ /* 0x000e22000800017f */
[----:B------:R-:W-:Y:S02]  /*84d0*/  ISETP.GE.AND P1, PT, R139, R42, PT ;  /* 0x0000002a8b00720c */ /* 0x000fe40003f26270 */
[----:B------:R-:W-:Y:S01]  /*84e0*/  PRMT R45, R0, 0x5410, R4 ;  /* 0x00005410002d7816 */ /* 0x000fe20000000004 */
[----:B------:R-:W-:Y:S01]  /*84f0*/  IMAD.MOV.U32 R0, RZ, RZ, R8 ;  /* 0x000000ffff007224 */ /* 0x000fe200078e0008 */
[----:B------:R-:W-:Y:S01]  /*8500*/  PRMT R42, R5, 0x5410, R6 ;  /* 0x00005410052a7816 */ /* 0x000fe20000000006 */
[----:B------:R-:W-:Y:S01]  /*8510*/  IMAD.MOV.U32 R4, RZ, RZ, R9 ;  /* 0x000000ffff047224 */ /* 0x000fe200078e0009 */
[----:B------:R-:W-:Y:S01]  /*8520*/  MOV R5, R36 ;  /* 0x0000002400057202 */ /* 0x000fe20000000f00 */
[----:B------:R-:W-:-:S03]  /*8530*/  IMAD.MOV.U32 R6, RZ, RZ, R37 ;  /* 0x000000ffff067224 */ /* 0x000fc600078e0025 */
[----:B----4-:R-:W-:Y:S01]  /*8540*/  PRMT R38, R0, 0x5410, R4 ;  /* 0x0000541000267816 */ /* 0x010fe20000000004 */
[----:B------:R-:W-:Y:S01]  /*8550*/  IMAD.MOV.U32 R4, RZ, RZ, R33 ;  /* 0x000000ffff047224 */ /* 0x000fe200078e0021 */
[----:B------:R-:W-:Y:S01]  /*8560*/  PRMT R51, R51, 0x5410, R5 ;  /* 0x0000541033337816 */ /* 0x000fe20000000005 */
        /* <DEDUP_REMOVED lines=11> */
[----:B------:R-:W-:-:S04]  /*8620*/  MOV R0, R24 ;  /* 0x0000001800007202 */ /* 0x000fc80000000f00 */
[----:B------:R-:W-:Y:S01]  /*8630*/  PRMT R46, R0, 0x5410, R4 ;  /* 0x00005410002e7816 */ /* 0x000fe20000000004 */
[----:B------:R-:W-:Y:S01]  /*8640*/  IMAD.MOV.U32 R0, RZ, RZ, R10 ;  /* 0x000000ffff007224 */ /* 0x000fe200078e000a */
[----:B------:R-:W-:Y:S01]  /*8650*/  PRMT R43, R5, 0x5410, R6 ;  /* 0x00005410052b7816 */ /* 0x000fe20000000006 */
[----:B------:R-:W-:Y:S01]  /*8660*/  IMAD.MOV.U32 R4, RZ, RZ, R11 ;  /* 0x000000ffff047224 */ /* 0x000fe200078e000b */
[----:B0-----:R-:W-:Y:S06]  /*8670*/  @!P0 BRA `(.L_x_485) ;  /* 0x0000012800488947 */ /* 0x001fec0003800000 */
.L_x_697:
[----:B------:R-:W-:Y:S05]  /*8680*/  BSYNC B1 ;  /* 0x0000000000017941 */ /* 0x000fea0003800000 */
.L_x_484:
[----:B------:R-:W-:Y:S01]  /*8690*/  PRMT R39, R0, 0x5410, R4 ;  /* 0x0000541000277816 */ /* 0x000fe20000000004 */
[----:B------:R-:W-:Y:S06]  /*86a0*/  @P1 BRA `(.L_x_486) ;  /* 0x0000002c005c1947 */ /* 0x000fec0003800000 */
[----:B------:R-:W2:Y:S01]  /*86b0*/  LDL R54, [R1+0x4c] ;  /* 0x00004c0001367983 */ /* 0x000ea20000100800 */
[----:B------:R-:W1:Y:S03]  /*86c0*/  LDC R4, c[0x0][0x3f4] ;  /* 0x0000fd00ff047b82 */ /* 0x000e660000000800 */
[----:B------:R-:W3:Y:S04]  /*86d0*/  LDL R53, [R1+0x28] ;  /* 0x0000280001357983 */ /* 0x000ee80000100800 */
[----:B------:R-:W4:Y:S04]  /*86e0*/  LDL R52, [R1+0x20] ;  /* 0x0000200001347983 */ /* 0x000f280000100800 */
[----:B------:R-:W5:Y:S04]  /*86f0*/  LDL R7, [R1+0x24] ;  /* 0x0000240001077983 */ /* 0x000f680000100800 */
[----:B------:R-:W5:Y:S01]  /*8700*/  LDL R6, [R1+0x2c] ;  /* 0x00002c0001067983 */ /* 0x000f620000100800 */
[----:B------:R-:W-:Y:S01]  /*8710*/  LEA.HI R40, R41, R40, RZ, 0x2 ;  /* 0x0000002829287211 */ /* 0x000fe200078f10ff */
[----:B------:R-:W-:Y:S03]  /*8720*/  BSSY B1, `(.L_x_487) ;  /* 0x000003a000017945 */ /* 0x000fe60003800000 */
[----:B------:R-:W-:-:S02]  /*8730*/  SHF.R.S32.HI R0, RZ, 0x2, R40 ;  /* 0x00000002ff007819 */ /* 0x000fc40000011428 */
[----:B0-----:R-:W-:Y:S02]  /*8740*/  SHF.R.S32.HI R3, RZ, 0x1f, R40 ;  /* 0x0000001fff037819 */ /* 0x001fe40000011428 */
[----:B-1----:R-:W-:Y:S02]  /*8750*/  ISETP.GE.AND P6, PT, R142, R4, PT ;  /* 0x000000048e00720c */ /* 0x002fe40003fc6270 */
[----:B------:R-:W-:Y:S02]  /*8760*/  LEA.HI R3, R3, R0, RZ, 0x2 ;  /* 0x0000000003037211 */ /* 0x000fe400078f10ff */
[----:B------:R-:W-:Y:S02]  /*8770*/  ISETP.GE.AND P4, PT, R155, R4, PT ;  /* 0x000000049b00720c */ /* 0x000fe40003f86270 */
[----:B------:R-:W-:-:S05]  /*8780*/  LOP3.LUT R5, R3, 0xfffffffc, RZ, 0xc0, !PT ;  /* 0xfffffffc03057812 */ /* 0x000fca00078ec0ff */
[----:B------:R-:W-:-:S05]  /*8790*/  IMAD.IADD R5, R0, 0x1, -R5 ;  /* 0x0000000100057824 */ /* 0x000fca00078e0a05 */
[----:B------:R-:W-:Y:S02]  /*87a0*/  LOP3.LUT P0, RZ, R5, 0x2, RZ, 0xc0, !PT ;  /* 0x0000000205ff7812 */ /* 0x000fe4000780c0ff */
[----:B--2---:R-:W-:Y:S02]  /*87b0*/  LEA R3, R54, R2, 0x1 ;  /* 0x0000000236037211 */ /* 0x004fe400078e08ff */
[----:B---3--:R-:W-:-:S03]  /*87c0*/  ISETP.GE.AND P1, PT, R53, R4, PT ;  /* 0x000000043500720c */ /* 0x008fc60003f26270 */
[----:B------:R-:W-:Y:S01]  /*87d0*/  VIADD R0, R3, 0x20 ;  /* 0x0000002003007836 */ /* 0x000fe20000000000 */
[-C--:B----4-:R-:W-:Y:S02]  /*87e0*/  ISETP.GE.AND P2, PT, R52, R4.reuse, PT ;  /* 0x000000043400720c */ /* 0x090fe40003f46270 */
[-C--:B-----5:R-:W-:Y:S02]  /*87f0*/  ISETP.GE.AND P3, PT, R7, R4.reuse, PT ;  /* 0x000000040700720c */ /* 0x0a0fe40003f66270 */
[----:B------:R-:W-:Y:S01]  /*8800*/  ISETP.GE.AND P5, PT, R6, R4, PT ;  /* 0x000000040600720c */ /* 0x000fe20003fa6270 */
[----:B------:R-:W-:-:S12]  /*8810*/  @P6 BRA `(.L_x_488) ;  /* 0x0000000000a86947 */ /* 0x000fd80003800000 */
[----:B------:R-:W0:Y:S01]  /*8820*/  LDS.128 R4, [R3+0xc400] ;  /* 0x00c4000003047984 */ /* 0x000e220000000c00 */
[----:B------:R-:W-:Y:S01]  /*8830*/  SHF.R.U32.HI R52, RZ, 0x10, R35 ;  /* 0x00000010ff347819 */ /* 0x000fe20000011623 */
[--C-:B------:R-:W-:Y:S01]  /*8840*/  HADD2.F32 R40, -RZ, R51.reuse.H1_H1 ;  /* 0x30000033ff287230 */ /* 0x100fe20000004100 */
[--C-:B------:R-:W-:Y:S01]  /*8850*/  SHF.R.U32.HI R41, RZ, 0x10, R37.reuse ;  /* 0x00000010ff297819 */ /* 0x100fe20000011625 */
[----:B------:R-:W-:Y:S01]  /*8860*/  HADD2.F32 R51, -RZ, R51.H0_H0 ;  /* 0x20000033ff337230 */ /* 0x000fe20000004100 */
[----:B------:R-:W-:Y:S01]  /*8870*/  SHF.R.U64 R57, R36, 0x10, R37 ;  /* 0x0000001024397819 */ /* 0x000fe20000001225 */
[----:B------:R-:W-:Y:S01]  /*8880*/  HADD2.F32 R52, -RZ, R52.H0_H0 ;  /* 0x20000034ff347230 */ /* 0x000fe20000004100 */
[----:B------:R-:W-:Y:S01]  /*8890*/  SHF.R.U64 R55, R34, 0x10, R35 ;  /* 0x0000001022377819 */ /* 0x000fe20000001223 */
[----:B------:R-:W-:Y:S02]  /*88a0*/  HADD2.F32 R41, -RZ, R41.H0_H0 ;  /* 0x20000029ff297230 */ /* 0x000fe40000004100 */
[----:B0-----:R-:W-:-:S02]  /*88b0*/  HADD2.F32 R36, -RZ, R7.H0_H0 ;  /* 0x20000007ff247230 */ /* 0x001fc40000004100 */
[----:B------:R-:W-:Y:S02]  /*88c0*/  HADD2.F32 R37, -RZ, R7.H1_H1 ;  /* 0x30000007ff257230 */ /* 0x000fe40000004100 */
[--C-:B------:R-:W-:Y:S02]  /*88d0*/  HADD2.F32 R7, -RZ, R4.reuse.H0_H0 ;  /* 0x20000004ff077230 */ /* 0x100fe40000004100 */
[----:B------:R-:W-:Y:S02]  /*88e0*/  HADD2.F32 R4, -RZ, R4.H1_H1 ;  /* 0x30000004ff047230 */ /* 0x000fe40000004100 */
[CC--:B------:R-:W-:Y:S01]  /*88f0*/  FMUL.FTZ R53, R37.reuse, R52.reuse ;  /* 0x0000003425357220 */ /* 0x0c0fe20000410000 */
[----:B------:R-:W-:Y:S01]  /*8900*/  FMUL.FTZ R37, R37, R41 ;  /* 0x0000002925257220 */ /* 0x000fe20000410000 */
[--C-:B------:R-:W-:Y:S02]  /*8910*/  HADD2.F32 R34, -RZ, R6.reuse.H0_H0 ;  /* 0x20000006ff227230 */ /* 0x100fe40000004100 */
[----:B------:R-:W-:Y:S01]  /*8920*/  FMUL.FTZ R54, R4, R51 ;  /* 0x0000003304367220 */ /* 0x000fe20000410000 */
[----:B------:R-:W-:Y:S01]  /*8930*/  FFMA.FTZ R56, R36, R52, R37 ;  /* 0x0000003424387223 */ /* 0x000fe20000010025 */
[----:B------:R-:W-:-:S02]  /*8940*/  HADD2.F32 R35, -RZ, R6.H1_H1 ;  /* 0x30000006ff237230 */ /* 0x000fc40000004100 */
[-C--:B------:R-:W-:Y:S01]  /*8950*/  FMUL.FTZ R52, R4, R40.reuse ;  /* 0x0000002804347220 */ /* 0x080fe20000410000 */
[C---:B------:R-:W-:Y:S01]  /*8960*/  FFMA.FTZ R54, R7.reuse, R40, -R54 ;  /* 0x0000002807367223 */ /* 0x040fe20000010836 */
[--C-:B------:R-:W-:Y:S02]  /*8970*/  HADD2.F32 R6, -RZ, R5.reuse.H0_H0 ;  /* 0x20000005ff067230 */ /* 0x100fe40000004100 */
[----:B------:R-:W-:Y:S01]  /*8980*/  FFMA.FTZ R53, R36, R41, -R53 ;  /* 0x0000002924357223 */ /* 0x000fe20000010835 */
[----:B------:R-:W-:Y:S02]  /*8990*/  HADD2.F32 R40, -RZ, R50.H1_H1 ;  /* 0x30000032ff287230 */ /* 0x000fe40000004100 */
[----:B------:R-:W-:Y:S01]  /*89a0*/  FFMA.FTZ R51, R7, R51, R52 ;  /* 0x0000003307337223 */ /* 0x000fe20000010034 */
[----:B------:R-:W-:Y:S02]  /*89b0*/  HADD2.F32 R5, -RZ, R5.H1_H1 ;  /* 0x30000005ff057230 */ /* 0x000fe40000004100 */
[----:B------:R-:W-:-:S02]  /*89c0*/  HADD2.F32 R36, -RZ, R58.H0_H0 ;  /* 0x2000003aff247230 */ /* 0x000fc40000004100 */
[C---:B------:R-:W-:Y:S01]  /*89d0*/  FMUL.FTZ R41, R35.reuse, R40 ;  /* 0x0000002823297220 */ /* 0x040fe20000410000 */
[----:B------:R-:W-:Y:S02]  /*89e0*/  HADD2.F32 R37, -RZ, R55.H0_H0 ;  /* 0x20000037ff257230 */ /* 0x000fe40000004100 */
[----:B------:R-:W-:Y:S02]  /*89f0*/  HADD2.F32 R4, -RZ, R57.H0_H0 ;  /* 0x20000039ff047230 */ /* 0x000fe40000004100 */
[-C--:B------:R-:W-:Y:S01]  /*8a00*/  FMUL.FTZ R35, R35, R36.reuse ;  /* 0x0000002423237220 */ /* 0x080fe20000410000 */
[C---:B------:R-:W-:Y:S01]  /*8a10*/  FFMA.FTZ R41, R34.reuse, R36, -R41 ;  /* 0x0000002422297223 */ /* 0x040fe20000010829 */
[C---:B------:R-:W-:Y:S01]  /*8a20*/  FMUL.FTZ R7, R5.reuse, R37 ;  /* 0x0000002505077220 */ /* 0x040fe20000410000 */
[----:B------:R-:W-:Y:S01]  /*8a30*/  FMUL.FTZ R52, R5, R4 ;  /* 0x0000000405347220 */ /* 0x000fe20000410000 */
[----:B------:R-:W-:Y:S02]  /*8a40*/  FFMA.FTZ R34, R34, R40, R35 ;  /* 0x0000002822227223 */ /* 0x000fe40000010023 */
[----:B------:R-:W-:Y:S01]  /*8a50*/  FFMA.FTZ R5, R6, R4, -R7 ;  /* 0x0000000406057223 */ /* 0x000fe20000010807 */
[----:B------:R-:W-:Y:S01]  /*8a60*/  F2FP.F16.F32.PACK_AB R7, R56, R53 ;  /* 0x000000353807723e */ /* 0x000fe200000000ff */
[----:B------:R-:W-:Y:S01]  /*8a70*/  FFMA.FTZ R52, R6, R37, R52 ;  /* 0x0000002506347223 */ /* 0x000fe20000010034 */
[----:B------:R-:W-:-:S02]  /*8a80*/  F2FP.F16.F32.PACK_AB R4, R51, R54 ;  /* 0x000000363304723e */ /* 0x000fc400000000ff */
[----:B------:R-:W-:Y:S02]  /*8a90*/  F2FP.F16.F32.PACK_AB R6, R34, R41 ;  /* 0x000000292206723e */ /* 0x000fe400000000ff */
[----:B------:R-:W-:-:S05]  /*8aa0*/  F2FP.F16.F32.PACK_AB R5, R52, R5 ;  /* 0x000000053405723e */ /* 0x000fca00000000ff */
[----:B------:R0:W-:Y:S02]  /*8ab0*/  STS.128 [R3+0xc400], R4 ;  /* 0x00c4000403007388 */ /* 0x0001e40000000c00 */
.L_x_488:
[----:B------:R-:W-:Y:S05]  /*8ac0*/  BSYNC B1 ;  /* 0x0000000000017941 */ /* 0x000fea0003800000 */
.L_x_487:
[----:B------:R-:W-:Y:S01]  /*8ad0*/  BSSY B1, `(.L_x_489) ;  /* 0x000002d000017945 */ /* 0x000fe20003800000 */
[----:B------:R-:W-:-:S03]  /*8ae0*/  @P0 VIADD R0, R3, 0xffffffe0 ;  /* 0xffffffe003000836 */ /* 0x000fc60000000000 */
[----:B------:R-:W-:Y:S05]  /*8af0*/  @P1 BRA `(.L_x_490) ;  /* 0x0000000000a81947 */ /* 0x000fea0003800000 */
[----:B0-----:R-:W0:Y:S01]  /*8b00*/  LDS.128 R4, [R0+0xc400] ;  /* 0x00c4000000047984 */ /* 0x001e220000000c00 */
[----:B------:R-:W-:Y:S01]  /*8b10*/  SHF.R.U32.HI R36, RZ, 0x10, R31 ;  /* 0x00000010ff247819 */ /* 0x000fe2000001161f */
[----:B------:R-:W-:Y:S01]  /*8b20*/  HADD2.F32 R34, -RZ, R58.H1_H1 ;  /* 0x3000003aff227230 */ /* 0x000fe20000004100 */
[--C-:B------:R-:W-:Y:S01]  /*8b30*/  SHF.R.U32.HI R35, RZ, 0x10, R33.reuse ;  /* 0x00000010ff237819 */ /* 0x100fe20000011621 */
[----:B------:R-:W-:Y:S01]  /*8b40*/  HADD2.F32 R50, -RZ, R50.H0_H0 ;  /* 0x20000032ff327230 */ /* 0x000fe20000004100 */
[----:B------:R-:W-:Y:S01]  /*8b50*/  SHF.R.U64 R53, R32, 0x10, R33 ;  /* 0x0000001020357819 */ /* 0x000fe20000001221 */
[----:B------:R-:W-:Y:S01]  /*8b60*/  HADD2.F32 R36, -RZ, R36.H0_H0 ;  /* 0x20000024ff247230 */ /* 0x000fe20000004100 */
[----:B------:R-:W-:Y:S01]  /*8b70*/  SHF.R.U64 R51, R30, 0x10, R31 ;  /* 0x000000101e337819 */ /* 0x000fe2000000121f */
[----:B------:R-:W-:Y:S02]  /*8b80*/  HADD2.F32 R35, -RZ, R35.H0_H0 ;  /* 0x20000023ff237230 */ /* 0x000fe40000004100 */
[----:B0-----:R-:W-:-:S02]  /*8b90*/  HADD2.F32 R33, -RZ, R7.H1_H1 ;  /* 0x30000007ff217230 */ /* 0x001fc40000004100 */
[----:B------:R-:W-:Y:S02]  /*8ba0*/  HADD2.F32 R32, -RZ, R7.H0_H0 ;  /* 0x20000007ff207230 */ /* 0x000fe40000004100 */
[--C-:B------:R-:W-:Y:S02]  /*8bb0*/  HADD2.F32 R7, -RZ, R4.reuse.H0_H0 ;  /* 0x20000004ff077230 */ /* 0x100fe40000004100 */
[CC--:B------:R-:W-:Y:S01]  /*8bc0*/  FMUL.FTZ R37, R33.reuse, R36.reuse ;  /* 0x0000002421257220 */ /* 0x0c0fe20000410000 */
[----:B------:R-:W-:Y:S01]  /*8bd0*/  FMUL.FTZ R33, R33, R35 ;  /* 0x0000002321217220 */ /* 0x000fe20000410000 */
[----:B------:R-:W-:Y:S02]  /*8be0*/  HADD2.F32 R4, -RZ, R4.H1_H1 ;  /* 0x30000004ff047230 */ /* 0x000fe40000004100 */
[--C-:B------:R-:W-:Y:S02]  /*8bf0*/  HADD2.F32 R30, -RZ, R6.reuse.H0_H0 ;  /* 0x20000006ff1e7230 */ /* 0x100fe40000004100 */
[----:B------:R-:W-:Y:S01]  /*8c00*/  FFMA.FTZ R52, R32, R36, R33 ;  /* 0x0000002420347223 */ /* 0x000fe20000010021 */
[----:B------:R-:W-:-:S02]  /*8c10*/  HADD2.F32 R31, -RZ, R6.H1_H1 ;  /* 0x30000006ff1f7230 */ /* 0x000fc40000004100 */
[----:B------:R-:W-:Y:S01]  /*8c20*/  FMUL.FTZ R40, R4, R50 ;  /* 0x0000003204287220 */ /* 0x000fe20000410000 */
[----:B------:R-:W-:Y:S02]  /*8c30*/  HADD2.F32 R33, -RZ, R49.H0_H0 ;  /* 0x20000031ff217230 */ /* 0x000fe40000004100 */
[----:B------:R-:W-:Y:S01]  /*8c40*/  FFMA.FTZ R41, R32, R35, -R37 ;  /* 0x0000002320297223 */ /* 0x000fe20000010825 */
[----:B------:R-:W-:Y:S02]  /*8c50*/  HADD2.F32 R6, -RZ, R5.H0_H0 ;  /* 0x20000005ff067230 */ /* 0x000fe40000004100 */
[-C--:B------:R-:W-:Y:S01]  /*8c60*/  FMUL.FTZ R36, R4, R34.reuse ;  /* 0x0000002204247220 */ /* 0x080fe20000410000 */
[----:B------:R-:W-:Y:S02]  /*8c70*/  HADD2.F32 R49, -RZ, R49.H1_H1 ;  /* 0x30000031ff317230 */ /* 0x000fe40000004100 */
[----:B------:R-:W-:Y:S01]  /*8c80*/  FFMA.FTZ R40, R7, R34, -R40 ;  /* 0x0000002207287223 */ /* 0x000fe20000010828 */
[----:B------:R-:W-:-:S02]  /*8c90*/  HADD2.F32 R5, -RZ, R5.H1_H1 ;  /* 0x30000005ff057230 */ /* 0x000fc40000004100 */
[----:B------:R-:W-:Y:S01]  /*8ca0*/  FFMA.FTZ R35, R7, R50, R36 ;  /* 0x0000003207237223 */ /* 0x000fe20000010024 */
[----:B------:R-:W-:Y:S02]  /*8cb0*/  HADD2.F32 R32, -RZ, R51.H0_H0 ;  /* 0x20000033ff207230 */ /* 0x000fe40000004100 */
[C---:B------:R-:W-:Y:S01]  /*8cc0*/  FMUL.FTZ R37, R31.reuse, R33 ;  /* 0x000000211f257220 */ /* 0x040fe20000410000 */
[----:B------:R-:W-:Y:S02]  /*8cd0*/  HADD2.F32 R4, -RZ, R53.H0_H0 ;  /* 0x20000035ff047230 */ /* 0x000fe40000004100 */
[-C--:B------:R-:W-:Y:S01]  /*8ce0*/  FMUL.FTZ R34, R31, R49.reuse ;  /* 0x000000311f227220 */ /* 0x080fe20000410000 */
[C---:B------:R-:W-:Y:S01]  /*8cf0*/  FMUL.FTZ R7, R5.reuse, R32 ;  /* 0x0000002005077220 */ /* 0x040fe20000410000 */
[C---:B------:R-:W-:Y:S01]  /*8d00*/  FFMA.FTZ R37, R30.reuse, R49, -R37 ;  /* 0x000000311e257223 */ /* 0x040fe20000010825 */
[-C--:B------:R-:W-:Y:S01]  /*8d10*/  FMUL.FTZ R31, R5, R4.reuse ;  /* 0x00000004051f7220 */ /* 0x080fe20000410000 */
[----:B------:R-:W-:Y:S01]  /*8d20*/  FFMA.FTZ R34, R30, R33, R34 ;  /* 0x000000211e227223 */ /* 0x000fe20000010022 */
[----:B------:R-:W-:Y:S01]  /*8d30*/  FFMA.FTZ R5, R6, R4, -R7 ;  /* 0x0000000406057223 */ /* 0x000fe20000010807 */
[----:B------:R-:W-:Y:S01]  /*8d40*/  F2FP.F16.F32.PACK_AB R7, R52, R41 ;  /* 0x000000293407723e */ /* 0x000fe200000000ff */
[----:B------:R-:W-:Y:S01]  /*8d50*/  FFMA.FTZ R32, R6, R32, R31 ;  /* 0x0000002006207223 */ /* 0x000fe2000001001f */
[----:B------:R-:W-:-:S02]  /*8d60*/  F2FP.F16.F32.PACK_AB R4, R35, R40 ;  /* 0x000000282304723e */ /* 0x000fc400000000ff */
[----:B------:R-:W-:Y:S02]  /*8d70*/  F2FP.F16.F32.PACK_AB R6, R34, R37 ;  /* 0x000000252206723e */ /* 0x000fe400000000ff */
[----:B------:R-:W-:-:S05]  /*8d80*/  F2FP.F16.F32.PACK_AB R5, R32, R5 ;  /* 0x000000052005723e */ /* 0x000fca00000000ff */
[----:B------:R1:W-:Y:S02]  /*8d90*/  STS.128 [R0+0xc400], R4 ;  /* 0x00c4000400007388 */ /* 0x0003e40000000c00 */
.L_x_490:
[----:B------:R-:W-:Y:S05]  /*8da0*/  BSYNC B1 ;  /* 0x0000000000017941 */ /* 0x000fea0003800000 */
.L_x_489:
[----:B------:R-:W-:Y:S04]  /*8db0*/  BSSY B1, `(.L_x_491) ;  /* 0x000002c000017945 */ /* 0x000fe80003800000 */
[----:B------:R-:W-:Y:S05]  /*8dc0*/  @P2 BRA `(.L_x_492) ;  /* 0x0000000000a82947 */ /* 0x000fea0003800000 */
[----:B01----:R-:W0:Y:S01]  /*8dd0*/  LDS.128 R4, [R3+0xf400] ;  /* 0x00f4000003047984 */ /* 0x003e220000000c00 */
        /* <DEDUP_REMOVED lines=18> */
[----:B------:R-:W-:Y:S02]  /*8f00*/  HADD2.F32 R29, -RZ, R47.H1_H1 ;  /* 0x3000002fff1d7230 */ /* 0x000fe40000004100 */
[----:B------:R-:W-:Y:S01]  /*8f10*/  FFMA.FTZ R35, R28, R31, -R33 ;  /* 0x0000001f1c237223 */ /* 0x000fe20000010821 */
[----:B------:R-:W-:Y:S02]  /*8f20*/  HADD2.F32 R6, -RZ, R5.H0_H0 ;  /* 0x20000005ff067230 */ /* 0x000fe40000004100 */
[-C--:B------:R-:W-:Y:S01]  /*8f30*/  FMUL.FTZ R32, R4, R30.reuse ;  /* 0x0000001e04207220 */ /* 0x080fe20000410000 */
[----:B------:R-:W-:Y:S02]  /*8f40*/  HADD2.F32 R47, -RZ, R47.H0_H0 ;  /* 0x2000002fff2f7230 */ /* 0x000fe40000004100 */
        /* <DEDUP_REMOVED lines=18> */
.L_x_492:
[----:B------:R-:W-:Y:S05]  /*9070*/  BSYNC B1 ;  /* 0x0000000000017941 */ /* 0x000fea0003800000 */
.L_x_491:
[----:B------:R-:W-:Y:S04]  /*9080*/  BSSY B1, `(.L_x_493) ;  /* 0x000002c000017945 */ /* 0x000fe80003800000 */
[----:B------:R-:W-:Y:S05]  /*9090*/  @P3 BRA `(.L_x_494) ;  /* 0x0000000000a83947 */ /* 0x000fea0003800000 */
[----:B012---:R-:W0:Y:S01]  /*90a0*/  LDS.128 R4, [R0+0xf400] ;  /* 0x00f4000000047984 */ /* 0x007e220000000c00 */
[----:B------:R-:W-:Y:S01]  /*90b0*/  SHF.R.U32.HI R27, RZ, 0x10, R25 ;  /* 0x00000010ff1b7819 */ /* 0x000fe20000011619 */
[----:B------:R-:W-:Y:S01]  /*90c0*/  HADD2.F32 R26, -RZ, R46.H0_H0 ;  /* 0x2000002eff1a7230 */ /* 0x000fe20000004100 */
[----:B------:R-:W-:Y:S01]  /*90d0*/  SHF.R.U32.HI R29, RZ, 0x10, R21 ;  /* 0x00000010ff1d7819 */ /* 0x000fe20000011615 */
[----:B------:R-:W-:Y:S01]  /*90e0*/  HADD2.F32 R28, -RZ, R45.H0_H0 ;  /* 0x2000002dff1c7230 */ /* 0x000fe20000004100 */
[----:B------:R-:W-:Y:S01]  /*90f0*/  SHF.R.U64 R35, R24, 0x10, R25 ;  /* 0x0000001018237819 */ /* 0x000fe20000001219 */
[----:B------:R-:W-:Y:S01]  /*9100*/  HADD2.F32 R27, -RZ, R27.H0_H0 ;  /* 0x2000001bff1b7230 */ /* 0x000fe20000004100 */
[----:B------:R-:W-:Y:S01]  /*9110*/  SHF.R.U64 R33, R20, 0x10, R21 ;  /* 0x0000001014217819 */ /* 0x000fe20000001215 */
[----:B------:R-:W-:Y:S02]  /*9120*/  HADD2.F32 R29, -RZ, R29.H0_H0 ;  /* 0x2000001dff1d7230 */ /* 0x000fe40000004100 */
[----:B------:R-:W-:-:S02]  /*9130*/  HADD2.F32 R45, -RZ, R45.H1_H1 ;  /* 0x3000002dff2d7230 */ /* 0x000fc40000004100 */
[----:B------:R-:W-:Y:S02]  /*9140*/  HADD2.F32 R46, -RZ, R46.H1_H1 ;  /* 0x3000002eff2e7230 */ /* 0x000fe40000004100 */
[--C-:B0-----:R-:W-:Y:S02]  /*9150*/  HADD2.F32 R25, -RZ, R7.reuse.H1_H1 ;  /* 0x30000007ff197230 */ /* 0x101fe40000004100 */
[----:B------:R-:W-:Y:S02]  /*9160*/  HADD2.F32 R24, -RZ, R7.H0_H0 ;  /* 0x20000007ff187230 */ /* 0x000fe40000004100 */
[--C-:B------:R-:W-:Y:S02]  /*9170*/  HADD2.F32 R7, -RZ, R4.reuse.H0_H0 ;  /* 0x20000004ff077230 */ /* 0x100fe40000004100 */
[C---:B------:R-:W-:Y:S01]  /*9180*/  FMUL.FTZ R32, R25.reuse, R27 ;  /* 0x0000001b19207220 */ /* 0x040fe20000410000 */
[----:B------:R-:W-:Y:S02]  /*9190*/  HADD2.F32 R4, -RZ, R4.H1_H1 ;  /* 0x30000004ff047230 */ /* 0x000fe40000004100 */
[----:B------:R-:W-:Y:S01]  /*91a0*/  FMUL.FTZ R31, R25, R29 ;  /* 0x0000001d191f7220 */ /* 0x000fe20000410000 */
[----:B------:R-:W-:-:S02]  /*91b0*/  HADD2.F32 R20, -RZ, R6.H0_H0 ;  /* 0x20000006ff147230 */ /* 0x000fc40000004100 */
[----:B------:R-:W-:Y:S01]  /*91c0*/  FFMA.FTZ R34, R24, R29, R32 ;  /* 0x0000001d18227223 */ /* 0x000fe20000010020 */
[----:B------:R-:W-:Y:S02]  /*91d0*/  HADD2.F32 R21, -RZ, R6.H1_H1 ;  /* 0x30000006ff157230 */ /* 0x000fe40000004100 */
[----:B------:R-:W-:Y:S01]  /*91e0*/  FMUL.FTZ R30, R4, R28 ;  /* 0x0000001c041e7220 */ /* 0x000fe20000410000 */
[--C-:B------:R-:W-:Y:S02]  /*91f0*/  HADD2.F32 R6, -RZ, R5.reuse.H0_H0 ;  /* 0x20000005ff067230 */ /* 0x100fe40000004100 */
[----:B------:R-:W-:Y:S01]  /*9200*/  FFMA.FTZ R31, R24, R27, -R31 ;  /* 0x0000001b181f7223 */ /* 0x000fe2000001081f */
[-C--:B------:R-:W-:Y:S01]  /*9210*/  FMUL.FTZ R32, R4, R26.reuse ;  /* 0x0000001a04207220 */ /* 0x080fe20000410000 */
[----:B------:R-:W-:Y:S02]  /*9220*/  HADD2.F32 R5, -RZ, R5.H1_H1 ;  /* 0x30000005ff057230 */ /* 0x000fe40000004100 */
[----:B------:R-:W-:Y:S01]  /*9230*/  FFMA.FTZ R30, R7, R26, -R30 ;  /* 0x0000001a071e7223 */ /* 0x000fe2000001081e */
[----:B------:R-:W-:-:S02]  /*9240*/  HADD2.F32 R24, -RZ, R33.H0_H0 ;  /* 0x20000021ff187230 */ /* 0x000fc40000004100 */
[----:B------:R-:W-:Y:S01]  /*9250*/  FFMA.FTZ R25, R7, R28, R32 ;  /* 0x0000001c07197223 */ /* 0x000fe20000010020 */
[----:B------:R-:W-:Y:S02]  /*9260*/  HADD2.F32 R4, -RZ, R35.H0_H0 ;  /* 0x20000023ff047230 */ /* 0x000fe40000004100 */
[CC--:B------:R-:W-:Y:S01]  /*9270*/  FMUL.FTZ R27, R21.reuse, R45.reuse ;  /* 0x0000002d151b7220 */ /* 0x0c0fe20000410000 */
[----:B------:R-:W-:Y:S01]  /*9280*/  FMUL.FTZ R26, R21, R46 ;  /* 0x0000002e151a7220 */ /* 0x000fe20000410000 */
[C---:B------:R-:W-:Y:S01]  /*9290*/  FMUL.FTZ R7, R5.reuse, R24 ;  /* 0x0000001805077220 */ /* 0x040fe20000410000 */
[----:B------:R-:W-:Y:S01]  /*92a0*/  FMUL.FTZ R21, R5, R4 ;  /* 0x0000000405157220 */ /* 0x000fe20000410000 */
[C---:B------:R-:W-:Y:S01]  /*92b0*/  FFMA.FTZ R27, R20.reuse, R46, -R27 ;  /* 0x0000002e141b7223 */ /* 0x040fe2000001081b */
[----:B------:R-:W-:Y:S01]  /*92c0*/  FFMA.FTZ R26, R20, R45, R26 ;  /* 0x0000002d141a7223 */ /* 0x000fe2000001001a */
[C---:B------:R-:W-:Y:S01]  /*92d0*/  FFMA.FTZ R5, R6.reuse, R4, -R7 ;  /* 0x0000000406057223 */ /* 0x040fe20000010807 */
[----:B------:R-:W-:Y:S01]  /*92e0*/  FFMA.FTZ R24, R6, R24, R21 ;  /* 0x0000001806187223 */ /* 0x000fe20000010015 */
[----:B------:R-:W-:-:S02]  /*92f0*/  F2FP.F16.F32.PACK_AB R7, R34, R31 ;  /* 0x0000001f2207723e */ /* 0x000fc400000000ff */
[----:B------:R-:W-:Y:S02]  /*9300*/  F2FP.F16.F32.PACK_AB R6, R26, R27 ;  /* 0x0000001b1a06723e */ /* 0x000fe400000000ff */
[----:B------:R-:W-:Y:S02]  /*9310*/  F2FP.F16.F32.PACK_AB R4, R25, R30 ;  /* 0x0000001e1904723e */ /* 0x000fe400000000ff */
[----:B------:R-:W-:-:S05]  /*9320*/  F2FP.F16.F32.PACK_AB R5, R24, R5 ;  /* 0x000000051805723e */ /* 0x000fca00000000ff */
[----:B------:R3:W-:Y:S02]  /*9330*/  STS.128 [R0+0xf400], R4 ;  /* 0x00f4000400007388 */ /* 0x0007e40000000c00 */
.L_x_494:
[----:B------:R-:W-:Y:S05]  /*9340*/  BSYNC B1 ;  /* 0x0000000000017941 */ /* 0x000fea0003800000 */
.L_x_493:
[----:B------:R-:W-:Y:S04]  /*9350*/  BSSY B1, `(.L_x_495) ;  /* 0x000002c000017945 */ /* 0x000fe80003800000 */
[----:B------:R-:W-:Y:S05]  /*9360*/  @P4 BRA `(.L_x_496) ;  /* 0x0000000000a84947 */ /* 0x000fea0003800000 */
[----:B0123--:R-:W0:Y:S01]  /*9370*/  LDS.128 R4, [R3+0x12400] ;  /* 0x0124000003047984 */ /* 0x00fe220000000c00 */
[----:B------:R-:W-:Y:S01]  /*9380*/  SHF.R.U32.HI R21, RZ, 0x10, R15 ;  /* 0x00000010ff157819 */ /* 0x000fe2000001160f */
[----:B------:R-:W-:Y:S01]  /*9390*/  HADD2.F32 R20, -RZ, R43.H0_H0 ;  /* 0x2000002bff147230 */ /* 0x000fe20000004100 */
[----:B------:R-:W-:Y:S01]  /*93a0*/  SHF.R.U32.HI R25, RZ, 0x10, R13 ;  /* 0x00000010ff197819 */ /* 0x000fe2000001160d */
[--C-:B------:R-:W-:Y:S01]  /*93b0*/  HADD2.F32 R24, -RZ, R42.reuse.H0_H0 ;  /* 0x2000002aff187230 */ /* 0x100fe20000004100 */
        /* <DEDUP_REMOVED lines=24> */
[C---:B------:R-:W-:Y:S01]  /*9540*/  FMUL.FTZ R21, R13.reuse, R42 ;  /* 0x0000002a0d157220 */ /* 0x040fe20000410000 */
[-C--:B------:R-:W-:Y:S01]  /*9550*/  FMUL.FTZ R25, R13, R43.reuse ;  /* 0x0000002b0d197220 */ /* 0x080fe20000410000 */
        /* <DEDUP_REMOVED lines=11> */
.L_x_496:
[----:B------:R-:W-:Y:S05]  /*9610*/  BSYNC B1 ;  /* 0x0000000000017941 */ /* 0x000fea0003800000 */
.L_x_495:
[----:B------:R-:W-:Y:S05]  /*9620*/  @P5 BRA `(.L_x_486) ;  /* 0x0000001c007c5947 */ /* 0x000fea0003800000 */
[----:B01234-:R-:W0:Y:S01]  /*9630*/  LDS.128 R4, [R0+0x12400] ;  /* 0x0124000000047984 */ /* 0x01fe220000000c00 */
[----:B------:R-:W-:Y:S01]  /*9640*/  SHF.R.U32.HI R14, RZ, 0x10, R9 ;  /* 0x00000010ff0e7819 */ /* 0x000fe20000011609 */
[--C-:B------:R-:W-:Y:S01]  /*9650*/  HADD2.F32 R13, -RZ, R38.reuse.H0_H0 ;  /* 0x20000026ff0d7230 */ /* 0x100fe20000004100 */
[--C-:B------:R-:W-:Y:S01]  /*9660*/  SHF.R.U32.HI R12, RZ, 0x10, R11.reuse ;  /* 0x00000010ff0c7819 */ /* 0x100fe2000001160b */
[----:B------:R-:W-:Y:S01]  /*9670*/  HADD2.F32 R38, -RZ, R38.H1_H1 ;  /* 0x30000026ff267230 */ /* 0x000fe20000004100 */
[----:B------:R-:W-:Y:S01]  /*9680*/  SHF.R.U64 R24, R10, 0x10, R11 ;  /* 0x000000100a187819 */ /* 0x000fe2000000120b */
[----:B------:R-:W-:Y:S01]  /*9690*/  HADD2.F32 R14, -RZ, R14.H0_H0 ;  /* 0x2000000eff0e7230 */ /* 0x000fe20000004100 */
[----:B------:R-:W-:Y:S01]  /*96a0*/  SHF.R.U64 R21, R8, 0x10, R9 ;  /* 0x0000001008157819 */ /* 0x000fe20000001209 */
[----:B------:R-:W-:Y:S02]  /*96b0*/  HADD2.F32 R12, -RZ, R12.H0_H0 ;  /* 0x2000000cff0c7230 */ /* 0x000fe40000004100 */
[----:B------:R-:W-:-:S02]  /*96c0*/  HADD2.F32 R11, -RZ, R39.H0_H0 ;  /* 0x20000027ff0b7230 */ /* 0x000fc40000004100 */
[----:B------:R-:W-:Y:S02]  /*96d0*/  HADD2.F32 R39, -RZ, R39.H1_H1 ;  /* 0x30000027ff277230 */ /* 0x000fe40000004100 */
[--C-:B0-----:R-:W-:Y:S02]  /*96e0*/  HADD2.F32 R10, -RZ, R7.reuse.H1_H1 ;  /* 0x30000007ff0a7230 */ /* 0x101fe40000004100 */
[--C-:B------:R-:W-:Y:S02]  /*96f0*/  HADD2.F32 R3, -RZ, R4.reuse.H0_H0 ;  /* 0x20000004ff037230 */ /* 0x100fe40000004100 */
[----:B------:R-:W-:Y:S02]  /*9700*/  HADD2.F32 R9, -RZ, R7.H0_H0 ;  /* 0x20000007ff097230 */ /* 0x000fe40000004100 */
[C---:B------:R-:W-:Y:S01]  /*9710*/  FMUL.FTZ R20, R10.reuse, R14 ;  /* 0x0000000e0a147220 */ /* 0x040fe20000410000 */
[----:B------:R-:W-:Y:S02]  /*9720*/  HADD2.F32 R4, -RZ, R4.H1_H1 ;  /* 0x30000004ff047230 */ /* 0x000fe40000004100 */
[----:B------:R-:W-:Y:S01]  /*9730*/  FMUL.FTZ R15, R10, R12 ;  /* 0x0000000c0a0f7220 */ /* 0x000fe20000410000 */
[----:B------:R-:W-:-:S02]  /*9740*/  HADD2.F32 R7, -RZ, R6.H0_H0 ;  /* 0x20000006ff077230 */ /* 0x000fc40000004100 */
[C---:B------:R-:W-:Y:S01]  /*9750*/  FFMA.FTZ R20, R9.reuse, R12, -R20 ;  /* 0x0000000c09147223 */ /* 0x040fe20000010814 */
[----:B------:R-:W-:Y:S02]  /*9760*/  HADD2.F32 R8, -RZ, R6.H1_H1 ;  /* 0x30000006ff087230 */ /* 0x000fe40000004100 */
[C---:B------:R-:W-:Y:S01]  /*9770*/  FMUL.FTZ R10, R4.reuse, R13 ;  /* 0x0000000d040a7220 */ /* 0x040fe20000410000 */
[--C-:B------:R-:W-:Y:S02]  /*9780*/  HADD2.F32 R6, -RZ, R5.reuse.H0_H0 ;  /* 0x20000005ff067230 */ /* 0x100fe40000004100 */
[----:B------:R-:W-:Y:S01]  /*9790*/  FFMA.FTZ R15, R9, R14, R15 ;  /* 0x0000000e090f7223 */ /* 0x000fe2000001000f */
[-C--:B------:R-:W-:Y:S01]  /*97a0*/  FMUL.FTZ R12, R4, R11.reuse ;  /* 0x0000000b040c7220 */ /* 0x080fe20000410000 */
[----:B------:R-:W-:Y:S02]  /*97b0*/  HADD2.F32 R5, -RZ, R5.H1_H1 ;  /* 0x30000005ff057230 */ /* 0x000fe40000004100 */
[----:B------:R-:W-:Y:S01]  /*97c0*/  FFMA.FTZ R10, R3, R11, -R10 ;  /* 0x0000000b030a7223 */ /* 0x000fe2000001080a */
[----:B------:R-:W-:-:S02]  /*97d0*/  HADD2.F32 R9, -RZ, R21.H0_H0 ;  /* 0x20000015ff097230 */ /* 0x000fc40000004100 */
[----:B------:R-:W-:Y:S01]  /*97e0*/  FFMA.FTZ R3, R3, R13, R12 ;  /* 0x0000000d03037223 */ /* 0x000fe2000001000c */
[----:B------:R-:W-:Y:S02]  /*97f0*/  HADD2.F32 R4, -RZ, R24.H0_H0 ;  /* 0x20000018ff047230 */ /* 0x000fe40000004100 */
[C---:B------:R-:W-:Y:S01]  /*9800*/  FMUL.FTZ R12, R8.reuse, R38 ;  /* 0x00000026080c7220 */ /* 0x040fe20000410000 */
        /* <DEDUP_REMOVED lines=11> */
[----:B------:R0:W-:Y:S01]  /*98c0*/  STS.128 [R0+0x12400], R4 ;  /* 0x0124000400007388 */ /* 0x0001e20000000c00 */
[----:B------:R-:W-:Y:S05]  /*98d0*/  BRA `(.L_x_486) ;  /* 0x0000001800d07947 */ /* 0x000fea0003800000 */
.L_x_480:
[----:B------:R-:W-:-:S03]  /*98e0*/  UMOV UR4, 0xffffffff ;  /* 0xffffffff00047882 */ /* 0x000fc60000000000 */
[----:B------:R-:W-:Y:S05]  /*98f0*/  BRA.DIV UR4, `(.L_x_497) ;  /* 0x0000011604bc7947 */ /* 0x000fea000b800000 */
[----:B------:R1:W2:Y:S04]  /*9900*/  SHFL.IDX PT, R0, R25, RZ, 0x1e1f ;  /* 0x001e1fff19007589 */ /* 0x0002a800000e0000 */
[----:B------:R1:W4:Y:S04]  /*9910*/  SHFL.IDX PT, R3, R24, RZ, 0x1e1f ;  /* 0x001e1fff18037589 */ /* 0x00032800000e0000 */
[----:B------:R-:W0:Y:S04]  /*9920*/  SHFL.IDX PT, R37, R37, RZ, 0x1e1f ;  /* 0x001e1fff25257589 */ /* 0x000e2800000e0000 */
[----:B------:R1:W0:Y:S02]  /*9930*/  SHFL.IDX PT, R38, R39, RZ, 0x1e1f ;  /* 0x001e1fff27267589 */ /* 0x00022400000e0000 */
.L_x_703:
[----:B------:R-:W-:Y:S01]  /*9940*/  ULDC UR4, c[0x0][0x448] ;  /* 0x0001120000047ab9 */ /* 0x000fe20000000800 */
[----:B------:R-:W-:Y:S01]  /*9950*/  BSSY B1, `(.L_x_498) ;  /* 0x0000039000017945 */ /* 0x000fe20003800000 */
[----:B------:R-:W-:Y:S01]  /*9960*/  IMAD R40, R100, UR4, RZ ;  /* 0x0000000464287c24 */ /* 0x000fe2000f8e02ff */
[----:B------:R-:W-:Y:S02]  /*9970*/  CS2R R4, SRZ ;  /* 0x0000000000047805 */ /* 0x000fe4000001ff00 */
[----:B------:R-:W-:Y:S02]  /*9980*/  CS2R R8, SRZ ;  /* 0x0000000000087805 */ /* 0x000fe4000001ff00 */
[----:B------:R-:W-:Y:S02]  /*9990*/  CS2R R10, SRZ ;  /* 0x00000000000a7805 */ /* 0x000fe4000001ff00 */
[----:B------:R-:W-:Y:S02]  /*99a0*/  CS2R R12, SRZ ;  /* 0x00000000000c7805 */ /* 0x000fe4000001ff00 */
[----:B------:R-:W-:Y:S01]  /*99b0*/  ISETP.GE.AND P0, PT, R6, R40, PT ;  /* 0x000000280600720c */ /* 0x000fe20003f06270 */
[----:B------:R-:W-:Y:S01]  /*99c0*/  IMAD R40, R97, -0xc0, R40 ;  /* 0xffffff4061287824 */ /* 0x000fe200078e0228 */
[----:B------:R-:W-:-:S02]  /*99d0*/  CS2R R6, SRZ ;  /* 0x0000000000067805 */ /* 0x000fc4000001ff00 */
[----:B0-----:R-:W-:Y:S02]  /*99e0*/  CS2R R14, SRZ ;  /* 0x00000000000e7805 */ /* 0x001fe4000001ff00 */
[----:B-1----:R-:W-:Y:S02]  /*99f0*/  CS2R R24, SRZ ;  /* 0x0000000000187805 */ /* 0x002fe4000001ff00 */
[----:B------:R-:W-:Y:S02]  /*9a00*/  CS2R R26, SRZ ;  /* 0x00000000001a7805 */ /* 0x000fe4000001ff00 */
[----:B------:R-:W-:Y:S02]  /*9a10*/  CS2R R28, SRZ ;  /* 0x00000000001c7805 */ /* 0x000fe4000001ff00 */
[----:B---3--:R-:W-:Y:S02]  /*9a20*/  CS2R R30, SRZ ;  /* 0x00000000001e7805 */ /* 0x008fe4000001ff00 */
[----:B------:R-:W-:-:S02]  /*9a30*/  CS2R R32, SRZ ;  /* 0x0000000000207805 */ /* 0x000fc4000001ff00 */
[----:B------:R-:W-:Y:S01]  /*9a40*/  CS2R R34, SRZ ;  /* 0x0000000000227805 */ /* 0x000fe2000001ff00 */
[----:B------:R-:W-:Y:S06]  /*9a50*/  @P0 BRA `(.L_x_499) ;  /* 0x0000000000a00947 */ /* 0x000fec0003800000 */
[C---:B------:R-:W-:Y:S01]  /*9a60*/  VIADD R4, R16.reuse, 0x10 ;  /* 0x0000001010047836 */ /* 0x040fe20000000000 */
[----:B------:R-:W-:Y:S01]  /*9a70*/  ULDC UR4, c[0x0][0x3f4] ;  /* 0x0000fd0000047ab9 */ /* 0x000fe20000000800 */
[C---:B------:R-:W-:Y:S01]  /*9a80*/  VIADD R5, R16.reuse, 0x20 ;  /* 0x0000002010057836 */ /* 0x040fe20000000000 */
[----:B------:R-:W-:Y:S01]  /*9a90*/  ISETP.GE.AND P2, PT, R16, UR4, PT ;  /* 0x0000000410007c0c */ /* 0x000fe2000bf46270 */
[----:B----4-:R-:W-:Y:S01]  /*9aa0*/  IMAD.MOV.U32 R6, RZ, RZ, R3 ;  /* 0x000000ffff067224 */ /* 0x010fe200078e0003 */
[----:B------:R-:W-:Y:S01]  /*9ab0*/  ISETP.GE.AND P3, PT, R4, UR4, PT ;  /* 0x0000000404007c0c */ /* 0x000fe2000bf66270 */
[----:B--2---:R-:W-:Y:S01]  /*9ac0*/  IMAD.MOV.U32 R7, RZ, RZ, R0 ;  /* 0x000000ffff077224 */ /* 0x004fe200078e0000 */
[----:B------:R-:W-:Y:S01]  /*9ad0*/  ISETP.GE.AND P4, PT, R5, UR4, PT ;  /* 0x0000000405007c0c */ /* 0x000fe2000bf86270 */
[----:B------:R-:W-:Y:S01]  /*9ae0*/  IMAD.MOV.U32 R8, RZ, RZ, R38 ;  /* 0x000000ffff087224 */ /* 0x000fe200078e0026 */
[----:B------:R-:W-:Y:S02]  /*9af0*/  MOV R9, R37 ;  /* 0x0000002500097202 */ /* 0x000fe40000000f00 */
[----:B------:R-:W-:-:S02]  /*9b00*/  CS2R R28, SRZ ;  /* 0x00000000001c7805 */ /* 0x000fc4000001ff00 */
[----:B------:R-:W-:Y:S02]  /*9b10*/  CS2R R30, SRZ ;  /* 0x00000000001e7805 */ /* 0x000fe4000001ff00 */
[----:B------:R-:W-:Y:S02]  /*9b20*/  CS2R R10, SRZ ;  /* 0x00000000000a7805 */ /* 0x000fe4000001ff00 */
[----:B------:R-:W-:Y:S02]  /*9b30*/  CS2R R32, SRZ ;  /* 0x0000000000207805 */ /* 0x000fe4000001ff00 */
[----:B------:R-:W-:Y:S02]  /*9b40*/  CS2R R34, SRZ ;  /* 0x0000000000227805 */ /* 0x000fe4000001ff00 */
[----:B------:R-:W-:Y:S01]  /*9b50*/  @!P2 SHF.L.U32 R36, R16, 0x1, RZ ;  /* 0x000000011024a819 */ /* 0x000fe200000006ff */
[----:B------:R-:W-:Y:S02]  /*9b60*/  @!P3 IMAD.SHL.U32 R13, R147, 0x8, RZ ;  /* 0x00000008930db824 */ /* 0x000fe400078e00ff */
[----:B------:R-:W-:Y:S01]  /*9b70*/  @!P4 IMAD.SHL.U32 R39, R150, 0x8, RZ ;  /* 0x000000089627c824 */ /* 0x000fe200078e00ff */
[-C--:B------:R-:W-:Y:S01]  /*9b80*/  @!P2 IADD3 R20, P0, R3, R36.reuse, RZ ;  /* 0x000000240314a210 */ /* 0x080fe20007f1e0ff */
[----:B------:R-:W-:Y:S01]  /*9b90*/  @!P3 IMAD.WIDE R4, R13, 0x2, R6 ;  /* 0x000000020d04b825 */ /* 0x000fe200078e0206 */
[----:B------:R-:W-:-:S02]  /*9ba0*/  @!P2 IADD3 R36, P1, R38, R36, RZ ;  /* 0x000000242624a210 */ /* 0x000fc40007f3e0ff */
[----:B------:R-:W-:Y:S01]  /*9bb0*/  @!P2 SHF.L.U64.HI R3, R16, 0x1, R17 ;  /* 0x000000011003a819 */ /* 0x000fe20000010211 */
[----:B------:R-:W-:Y:S01]  /*9bc0*/  @!P4 IMAD.WIDE R6, R39, 0x2, R6 ;  /* 0x000000022706c825 */ /* 0x000fe200078e0206 */
[----:B------:R0:W5:Y:S03]  /*9bd0*/  @!P3 LD.E.128 R28, desc[UR42][R4.64] ;  /* 0x0000002a041cb980 */ /* 0x000166000c101d00 */
[--C-:B------:R-:W-:Y:S01]  /*9be0*/  @!P3 IMAD.WIDE R12, R13, 0x2, R8.reuse ;  /* 0x000000020d0cb825 */ /* 0x100fe200078e0208 */
[----:B------:R1:W5:Y:S03]  /*9bf0*/  @!P4 LD.E.128 R32, desc[UR42][R6.64] ;  /* 0x0000002a0620c980 */ /* 0x000366000c101d00 */
[----:B------:R-:W-:Y:S01]  /*9c00*/  @!P4 IMAD.WIDE R38, R39, 0x2, R8 ;  /* 0x000000022726c825 */ /* 0x000fe200078e0208 */
[----:B------:R-:W-:-:S02]  /*9c10*/  CS2R R8, SRZ ;  /* 0x0000000000087805 */ /* 0x000fc4000001ff00 */
[----:B------:R-:W-:Y:S02]  /*9c20*/  CS2R R14, SRZ ;  /* 0x00000000000e7805 */ /* 0x000fe4000001ff00 */
[----:B------:R-:W-:Y:S02]  /*9c30*/  CS2R R24, SRZ ;  /* 0x0000000000187805 */ /* 0x000fe4000001ff00 */
[----:B------:R-:W-:Y:S02]  /*9c40*/  CS2R R26, SRZ ;  /* 0x00000000001a7805 */ /* 0x000fe4000001ff00 */
[----:B0-----:R-:W-:Y:S01]  /*9c50*/  CS2R R4, SRZ ;  /* 0x0000000000047805 */ /* 0x001fe2000001ff00 */
[--C-:B------:R-:W-:Y:S01]  /*9c60*/  @!P2 IMAD.X R21, R0, 0x1, R3.reuse, P0 ;  /* 0x000000010015a824 */ /* 0x100fe200000e0603 */
[----:B------:R0:W5:Y:S01]  /*9c70*/  @!P3 LD.E.128 R8, desc[UR42][R12.64] ;  /* 0x0000002a0c08b980 */ /* 0x000162000c101d00 */
[----:B-1----:R-:W-:Y:S01]  /*9c80*/  CS2R R6, SRZ ;  /* 0x0000000000067805 */ /* 0x002fe2000001ff00 */
[----:B------:R-:W-:-:S02]  /*9c90*/  @!P2 IMAD.X R37, R37, 0x1, R3, P1 ;  /* 0x000000012525a824 */ /* 0x000fc400008e0603 */
[----:B------:R1:W5:Y:S04]  /*9ca0*/  @!P2 LD.E.128 R24, desc[UR42][R20.64] ;  /* 0x0000002a1418a980 */ /* 0x000368000c101d00 */
[----:B------:R1:W5:Y:S01]  /*9cb0*/  @!P2 LD.E.128 R4, desc[UR42][R36.64] ;  /* 0x0000002a2404a980 */ /* 0x000362000c101d00 */
[----:B0-----:R-:W-:-:S06]  /*9cc0*/  CS2R R12, SRZ ;  /* 0x00000000000c7805 */ /* 0x001fcc000001ff00 */
[----:B------:R1:W5:Y:S02]  /*9cd0*/  @!P4 LD.E.128 R12, desc[UR42][R38.64] ;  /* 0x0000002a260cc980 */ /* 0x000364000c101d00 */
.L_x_499:
[----:B------:R-:W-:Y:S05]  /*9ce0*/  BSYNC B1 ;  /* 0x0000000000017941 */ /* 0x000fea0003800000 */
.L_x_498:
[----:B------:R-:W-:Y:S01]  /*9cf0*/  ULEA.HI UR4, UR37, UR37, URZ, 0x1 ;  /* 0x0000002525047291 */ /* 0x000fe2000f8f083f */
[----:B----45:R-:W-:Y:S01]  /*9d00*/  IMAD.MOV.U32 R3, RZ, RZ, R5 ;  /* 0x000000ffff037224 */ /* 0x030fe200078e0005 */
[----:B------:R-:W-:Y:S01]  /*9d10*/  VIMNMX R40, R40, 0xc0, PT ;  /* 0x000000c028287848 */ /* 0x000fe20003fe0100 */
[----:B--2---:R-:W-:Y:S01]  /*9d20*/  IMAD.MOV.U32 R0, RZ, RZ, R4 ;  /* 0x000000ffff007224 */ /* 0x004fe200078e0004 */
[----:B------:R-:W-:Y:S01]  /*9d30*/  ULOP3.LUT UR4, UR4, 0xfffffffe, URZ, 0xc0, !UPT ;  /* 0xfffffffe04047892 */ /* 0x000fe2000f8ec03f */
[----:B-1----:R-:W-:Y:S01]  /*9d40*/  IMAD.MOV.U32 R20, RZ, RZ, R6 ;  /* 0x000000ffff147224 */ /* 0x002fe200078e0006 */
        /* <DEDUP_REMOVED lines=8> */
[----:B------:R-:W-:Y:S01]  /*9dd0*/  IMAD.MOV.U32 R36, RZ, RZ, R13 ;  /* 0x000000ffff247224 */ /* 0x000fe200078e000d */
[----:B------:R-:W-:Y:S01]  /*9de0*/  MOV R3, UR4 ;  /* 0x0000000400037c02 */ /* 0x000fe20008000f00 */
[----:B------:R-:W-:Y:S01]  /*9df0*/  IMAD.MOV.U32 R38, RZ, RZ, R25 ;  /* 0x000000ffff267224 */ /* 0x000fe200078e0019 */
[----:B------:R-:W-:Y:S01]  /*9e00*/  PRMT R57, R0, 0x7610, R57 ;  /* 0x0000761000397816 */ /* 0x000fe20000000039 */
[----:B------:R-:W-:Y:S01]  /*9e10*/  IMAD.MOV.U32 R0, RZ, RZ, R10 ;  /* 0x000000ffff007224 */ /* 0x000fe200078e000a */
[----:B------:R-:W-:Y:S01]  /*9e20*/  SHF.L.U32 R3, R3, 0x1f, RZ ;  /* 0x0000001f03037819 */ /* 0x000fe200000006ff */
[----:B------:R-:W-:Y:S01]  /*9e30*/  IMAD.MOV.U32 R37, RZ, RZ, R24 ;  /* 0x000000ffff257224 */ /* 0x000fe200078e0018 */
[----:B------:R-:W-:Y:S01]  /*9e40*/  PRMT R49, R49, 0x5410, R20 ;  /* 0x0000541031317816 */ /* 0x000fe20000000014 */
[----:B------:R-:W-:Y:S01]  /*9e50*/  IMAD.MOV.U32 R20, RZ, RZ, R11 ;  /* 0x000000ffff147224 */ /* 0x000fe200078e000b */
[----:B------:R-:W0:Y:S01]  /*9e60*/  SYNCS.PHASECHK.TRANS64.TRYWAIT P0, [R2+URZ+0x2d800], R3 ;  /* 0x02d80003020075a7 */ /* 0x000e22000800017f */
[----:B------:R-:W-:Y:S01]  /*9e70*/  MOV R21, R12 ;  /* 0x0000000c00157202 */ /* 0x000fe20000000f00 */
[----:B------:R-:W-:Y:S01]  /*9e80*/  BSSY B1, `(.L_x_500) ;  /* 0x0000019000017945 */ /* 0x000fe20003800000 */
        /* <DEDUP_REMOVED lines=12> */
[----:B------:R-:W-:-:S02]  /*9f50*/  MOV R0, R26 ;  /* 0x0000001a00007202 */ /* 0x000fc40000000f00 */
[----:B------:R-:W-:Y:S02]  /*9f60*/  PRMT R49, R37, 0x7610, R49 ;  /* 0x0000761025317816 */ /* 0x000fe40000000031 */
[----:B------:R-:W-:Y:S01]  /*9f70*/  PRMT R68, R0, 0x5410, R36 ;  /* 0x0000541000447816 */ /* 0x000fe20000000024 */
[----:B------:R-:W-:Y:S01]  /*9f80*/  IMAD.MOV.U32 R0, RZ, RZ, R30 ;  /* 0x000000ffff007224 */ /* 0x000fe200078e001e */
[----:B------:R-:W-:Y:S01]  /*9f90*/  MOV R37, R32 ;  /* 0x0000002000257202 */ /* 0x000fe20000000f00 */
[----:B------:R-:W-:Y:S01]  /*9fa0*/  IMAD.MOV.U32 R36, RZ, RZ, R31 ;  /* 0x000000ffff247224 */ /* 0x000fe200078e001f */
[----:B------:R-:W-:Y:S02]  /*9fb0*/  ISETP.GE.AND P1, PT, R139, R40, PT ;  /* 0x000000288b00720c */ /* 0x000fe40003f26270 */
[----:B------:R-:W-:Y:S02]  /*9fc0*/  PRMT R45, R37, 0x5410, R38 ;  /* 0x00005410252d7816 */ /* 0x000fe40000000026 */
[----:B------:R-:W-:Y:S01]  /*9fd0*/  PRMT R48, R0, 0x5410, R36 ;  /* 0x0000541000307816 */ /* 0x000fe20000000024 */
[----:B------:R-:W-:-:S02]  /*9fe0*/  IMAD.MOV.U32 R0, RZ, RZ, R34 ;  /* 0x000000ffff007224 */ /* 0x000fc400078e0022 */
[----:B------:R-:W-:Y:S01]  /*9ff0*/  IMAD.MOV.U32 R36, RZ, RZ, R35 ;  /* 0x000000ffff247224 */ /* 0x000fe200078e0023 */
[----:B0-----:R-:W-:Y:S06]  /*a000*/  @!P0 BRA `(.L_x_501) ;  /* 0x00000110006c8947 */ /* 0x001fec0003800000 */
.L_x_704:
[----:B------:R-:W-:Y:S05]  /*a010*/  BSYNC B1 ;  /* 0x0000000000017941 */ /* 0x000fea0003800000 */
.L_x_500:
[----:B------:R-:W-:Y:S01]  /*a020*/  PRMT R46, R0, 0x5410, R36 ;  /* 0x00005410002e7816 */ /* 0x000fe20000000024 */
[----:B------:R-:W-:Y:S06]  /*a030*/  @P1 BRA `(.L_x_486) ;  /* 0x0000001000f81947 */ /* 0x000fec0003800000 */
[----:B0-----:R-:W0:Y:S01]  /*a040*/  LDC R3, c[0x0][0x3f4] ;  /* 0x0000fd00ff037b82 */ /* 0x001e220000000800 */
[C---:B------:R-:W-:Y:S01]  /*a050*/  VIADD R0, R16.reuse, 0x10 ;  /* 0x0000001010007836 */ /* 0x040fe20000000000 */
[----:B------:R-:W-:Y:S01]  /*a060*/  BSSY B1, `(.L_x_502) ;  /* 0x0000066000017945 */ /* 0x000fe20003800000 */
[C---:B------:R-:W-:Y:S01]  /*a070*/  VIADD R36, R16.reuse, 0x20 ;  /* 0x0000002010247836 */ /* 0x040fe20000000000 */
[-C--:B0-----:R-:W-:Y:S02]  /*a080*/  ISETP.GE.AND P0, PT, R16, R3.reuse, PT ;  /* 0x000000031000720c */ /* 0x081fe40003f06270 */
[-C--:B------:R-:W-:Y:S02]  /*a090*/  ISETP.GE.AND P1, PT, R0, R3.reuse, PT ;  /* 0x000000030000720c */ /* 0x080fe40003f26270 */
[----:B------:R-:W-:-:S09]  /*a0a0*/  ISETP.GE.AND P2, PT, R36, R3, PT ;  /* 0x000000032400720c */ /* 0x000fd20003f46270 */
[----:B------:R-:W-:Y:S05]  /*a0b0*/  @P0 BRA `(.L_x_503) ;  /* 0x0000000400800947 */ /* 0x000fea0003800000 */
[----:B------:R-:W2:Y:S04]  /*a0c0*/  LDL R37, [R1+0xa0] ;  /* 0x0000a00001257983 */ /* 0x000ea80000100800 */
[----:B------:R-:W3:Y:S01]  /*a0d0*/  LDL R69, [R1+0xcc] ;  /* 0x0000cc0001457983 */ /* 0x000ee20000100800 */
[----:B------:R-:W-:Y:S01]  /*a0e0*/  HADD2.F32 R60, -RZ, R60.H0_H0 ;  /* 0x2000003cff3c7230 */ /* 0x000fe20000004100 */
[----:B------:R-:W-:Y:S01]  /*a0f0*/  SHF.R.U32.HI R54, RZ, 0x10, R25 ;  /* 0x00000010ff367819 */ /* 0x000fe20000011619 */
[----:B------:R-:W-:Y:S01]  /*a100*/  HADD2.F32 R62, -RZ, R62.H0_H0 ;  /* 0x2000003eff3e7230 */ /* 0x000fe20000004100 */
[--C-:B------:R-:W-:Y:S01]  /*a110*/  SHF.R.U32.HI R63, RZ, 0x10, R5.reuse ;  /* 0x00000010ff3f7819 */ /* 0x100fe20000011605 */
[----:B------:R-:W-:Y:S01]  /*a120*/  HADD2.F32 R61, -RZ, R61.H0_H0 ;  /* 0x2000003dff3d7230 */ /* 0x000fe20000004100 */
[----:B------:R-:W-:Y:S01]  /*a130*/  SHF.R.U64 R4, R4, 0x10, R5 ;  /* 0x0000001004047819 */ /* 0x000fe20000001205 */
[----:B------:R-:W-:Y:S01]  /*a140*/  HADD2.F32 R54, -RZ, R54.H0_H0 ;  /* 0x20000036ff367230 */ /* 0x000fe20000004100 */
[--C-:B------:R-:W-:Y:S01]  /*a150*/  SHF.R.U64 R5, R26, 0x10, R27.reuse ;  /* 0x000000101a057819 */ /* 0x100fe2000000121b */
[----:B------:R-:W-:Y:S01]  /*a160*/  HADD2.F32 R63, -RZ, R63.H0_H0 ;  /* 0x2000003fff3f7230 */ /* 0x000fe20000004100 */
[----:B------:R-:W-:-:S02]  /*a170*/  SHF.R.U32.HI R26, RZ, 0x10, R27 ;  /* 0x00000010ff1a7819 */ /* 0x000fc4000001161b */
[--C-:B------:R-:W-:Y:S01]  /*a180*/  SHF.R.U64 R6, R6, 0x10, R7.reuse ;  /* 0x0000001006067819 */ /* 0x100fe20000001207 */
[----:B------:R-:W-:Y:S01]  /*a190*/  HADD2.F32 R5, -RZ, R5.H0_H0 ;  /* 0x20000005ff057230 */ /* 0x000fe20000004100 */
[----:B------:R-:W-:Y:S02]  /*a1a0*/  SHF.R.U32.HI R7, RZ, 0x10, R7 ;  /* 0x00000010ff077819 */ /* 0x000fe40000011607 */
[----:B------:R-:W-:Y:S02]  /*a1b0*/  SHF.R.U64 R24, R24, 0x10, R25 ;  /* 0x0000001018187819 */ /* 0x000fe40000001219 */
[----:B--2---:R-:W-:-:S04]  /*a1c0*/  LEA.HI R0, R3, R37, RZ, 0x1d ;  /* 0x0000002503007211 */ /* 0x004fc800078fe8ff */
[----:B------:R-:W-:-:S04]  /*a1d0*/  SHF.R.S32.HI R37, RZ, 0x1f, R0 ;  /* 0x0000001fff257819 */ /* 0x000fc80000011400 */
[----:B------:R-:W-:Y:S02]  /*a1e0*/  LEA.HI R36, R37, R0, RZ, 0x2 ;  /* 0x0000000025247211 */ /* 0x000fe400078f10ff */
[----:B------:R-:W-:Y:S02]  /*a1f0*/  SHF.L.U32 R37, R0, 0x3, RZ ;  /* 0x0000000300257819 */ /* 0x000fe400000006ff */
[----:B------:R-:W-:Y:S02]  /*a200*/  SHF.R.S32.HI R39, RZ, 0x2, R36 ;  /* 0x00000002ff277819 */ /* 0x000fe40000011424 */
[----:B------:R-:W-:-:S03]  /*a210*/  LOP3.LUT R0, R144, 0x18, R37, 0xf8, !PT ;  /* 0x0000001890007812 */ /* 0x000fc600078ef825 */
[----:B------:R-:W-:Y:S01]  /*a220*/  IMAD R40, R39, 0x1800, R146 ;  /* 0x0000180027287824 */ /* 0x000fe200078e0292 */
[----:B------:R-:W-:Y:S01]  /*a230*/  LOP3.LUT R41, R0, R145, RZ, 0x3c, !PT ;  /* 0x0000009100297212 */ /* 0x000fe200078e3cff */
[----:B---3--:R-:W0:Y:S04]  /*a240*/  LDS.128 R36, [R69] ;  /* 0x0000000045247984 */ /* 0x008e280000000c00 */
[----:B------:R-:W-:-:S04]  /*a250*/  IMAD.IADD R41, R40, 0x1, R41 ;  /* 0x0000000128297824 */ /* 0x000fc800078e0229 */
[----:B------:R-:W-:-:S05]  /*a260*/  IMAD R0, R41, 0x2, R2 ;  /* 0x0000000229007824 */ /* 0x000fca00078e0202 */
[----:B------:R-:W1:Y:S01]  /*a270*/  LDS.128 R40, [R0+0xc400] ;  /* 0x00c4000000287984 */ /* 0x000e620000000c00 */
[--C-:B0-----:R-:W-:Y:S02]  /*a280*/  HADD2.F32 R55, -RZ, R37.reuse.H0_H0 ;  /* 0x20000025ff377230 */ /* 0x101fe40000004100 */
[----:B------:R-:W-:Y:S02]  /*a290*/  HADD2.F32 R56, -RZ, R37.H1_H1 ;  /* 0x30000025ff387230 */ /* 0x000fe40000004100 */
[----:B------:R-:W-:Y:S02]  /*a2a0*/  HADD2.F32 R52, -RZ, R36.H0_H0 ;  /* 0x20000024ff347230 */ /* 0x000fe40000004100 */
[----:B------:R-:W-:Y:S02]  /*a2b0*/  HADD2.F32 R27, -RZ, R38.H0_H0 ;  /* 0x20000026ff1b7230 */ /* 0x000fe40000004100 */
[--C-:B------:R-:W-:Y:S02]  /*a2c0*/  HADD2.F32 R25, -RZ, R39.reuse.H0_H0 ;  /* 0x20000027ff197230 */ /* 0x100fe40000004100 */
[----:B------:R-:W-:-:S02]  /*a2d0*/  HADD2.F32 R39, -RZ, R39.H1_H1 ;  /* 0x30000027ff277230 */ /* 0x000fc40000004100 */
[----:B------:R-:W-:Y:S02]  /*a2e0*/  HADD2.F32 R36, -RZ, R36.H1_H1 ;  /* 0x30000024ff247230 */ /* 0x000fe40000004100 */
[--C-:B-1----:R-:W-:Y:S02]  /*a2f0*/  HADD2.F32 R37, -RZ, R41.reuse.H0_H0 ;  /* 0x20000029ff257230 */ /* 0x102fe40000004100 */
[----:B------:R-:W-:Y:S02]  /*a300*/  HADD2.F32 R59, -RZ, R41.H1_H1 ;  /* 0x30000029ff3b7230 */ /* 0x000fe40000004100 */
[----:B------:R-:W-:Y:S02]  /*a310*/  HADD2.F32 R58, -RZ, R40.H0_H0 ;  /* 0x20000028ff3a7230 */ /* 0x000fe40000004100 */
[C---:B------:R-:W-:Y:S01]  /*a320*/  FMUL.FTZ R64, R37.reuse, R62 ;  /* 0x0000003e25407220 */ /* 0x040fe20000410000 */
[----:B------:R-:W-:Y:S01]  /*a330*/  FMUL.FTZ R66, R37, R60 ;  /* 0x0000003c25427220 */ /* 0x000fe20000410000 */
[----:B------:R-:W-:Y:S01]  /*a340*/  FMUL.FTZ R65, R59, R63 ;  /* 0x0000003f3b417220 */ /* 0x000fe20000410000 */
[----:B------:R-:W-:-:S02]  /*a350*/  HADD2.F32 R53, -RZ, R42.H0_H0 ;  /* 0x2000002aff357230 */ /* 0x000fc40000004100 */
[C---:B------:R-:W-:Y:S01]  /*a360*/  FFMA.FTZ R37, R55.reuse, R60, -R64 ;  /* 0x0000003c37257223 */ /* 0x040fe20000010840 */
[----:B------:R-:W-:Y:S01]  /*a370*/  FFMA.FTZ R41, R55, R62, R66 ;  /* 0x0000003e37297223 */ /* 0x000fe20000010042 */
[----:B------:R-:W-:Y:S02]  /*a380*/  HADD2.F32 R55, -RZ, R67.H0_H0 ;  /* 0x20000043ff377230 */ /* 0x000fe40000004100 */
[-C--:B------:R-:W-:Y:S01]  /*a390*/  FMUL.FTZ R67, R59, R54.reuse ;  /* 0x000000363b437220 */ /* 0x080fe20000410000 */
[----:B------:R-:W-:Y:S01]  /*a3a0*/  FMUL.FTZ R59, R58, R61 ;  /* 0x0000003d3a3b7220 */ /* 0x000fe20000410000 */
[----:B------:R-:W-:Y:S02]  /*a3b0*/  HADD2.F32 R62, -RZ, R57.H1_H1 ;  /* 0x30000039ff3e7230 */ /* 0x000fe40000004100 */
[----:B------:R-:W-:Y:S01]  /*a3c0*/  FFMA.FTZ R54, R56, R54, -R65 ;  /* 0x0000003638367223 */ /* 0x000fe20000010841 */
[-C--:B------:R-:W-:Y:S01]  /*a3d0*/  FMUL.FTZ R60, R58, R55.reuse ;  /* 0x000000373a3c7220 */ /* 0x080fe20000410000 */
[----:B------:R-:W-:Y:S01]  /*a3e0*/  FFMA.FTZ R55, R52, R55, -R59 ;  /* 0x0000003734377223 */ /* 0x000fe2000001083b */
[----:B------:R-:W-:-:S02]  /*a3f0*/  HADD2.F32 R58, -RZ, R68.H0_H0 ;  /* 0x20000044ff3a7230 */ /* 0x000fc40000004100 */
[C---:B------:R-:W-:Y:S01]  /*a400*/  FMUL.FTZ R66, R53.reuse, R62 ;  /* 0x0000003e35427220 */ /* 0x040fe20000410000 */
[----:B------:R-:W-:Y:S02]  /*a410*/  HADD2.F32 R51, -RZ, R43.H0_H0 ;  /* 0x2000002bff337230 */ /* 0x000fe40000004100 */
[----:B------:R-:W-:Y:S01]  /*a420*/  FFMA.FTZ R52, R52, R61, R60 ;  /* 0x0000003d34347223 */ /* 0x000fe2000001003c */
[----:B------:R-:W-:Y:S02]  /*a430*/  HADD2.F32 R64, -RZ, R57.H0_H0 ;  /* 0x20000039ff407230 */ /* 0x000fe40000004100 */
[----:B------:R-:W-:Y:S01]  /*a440*/  FFMA.FTZ R56, R56, R63, R67 ;  /* 0x0000003f38387223 */ /* 0x000fe20000010043 */
[----:B------:R-:W-:Y:S02]  /*a450*/  HADD2.F32 R60, -RZ, R68.H1_H1 ;  /* 0x30000044ff3c7230 */ /* 0x000fe40000004100 */
[-C--:B------:R-:W-:Y:S01]  /*a460*/  FMUL.FTZ R68, R53, R58.reuse ;  /* 0x0000003a35447220 */ /* 0x080fe20000410000 */
[----:B------:R-:W-:Y:S01]  /*a470*/  FFMA.FTZ R53, R27, R58, -R66 ;  /* 0x0000003a1b357223 */ /* 0x000fe20000010842 */
[----:B------:R-:W-:Y:S01]  /*a480*/  FMUL.FTZ R70, R51, R64 ;  /* 0x0000004033467220 */ /* 0x000fe20000410000 */
[----:B------:R-:W-:-:S02]  /*a490*/  HADD2.F32 R43, -RZ, R43.H1_H1 ;  /* 0x3000002bff2b7230 */ /* 0x000fc40000004100 */
[-C--:B------:R-:W-:Y:S01]  /*a4a0*/  FMUL.FTZ R51, R51, R60.reuse ;  /* 0x0000003c33337220 */ /* 0x080fe20000410000 */
[----:B------:R-:W-:Y:S02]  /*a4b0*/  HADD2.F32 R66, -RZ, R7.H0_H0 ;  /* 0x20000007ff427230 */ /* 0x000fe40000004100 */
[----:B------:R-:W-:Y:S01]  /*a4c0*/  FFMA.FTZ R70, R25, R60, -R70 ;  /* 0x0000003c19467223 */ /* 0x000fe20000010846 */
[----:B------:R-:W-:Y:S02]  /*a4d0*/  HADD2.F32 R58, -RZ, R26.H0_H0 ;  /* 0x2000001aff3a7230 */ /* 0x000fe40000004100 */
[----:B------:R-:W-:Y:S01]  /*a4e0*/  FFMA.FTZ R26, R27, R62, R68 ;  /* 0x0000003e1b1a7223 */ /* 0x000fe20000010044 */
[----:B------:R-:W-:Y:S01]  /*a4f0*/  FFMA.FTZ R51, R25, R64, R51 ;  /* 0x0000004019337223 */ /* 0x000fe20000010033 */
[----:B------:R-:W-:Y:S02]  /*a500*/  HADD2.F32 R40, -RZ, R40.H1_H1 ;  /* 0x30000028ff287230 */ /* 0x000fe40000004100 */
[----:B------:R-:W-:Y:S01]  /*a510*/  FMUL.FTZ R62, R43, R66 ;  /* 0x000000422b3e7220 */ /* 0x000fe20000410000 */
[----:B------:R-:W-:-:S02]  /*a520*/  HADD2.F32 R42, -RZ, R42.H1_H1 ;  /* 0x3000002aff2a7230 */ /* 0x000fc40000004100 */
[-C--:B------:R-:W-:Y:S01]  /*a530*/  FMUL.FTZ R60, R43, R58.reuse ;  /* 0x0000003a2b3c7220 */ /* 0x080fe20000410000 */
[----:B------:R-:W-:Y:S02]  /*a540*/  HADD2.F32 R25, -RZ, R4.H0_H0 ;  /* 0x20000004ff197230 */ /* 0x000fe40000004100 */
[C---:B------:R-:W-:Y:S01]  /*a550*/  FFMA.FTZ R57, R39.reuse, R58, -R62 ;  /* 0x0000003a27397223 */ /* 0x040fe2000001083e */
[----:B------:R-:W-:Y:S02]  /*a560*/  HADD2.F32 R27, -RZ, R6.H0_H0 ;  /* 0x20000006ff1b7230 */ /* 0x000fe40000004100 */
[----:B------:R-:W-:Y:S01]  /*a570*/  FFMA.FTZ R60, R39, R66, R60 ;  /* 0x00000042273c7223 */ /* 0x000fe2000001003c */
[----:B------:R-:W-:Y:S02]  /*a580*/  HADD2.F32 R7, -RZ, R24.H0_H0 ;  /* 0x20000018ff077230 */ /* 0x000fe40000004100 */
[----:B------:R-:W-:Y:S01]  /*a590*/  FMUL.FTZ R39, R40, R25 ;  /* 0x0000001928277220 */ /* 0x000fe20000410000 */
[----:B------:R-:W-:-:S02]  /*a5a0*/  HADD2.F32 R38, -RZ, R38.H1_H1 ;  /* 0x30000026ff267230 */ /* 0x000fc40000004100 */
[C---:B------:R-:W-:Y:S01]  /*a5b0*/  FMUL.FTZ R43, R42.reuse, R27 ;  /* 0x0000001b2a2b7220 */ /* 0x040fe20000410000 */
[----:B------:R-:W-:Y:S01]  /*a5c0*/  FMUL.FTZ R42, R42, R5 ;  /* 0x000000052a2a7220 */ /* 0x000fe20000410000 */
[-C--:B------:R-:W-:Y:S01]  /*a5d0*/  FMUL.FTZ R40, R40, R7.reuse ;  /* 0x0000000728287220 */ /* 0x080fe20000410000 */
[----:B------:R-:W-:Y:S01]  /*a5e0*/  FFMA.FTZ R4, R36, R7, -R39 ;  /* 0x0000000724047223 */ /* 0x000fe20000010827 */
[C---:B------:R-:W-:Y:S01]  /*a5f0*/  FFMA.FTZ R6, R38.reuse, R5, -R43 ;  /* 0x0000000526067223 */ /* 0x040fe2000001082b */
[----:B------:R-:W-:Y:S01]  /*a600*/  FFMA.FTZ R43, R38, R27, R42 ;  /* 0x0000001b262b7223 */ /* 0x000fe2000001002a */
[----:B------:R-:W-:Y:S01]  /*a610*/  FFMA.FTZ R39, R36, R25, R40 ;  /* 0x0000001924277223 */ /* 0x000fe20000010028 */
[----:B------:R-:W-:Y:S02]  /*a620*/  F2FP.F16.F32.PACK_AB R7, R57, R70 ;  /* 0x000000463907723e */ /* 0x000fe400000000ff */
[----:B------:R-:W-:Y:S02]  /*a630*/  F2FP.F16.F32.PACK_AB R5, R54, R37 ;  /* 0x000000253605723e */ /* 0x000fe400000000ff */
[----:B------:R-:W-:-:S02]  /*a640*/  F2FP.F16.F32.PACK_AB R4, R4, R55 ;  /* 0x000000370404723e */ /* 0x000fc400000000ff */
[----:B------:R-:W-:Y:S02]  /*a650*/  F2FP.F16.F32.PACK_AB R6, R6, R53 ;  /* 0x000000350606723e */ /* 0x000fe400000000ff */
[----:B------:R-:W-:Y:S02]  /*a660*/  F2FP.F16.F32.PACK_AB R27, R60, R51 ;  /* 0x000000333c1b723e */ /* 0x000fe400000000ff */
[----:B------:R-:W-:Y:S01]  /*a670*/  F2FP.F16.F32.PACK_AB R25, R56, R41 ;  /* 0x000000293819723e */ /* 0x000fe200000000ff */
[----:B------:R0:W-:Y:S01]  /*a680*/  STS.128 [R69], R4 ;  /* 0x0000000445007388 */ /* 0x0001e20000000c00 */
[----:B------:R-:W-:Y:S02]  /*a690*/  F2FP.F16.F32.PACK_AB R24, R39, R52 ;  /* 0x000000342718723e */ /* 0x000fe400000000ff */
[----:B------:R-:W-:-:S05]  /*a6a0*/  F2FP.F16.F32.PACK_AB R26, R43, R26 ;  /* 0x0000001a2b1a723e */ /* 0x000fca00000000ff */
[----:B------:R0:W-:Y:S02]  /*a6b0*/  STS.128 [R0+0xc400], R24 ;  /* 0x00c4001800007388 */ /* 0x0001e40000000c00 */
.L_x_503:
[----:B------:R-:W-:Y:S05]  /*a6c0*/  BSYNC B1 ;  /* 0x0000000000017941 */ /* 0x000fea0003800000 */
.L_x_502:
[----:B------:R-:W-:Y:S04]  /*a6d0*/  BSSY B1, `(.L_x_504) ;  /* 0x000006b000017945 */ /* 0x000fe80003800000 */
[----:B------:R-:W-:Y:S05]  /*a6e0*/  @P1 BRA `(.L_x_505) ;  /* 0x0000000400a41947 */ /* 0x000fea0003800000 */
[----:B0-----:R-:W2:Y:S01]  /*a6f0*/  LDL R0, [R1+0x20] ;  /* 0x0000200001007983 */ /* 0x001ea20000100800 */
[--C-:B------:R-:W-:Y:S01]  /*a700*/  SHF.R.U64 R28, R28, 0x10, R29.reuse ;  /* 0x000000101c1c7819 */ /* 0x100fe2000000121d */
[--C-:B------:R-:W-:Y:S01]  /*a710*/  HADD2.F32 R43, -RZ, R50.reuse.H1_H1 ;  /* 0x30000032ff2b7230 */ /* 0x100fe20000004100 */
[----:B------:R-:W-:Y:S01]  /*a720*/  SHF.R.U32.HI R52, RZ, 0x10, R29 ;  /* 0x00000010ff347819 */ /* 0x000fe2000001161d */
[----:B------:R-:W-:Y:S01]  /*a730*/  HADD2.F32 R50, -RZ, R50.H0_H0 ;  /* 0x20000032ff327230 */ /* 0x000fe20000004100 */
[--C-:B------:R-:W-:Y:S01]  /*a740*/  SHF.R.U64 R29, R8, 0x10, R9.reuse ;  /* 0x00000010081d7819 */ /* 0x100fe20000001209 */
[--C-:B------:R-:W-:Y:S01]  /*a750*/  HADD2.F32 R54, -RZ, R47.reuse.H0_H0 ;  /* 0x2000002fff367230 */ /* 0x100fe20000004100 */
[----:B------:R-:W-:Y:S01]  /*a760*/  SHF.R.U32.HI R51, RZ, 0x10, R9 ;  /* 0x00000010ff337819 */ /* 0x000fe20000011609 */
[----:B------:R-:W-:Y:S01]  /*a770*/  HADD2.F32 R47, -RZ, R47.H1_H1 ;  /* 0x3000002fff2f7230 */ /* 0x000fe20000004100 */
[----:B------:R-:W-:Y:S01]  /*a780*/  SHF.R.U64 R9, R10, 0x10, R11 ;  /* 0x000000100a097819 */ /* 0x000fe2000000120b */
[----:B------:R-:W-:Y:S01]  /*a790*/  HADD2.F32 R29, -RZ, R29.H0_H0 ;  /* 0x2000001dff1d7230 */ /* 0x000fe20000004100 */
[--C-:B------:R-:W-:Y:S01]  /*a7a0*/  SHF.R.U64 R8, R30, 0x10, R31.reuse ;  /* 0x000000101e087819 */ /* 0x100fe2000000121f */
[----:B------:R-:W-:Y:S01]  /*a7b0*/  HADD2.F32 R51, -RZ, R51.H0_H0 ;  /* 0x20000033ff337230 */ /* 0x000fe20000004100 */
[----:B------:R-:W-:-:S02]  /*a7c0*/  SHF.R.U32.HI R30, RZ, 0x10, R31 ;  /* 0x00000010ff1e7819 */ /* 0x000fc4000001161f */
[----:B------:R-:W-:-:S03]  /*a7d0*/  SHF.R.U32.HI R37, RZ, 0x10, R11 ;  /* 0x00000010ff257819 */ /* 0x000fc6000001160b */
[----:B------:R-:W-:Y:S02]  /*a7e0*/  HADD2.F32 R30, -RZ, R30.H0_H0 ;  /* 0x2000001eff1e7230 */ /* 0x000fe40000004100 */
[----:B--2---:R-:W-:Y:S01]  /*a7f0*/  IMAD.IADD R4, R142, 0x1, R0 ;  /* 0x000000018e047824 */ /* 0x004fe200078e0200 */
[----:B------:R-:W-:-:S04]  /*a800*/  LEA.HI R0, R3, R147, RZ, 0x1d ;  /* 0x0000009303007211 */ /* 0x000fc800078fe8ff */
[----:B------:R-:W-:-:S04]  /*a810*/  SHF.R.S32.HI R5, RZ, 0x1f, R4 ;  /* 0x0000001fff057819 */ /* 0x000fc80000011404 */
[CC--:B------:R-:W-:Y:S02]  /*a820*/  LEA.HI R6, R5.reuse, R4.reuse, RZ, 0x5 ;  /* 0x0000000405067211 */ /* 0x0c0fe400078f28ff */
[----:B------:R-:W-:Y:S02]  /*a830*/  LEA.HI R7, R5, R4, RZ, 0x3 ;  /* 0x0000000405077211 */ /* 0x000fe400078f18ff */
[----:B------:R-:W-:Y:S02]  /*a840*/  SHF.R.S32.HI R5, RZ, 0x1f, R0 ;  /* 0x0000001fff057819 */ /* 0x000fe40000011400 */
[----:B------:R-:W-:Y:S02]  /*a850*/  SHF.R.S32.HI R25, RZ, 0x5, R6 ;  /* 0x00000005ff197819 */ /* 0x000fe40000011406 */
[----:B------:R-:W-:Y:S02]  /*a860*/  LOP3.LUT R6, R144, 0x18, R7, 0xf8, !PT ;  /* 0x0000001890067812 */ /* 0x000fe400078ef807 */
[----:B------:R-:W-:Y:S01]  /*a870*/  LEA.HI R4, R5, R0, RZ, 0x2 ;  /* 0x0000000005047211 */ /* 0x000fe200078f10ff */
[----:B------:R-:W-:Y:S01]  /*a880*/  IMAD.SHL.U32 R5, R0, 0x8, RZ ;  /* 0x0000000800057824 */ /* 0x000fe200078e00ff */
[----:B------:R-:W-:Y:S01]  /*a890*/  LOP3.LUT R6, R6, R145, RZ, 0x3c, !PT ;  /* 0x0000009106067212 */ /* 0x000fe200078e3cff */
[----:B------:R-:W-:Y:S01]  /*a8a0*/  IMAD R25, R25, 0x1800, R146 ;  /* 0x0000180019197824 */ /* 0x000fe200078e0292 */
[----:B------:R-:W-:-:S02]  /*a8b0*/  SHF.R.S32.HI R7, RZ, 0x2, R4 ;  /* 0x00000002ff077819 */ /* 0x000fc40000011404 */
[----:B------:R-:W-:Y:S01]  /*a8c0*/  LOP3.LUT R4, R144, 0x18, R5, 0xf8, !PT ;  /* 0x0000001890047812 */ /* 0x000fe200078ef805 */
[----:B------:R-:W-:Y:S02]  /*a8d0*/  IMAD.IADD R0, R25, 0x1, R6 ;  /* 0x0000000119007824 */ /* 0x000fe400078e0206 */
[----:B------:R-:W-:Y:S01]  /*a8e0*/  IMAD R24, R7, 0x1800, R146 ;  /* 0x0000180007187824 */ /* 0x000fe200078e0292 */
[----:B------:R-:W-:Y:S02]  /*a8f0*/  LOP3.LUT R25, R4, R145, RZ, 0x3c, !PT ;  /* 0x0000009104197212 */ /* 0x000fe400078e3cff */
[----:B------:R-:W-:Y:S02]  /*a900*/  LEA R0, R0, UR38, 0x1 ;  /* 0x0000002600007c11 */ /* 0x000fe4000f8e08ff */
[----:B------:R-:W-:-:S03]  /*a910*/  IADD3 R25, R24, R25, RZ ;  /* 0x0000001918197210 */ /* 0x000fc60007ffe0ff */
[----:B------:R-:W0:Y:S02]  /*a920*/  LDS.128 R4, [R0] ;  /* 0x0000000000047984 */ /* 0x000e240000000c00 */
[----:B------:R-:W-:-:S05]  /*a930*/  IMAD R36, R25, 0x2, R2 ;  /* 0x0000000219247824 */ /* 0x000fca00078e0202 */
[----:B------:R-:W1:Y:S01]  /*a940*/  LDS.128 R24, [R36+0xc400] ;  /* 0x00c4000024187984 */ /* 0x000e620000000c00 */
[--C-:B0-----:R-:W-:Y:S02]  /*a950*/  HADD2.F32 R10, -RZ, R5.reuse.H0_H0 ;  /* 0x20000005ff0a7230 */ /* 0x101fe40000004100 */
[----:B------:R-:W-:Y:S02]  /*a960*/  HADD2.F32 R40, -RZ, R5.H1_H1 ;  /* 0x30000005ff287230 */ /* 0x000fe40000004100 */
[----:B------:R-:W-:Y:S02]  /*a970*/  HADD2.F32 R39, -RZ, R4.H0_H0 ;  /* 0x20000004ff277230 */ /* 0x000fe40000004100 */
[----:B------:R-:W-:Y:S02]  /*a980*/  HADD2.F32 R31, -RZ, R6.H0_H0 ;  /* 0x20000006ff1f7230 */ /* 0x000fe40000004100 */
[--C-:B-1----:R-:W-:Y:S02]  /*a990*/  HADD2.F32 R5, -RZ, R25.reuse.H0_H0 ;  /* 0x20000019ff057230 */ /* 0x102fe40000004100 */
[----:B------:R-:W-:-:S02]  /*a9a0*/  HADD2.F32 R38, -RZ, R25.H1_H1 ;  /* 0x30000019ff267230 */ /* 0x000fc40000004100 */
[----:B------:R-:W-:Y:S02]  /*a9b0*/  HADD2.F32 R25, -RZ, R24.H0_H0 ;  /* 0x20000018ff197230 */ /* 0x000fe40000004100 */
[CC--:B------:R-:W-:Y:S01]  /*a9c0*/  FMUL.FTZ R53, R5.reuse, R50.reuse ;  /* 0x0000003205357220 */ /* 0x0c0fe20000410000 */
[-C--:B------:R-:W-:Y:S01]  /*a9d0*/  FMUL.FTZ R55, R5, R43.reuse ;  /* 0x0000002b05377220 */ /* 0x080fe20000410000 */
[----:B------:R-:W-:Y:S02]  /*a9e0*/  HADD2.F32 R41, -RZ, R26.H0_H0 ;  /* 0x2000001aff297230 */ /* 0x000fe40000004100 */
[C---:B------:R-:W-:Y:S01]  /*a9f0*/  FFMA.FTZ R5, R10.reuse, R43, -R53 ;  /* 0x0000002b0a057223 */ /* 0x040fe20000010835 */
[----:B------:R-:W-:Y:S02]  /*aa00*/  HADD2.F32 R43, -RZ, R52.H0_H0 ;  /* 0x20000034ff2b7230 */ /* 0x000fe40000004100 */
[----:B------:R-:W-:Y:S01]  /*aa10*/  FFMA.FTZ R10, R10, R50, R55 ;  /* 0x000000320a0a7223 */ /* 0x000fe20000010037 */
[----:B------:R-:W-:-:S02]  /*aa20*/  HADD2.F32 R52, -RZ, R49.H1_H1 ;  /* 0x30000031ff347230 */ /* 0x000fc40000004100 */
[C---:B------:R-:W-:Y:S01]  /*aa30*/  FMUL.FTZ R53, R38.reuse, R51 ;  /* 0x0000003326357220 */ /* 0x040fe20000410000 */
[----:B------:R-:W-:Y:S02]  /*aa40*/  HADD2.F32 R50, -RZ, R49.H0_H0 ;  /* 0x20000031ff327230 */ /* 0x000fe40000004100 */
[-C--:B------:R-:W-:Y:S01]  /*aa50*/  FMUL.FTZ R49, R38, R43.reuse ;  /* 0x0000002b26317220 */ /* 0x080fe20000410000 */
[----:B------:R-:W-:Y:S02]  /*aa60*/  HADD2.F32 R42, -RZ, R27.H0_H0 ;  /* 0x2000001bff2a7230 */ /* 0x000fe40000004100 */
[C---:B------:R-:W-:Y:S01]  /*aa70*/  FMUL.FTZ R56, R25.reuse, R52 ;  /* 0x0000003419387220 */ /* 0x040fe20000410000 */
[C---:B------:R-:W-:Y:S01]  /*aa80*/  FFMA.FTZ R38, R40.reuse, R43, -R53 ;  /* 0x0000002b28267223 */ /* 0x040fe20000010835 */
[----:B------:R-:W-:Y:S01]  /*aa90*/  FFMA.FTZ R49, R40, R51, R49 ;  /* 0x0000003328317223 */ /* 0x000fe20000010031 */
[-C--:B------:R-:W-:Y:S01]  /*aaa0*/  FMUL.FTZ R25, R25, R50.reuse ;  /* 0x0000003219197220 */ /* 0x080fe20000410000 */
[----:B------:R-:W-:Y:S01]  /*aab0*/  FFMA.FTZ R56, R39, R50, -R56 ;  /* 0x0000003227387223 */ /* 0x000fe20000010838 */
[----:B------:R-:W-:-:S02]  /*aac0*/  HADD2.F32 R40, -RZ, R48.H0_H0 ;  /* 0x20000030ff287230 */ /* 0x000fc40000004100 */
[----:B------:R-:W-:Y:S01]  /*aad0*/  FMUL.FTZ R50, R41, R54 ;  /* 0x0000003629327220 */ /* 0x000fe20000410000 */
[----:B------:R-:W-:Y:S02]  /*aae0*/  HADD2.F32 R48, -RZ, R48.H1_H1 ;  /* 0x30000030ff307230 */ /* 0x000fe40000004100 */
[----:B------:R-:W-:Y:S01]  /*aaf0*/  FFMA.FTZ R39, R39, R52, R25 ;  /* 0x0000003427277223 */ /* 0x000fe20000010019 */
[----:B------:R-:W-:Y:S02]  /*ab00*/  HADD2.F32 R11, -RZ, R7.H0_H0 ;  /* 0x20000007ff0b7230 */ /* 0x000fe40000004100 */
[-C--:B------:R-:W-:Y:S01]  /*ab10*/  FMUL.FTZ R52, R41, R40.reuse ;  /* 0x0000002829347220 */ /* 0x080fe20000410000 */
[----:B------:R-:W-:Y:S01]  /*ab20*/  FFMA.FTZ R50, R31, R40, -R50 ;  /* 0x000000281f327223 */ /* 0x000fe20000010832 */
[----:B------:R-:W-:Y:S02]  /*ab30*/  HADD2.F32 R27, -RZ, R27.H1_H1 ;  /* 0x3000001bff1b7230 */ /* 0x000fe40000004100 */
[----:B------:R-:W-:Y:S01]  /*ab40*/  FMUL.FTZ R58, R42, R47 ;  /* 0x0000002f2a3a7220 */ /* 0x000fe20000410000 */
[----:B------:R-:W-:-:S02]  /*ab50*/  HADD2.F32 R40, -RZ, R37.H0_H0 ;  /* 0x20000025ff287230 */ /* 0x000fc40000004100 */
[----:B------:R-:W-:Y:S01]  /*ab60*/  FMUL.FTZ R42, R42, R48 ;  /* 0x000000302a2a7220 */ /* 0x000fe20000410000 */
[----:B------:R-:W-:Y:S02]  /*ab70*/  HADD2.F32 R7, -RZ, R7.H1_H1 ;  /* 0x30000007ff077230 */ /* 0x000fe40000004100 */
[----:B------:R-:W-:Y:S01]  /*ab80*/  FFMA.FTZ R52, R31, R54, R52 ;  /* 0x000000361f347223 */ /* 0x000fe20000010034 */
[----:B------:R-:W-:Y:S01]  /*ab90*/  FFMA.FTZ R58, R11, R48, -R58 ;  /* 0x000000300b3a7223 */ /* 0x000fe2000001083a */
[----:B------:R-:W-:Y:S02]  /*aba0*/  HADD2.F32 R24, -RZ, R24.H1_H1 ;  /* 0x30000018ff187230 */ /* 0x000fe40000004100 */
[----:B------:R-:W-:Y:S01]  /*abb0*/  FMUL.FTZ R54, R27, R40 ;  /* 0x000000281b367220 */ /* 0x000fe20000410000 */
[----:B------:R-:W-:Y:S02]  /*abc0*/  HADD2.F32 R26, -RZ, R26.H1_H1 ;  /* 0x3000001aff1a7230 */ /* 0x000fe40000004100 */
[----:B------:R-:W-:Y:S01]  /*abd0*/  FFMA.FTZ R42, R11, R47, R42 ;  /* 0x0000002f0b2a7223 */ /* 0x000fe2000001002a */
[----:B------:R-:W-:Y:S01]  /*abe0*/  FMUL.FTZ R48, R27, R30 ;  /* 0x0000001e1b307220 */ /* 0x000fe20000410000 */
[----:B------:R-:W-:-:S02]  /*abf0*/  HADD2.F32 R25, -RZ, R9.H0_H0 ;  /* 0x20000009ff197230 */ /* 0x000fc40000004100 */
[C---:B------:R-:W-:Y:S01]  /*ac00*/  FFMA.FTZ R37, R7.reuse, R30, -R54 ;  /* 0x0000001e07257223 */ /* 0x040fe20000010836 */
[----:B------:R-:W-:Y:S02]  /*ac10*/  HADD2.F32 R11, -RZ, R28.H0_H0 ;  /* 0x2000001cff0b7230 */ /* 0x000fe40000004100 */
[----:B------:R-:W-:Y:S01]  /*ac20*/  FFMA.FTZ R41, R7, R40, R48 ;  /* 0x0000002807297223 */ /* 0x000fe20000010030 */
[----:B------:R-:W-:Y:S02]  /*ac30*/  HADD2.F32 R9, -RZ, R8.H0_H0 ;  /* 0x20000008ff097230 */ /* 0x000fe40000004100 */
[----:B------:R-:W-:Y:S01]  /*ac40*/  FMUL.FTZ R7, R24, R29 ;  /* 0x0000001d18077220 */ /* 0x000fe20000410000 */
[----:B------:R-:W-:Y:S02]  /*ac50*/  HADD2.F32 R4, -RZ, R4.H1_H1 ;  /* 0x30000004ff047230 */ /* 0x000fe40000004100 */
[----:B------:R-:W-:Y:S01]  /*ac60*/  FMUL.FTZ R31, R26, R25 ;  /* 0x000000191a1f7220 */ /* 0x000fe20000410000 */
[----:B------:R-:W-:-:S02]  /*ac70*/  HADD2.F32 R6, -RZ, R6.H1_H1 ;  /* 0x30000006ff067230 */ /* 0x000fc40000004100 */
[----:B------:R-:W-:Y:S01]  /*ac80*/  FMUL.FTZ R24, R24, R11 ;  /* 0x0000000b18187220 */ /* 0x000fe20000410000 */
[----:B------:R-:W-:Y:S01]  /*ac90*/  FMUL.FTZ R26, R26, R9 ;  /* 0x000000091a1a7220 */ /* 0x000fe20000410000 */
[----:B------:R-:W-:Y:S01]  /*aca0*/  FFMA.FTZ R27, R4, R11, -R7 ;  /* 0x0000000b041b7223 */ /* 0x000fe20000010807 */
[----:B------:R-:W-:Y:S01]  /*acb0*/  F2FP.F16.F32.PACK_AB R7, R37, R58 ;  /* 0x0000003a2507723e */ /* 0x000fe200000000ff */
[----:B------:R-:W-:Y:S01]  /*acc0*/  FFMA.FTZ R31, R6, R9, -R31 ;  /* 0x00000009061f7223 */ /* 0x000fe2000001081f */
        /* <DEDUP_REMOVED lines=9> */
[----:B------:R-:W-:-:S05]  /*ad60*/  F2FP.F16.F32.PACK_AB R10, R25, R52 ;  /* 0x00000034190a723e */ /* 0x000fca00000000ff */
[----:B------:R1:W-:Y:S02]  /*ad70*/  STS.128 [R36+0xc400], R8 ;  /* 0x00c4000824007388 */ /* 0x0003e40000000c00 */
.L_x_505:
[----:B------:R-:W-:Y:S05]  /*ad80*/  BSYNC B1 ;  /* 0x0000000000017941 */ /* 0x000fea0003800000 */
.L_x_504:
[----:B------:R-:W-:Y:S05]  /*ad90*/  @P2 BRA `(.L_x_486) ;  /* 0x0000000400a02947 */ /* 0x000fea0003800000 */
[----:B01----:R-:W-:Y:S01]  /*ada0*/  IMAD.IADD R0, R142, 0x1, R155 ;  /* 0x000000018e007824 */ /* 0x003fe200078e029b */
[----:B------:R-:W-:Y:S02]  /*adb0*/  LEA.HI R3, R3, R150, RZ, 0x1d ;  /* 0x0000009603037211 */ /* 0x000fe400078fe8ff */
[----:B------:R-:W-:Y:S02]  /*adc0*/  SHF.R.U64 R25, R12, 0x10, R13 ;  /* 0x000000100c197819 */ /* 0x000fe4000000120d */
[----:B------:R-:W-:Y:S02]  /*add0*/  SHF.R.S32.HI R5, RZ, 0x1f, R0 ;  /* 0x0000001fff057819 */ /* 0x000fe40000011400 */
[----:B------:R-:W-:Y:S01]  /*ade0*/  SHF.R.U64 R12, R34, 0x10, R35 ;  /* 0x00000010220c7819 */ /* 0x000fe20000001223 */
[----:B------:R-:W-:Y:S01]  /*adf0*/  HADD2.F32 R34, -RZ, R20.H1_H1 ;  /* 0x30000014ff227230 */ /* 0x000fe20000004100 */
[CC--:B------:R-:W-:Y:S01]  /*ae00*/  LEA.HI R4, R5.reuse, R0.reuse, RZ, 0x5 ;  /* 0x0000000005047211 */ /* 0x0c0fe200078f28ff */
[----:B------:R-:W-:Y:S01]  /*ae10*/  HADD2.F32 R25, -RZ, R25.H0_H0 ;  /* 0x20000019ff197230 */ /* 0x000fe20000004100 */
[----:B------:R-:W-:-:S02]  /*ae20*/  LEA.HI R5, R5, R0, RZ, 0x3 ;  /* 0x0000000005057211 */ /* 0x000fc400078f18ff */
[----:B------:R-:W-:Y:S02]  /*ae30*/  SHF.R.S32.HI R7, RZ, 0x5, R4 ;  /* 0x00000005ff077819 */ /* 0x000fe40000011404 */
[----:B------:R-:W-:Y:S02]  /*ae40*/  SHF.R.S32.HI R0, RZ, 0x1f, R3 ;  /* 0x0000001fff007819 */ /* 0x000fe40000011403 */
[----:B------:R-:W-:Y:S01]  /*ae50*/  LOP3.LUT R4, R144, 0x18, R5, 0xf8, !PT ;  /* 0x0000001890047812 */ /* 0x000fe200078ef805 */
[----:B------:R-:W-:Y:S01]  /*ae60*/  IMAD R7, R7, 0x1800, R146 ;  /* 0x0000180007077824 */ /* 0x000fe200078e0292 */
[----:B------:R-:W-:Y:S01]  /*ae70*/  LEA.HI R0, R0, R3, RZ, 0x2 ;  /* 0x0000000300007211 */ /* 0x000fe200078f10ff */
[----:B------:R-:W-:Y:S01]  /*ae80*/  IMAD.SHL.U32 R3, R3, 0x8, RZ ;  /* 0x0000000803037824 */ /* 0x000fe200078e00ff */
[----:B------:R-:W-:Y:S02]  /*ae90*/  LOP3.LUT R4, R4, R145, RZ, 0x3c, !PT ;  /* 0x0000009104047212 */ /* 0x000fe400078e3cff */
[----:B------:R-:W-:-:S02]  /*aea0*/  SHF.R.S32.HI R5, RZ, 0x2, R0 ;  /* 0x00000002ff057819 */ /* 0x000fc40000011400 */
[----:B------:R-:W-:Y:S01]  /*aeb0*/  SHF.R.U64 R24, R32, 0x10, R33 ;  /* 0x0000001020187819 */ /* 0x000fe20000001221 */
[----:B------:R-:W-:Y:S01]  /*aec0*/  IMAD.IADD R0, R7, 0x1, R4 ;  /* 0x0000000107007824 */ /* 0x000fe200078e0204 */
[----:B------:R-:W-:Y:S01]  /*aed0*/  LOP3.LUT R4, R144, 0x18, R3, 0xf8, !PT ;  /* 0x0000001890047812 */ /* 0x000fe200078ef803 */
[----:B------:R-:W-:Y:S01]  /*aee0*/  IMAD R3, R5, 0x1800, R146 ;  /* 0x0000180005037824 */ /* 0x000fe200078e0292 */
[----:B------:R-:W-:Y:S01]  /*aef0*/  SHF.R.U32.HI R31, RZ, 0x10, R13 ;  /* 0x00000010ff1f7819 */ /* 0x000fe2000001160d */
[----:B------:R-:W-:Y:S01]  /*af00*/  HADD2.F32 R32, -RZ, R45.H1_H1 ;  /* 0x3000002dff207230 */ /* 0x000fe20000004100 */
[----:B------:R-:W-:Y:S02]  /*af10*/  LOP3.LUT R8, R4, R145, RZ, 0x3c, !PT ;  /* 0x0000009104087212 */ /* 0x000fe400078e3cff */
[----:B------:R-:W-:Y:S01]  /*af20*/  LEA R0, R0, UR38, 0x1 ;  /* 0x0000002600007c11 */ /* 0x000fe2000f8e08ff */
[----:B------:R-:W-:Y:S01]  /*af30*/  HADD2.F32 R31, -RZ, R31.H0_H0 ;  /* 0x2000001fff1f7230 */ /* 0x000fe20000004100 */
[----:B------:R-:W-:Y:S01]  /*af40*/  SHF.R.U32.HI R33, RZ, 0x10, R33 ;  /* 0x00000010ff217819 */ /* 0x000fe20000011621 */
[----:B------:R-:W-:Y:S01]  /*af50*/  IMAD.IADD R3, R3, 0x1, R8 ;  /* 0x0000000103037824 */ /* 0x000fe200078e0208 */
[----:B------:R-:W-:Y:S01]  /*af60*/  SHF.R.U64 R37, R14, 0x10, R15 ;  /* 0x000000100e257819 */ /* 0x000fe2000000120f */
[----:B------:R-:W0:Y:S01]  /*af70*/  LDS.128 R4, [R0] ;  /* 0x0000000000047984 */ /* 0x000e220000000c00 */
[----:B------:R-:W-:-:S02]  /*af80*/  SHF.R.U32.HI R39, RZ, 0x10, R35 ;  /* 0x00000010ff277819 */ /* 0x000fc40000011623 */
[----:B------:R-:W-:Y:S02]  /*af90*/  LEA R3, R3, R2, 0x1 ;  /* 0x0000000203037211 */ /* 0x000fe400078e08ff */
[----:B------:R-:W-:-:S03]  /*afa0*/  SHF.R.U32.HI R35, RZ, 0x10, R15 ;  /* 0x00000010ff237819 */ /* 0x000fc6000001160f */
        /* <DEDUP_REMOVED lines=8> */
[C---:B------:R-:W-:Y:S01]  /*b030*/  FMUL.FTZ R36, R27.reuse, R34 ;  /* 0x000000221b247220 */ /* 0x040fe20000410000 */
[-C--:B------:R-:W-:Y:S01]  /*b040*/  FMUL.FTZ R38, R27, R32.reuse ;  /* 0x000000201b267220 */ /* 0x080fe20000410000 */
[----:B------:R-:W-:Y:S02]  /*b050*/  HADD2.F32 R27, -RZ, R33.H0_H0 ;  /* 0x20000021ff1b7230 */ /* 0x000fe40000004100 */
[----:B------:R-:W-:Y:S01]  /*b060*/  FMUL.FTZ R33, R28, R31 ;  /* 0x0000001f1c217220 */ /* 0x000fe20000410000 */
[C---:B------:R-:W-:Y:S01]  /*b070*/  FFMA.FTZ R36, R13.reuse, R32, -R36 ;  /* 0x000000200d247223 */ /* 0x040fe20000010824 */
[----:B------:R-:W-:Y:S02]  /*b080*/  HADD2.F32 R32, -RZ, R20.H0_H0 ;  /* 0x20000014ff207230 */ /* 0x000fe40000004100 */
[----:B------:R-:W-:Y:S01]  /*b090*/  FFMA.FTZ R38, R13, R34, R38 ;  /* 0x000000220d267223 */ /* 0x000fe20000010026 */
[----:B------:R-:W-:-:S02]  /*b0a0*/  HADD2.F32 R20, -RZ, R45.H0_H0 ;  /* 0x2000002dff147230 */ /* 0x000fc40000004100 */
[-C--:B------:R-:W-:Y:S01]  /*b0b0*/  FMUL.FTZ R13, R28, R27.reuse ;  /* 0x0000001b1c0d7220 */ /* 0x080fe20000410000 */
[----:B------:R-:W-:Y:S02]  /*b0c0*/  HADD2.F32 R29, -RZ, R10.H0_H0 ;  /* 0x2000000aff1d7230 */ /* 0x000fe40000004100 */
[C---:B------:R-:W-:Y:S01]  /*b0d0*/  FMUL.FTZ R34, R9.reuse, R32 ;  /* 0x0000002009227220 */ /* 0x040fe20000410000 */
[----:B------:R-:W-:Y:S02]  /*b0e0*/  HADD2.F32 R28, -RZ, R21.H0_H0 ;  /* 0x20000015ff1c7230 */ /* 0x000fe40000004100 */
[-C--:B------:R-:W-:Y:S01]  /*b0f0*/  FMUL.FTZ R9, R9, R20.reuse ;  /* 0x0000001409097220 */ /* 0x080fe20000410000 */
[C---:B------:R-:W-:Y:S01]  /*b100*/  FFMA.FTZ R33, R14.reuse, R27, -R33 ;  /* 0x0000001b0e217223 */ /* 0x040fe20000010821 */
[----:B------:R-:W-:Y:S01]  /*b110*/  FFMA.FTZ R31, R14, R31, R13 ;  /* 0x0000001f0e1f7223 */ /* 0x000fe2000001000d */
[----:B------:R-:W-:Y:S02]  /*b120*/  HADD2.F32 R30, -RZ, R11.H0_H0 ;  /* 0x2000000bff1e7230 */ /* 0x000fe40000004100 */
[----:B------:R-:W-:Y:S01]  /*b130*/  FFMA.FTZ R34, R5, R20, -R34 ;  /* 0x0000001405227223 */ /* 0x000fe20000010822 */
[----:B------:R-:W-:-:S02]  /*b140*/  HADD2.F32 R14, -RZ, R46.H0_H0 ;  /* 0x2000002eff0e7230 */ /* 0x000fc40000004100 */
[----:B------:R-:W-:Y:S01]  /*b150*/  FFMA.FTZ R32, R5, R32, R9 ;  /* 0x0000002005207223 */ /* 0x000fe20000010009 */
[----:B------:R-:W-:Y:S02]  /*b160*/  HADD2.F32 R21, -RZ, R21.H1_H1 ;  /* 0x30000015ff157230 */ /* 0x000fe40000004100 */
[C---:B------:R-:W-:Y:S01]  /*b170*/  FMUL.FTZ R20, R29.reuse, R28 ;  /* 0x0000001c1d147220 */ /* 0x040fe20000410000 */
[----:B------:R-:W-:Y:S02]  /*b180*/  HADD2.F32 R5, -RZ, R46.H1_H1 ;  /* 0x3000002eff057230 */ /* 0x000fe40000004100 */
[-C--:B------:R-:W-:Y:S01]  /*b190*/  FMUL.FTZ R40, R29, R14.reuse ;  /* 0x0000000e1d287220 */ /* 0x080fe20000410000 */
[----:B------:R-:W-:Y:S02]  /*b1a0*/  HADD2.F32 R26, -RZ, R7.H0_H0 ;  /* 0x20000007ff1a7230 */ /* 0x000fe40000004100 */
[----:B------:R-:W-:Y:S01]  /*b1b0*/  FFMA.FTZ R27, R15, R14, -R20 ;  /* 0x0000000e0f1b7223 */ /* 0x000fe20000010814 */
[----:B------:R-:W-:Y:S01]  /*b1c0*/  FMUL.FTZ R9, R30, R21 ;  /* 0x000000151e097220 */ /* 0x000fe20000410000 */
[----:B------:R-:W-:-:S02]  /*b1d0*/  HADD2.F32 R11, -RZ, R11.H1_H1 ;  /* 0x3000000bff0b7230 */ /* 0x000fc40000004100 */
[-C--:B------:R-:W-:Y:S01]  /*b1e0*/  FMUL.FTZ R30, R30, R5.reuse ;  /* 0x000000051e1e7220 */ /* 0x080fe20000410000 */
[----:B------:R-:W-:Y:S02]  /*b1f0*/  HADD2.F32 R20, -RZ, R35.H0_H0 ;  /* 0x20000023ff147230 */ /* 0x000fe40000004100 */
[----:B------:R-:W-:Y:S01]  /*b200*/  FFMA.FTZ R40, R15, R28, R40 ;  /* 0x0000001c0f287223 */ /* 0x000fe20000010028 */
[----:B------:R-:W-:Y:S02]  /*b210*/  HADD2.F32 R14, -RZ, R39.H0_H0 ;  /* 0x20000027ff0e7230 */ /* 0x000fe40000004100 */
[C---:B------:R-:W-:Y:S01]  /*b220*/  FFMA.FTZ R28, R26.reuse, R5, -R9 ;  /* 0x000000051a1c7223 */ /* 0x040fe20000010809 */
[----:B------:R-:W-:Y:S01]  /*b230*/  FFMA.FTZ R30, R26, R21, R30 ;  /* 0x000000151a1e7223 */ /* 0x000fe2000001001e */
[----:B------:R-:W-:Y:S02]  /*b240*/  HADD2.F32 R7, -RZ, R7.H1_H1 ;  /* 0x30000007ff077230 */ /* 0x000fe40000004100 */
[C---:B------:R-:W-:Y:S01]  /*b250*/  FMUL.FTZ R42, R11.reuse, R20 ;  /* 0x000000140b2a7220 */ /* 0x040fe20000410000 */
[----:B------:R-:W-:Y:S01]  /*b260*/  FMUL.FTZ R26, R11, R14 ;  /* 0x0000000e0b1a7220 */ /* 0x000fe20000410000 */
[----:B------:R-:W-:-:S02]  /*b270*/  HADD2.F32 R8, -RZ, R8.H1_H1 ;  /* 0x30000008ff087230 */ /* 0x000fc40000004100 */
[----:B------:R-:W-:Y:S02]  /*b280*/  HADD2.F32 R10, -RZ, R10.H1_H1 ;  /* 0x3000000aff0a7230 */ /* 0x000fe40000004100 */
[C---:B------:R-:W-:Y:S01]  /*b290*/  FFMA.FTZ R21, R7.reuse, R14, -R42 ;  /* 0x0000000e07157223 */ /* 0x040fe2000001082a */
[----:B------:R-:W-:Y:S02]  /*b2a0*/  HADD2.F32 R11, -RZ, R37.H0_H0 ;  /* 0x20000025ff0b7230 */ /* 0x000fe40000004100 */
[----:B------:R-:W-:Y:S01]  /*b2b0*/  FFMA.FTZ R29, R7, R20, R26 ;  /* 0x00000014071d7223 */ /* 0x000fe2000001001a */
[----:B------:R-:W-:Y:S02]  /*b2c0*/  HADD2.F32 R5, -RZ, R24.H0_H0 ;  /* 0x20000018ff057230 */ /* 0x000fe40000004100 */
[----:B------:R-:W-:Y:S01]  /*b2d0*/  FMUL.FTZ R7, R8, R25 ;  /* 0x0000001908077220 */ /* 0x000fe20000410000 */
[----:B------:R-:W-:Y:S02]  /*b2e0*/  HADD2.F32 R9, -RZ, R12.H0_H0 ;  /* 0x2000000cff097230 */ /* 0x000fe40000004100 */
[----:B------:R-:W-:Y:S01]  /*b2f0*/  FMUL.FTZ R15, R10, R11 ;  /* 0x0000000b0a0f7220 */ /* 0x000fe20000410000 */
[----:B------:R-:W-:-:S02]  /*b300*/  HADD2.F32 R4, -RZ, R4.H1_H1 ;  /* 0x30000004ff047230 */ /* 0x000fc40000004100 */
[----:B------:R-:W-:Y:S01]  /*b310*/  FMUL.FTZ R8, R8, R5 ;  /* 0x0000000508087220 */ /* 0x000fe20000410000 */
[----:B------:R-:W-:Y:S02]  /*b320*/  HADD2.F32 R6, -RZ, R6.H1_H1 ;  /* 0x30000006ff067230 */ /* 0x000fe40000004100 */
[----:B------:R-:W-:Y:S01]  /*b330*/  FMUL.FTZ R12, R10, R9 ;  /* 0x000000090a0c7220 */ /* 0x000fe20000410000 */
[C---:B------:R-:W-:Y:S01]  /*b340*/  FFMA.FTZ R13, R4.reuse, R5, -R7 ;  /* 0x00000005040d7223 */ /* 0x040fe20000010807 */
[----:B------:R-:W-:Y:S01]  /*b350*/  FFMA.FTZ R25, R4, R25, R8 ;  /* 0x0000001904197223 */ /* 0x000fe20000010008 */
[C---:B------:R-:W-:Y:S01]  /*b360*/  FFMA.FTZ R10, R6.reuse, R9, -R15 ;  /* 0x00000009060a7223 */ /* 0x040fe2000001080f */
[----:B------:R-:W-:Y:S01]  /*b370*/  FFMA.FTZ R15, R6, R11, R12 ;  /* 0x0000000b060f7223 */ /* 0x000fe2000001000c */
[----:B------:R-:W-:Y:S02]  /*b380*/  F2FP.F16.F32.PACK_AB R7, R21, R28 ;  /* 0x0000001c1507723e */ /* 0x000fe400000000ff */
[----:B------:R-:W-:-:S02]  /*b390*/  F2FP.F16.F32.PACK_AB R5, R33, R36 ;  /* 0x000000242105723e */ /* 0x000fc400000000ff */
[----:B------:R-:W-:Y:S02]  /*b3a0*/  F2FP.F16.F32.PACK_AB R4, R13, R34 ;  /* 0x000000220d04723e */ /* 0x000fe400000000ff */
[----:B------:R-:W-:Y:S02]  /*b3b0*/  F2FP.F16.F32.PACK_AB R6, R10, R27 ;  /* 0x0000001b0a06723e */ /* 0x000fe400000000ff */
[----:B------:R-:W-:Y:S02]  /*b3c0*/  F2FP.F16.F32.PACK_AB R11, R29, R30 ;  /* 0x0000001e1d0b723e */ /* 0x000fe400000000ff */
[----:B------:R-:W-:Y:S01]  /*b3d0*/  F2FP.F16.F32.PACK_AB R9, R31, R38 ;  /* 0x000000261f09723e */ /* 0x000fe200000000ff */
[----:B------:R0:W-:Y:S01]  /*b3e0*/  STS.128 [R0], R4 ;  /* 0x0000000400007388 */ /* 0x0001e20000000c00 */
[----:B------:R-:W-:Y:S02]  /*b3f0*/  F2FP.F16.F32.PACK_AB R8, R25, R32 ;  /* 0x000000201908723e */ /* 0x000fe400000000ff */
[----:B------:R-:W-:-:S05]  /*b400*/  F2FP.F16.F32.PACK_AB R10, R15, R40 ;  /* 0x000000280f0a723e */ /* 0x000fca00000000ff */
[----:B------:R0:W-:Y:S02]  /*b410*/  STS.128 [R3+0xc400], R8 ;  /* 0x00c4000803007388 */ /* 0x0001e40000000c00 */
.L_x_486:
[----:B------:R-:W-:Y:S05]  /*b420*/  BSYNC B0 ;  /* 0x0000000000007941 */ /* 0x000fea0003800000 */
.L_x_479:
[----:B------:R-:W-:Y:S01]  /*b430*/  @!PT LDS RZ, [RZ] ;  /* 0x00000000fffff984 */ /* 0x000fe20000000800 */
[----:B------:R-:W-:Y:S01]  /*b440*/  @!PT LDS RZ, [RZ] ;  /* 0x00000000fffff984 */ /* 0x000fe20000000800 */
[----:B------:R-:W-:Y:S01]  /*b450*/  @!PT LDS RZ, [RZ] ;  /* 0x00000000fffff984 */ /* 0x000fe20000000800 */
[----:B------:R-:W-:Y:S01]  /*b460*/  @!PT LDS RZ, [RZ] ;  /* 0x00000000fffff984 */ /* 0x000fe20000000800 */
[----:B------:R5:W-:Y:S06]  /*b470*/  MEMBAR.ALL.CTA ;  /* 0x0000000000007992 */ /* 0x000bec0000008000 */
[----:B-----5:R-:W5:Y:S01]  /*b480*/  FENCE.VIEW.ASYNC.S ;  /* 0x00000000000073c6 */ /* 0x020f620000000000 */
[----:B------:R-:W-:Y:S05]  /*b490*/  WARPSYNC.ALL ;  /* 0x0000000000007948 */ /* 0x000fea0003800000 */
[----:B-----5:R-:W-:Y:S06]  /*b4a0*/  BAR.SYNC.DEFER_BLOCKING 0xd, 0x180 ;  /* 0x0346000000007b1d */ /* 0x020fec0000010000 */
.L_x_477:
[----:B01-3--:R-:W-:-:S05]  /*b4b0*/  IMAD.U32 R0, RZ, RZ, UR40 ;  /* 0x00000028ff007e24 */ /* 0x00bfca000f8e00ff */
[----:B------:R-:W-:-:S13]  /*b4c0*/  ISETP.NE.AND P0, PT, R0, 0x3, PT ;  /* 0x000000030000780c */ /* 0x000fda0003f05270 */
[----:B------:R-:W-:Y:S05]  /*b4d0*/  @!P0 BRA `(.L_x_506) ;  /* 0x0000000000048947 */ /* 0x000fea0003800000 */
[----:B------:R-:W-:Y:S01]  /*b4e0*/  BPT.TRAP 0x1 ;  /* 0x000000040000795c */ /* 0x000fe20000300000 */
.L_x_506:
[----:B------:R-:W-:Y:S01]  /*b4f0*/  IMAD R8, R140, 0x8, R2 ;  /* 0x000000088c087824 */ /* 0x000fe200078e0202 */
[----:B--2-4-:R-:W-:-:S04]  /*b500*/  SHF.L.U32 R3, R151, 0x1f, RZ ;  /* 0x0000001f97037819 */ /* 0x014fc800000006ff */
[----:B------:R0:W1:Y:S01]  /*b510*/  SYNCS.PHASECHK.TRANS64.TRYWAIT P1, [R8+URZ+0x2d830], R3 ;  /* 0x02d83003080075a7 */ /* 0x000062000802017f */
[----:B------:R-:W-:Y:S05]  /*b520*/  @!P0 BRA `(.L_x_507) ;  /* 0x0000000000048947 */ /* 0x000fea0003800000 */
[----:B------:R-:W-:Y:S01]  /*b530*/  BPT.TRAP 0x1 ;  /* 0x000000040000795c */ /* 0x000fe20000300000 */
.L_x_507:
[----:B------:R-:W-:Y:S02]  /*b540*/  VIADD R0, R2, 0x15400 ;  /* 0x0001540002007836 */ /* 0x000fe40000000000 */
[----:B------:R-:W-:-:S03]  /*b550*/  IMAD R44, R44, 0x1000, R2 ;  /* 0x000010002c2c7824 */ /* 0x000fc600078e0202 */
[----:B------:R-:W-:Y:S01]  /*b560*/  SHF.R.U32.HI R0, RZ, 0x4, R0 ;  /* 0x00000004ff007819 */ /* 0x000fe20000011600 */
[----:B------:R-:W-:-:S03]  /*b570*/  VIADD R44, R44, 0xc400 ;  /* 0x0000c4002c2c7836 */ /* 0x000fc60000000000 */
[----:B------:R-:W-:Y:S02]  /*b580*/  LOP3.LUT R0, R0, 0x3fff, RZ, 0xc0, !PT ;  /* 0x00003fff00007812 */ /* 0x000fe400078ec0ff */
[----:B------:R-:W-:Y:S02]  /*b590*/  SHF.R.U32.HI R44, RZ, 0x4, R44 ;  /* 0x00000004ff2c7819 */ /* 0x000fe4000001162c */
[----:B------:R-:W-:Y:S02]  /*b5a0*/  LOP3.LUT R0, R0, 0x10000, RZ, 0xfc, !PT ;  /* 0x0001000000007812 */ /* 0x000fe400078efcff */
[----:B------:R-:W-:-:S03]  /*b5b0*/  LOP3.LUT R44, R44, 0x3fff, RZ, 0xc0, !PT ;  /* 0x00003fff2c2c7812 */ /* 0x000fc600078ec0ff */
[----:B------:R2:W-:Y:S01]  /*b5c0*/  STL [R1+0x44], R0 ;  /* 0x0000440001007387 */ /* 0x0005e20000100800 */
[----:B-1----:R-:W-:Y:S05]  /*b5d0*/  @P1 BRA `(.L_x_508) ;  /* 0x0000000000081947 */ /* 0x002fea0003800000 */
[----:B------:R-:W1:Y:S02]  /*b5e0*/  SYNCS.PHASECHK.TRANS64.TRYWAIT P1, [R8+URZ+0x2d830], R3 ;  /* 0x02d83003080075a7 */ /* 0x000e64000802017f */
[----:B-1----:R-:W-:Y:S05]  /*b5f0*/  @!P1 BRA `(.L_x_509) ;  /* 0x000000fc00049947 */ /* 0x002fea0003800000 */
.L_x_508:
[----:B--2---:R-:W2:Y:S01]  /*b600*/  LDL R0, [R1+0x44] ;  /* 0x0000440001007983 */ /* 0x004ea20000100800 */
[----:B------:R-:W-:Y:S01]  /*b610*/  IMAD.MOV.U32 R149, RZ, RZ, -0x7fffffe0 ;  /* 0x80000020ff957424 */ /* 0x000fe200078e00ff */
[----:B------:R-:W-:Y:S01]  /*b620*/  LOP3.LUT R148, R44, 0x10000, RZ, 0xfc, !PT ;  /* 0x000100002c947812 */ /* 0x000fe200078efcff */
[----:B------:R-:W-:Y:S05]  /*b630*/  WARPSYNC.ALL ;  /* 0x0000000000007948 */ /* 0x000fea0003800000 */
[----:B------:R-:W-:Y:S01]  /*b640*/  MOV R5, 0x80000020 ;  /* 0x8000002000057802 */ /* 0x000fe20000000f00 */
[----:B------:R-:W-:Y:S01]  /*b650*/  WARPGROUP.ARRIVE ;  /* 0x00000000000079c5 */ /* 0x000fe20000000000 */
[C---:B------:R-:W-:Y:S01]  /*b660*/  R2UR UR4, R148.reuse ;  /* 0x00000000940472ca */ /* 0x040fe200000e0000 */
[C---:B------:R-:W-:Y:S01]  /*b670*/  VIADD R20, R148.reuse, 0x2 ;  /* 0x0000000294147836 */ /* 0x040fe20000000000 */
[----:B------:R-:W-:Y:S01]  /*b680*/  R2UR UR7, R5 ;  /* 0x00000000050772ca */ /* 0x000fe200000e0000 */
[----:B------:R-:W-:Y:S01]  /*b690*/  IMAD.MOV.U32 R7, RZ, RZ, -0x7fffffe0 ;  /* 0x80000020ff077424 */ /* 0x000fe200078e00ff */
[----:B------:R-:W-:Y:S01]  /*b6a0*/  R2UR UR5, R149 ;  /* 0x00000000950572ca */ /* 0x000fe200000e0000 */
[----:B------:R-:W-:Y:S01]  /*b6b0*/  IMAD.MOV.U32 R21, RZ, RZ, -0x7fffffe0 ;  /* 0x80000020ff157424 */ /* 0x000fe200078e00ff */
[C---:B------:R-:W-:Y:S01]  /*b6c0*/  IADD3 R12, R148.reuse, 0x302, RZ ;  /* 0x00000302940c7810 */ /* 0x040fe20007ffe0ff */
[----:B------:R-:W-:-:S02]  /*b6d0*/  VIADD R14, R148, 0x300 ;  /* 0x00000300940e7836 */ /* 0x000fc40000000000 */
[----:B------:R-:W-:Y:S01]  /*b6e0*/  IMAD.MOV.U32 R15, RZ, RZ, -0x7fffffe0 ;  /* 0x80000020ff0f7424 */ /* 0x000fe200078e00ff */
[----:B------:R3:W-:Y:S01]  /*b6f0*/  STL.64 [R1+0x18], R20 ;  /* 0x0000181401007387 */ /* 0x0007e20000100a00 */
[----:B------:R-:W-:Y:S02]  /*b700*/  IMAD.MOV.U32 R13, RZ, RZ, -0x7fffffe0 ;  /* 0x80000020ff0d7424 */ /* 0x000fe400078e00ff */
[C---:B------:R-:W-:Y:S01]  /*b710*/  VIADD R10, R148.reuse, 0x600 ;  /* 0x00000600940a7836 */ /* 0x040fe20000000000 */
[----:B------:R3:W-:Y:S01]  /*b720*/  STL.64 [R1+0x10], R14 ;  /* 0x0000100e01007387 */ /* 0x0007e20000100a00 */
[----:B------:R-:W-:Y:S02]  /*b730*/  IMAD.MOV.U32 R11, RZ, RZ, -0x7fffffe0 ;  /* 0x80000020ff0b7424 */ /* 0x000fe400078e00ff */
[----:B------:R-:W-:Y:S01]  /*b740*/  IMAD.MOV.U32 R5, RZ, RZ, -0x7fffffe0 ;  /* 0x80000020ff057424 */ /* 0x000fe200078e00ff */
[----:B------:R3:W-:Y:S01]  /*b750*/  STL.64 [R1+0x8], R12 ;  /* 0x0000080c01007387 */ /* 0x0007e20000100a00 */
[----:B------:R-:W-:-:S02]  /*b760*/  VIADD R156, R148, 0x602 ;  /* 0x00000602949c7836 */ /* 0x000fc40000000000 */
[----:B------:R-:W-:Y:S01]  /*b770*/  IMAD.MOV.U32 R157, RZ, RZ, -0x7fffffe0 ;  /* 0x80000020ff9d7424 */ /* 0x000fe200078e00ff */
[----:B------:R3:W-:Y:S01]  /*b780*/  STL.64 [R1], R10 ;  /* 0x0000000a01007387 */ /* 0x0007e20000100a00 */
[----:B------:R-:W-:Y:S02]  /*b790*/  IMAD.MOV.U32 R135, RZ, RZ, RZ ;  /* 0x000000ffff877224 */ /* 0x000fe400078e00ff */
[----:B--2---:R-:W-:-:S04]  /*b7a0*/  IMAD R4, R140, 0x600, R0 ;  /* 0x000006008c047824 */ /* 0x004fc800078e0200 */
[C---:B------:R-:W-:Y:S01]  /*b7b0*/  VIADD R6, R4.reuse, 0x2 ;  /* 0x0000000204067836 */ /* 0x040fe20000000000 */
[----:B------:R-:W-:-:S13]  /*b7c0*/  R2UR UR6, R4 ;  /* 0x00000000040672ca */ /* 0x000fda00000e0000 */
[----:B------:R-:W-:Y:S01]  /*b7d0*/  HGMMA.64x128x16.F32 R24, gdesc[UR4], RZ, !UPT, gsb0 ;  /* 0x01e00000041879f0 */ /* 0x000fe2000c0008ff */
[----:B------:R-:W-:Y:S02]  /*b7e0*/  R2UR UR6, R6 ;  /* 0x00000000060672ca */ /* 0x000fe400000e0000 */
[----:B------:R-:W-:Y:S01]  /*b7f0*/  R2UR UR7, R7 ;  /* 0x00000000070772ca */ /* 0x000fe200000e0000 */
[----:B------:R-:W-:Y:S01]  /*b800*/  IMAD.MOV.U32 R7, RZ, RZ, -0x7fffffe0 ;  /* 0x80000020ff077424 */ /* 0x000fe200078e00ff */
[----:B------:R-:W-:Y:S02]  /*b810*/  R2UR UR4, R20 ;  /* 0x00000000140472ca */ /* 0x000fe400000e0000 */
[----:B------:R-:W-:Y:S02]  /*b820*/  R2UR UR5, R21 ;  /* 0x00000000150572ca */ /* 0x000fe400000e0000 */
[----:B------:R-:W-:Y:S01]  /*b830*/  IADD3 R6, R4, 0x200, RZ ;  /* 0x0000020004067810 */ /* 0x000fe20007ffe0ff */
[----:B------:R-:W-:-:S02]  /*b840*/  WARPGROUP.DEPBAR.LE gsb0, 0x0 ;  /* 0x00008000000079c5 */ /* 0x000fc40000010000 */
[----:B------:R-:W-:-:S08]  /*b850*/  WARPGROUP.ARRIVE ;  /* 0x00000000000079c5 */ /* 0x000fd00000000000 */
[----:B------:R-:W-:Y:S01]  /*b860*/  HGMMA.64x128x16.F32 R24, gdesc[UR4], R24, gsb0 ;  /* 0x01e00000041879f0 */ /* 0x000fe20008000818 */
[----:B------:R-:W-:Y:S01]  /*b870*/  R2UR UR6, R6 ;  /* 0x00000000060672ca */ /* 0x000fe200000e0000 */
[----:B------:R-:W-:Y:S01]  /*b880*/  VIADD R6, R4, 0x202 ;  /* 0x0000020204067836 */ /* 0x000fe20000000000 */
[----:B------:R-:W-:Y:S01]  /*b890*/  R2UR UR7, R7 ;  /* 0x00000000070772ca */ /* 0x000fe200000e0000 */
[----:B------:R-:W-:Y:S01]  /*b8a0*/  IMAD.MOV.U32 R7, RZ, RZ, -0x7fffffe0 ;  /* 0x80000020ff077424 */ /* 0x000fe200078e00ff */
[----:B------:R-:W-:Y:S02]  /*b8b0*/  R2UR UR4, R14 ;  /* 0x000000000e0472ca */ /* 0x000fe400000e0000 */
[----:B------:R-:W-:Y:S01]  /*b8c0*/  R2UR UR5, R15 ;  /* 0x000000000f0572ca */ /* 0x000fe200000e0000 */
[----:B------:R-:W-:Y:S02]  /*b8d0*/  WARPGROUP.DEPBAR.LE gsb0, 0x0 ;  /* 0x00008000000079c5 */ /* 0x000fe40000010000 */
[----:B------:R-:W-:-:S10]  /*b8e0*/  WARPGROUP.ARRIVE ;  /* 0x00000000000079c5 */ /* 0x000fd40000000000 */
[----:B------:R-:W-:Y:S01]  /*b8f0*/  HGMMA.64x128x16.F32 R24, gdesc[UR4], R24, gsb0 ;  /* 0x01e00000041879f0 */ /* 0x000fe20008000818 */
[----:B------:R-:W-:Y:S01]  /*b900*/  R2UR UR6, R6 ;  /* 0x00000000060672ca */ /* 0x000fe200000e0000 */
[----:B------:R-:W-:Y:S01]  /*b910*/  VIADD R6, R4, 0x400 ;  /* 0x0000040004067836 */ /* 0x000fe20000000000 */
        /* <DEDUP_REMOVED lines=8> */
[----:B------:R-:W-:Y:S02]  /*b9a0*/  R2UR UR6, R6 ;  /* 0x00000000060672ca */ /* 0x000fe400000e0000 */
[----:B------:R-:W-:Y:S02]  /*b9b0*/  R2UR UR7, R7 ;  /* 0x00000000070772ca */ /* 0x000fe400000e0000 */
[----:B------:R-:W-:Y:S02]  /*b9c0*/  R2UR UR4, R10 ;  /* 0x000000000a0472ca */ /* 0x000fe400000e0000 */
[----:B------:R-:W-:Y:S01]  /*b9d0*/  R2UR UR5, R11 ;  /* 0x000000000b0572ca */ /* 0x000fe200000e0000 */
[----:B------:R-:W-:Y:S02]  /*b9e0*/  WARPGROUP.DEPBAR.LE gsb0, 0x0 ;  /* 0x00008000000079c5 */ /* 0x000fe40000010000 */
[----:B------:R-:W-:-:S10]  /*b9f0*/  WARPGROUP.ARRIVE ;  /* 0x00000000000079c5 */ /* 0x000fd40000000000 */
[----:B------:R-:W-:Y:S01]  /*ba00*/  HGMMA.64x128x16.F32 R24, gdesc[UR4], R24, gsb0 ;  /* 0x01e00000041879f0 */ /* 0x000fe20008000818 */
[----:B------:R-:W-:Y:S02]  /*ba10*/  R2UR UR6, R4 ;  /* 0x00000000040672ca */ /* 0x000fe400000e0000 */
[----:B------:R-:W-:Y:S02]  /*ba20*/  R2UR UR7, R5 ;  /* 0x00000000050772ca */ /* 0x000fe400000e0000 */
[----:B------:R-:W-:Y:S02]  /*ba30*/  R2UR UR4, R156 ;  /* 0x000000009c0472ca */ /* 0x000fe400000e0000 */
[----:B------:R-:W-:Y:S01]  /*ba40*/  R2UR UR5, R157 ;  /* 0x000000009d0572ca */ /* 0x000fe200000e0000 */
[----:B------:R-:W-:Y:S02]  /*ba50*/  WARPGROUP.DEPBAR.LE gsb0, 0x0 ;  /* 0x00008000000079c5 */ /* 0x000fe40000010000 */
[----:B------:R-:W-:-:S10]  /*ba60*/  WARPGROUP.ARRIVE ;  /* 0x00000000000079c5 */ /* 0x000fd40000000000 */
[----:B------:R-:W-:Y:S03]  /*ba70*/  HGMMA.64x128x16.F32 R24, gdesc[UR4], R24, gsb0 ;  /* 0x01e00000041879f0 */ /* 0x000fe60008000818 */
[----:B------:R-:W-:Y:S02]  /*ba80*/  WARPGROUP.DEPBAR.LE gsb0, 0x0 ;  /* 0x00008000000079c5 */ /* 0x000fe40000010000 */
[----:B---3--:R-:W-:Y:S05]  /*ba90*/  @!P0 BRA `(.L_x_510) ;  /* 0x0000000000048947 */ /* 0x008fea0003800000 */
[----:B------:R-:W-:Y:S01]  /*baa0*/  BPT.TRAP 0x1 ;  /* 0x000000040000795c */ /* 0x000fe20000300000 */
.L_x_510:
[----:B------:R-:W2:Y:S01]  /*bab0*/  LDL R0, [R1+0x70] ;  /* 0x0000700001007983 */ /* 0x000ea20000100800 */
[----:B------:R-:W-:-:S03]  /*bac0*/  ULDC UR41, c[0x0][0x988] ;  /* 0x0002620000297ab9 */ /* 0x000fc60000000800 */
[----:B------:R-:W3:Y:S01]  /*bad0*/  LDL R94, [R1+0x30] ;  /* 0x00003000015e7983 */ /* 0x000ee20000100800 */
[----:B01----:R-:W-:Y:S01]  /*bae0*/  VIADD R8, R8, 0x2d840 ;  /* 0x0002d84008087836 */ /* 0x003fe20000000000 */
[----:B------:R-:W-:Y:S02]  /*baf0*/  ULDC UR44, c[0x0][0x988] ;  /* 0x00026200002c7ab9 */ /* 0x000fe40000000800 */
[----:B-----5:R-:W4:Y:S04]  /*bb00*/  LDL R95, [R1+0x50] ;  /* 0x00005000015f7983 */ /* 0x020f280000100800 */
[----:B------:R-:W4:Y:S04]  /*bb10*/  LDL R93, [R1+0x38] ;  /* 0x00003800015d7983 */ /* 0x000f280000100800 */
[----:B------:R-:W4:Y:S01]  /*bb20*/  LDL R92, [R1+0x34] ;  /* 0x00003400015c7983 */ /* 0x000f220000100800 */
[----:B--2---:R-:W-:-:S05]  /*bb30*/  IADD3 R3, R102, 0x80, -R0 ;  /* 0x0000008066037810 */ /* 0x004fca0007ffe800 */
[----:B------:R-:W-:-:S05]  /*bb40*/  IMAD R0, R88, -0x80, R3 ;  /* 0xffffff8058007824 */ /* 0x000fca00078e0203 */
[C---:B------:R-:W-:Y:S02]  /*bb50*/  ISETP.GT.AND P1, PT, R0.reuse, RZ, PT ;  /* 0x000000ff0000720c */ /* 0x040fe40003f24270 */
[C---:B------:R-:W-:Y:S02]  /*bb60*/  ISETP.GT.AND P3, PT, R0.reuse, 0x1, PT ;  /* 0x000000010000780c */ /* 0x040fe40003f64270 */
[----:B------:R-:W-:Y:S02]  /*bb70*/  ISETP.GT.AND P2, PT, R0, 0x8, PT ;  /* 0x000000080000780c */ /* 0x000fe40003f44270 */
[----:B------:R-:W-:Y:S02]  /*bb80*/  FSEL R24, R24, -INF , P1 ;  /* 0xff80000018187808 */ /* 0x000fe40000800000 */
[----:B------:R-:W-:Y:S02]  /*bb90*/  FSEL R25, R25, -INF , P3 ;  /* 0xff80000019197808 */ /* 0x000fe40001800000 */
[----:B------:R-:W-:-:S02]  /*bba0*/  FSEL R26, R26, -INF , P1 ;  /* 0xff8000001a1a7808 */ /* 0x000fc40000800000 */
[----:B------:R-:W-:Y:S02]  /*bbb0*/  FSEL R27, R27, -INF , P3 ;  /* 0xff8000001b1b7808 */ /* 0x000fe40001800000 */
[C---:B------:R-:W-:Y:S02]  /*bbc0*/  ISETP.GT.AND P5, PT, R0.reuse, 0x9, PT ;  /* 0x000000090000780c */ /* 0x040fe40003fa4270 */
[C---:B------:R-:W-:Y:S02]  /*bbd0*/  ISETP.GT.AND P4, PT, R0.reuse, 0x10, PT ;  /* 0x000000100000780c */ /* 0x040fe40003f84270 */
[C---:B------:R-:W-:Y:S02]  /*bbe0*/  ISETP.GT.AND P1, PT, R0.reuse, 0x11, PT ;  /* 0x000000110000780c */ /* 0x040fe40003f24270 */
[----:B------:R-:W-:Y:S02]  /*bbf0*/  ISETP.GT.AND P3, PT, R0, 0x18, PT ;  /* 0x000000180000780c */ /* 0x000fe40003f64270 */
[----:B------:R-:W-:-:S02]  /*bc00*/  FSEL R28, R28, -INF , P2 ;  /* 0xff8000001c1c7808 */ /* 0x000fc40001000000 */
[----:B------:R-:W-:Y:S02]  /*bc10*/  FMNMX.FTZ R3, R24, R25, !PT ;  /* 0x0000001918037209 */ /* 0x000fe40007810000 */
[----:B------:R-:W-:Y:S02]  /*bc20*/  FSEL R30, R30, -INF , P2 ;  /* 0xff8000001e1e7808 */ /* 0x000fe40001000000 */
[----:B------:R-:W-:Y:S02]  /*bc30*/  FSEL R31, R31, -INF , P5 ;  /* 0xff8000001f1f7808 */ /* 0x000fe40002800000 */
[----:B------:R-:W-:Y:S02]  /*bc40*/  FSEL R29, R29, -INF , P5 ;  /* 0xff8000001d1d7808 */ /* 0x000fe40002800000 */
[----:B------:R-:W-:Y:S02]  /*bc50*/  FSEL R34, R34, -INF , P4 ;  /* 0xff80000022227808 */ /* 0x000fe40002000000 */
[----:B------:R-:W-:-:S02]  /*bc60*/  FSEL R32, R32, -INF , P4 ;  /* 0xff80000020207808 */ /* 0x000fc40002000000 */
[----:B------:R-:W-:Y:S02]  /*bc70*/  FSEL R35, R35, -INF , P1 ;  /* 0xff80000023237808 */ /* 0x000fe40000800000 */
[----:B------:R-:W-:Y:S02]  /*bc80*/  FSEL R33, R33, -INF , P1 ;  /* 0xff80000021217808 */ /* 0x000fe40000800000 */
[----:B------:R-:W-:Y:S02]  /*bc90*/  FSEL R38, R38, -INF , P3 ;  /* 0xff80000026267808 */ /* 0x000fe40001800000 */
[----:B------:R-:W-:Y:S02]  /*bca0*/  FSEL R36, R36, -INF , P3 ;  /* 0xff80000024247808 */ /* 0x000fe40001800000 */
[C---:B------:R-:W-:Y:S02]  /*bcb0*/  ISETP.GT.AND P2, PT, R0.reuse, 0x19, PT ;  /* 0x000000190000780c */ /* 0x040fe40003f44270 */
[----:B------:R-:W-:-:S02]  /*bcc0*/  ISETP.GT.AND P5, PT, R0, 0x20, PT ;  /* 0x000000200000780c */ /* 0x000fc40003fa4270 */
[C---:B------:R-:W-:Y:S02]  /*bcd0*/  ISETP.GT.AND P4, PT, R0.reuse, 0x21, PT ;  /* 0x000000210000780c */ /* 0x040fe40003f84270 */
[C---:B------:R-:W-:Y:S02]  /*bce0*/  ISETP.GT.AND P1, PT, R0.reuse, 0x28, PT ;  /* 0x000000280000780c */ /* 0x040fe40003f24270 */
[----:B------:R-:W-:Y:S02]  /*bcf0*/  ISETP.GT.AND P3, PT, R0, 0x29, PT ;  /* 0x000000290000780c */ /* 0x000fe40003f64270 */
[----:B------:R-:W-:Y:S02]  /*bd00*/  FMNMX.FTZ R4, R28, R3, !PT ;  /* 0x000000031c047209 */ /* 0x000fe40007810000 */
[----:B------:R-:W-:Y:S02]  /*bd10*/  FSEL R39, R39, -INF , P2 ;  /* 0xff80000027277808 */ /* 0x000fe40001000000 */
[----:B------:R-:W-:-:S02]  /*bd20*/  FSEL R37, R37, -INF , P2 ;  /* 0xff80000025257808 */ /* 0x000fc40001000000 */
[----:B------:R-:W-:Y:S02]  /*bd30*/  FSEL R42, R42, -INF , P5 ;  /* 0xff8000002a2a7808 */ /* 0x000fe40002800000 */
[----:B------:R-:W-:Y:S02]  /*bd40*/  FSEL R40, R40, -INF , P5 ;  /* 0xff80000028287808 */ /* 0x000fe40002800000 */
[----:B------:R-:W-:Y:S02]  /*bd50*/  FSEL R43, R43, -INF , P4 ;  /* 0xff8000002b2b7808 */ /* 0x000fe40002000000 */
[----:B------:R-:W-:Y:S02]  /*bd60*/  FSEL R41, R41, -INF , P4 ;  /* 0xff80000029297808 */ /* 0x000fe40002000000 */
[----:B------:R-:W-:Y:S02]  /*bd70*/  FSEL R46, R46, -INF , P1 ;  /* 0xff8000002e2e7808 */ /* 0x000fe40000800000 */
[----:B------:R-:W-:-:S02]  /*bd80*/  FSEL R44, R44, -INF , P1 ;  /* 0xff8000002c2c7808 */ /* 0x000fc40000800000 */
[----:B------:R-:W-:Y:S02]  /*bd90*/  FSEL R47, R47, -INF , P3 ;  /* 0xff8000002f2f7808 */ /* 0x000fe40001800000 */
[----:B------:R-:W-:Y:S02]  /*bda0*/  FSEL R45, R45, -INF , P3 ;  /* 0xff8000002d2d7808 */ /* 0x000fe40001800000 */
[----:B------:R-:W-:Y:S02]  /*bdb0*/  FMNMX.FTZ R3, R29, R4, !PT ;  /* 0x000000041d037209 */ /* 0x000fe40007810000 */
[C---:B------:R-:W-:Y:S02]  /*bdc0*/  ISETP.GT.AND P2, PT, R0.reuse, 0x30, PT ;  /* 0x000000300000780c */ /* 0x040fe40003f44270 */
[C---:B------:R-:W-:Y:S02]  /*bdd0*/  ISETP.GT.AND P5, PT, R0.reuse, 0x31, PT ;  /* 0x000000310000780c */ /* 0x040fe40003fa4270 */
[----:B------:R-:W-:-:S02]  /*bde0*/  ISETP.GT.AND P4, PT, R0, 0x38, PT ;  /* 0x000000380000780c */ /* 0x000fc40003f84270 */
[C---:B------:R-:W-:Y:S02]  /*bdf0*/  ISETP.GT.AND P1, PT, R0.reuse, 0x39, PT ;  /* 0x000000390000780c */ /* 0x040fe40003f24270 */
[----:B------:R-:W-:Y:S02]  /*be00*/  ISETP.GT.AND P3, PT, R0, 0x40, PT ;  /* 0x000000400000780c */ /* 0x000fe40003f64270 */
[----:B------:R-:W-:Y:S02]  /*be10*/  FMNMX.FTZ R4, R32, R3, !PT ;  /* 0x0000000320047209 */ /* 0x000fe40007810000 */
[----:B------:R-:W-:Y:S02]  /*be20*/  FSEL R50, R50, -INF , P2 ;  /* 0xff80000032327808 */ /* 0x000fe40001000000 */
        /* <DEDUP_REMOVED lines=9> */
[C---:B------:R-:W-:Y:S02]  /*bec0*/  ISETP.GT.AND P2, PT, R0.reuse, 0x41, PT ;  /* 0x000000410000780c */ /* 0x040fe40003f44270 */
[C---:B------:R-:W-:Y:S02]  /*bed0*/  ISETP.GT.AND P5, PT, R0.reuse, 0x48, PT ;  /* 0x000000480000780c */ /* 0x040fe40003fa4270 */
[C---:B------:R-:W-:Y:S02]  /*bee0*/  ISETP.GT.AND P4, PT, R0.reuse, 0x49, PT ;  /* 0x000000490000780c */ /* 0x040fe40003f84270 */
[C---:B------:R-:W-:Y:S02]  /*bef0*/  ISETP.GT.AND P1, PT, R0.reuse, 0x50, PT ;  /* 0x000000500000780c */ /* 0x040fe40003f24270 */
[----:B------:R-:W-:-:S02]  /*bf00*/  ISETP.GT.AND P3, PT, R0, 0x51, PT ;  /* 0x000000510000780c */ /* 0x000fc40003f64270 */
        /* <DEDUP_REMOVED lines=11> */
[----:B------:R-:W-:-:S02]  /*bfc0*/  ISETP.GT.AND P2, PT, R0, 0x58, PT ;  /* 0x000000580000780c */ /* 0x000fc40003f44270 */
[C---:B------:R-:W-:Y:S02]  /*bfd0*/  ISETP.GT.AND P5, PT, R0.reuse, 0x59, PT ;  /* 0x000000590000780c */ /* 0x040fe40003fa4270 */
[C---:B------:R-:W-:Y:S02]  /*bfe0*/  ISETP.GT.AND P4, PT, R0.reuse, 0x60, PT ;  /* 0x000000600000780c */ /* 0x040fe40003f84270 */
[C---:B------:R-:W-:Y:S02]  /*bff0*/  ISETP.GT.AND P1, PT, R0.reuse, 0x61, PT ;  /* 0x000000610000780c */ /* 0x040fe40003f24270 */
[----:B------:R-:W-:Y:S02]  /*c000*/  ISETP.GT.AND P3, PT, R0, 0x68, PT ;  /* 0x000000680000780c */ /* 0x000fe40003f64270 */
[----:B------:R-:W-:Y:S02]  /*c010*/  FMNMX.FTZ R4, R36, R3, !PT ;  /* 0x0000000324047209 */ /* 0x000fe40007810000 */
[----:B------:R-:W-:-:S02]  /*c020*/  FMNMX.FTZ R3, R26, R27, !PT ;  /* 0x0000001b1a037209 */ /* 0x000fc40007810000 */
        /* <DEDUP_REMOVED lines=15> */
[----:B------:R-:W-:-:S04]  /*c120*/  FMNMX.FTZ R0, R30, R3, !PT ;  /* 0x000000031e007209 */ /* 0x000fc80007810000 */
        /* <DEDUP_REMOVED lines=39> */
[----:B------:R-:W-:Y:S02]  /*c3a0*/  FSEL R77, R77, -INF , P2 ;  /* 0xff8000004d4d7808 */ /* 0x000fe40001000000 */
[----:B------:R-:W-:Y:S02]  /*c3b0*/  FMNMX.FTZ R4, R76, R5, !PT ;  /* 0x000000054c047209 */ /* 0x000fe40007810000 */
[----:B------:R-:W-:-:S02]  /*c3c0*/  FMNMX.FTZ R3, R71, R0, !PT ;  /* 0x0000000047037209 */ /* 0x000fc40007810000 */
[----:B------:R-:W-:Y:S02]  /*c3d0*/  FSEL R80, R80, -INF , P5 ;  /* 0xff80000050507808 */ /* 0x000fe40002800000 */
[----:B------:R-:W-:Y:S02]  /*c3e0*/  FMNMX.FTZ R5, R77, R4, !PT ;  /* 0x000000044d057209 */ /* 0x000fe40007810000 */
[----:B------:R-:W-:Y:S02]  /*c3f0*/  FMNMX.FTZ R0, R74, R3, !PT ;  /* 0x000000034a007209 */ /* 0x000fe40007810000 */
[----:B------:R-:W-:Y:S02]  /*c400*/  FSEL R81, R81, -INF , P4 ;  /* 0xff80000051517808 */ /* 0x000fe40002000000 */
[----:B------:R-:W-:Y:S02]  /*c410*/  FMNMX.FTZ R4, R80, R5, !PT ;  /* 0x0000000550047209 */ /* 0x000fe40007810000 */
[----:B------:R-:W-:-:S02]  /*c420*/  FMNMX.FTZ R3, R75, R0, !PT ;  /* 0x000000004b037209 */ /* 0x000fc40007810000 */
[----:B------:R-:W-:Y:S02]  /*c430*/  FSEL R84, R84, -INF , P1 ;  /* 0xff80000054547808 */ /* 0x000fe40000800000 */
[----:B------:R-:W-:Y:S02]  /*c440*/  FMNMX.FTZ R5, R81, R4, !PT ;  /* 0x0000000451057209 */ /* 0x000fe40007810000 */
[----:B------:R-:W-:Y:S02]  /*c450*/  FSEL R79, R79, -INF , P2 ;  /* 0xff8000004f4f7808 */ /* 0x000fe40001000000 */
[----:B------:R-:W-:Y:S02]  /*c460*/  FMNMX.FTZ R4, R78, R3, !PT ;  /* 0x000000034e047209 */ /* 0x000fe40007810000 */
[----:B------:R-:W-:Y:S02]  /*c470*/  FMNMX.FTZ R0, R84, R5, !PT ;  /* 0x0000000554007209 */ /* 0x000fe40007810000 */
[----:B------:R-:W-:-:S02]  /*c480*/  FSEL R82, R82, -INF , P5 ;  /* 0xff80000052527808 */ /* 0x000fc40002800000 */
[----:B------:R-:W-:Y:S02]  /*c490*/  FMNMX.FTZ R5, R79, R4, !PT ;  /* 0x000000044f057209 */ /* 0x000fe40007810000 */
[----:B------:R-:W-:Y:S02]  /*c4a0*/  FSEL R83, R83, -INF , P4 ;  /* 0xff80000053537808 */ /* 0x000fe40002000000 */
[----:B------:R-:W-:Y:S02]  /*c4b0*/  FMNMX.FTZ R4, R82, R5, !PT ;  /* 0x0000000552047209 */ /* 0x000fe40007810000 */
[----:B------:R-:W-:Y:S02]  /*c4c0*/  FSEL R85, R85, -INF , P3 ;  /* 0xff80000055557808 */ /* 0x000fe40001800000 */
[----:B------:R-:W-:Y:S02]  /*c4d0*/  FSEL R86, R86, -INF , P1 ;  /* 0xff80000056567808 */ /* 0x000fe40000800000 */
[----:B------:R-:W-:-:S02]  /*c4e0*/  FMNMX.FTZ R5, R83, R4, !PT ;  /* 0x0000000453057209 */ /* 0x000fc40007810000 */
[----:B------:R-:W-:Y:S02]  /*c4f0*/  FMNMX.FTZ R0, R85, R0, !PT ;  /* 0x0000000055007209 */ /* 0x000fe40007810000 */
[----:B------:R-:W-:Y:S02]  /*c500*/  FSEL R87, R87, -INF , P3 ;  /* 0xff80000057577808 */ /* 0x000fe40001800000 */
[----:B------:R-:W-:Y:S01]  /*c510*/  FMNMX.FTZ R4, R86, R5, !PT ;  /* 0x0000000556047209 */ /* 0x000fe20007810000 */
[----:B------:R-:W0:Y:S03]  /*c520*/  SHFL.BFLY PT, R3, R0, 0x2, 0x1f ;  /* 0x0c401f0000037f89 */ /* 0x000e2600000e0000 */
[----:B------:R-:W-:-:S05]  /*c530*/  FMNMX.FTZ R4, R87, R4, !PT ;  /* 0x0000000457047209 */ /* 0x000fca0007810000 */
[----:B------:R-:W1:Y:S01]  /*c540*/  SHFL.BFLY PT, R5, R4, 0x2, 0x1f ;  /* 0x0c401f0004057f89 */ /* 0x000e6200000e0000 */
[----:B0-----:R-:W-:-:S05]  /*c550*/  FMNMX.FTZ R0, R0, R3, !PT ;  /* 0x0000000300007209 */ /* 0x001fca0007810000 */
[----:B------:R-:W0:Y:S01]  /*c560*/  SHFL.BFLY PT, R6, R0, 0x1, 0x1f ;  /* 0x0c201f0000067f89 */ /* 0x000e2200000e0000 */
[----:B-1----:R-:W-:-:S05]  /*c570*/  FMNMX.FTZ R3, R4, R5, !PT ;  /* 0x0000000504037209 */ /* 0x002fca0007810000 */
[----:B------:R-:W1:Y:S01]  /*c580*/  SHFL.BFLY PT, R4, R3, 0x1, 0x1f ;  /* 0x0c201f0003047f89 */ /* 0x000e6200000e0000 */
[----:B0-----:R-:W-:-:S04]  /*c590*/  FMNMX.FTZ R0, R0, R6, !PT ;  /* 0x0000000600007209 */ /* 0x001fc80007810000 */
[C---:B------:R-:W-:Y:S01]  /*c5a0*/  FSETP.NEU.FTZ.AND P1, PT, R0.reuse, -INF , PT ;  /* 0xff8000000000780b */ /* 0x040fe20003f3d000 */
[----:B------:R-:W-:Y:S01]  /*c5b0*/  FMUL.FTZ R9, R0, UR41 ;  /* 0x0000002900097c20 */ /* 0x000fe20008410000 */
[----:B-1----:R-:W-:-:S04]  /*c5c0*/  FMNMX.FTZ R3, R3, R4, !PT ;  /* 0x0000000403037209 */ /* 0x002fc80007810000 */
[----:B------:R-:W-:Y:S02]  /*c5d0*/  FSEL R9, R9, RZ, P1 ;  /* 0x000000ff09097208 */ /* 0x000fe40000800000 */
[C---:B------:R-:W-:Y:S01]  /*c5e0*/  FSETP.NEU.FTZ.AND P1, PT, R3.reuse, -INF , PT ;  /* 0xff8000000300780b */ /* 0x040fe20003f3d000 */
[----:B------:R-:W-:-:S05]  /*c5f0*/  FMUL.FTZ R12, R3, UR41 ;  /* 0x00000029030c7c20 */ /* 0x000fca0008410000 */
[----:B------:R-:W-:Y:S01]  /*c600*/  FSEL R12, R12, RZ, P1 ;  /* 0x000000ff0c0c7208 */ /* 0x000fe20000800000 */
[--C-:B------:R-:W-:Y:S01]  /*c610*/  FFMA.FTZ R10, R24, UR41, -R9.reuse ;  /* 0x00000029180a7c23 */ /* 0x100fe20008010809 */
[--C-:B------:R-:W-:Y:S01]  /*c620*/  FFMA.FTZ R11, R25, UR41, -R9.reuse ;  /* 0x00000029190b7c23 */ /* 0x100fe20008010809 */
[--C-:B------:R-:W-:Y:S01]  /*c630*/  FFMA.FTZ R13, R28, UR41, -R9.reuse ;  /* 0x000000291c0d7c23 */ /* 0x100fe20008010809 */
[----:B------:R-:W-:Y:S01]  /*c640*/  FFMA.FTZ R14, R29, UR41, -R9 ;  /* 0x000000291d0e7c23 */ /* 0x000fe20008010809 */
[--C-:B------:R-:W-:Y:S01]  /*c650*/  FFMA.FTZ R15, R26, UR41, -R12.reuse ;  /* 0x000000291a0f7c23 */ /* 0x100fe2000801080c */
[--C-:B------:R-:W-:Y:S01]  /*c660*/  FFMA.FTZ R20, R27, UR41, -R12.reuse ;  /* 0x000000291b147c23 */ /* 0x100fe2000801080c */
[--C-:B------:R-:W-:Y:S01]  /*c670*/  FFMA.FTZ R21, R30, UR41, -R12.reuse ;  /* 0x000000291e157c23 */ /* 0x100fe2000801080c */
[----:B------:R-:W-:Y:S01]  /*c680*/  FFMA.FTZ R24, R31, UR41, -R12 ;  /* 0x000000291f187c23 */ /* 0x000fe2000801080c */
[----:B------:R-:W-:Y:S08]  /*c690*/  MUFU.EX2 R10, R10 ;  /* 0x0000000a000a7308 */ /* 0x000ff00000000800 */
[----:B------:R-:W0:Y:S08]  /*c6a0*/  MUFU.EX2 R11, R11 ;  /* 0x0000000b000b7308 */ /* 0x000e300000000800 */
[----:B------:R-:W-:Y:S08]  /*c6b0*/  MUFU.EX2 R13, R13 ;  /* 0x0000000d000d7308 */ /* 0x000ff00000000800 */
[----:B------:R-:W1:Y:S08]  /*c6c0*/  MUFU.EX2 R14, R14 ;  /* 0x0000000e000e7308 */ /* 0x000e700000000800 */
[----:B------:R-:W-:Y:S08]  /*c6d0*/  MUFU.EX2 R15, R15 ;  /* 0x0000000f000f7308 */ /* 0x000ff00000000800 */
[----:B------:R-:W2:Y:S08]  /*c6e0*/  MUFU.EX2 R20, R20 ;  /* 0x0000001400147308 */ /* 0x000eb00000000800 */
[----:B------:R-:W-:Y:S08]  /*c6f0*/  MUFU.EX2 R21, R21 ;  /* 0x0000001500157308 */ /* 0x000ff00000000800 */
[----:B------:R-:W3:Y:S01]  /*c700*/  MUFU.EX2 R24, R24 ;  /* 0x0000001800187308 */ /* 0x000ee20000000800 */
[----:B------:R-:W-:-:S02]  /*c710*/  MOV R5, UR39 ;  /* 0x0000002700057c02 */ /* 0x000fc40008000f00 */
[----:B0-----:R-:W-:Y:S02]  /*c720*/  F2FP.F16.F32.PACK_AB R4, R11, R10 ;  /* 0x0000000a0b04723e */ /* 0x001fe400000000ff */
[----:B------:R-:W-:Y:S02]  /*c730*/  PRMT R8, R5, 0x654, R8 ;  /* 0x0000065405087816 */ /* 0x000fe40000000008 */
[----:B-1----:R-:W-:Y:S02]  /*c740*/  F2FP.F16.F32.PACK_AB R6, R14, R13 ;  /* 0x0000000d0e06723e */ /* 0x002fe400000000ff */
[----:B--2---:R-:W-:Y:S01]  /*c750*/  F2FP.F16.F32.PACK_AB R5, R20, R15 ;  /* 0x0000000f1405723e */ /* 0x004fe200000000ff */
[--C-:B------:R-:W-:Y:S01]  /*c760*/  FFMA.FTZ R32, R32, UR41, -R9.reuse ;  /* 0x0000002920207c23 */ /* 0x100fe20008010809 */
[--C-:B------:R-:W-:Y:S01]  /*c770*/  FFMA.FTZ R33, R33, UR41, -R9.reuse ;  /* 0x0000002921217c23 */ /* 0x100fe20008010809 */
[--C-:B------:R-:W-:Y:S01]  /*c780*/  FFMA.FTZ R36, R36, UR41, -R9.reuse ;  /* 0x0000002924247c23 */ /* 0x100fe20008010809 */
[--C-:B------:R-:W-:Y:S01]  /*c790*/  FFMA.FTZ R37, R37, UR41, -R9.reuse ;  /* 0x0000002925257c23 */ /* 0x100fe20008010809 */
[----:B------:R0:W-:Y:S01]  /*c7a0*/  SYNCS.ARRIVE.TRANS64.RED.A1T0 RZ, [R8+URZ], RZ ;  /* 0x000000ff08ff79a7 */ /* 0x0001e2000810043f */
[----:B---3--:R-:W-:Y:S01]  /*c7b0*/  F2FP.F16.F32.PACK_AB R7, R24, R21 ;  /* 0x000000151807723e */ /* 0x008fe200000000ff */
[--C-:B------:R-:W-:Y:S01]  /*c7c0*/  FFMA.FTZ R89, R41, UR41, -R9.reuse ;  /* 0x0000002929597c23 */ /* 0x100fe20008010809 */
[--C-:B------:R-:W-:Y:S01]  /*c7d0*/  FFMA.FTZ R90, R44, UR41, -R9.reuse ;  /* 0x000000292c5a7c23 */ /* 0x100fe20008010809 */
[----:B------:R-:W-:-:S02]  /*c7e0*/  FFMA.FTZ R91, R45, UR41, -R9 ;  /* 0x000000292d5b7c23 */ /* 0x000fc40008010809 */
[----:B------:R1:W-:Y:S01]  /*c7f0*/  STSM.16.M88.4 [R94+0x21800], R4 ;  /* 0x021800045e007844 */ /* 0x0003e20000000200 */
[--C-:B0-----:R-:W-:Y:S01]  /*c800*/  FFMA.FTZ R8, R40, UR41, -R9.reuse ;  /* 0x0000002928087c23 */ /* 0x101fe20008010809 */
        /* <DEDUP_REMOVED lines=13> */
[----:B-1----:R0:W1:Y:S01]  /*c8e0*/  MUFU.EX2 R4, R32 ;  /* 0x0000002000047308 */ /* 0x0020620000000800 */
[--C-:B------:R-:W-:Y:S01]  /*c8f0*/  FFMA.FTZ R25, R84, UR41, -R9.reuse ;  /* 0x0000002954197c23 */ /* 0x100fe20008010809 */
[----:B------:R-:W-:-:S06]  /*c900*/  FFMA.FTZ R141, R85, UR41, -R9 ;  /* 0x00000029558d7c23 */ /* 0x000fcc0008010809 */
[----:B------:R2:W3:Y:S01]  /*c910*/  MUFU.EX2 R5, R33 ;  /* 0x0000002100057308 */ /* 0x0004e20000000800 */
[--C-:B0-----:R-:W-:Y:S01]  /*c920*/  FFMA.FTZ R32, R53, UR41, -R9.reuse ;  /* 0x0000002935207c23 */ /* 0x101fe20008010809 */
[----:B------:R-:W-:-:S06]  /*c930*/  FFMA.FTZ R53, R81, UR41, -R9 ;  /* 0x0000002951357c23 */ /* 0x000fcc0008010809 */
[----:B------:R0:W-:Y:S01]  /*c940*/  MUFU.EX2 R6, R36 ;  /* 0x0000002400067308 */ /* 0x0001e20000000800 */
[----:B--2---:R-:W-:Y:S01]  /*c950*/  FFMA.FTZ R33, R56, UR41, -R9 ;  /* 0x0000002938217c23 */ /* 0x004fe20008010809 */
[----:B------:R-:W-:-:S06]  /*c960*/  FFMA.FTZ R35, R35, UR41, -R12 ;  /* 0x0000002923237c23 */ /* 0x000fcc000801080c */
[----:B------:R2:W-:Y:S01]  /*c970*/  MUFU.EX2 R7, R37 ;  /* 0x0000002500077308 */ /* 0x0005e20000000800 */
[----:B0-----:R-:W-:Y:S01]  /*c980*/  FFMA.FTZ R36, R69, UR41, -R9 ;  /* 0x0000002945247c23 */ /* 0x001fe20008010809 */
[----:B------:R-:W-:Y:S01]  /*c990*/  FADD.FTZ R10, R10, R11 ;  /* 0x0000000b0a0a7221 */ /* 0x000fe20000010000 */
[----:B--2---:R-:W-:Y:S01]  /*c9a0*/  FFMA.FTZ R37, R72, UR41, -R9 ;  /* 0x0000002948257c23 */ /* 0x004fe20008010809 */
[--C-:B------:R-:W-:Y:S01]  /*c9b0*/  FFMA.FTZ R9, R34, UR41, -R12.reuse ;  /* 0x0000002922097c23 */ /* 0x100fe2000801080c */
[----:B------:R-:W-:-:S03]  /*c9c0*/  FFMA.FTZ R38, R38, UR41, -R12 ;  /* 0x0000002926267c23 */ /* 0x000fc6000801080c */
[----:B------:R-:W-:Y:S01]  /*c9d0*/  MUFU.EX2 R35, R35 ;  /* 0x0000002300237308 */ /* 0x000fe20000000800 */
[----:B------:R-:W-:Y:S01]  /*c9e0*/  FADD.FTZ R13, R13, R10 ;  /* 0x0000000a0d0d7221 */ /* 0x000fe20000010000 */
[----:B------:R-:W-:-:S06]  /*c9f0*/  FADD.FTZ R15, R15, R20 ;  /* 0x000000140f0f7221 */ /* 0x000fcc0000010000 */
[----:B------:R-:W0:Y:S01]  /*ca00*/  MUFU.EX2 R9, R9 ;  /* 0x0000000900097308 */ /* 0x000e220000000800 */
[--C-:B------:R-:W-:Y:S01]  /*ca10*/  FFMA.FTZ R56, R39, UR41, -R12.reuse ;  /* 0x0000002927387c23 */ /* 0x100fe2000801080c */
[----:B------:R-:W-:Y:S01]  /*ca20*/  FADD.FTZ R14, R14, R13 ;  /* 0x0000000d0e0e7221 */ /* 0x000fe20000010000 */
[----:B------:R-:W-:Y:S01]  /*ca30*/  FADD.FTZ R15, R21, R15 ;  /* 0x0000000f150f7221 */ /* 0x000fe20000010000 */
[----:B------:R-:W-:-:S04]  /*ca40*/  FFMA.FTZ R57, R42, UR41, -R12 ;  /* 0x000000292a397c23 */ /* 0x000fc8000801080c */
[----:B------:R-:W2:Y:S01]  /*ca50*/  MUFU.EX2 R38, R38 ;  /* 0x0000002600267308 */ /* 0x000ea20000000800 */
[----:B-1----:R-:W-:Y:S01]  /*ca60*/  FADD.FTZ R14, R4, R14 ;  /* 0x0000000e040e7221 */ /* 0x002fe20000010000 */
[----:B------:R-:W-:Y:S01]  /*ca70*/  FADD.FTZ R24, R24, R15 ;  /* 0x0000000f18187221 */ /* 0x000fe20000010000 */
[--C-:B------:R-:W-:Y:S01]  /*ca80*/  FFMA.FTZ R43, R43, UR41, -R12.reuse ;  /* 0x000000292b2b7c23 */ /* 0x100fe2000801080c */
[----:B------:R-:W-:-:S04]  /*ca90*/  FFMA.FTZ R10, R58, UR41, -R12 ;  /* 0x000000293a0a7c23 */ /* 0x000fc8000801080c */
[----:B------:R-:W1:Y:S01]  /*caa0*/  MUFU.EX2 R8, R8 ;  /* 0x0000000800087308 */ /* 0x000e620000000800 */
[----:B---3--:R-:W-:Y:S01]  /*cab0*/  FADD.FTZ R11, R5, R14 ;  /* 0x0000000e050b7221 */ /* 0x008fe20000010000 */
[----:B0-----:R-:W-:-:S06]  /*cac0*/  FADD.FTZ R24, R9, R24 ;  /* 0x0000001809187221 */ /* 0x001fcc0000010000 */
[----:B------:R-:W0:Y:S01]  /*cad0*/  MUFU.EX2 R56, R56 ;  /* 0x0000003800387308 */ /* 0x000e220000000800 */
[----:B------:R-:W-:-:S07]  /*cae0*/  FFMA.FTZ R46, R46, UR41, -R12 ;  /* 0x000000292e2e7c23 */ /* 0x000fce000801080c */
[----:B------:R-:W3:Y:S01]  /*caf0*/  MUFU.EX2 R89, R89 ;  /* 0x0000005900597308 */ /* 0x000ee20000000800 */
[----:B------:R-:W-:-:S07]  /*cb00*/  FFMA.FTZ R47, R47, UR41, -R12 ;  /* 0x000000292f2f7c23 */ /* 0x000fce000801080c */
[----:B------:R-:W4:Y:S01]  /*cb10*/  MUFU.EX2 R57, R57 ;  /* 0x0000003900397308 */ /* 0x000f220000000800 */
[--C-:B------:R-:W-:Y:S01]  /*cb20*/  FFMA.FTZ R34, R50, UR41, -R12.reuse ;  /* 0x0000002932227c23 */ /* 0x100fe2000801080c */
[----:B------:R-:W-:-:S06]  /*cb30*/  FFMA.FTZ R39, R51, UR41, -R12 ;  /* 0x0000002933277c23 */ /* 0x000fcc000801080c */
[----:B------:R-:W4:Y:S01]  /*cb40*/  MUFU.EX2 R90, R90 ;  /* 0x0000005a005a7308 */ /* 0x000f220000000800 */
[----:B------:R-:W-:-:S07]  /*cb50*/  FFMA.FTZ R42, R54, UR41, -R12 ;  /* 0x00000029362a7c23 */ /* 0x000fce000801080c */
[----:B------:R2:W-:Y:S01]  /*cb60*/  MUFU.EX2 R20, R10 ;  /* 0x0000000a00147308 */ /* 0x0005e20000000800 */
[--C-:B------:R-:W-:Y:S01]  /*cb70*/  FFMA.FTZ R50, R55, UR41, -R12.reuse ;  /* 0x0000002937327c23 */ /* 0x100fe2000801080c */
[----:B------:R-:W-:-:S06]  /*cb80*/  FFMA.FTZ R51, R59, UR41, -R12 ;  /* 0x000000293b337c23 */ /* 0x000fcc000801080c */
[----:B------:R-:W4:Y:S01]  /*cb90*/  MUFU.EX2 R43, R43 ;  /* 0x0000002b002b7308 */ /* 0x000f220000000800 */
[----:B--2---:R-:W-:Y:S01]  /*cba0*/  FADD.FTZ R10, R6, R11 ;  /* 0x0000000b060a7221 */ /* 0x004fe20000010000 */
[----:B------:R-:W-:-:S03]  /*cbb0*/  FADD.FTZ R11, R35, R24 ;  /* 0x00000018230b7221 */ /* 0x000fc60000010000 */
[----:B------:R-:W-:Y:S01]  /*cbc0*/  FADD.FTZ R13, R7, R10 ;  /* 0x0000000a070d7221 */ /* 0x000fe20000010000 */
[----:B------:R-:W-:Y:S02]  /*cbd0*/  FADD.FTZ R11, R38, R11 ;  /* 0x0000000b260b7221 */ /* 0x000fe40000010000 */
[----:B------:R-:W2:Y:S01]  /*cbe0*/  MUFU.EX2 R91, R91 ;  /* 0x0000005b005b7308 */ /* 0x000ea20000000800 */
[--C-:B------:R-:W-:Y:S01]  /*cbf0*/  FFMA.FTZ R54, R62, UR41, -R12.reuse ;  /* 0x000000293e367c23 */ /* 0x100fe2000801080c */
[--C-:B------:R-:W-:Y:S01]  /*cc00*/  FFMA.FTZ R60, R63, UR41, -R12.reuse ;  /* 0x000000293f3c7c23 */ /* 0x100fe2000801080c */
[--C-:B------:R-:W-:Y:S01]  /*cc10*/  FFMA.FTZ R55, R66, UR41, -R12.reuse ;  /* 0x0000002942377c23 */ /* 0x100fe2000801080c */
[--C-:B------:R-:W-:Y:S01]  /*cc20*/  FFMA.FTZ R58, R67, UR41, -R12.reuse ;  /* 0x00000029433a7c23 */ /* 0x100fe2000801080c */
[----:B------:R-:W-:-:S03]  /*cc30*/  FFMA.FTZ R70, R70, UR41, -R12 ;  /* 0x0000002946467c23 */ /* 0x000fc6000801080c */
[----:B------:R-:W2:Y:S01]  /*cc40*/  MUFU.EX2 R46, R46 ;  /* 0x0000002e002e7308 */ /* 0x000ea20000000800 */
[--C-:B------:R-:W-:Y:S01]  /*cc50*/  FFMA.FTZ R71, R71, UR41, -R12.reuse ;  /* 0x0000002947477c23 */ /* 0x100fe2000801080c */
[--C-:B------:R-:W-:Y:S01]  /*cc60*/  FFMA.FTZ R59, R74, UR41, -R12.reuse ;  /* 0x000000294a3b7c23 */ /* 0x100fe2000801080c */
[--C-:B------:R-:W-:Y:S01]  /*cc70*/  FFMA.FTZ R75, R75, UR41, -R12.reuse ;  /* 0x000000294b4b7c23 */ /* 0x100fe2000801080c */
[--C-:B------:R-:W-:Y:S01]  /*cc80*/  FFMA.FTZ R78, R78, UR41, -R12.reuse ;  /* 0x000000294e4e7c23 */ /* 0x100fe2000801080c */
[--C-:B------:R-:W-:Y:S01]  /*cc90*/  FFMA.FTZ R79, R79, UR41, -R12.reuse ;  /* 0x000000294f4f7c23 */ /* 0x100fe2000801080c */
[--C-:B------:R-:W-:Y:S01]  /*cca0*/  FFMA.FTZ R82, R82, UR41, -R12.reuse ;  /* 0x0000002952527c23 */ /* 0x100fe2000801080c */
[--C-:B------:R-:W-:Y:S01]  /*ccb0*/  FFMA.FTZ R83, R83, UR41, -R12.reuse ;  /* 0x0000002953537c23 */ /* 0x100fe2000801080c */
[----:B------:R-:W2:Y:S01]  /*ccc0*/  MUFU.EX2 R26, R26 ;  /* 0x0000001a001a7308 */ /* 0x000ea20000000800 */
[--C-:B------:R-:W-:Y:S01]  /*ccd0*/  FFMA.FTZ R86, R86, UR41, -R12.reuse ;  /* 0x0000002956567c23 */ /* 0x100fe2000801080c */
[----:B------:R-:W-:Y:S01]  /*cce0*/  FFMA.FTZ R87, R87, UR41, -R12 ;  /* 0x0000002957577c23 */ /* 0x000fe2000801080c */
[----:B-1----:R-:W-:Y:S01]  /*ccf0*/  FADD.FTZ R12, R8, R13 ;  /* 0x0000000d080c7221 */ /* 0x002fe20000010000 */
[----:B0-----:R-:W-:-:S04]  /*cd00*/  FADD.FTZ R10, R56, R11 ;  /* 0x0000000b380a7221 */ /* 0x001fc80000010000 */
[----:B------:R-:W0:Y:S01]  /*cd10*/  MUFU.EX2 R47, R47 ;  /* 0x0000002f002f7308 */ /* 0x000e220000000800 */
[----:B---3--:R-:W-:Y:S01]  /*cd20*/  FADD.FTZ R11, R89, R12 ;  /* 0x0000000c590b7221 */ /* 0x008fe20000010000 */
[----:B----4-:R-:W-:-:S06]  /*cd30*/  FADD.FTZ R10, R57, R10 ;  /* 0x0000000a390a7221 */ /* 0x010fcc0000010000 */
[----:B------:R-:W1:Y:S01]  /*cd40*/  MUFU.EX2 R30, R30 ;  /* 0x0000001e001e7308 */ /* 0x000e620000000800 */
[----:B------:R-:W-:Y:S01]  /*cd50*/  FADD.FTZ R12, R90, R11 ;  /* 0x0000000b5a0c7221 */ /* 0x000fe20000010000 */
[----:B------:R-:W-:-:S06]  /*cd60*/  FADD.FTZ R11, R43, R10 ;  /* 0x0000000a2b0b7221 */ /* 0x000fcc0000010000 */
[----:B------:R-:W3:Y:S01]  /*cd70*/  MUFU.EX2 R34, R34 ;  /* 0x0000002200227308 */ /* 0x000ee20000000800 */
[----:B--2---:R-:W-:Y:S01]  /*cd80*/  FADD.FTZ R13, R91, R12 ;  /* 0x0000000c5b0d7221 */ /* 0x004fe20000010000 */
[----:B------:R-:W-:-:S06]  /*cd90*/  FADD.FTZ R10, R46, R11 ;  /* 0x0000000b2e0a7221 */ /* 0x000fcc0000010000 */
[----:B------:R-:W2:Y:S08]  /*cda0*/  MUFU.EX2 R31, R31 ;  /* 0x0000001f001f7308 */ /* 0x000eb00000000800 */
[----:B------:R-:W4:Y:S01]  /*cdb0*/  MUFU.EX2 R39, R39 ;  /* 0x0000002700277308 */ /* 0x000f220000000800 */
[----:B------:R-:W-:Y:S01]  /*cdc0*/  FADD.FTZ R13, R26, R13 ;  /* 0x0000000d1a0d7221 */ /* 0x000fe20000010000 */
[----:B------:R-:W-:-:S06]  /*cdd0*/  F2FP.F16.F32.PACK_AB R4, R5, R4 ;  /* 0x000000040504723e */ /* 0x000fcc00000000ff */
[----:B------:R-:W4:Y:S01]  /*cde0*/  MUFU.EX2 R32, R32 ;  /* 0x0000002000207308 */ /* 0x000f220000000800 */
[----:B0-----:R-:W-:-:S07]  /*cdf0*/  FADD.FTZ R5, R47, R10 ;  /* 0x0000000a2f057221 */ /* 0x001fce0000010000 */
[----:B------:R-:W0:Y:S01]  /*ce00*/  MUFU.EX2 R42, R42 ;  /* 0x0000002a002a7308 */ /* 0x000e220000000800 */
[----:B-1----:R-:W-:Y:S01]  /*ce10*/  FADD.FTZ R12, R30, R13 ;  /* 0x0000000d1e0c7221 */ /* 0x002fe20000010000 */
[----:B---3--:R-:W-:-:S03]  /*ce20*/  FADD.FTZ R10, R34, R5 ;  /* 0x00000005220a7221 */ /* 0x008fc60000010000 */
[----:B--2---:R-:W-:Y:S01]  /*ce30*/  FADD.FTZ R11, R31, R12 ;  /* 0x0000000c1f0b7221 */ /* 0x004fe20000010000 */
[----:B----4-:R-:W-:-:S03]  /*ce40*/  FADD.FTZ R5, R39, R10 ;  /* 0x0000000a27057221 */ /* 0x010fc60000010000 */
[----:B------:R-:W-:Y:S01]  /*ce50*/  FADD.FTZ R12, R32, R11 ;  /* 0x0000000b200c7221 */ /* 0x000fe20000010000 */
[----:B0-----:R-:W-:Y:S01]  /*ce60*/  FADD.FTZ R11, R42, R5 ;  /* 0x000000052a0b7221 */ /* 0x001fe20000010000 */
[----:B------:R-:W-:Y:S02]  /*ce70*/  F2FP.F16.F32.PACK_AB R5, R35, R9 ;  /* 0x000000092305723e */ /* 0x000fe400000000ff */
[----:B------:R-:W2:Y:S01]  /*ce80*/  LDL R35, [R1+0x54] ;  /* 0x0000540001237983 */ /* 0x000ea20000100800 */
[----:B------:R-:W0:Y:S08]  /*ce90*/  MUFU.EX2 R33, R33 ;  /* 0x0000002100217308 */ /* 0x000e300000000800 */
[----:B------:R-:W1:Y:S08]  /*cea0*/  MUFU.EX2 R50, R50 ;  /* 0x0000003200327308 */ /* 0x000e700000000800 */
[----:B------:R-:W3:Y:S08]  /*ceb0*/  MUFU.EX2 R41, R41 ;  /* 0x0000002900297308 */ /* 0x000ef00000000800 */
[----:B------:R-:W4:Y:S01]  /*cec0*/  MUFU.EX2 R45, R45 ;  /* 0x0000002d002d7308 */ /* 0x000f220000000800 */
[----:B0-----:R-:W-:-:S07]  /*ced0*/  FADD.FTZ R12, R33, R12 ;  /* 0x0000000c210c7221 */ /* 0x001fce0000010000 */
[----:B------:R-:W0:Y:S08]  /*cee0*/  MUFU.EX2 R51, R51 ;  /* 0x0000003300337308 */ /* 0x000e300000000800 */
[----:B------:R-:W0:Y:S01]  /*cef0*/  MUFU.EX2 R49, R49 ;  /* 0x0000003100317308 */ /* 0x000e220000000800 */
[----:B-1----:R-:W-:Y:S01]  /*cf00*/  FADD.FTZ R11, R50, R11 ;  /* 0x0000000b320b7221 */ /* 0x002fe20000010000 */
[----:B---3--:R-:W-:-:S06]  /*cf10*/  FADD.FTZ R14, R41, R12 ;  /* 0x0000000c290e7221 */ /* 0x008fcc0000010000 */
[----:B------:R-:W1:Y:S08]  /*cf20*/  MUFU.EX2 R54, R54 ;  /* 0x0000003600367308 */ /* 0x000e700000000800 */
[----:B------:R-:W3:Y:S01]  /*cf30*/  MUFU.EX2 R27, R27 ;  /* 0x0000001b001b7308 */ /* 0x000ee20000000800 */
[----:B------:R-:W-:Y:S01]  /*cf40*/  FADD.FTZ R12, R20, R11 ;  /* 0x0000000b140c7221 */ /* 0x000fe20000010000 */
[----:B----4-:R-:W-:-:S06]  /*cf50*/  FADD.FTZ R14, R45, R14 ;  /* 0x0000000e2d0e7221 */ /* 0x010fcc0000010000 */
[----:B------:R-:W4:Y:S08]  /*cf60*/  MUFU.EX2 R60, R60 ;  /* 0x0000003c003c7308 */ /* 0x000f300000000800 */
[----:B------:R-:W4:Y:S01]  /*cf70*/  MUFU.EX2 R29, R29 ;  /* 0x0000001d001d7308 */ /* 0x000f220000000800 */
[----:B0-----:R-:W-:Y:S01]  /*cf80*/  FADD.FTZ R13, R51, R12 ;  /* 0x0000000c330d7221 */ /* 0x001fe20000010000 */
[----:B------:R-:W-:-:S06]  /*cf90*/  FADD.FTZ R14, R49, R14 ;  /* 0x0000000e310e7221 */ /* 0x000fcc0000010000 */
[----:B------:R-:W-:Y:S01]  /*cfa0*/  MUFU.EX2 R28, R28 ;  /* 0x0000001c001c7308 */ /* 0x000fe20000000800 */
[----:B------:R-:W-:-:S07]  /*cfb0*/  F2FP.F16.F32.PACK_AB R6, R7, R6 ;  /* 0x000000060706723e */ /* 0x000fce00000000ff */
[----:B------:R-:W0:Y:S01]  /*cfc0*/  MUFU.EX2 R55, R55 ;  /* 0x0000003700377308 */ /* 0x000e220000000800 */
[----:B------:R-:W-:Y:S01]  /*cfd0*/  F2FP.F16.F32.PACK_AB R7, R56, R38 ;  /* 0x000000263807723e */ /* 0x000fe200000000ff */
[----:B-1----:R-:W-:Y:S01]  /*cfe0*/  FADD.FTZ R13, R54, R13 ;  /* 0x0000000d360d7221 */ /* 0x002fe20000010000 */
[----:B---3--:R-:W-:-:S05]  /*cff0*/  FADD.FTZ R38, R27, R14 ;  /* 0x0000000e1b267221 */ /* 0x008fca0000010000 */
[----:B------:R-:W-:Y:S01]  /*d000*/  MUFU.EX2 R36, R36 ;  /* 0x0000002400247308 */ /* 0x000fe20000000800 */
[----:B------:R-:W-:-:S07]  /*d010*/  F2FP.F16.F32.PACK_AB R12, R30, R26 ;  /* 0x0000001a1e0c723e */ /* 0x000fce00000000ff */
[----:B------:R-:W1:Y:S01]  /*d020*/  MUFU.EX2 R58, R58 ;  /* 0x0000003a003a7308 */ /* 0x000e620000000800 */
[----:B----4-:R-:W-:Y:S01]  /*d030*/  FADD.FTZ R26, R60, R13 ;  /* 0x0000000d3c1a7221 */ /* 0x010fe20000010000 */
[----:B------:R-:W-:Y:S01]  /*d040*/  FADD.FTZ R13, R29, R38 ;  /* 0x000000261d0d7221 */ /* 0x000fe20000010000 */
[----:B------:R-:W-:-:S05]  /*d050*/  F2FP.F16.F32.PACK_AB R8, R89, R8 ;  /* 0x000000085908723e */ /* 0x000fca00000000ff */
[----:B------:R-:W-:Y:S01]  /*d060*/  MUFU.EX2 R21, R70 ;  /* 0x0000004600157308 */ /* 0x000fe20000000800 */
[----:B------:R-:W-:Y:S01]  /*d070*/  F2FP.F16.F32.PACK_AB R10, R91, R90 ;  /* 0x0000005a5b0a723e */ /* 0x000fe200000000ff */
[----:B------:R0:W-:Y:S01]  /*d080*/  STSM.16.M88.4 [R95], R4 ;  /* 0x000000045f007844 */ /* 0x0001e20000000200 */
[----:B------:R-:W-:-:S05]  /*d090*/  F2FP.F16.F32.PACK_AB R9, R43, R57 ;  /* 0x000000392b09723e */ /* 0x000fca00000000ff */
[----:B------:R-:W3:Y:S01]  /*d0a0*/  MUFU.EX2 R24, R71 ;  /* 0x0000004700187308 */ /* 0x000ee20000000800 */
[----:B------:R-:W-:Y:S02]  /*d0b0*/  F2FP.F16.F32.PACK_AB R11, R47, R46 ;  /* 0x0000002e2f0b723e */ /* 0x000fe400000000ff */
[----:B------:R-:W-:Y:S02]  /*d0c0*/  F2FP.F16.F32.PACK_AB R14, R32, R31 ;  /* 0x0000001f200e723e */ /* 0x000fe400000000ff */
[----:B------:R-:W-:Y:S01]  /*d0d0*/  F2FP.F16.F32.PACK_AB R15, R50, R42 ;  /* 0x0000002a320f723e */ /* 0x000fe200000000ff */
[----:B------:R1:W-:Y:S01]  /*d0e0*/  STSM.16.M88.4 [R93], R8 ;  /* 0x000000085d007844 */ /* 0x0003e20000000200 */
[----:B0-----:R-:W-:Y:S01]  /*d0f0*/  FADD.FTZ R5, R55, R26 ;  /* 0x0000001a37057221 */ /* 0x001fe20000010000 */
[----:B------:R-:W-:Y:S01]  /*d100*/  FADD.FTZ R7, R28, R13 ;  /* 0x0000000d1c077221 */ /* 0x000fe20000010000 */
[----:B------:R-:W-:Y:S02]  /*d110*/  F2FP.F16.F32.PACK_AB R13, R39, R34 ;  /* 0x00000022270d723e */ /* 0x000fe400000000ff */
[----:B------:R-:W-:-:S02]  /*d120*/  F2FP.F16.F32.PACK_AB R4, R41, R33 ;  /* 0x000000212904723e */ /* 0x000fc400000000ff */
[----:B------:R-:W-:Y:S01]  /*d130*/  F2FP.F16.F32.PACK_AB R6, R49, R45 ;  /* 0x0000002d3106723e */ /* 0x000fe200000000ff */
[----:B------:R-:W-:Y:S01]  /*d140*/  STSM.16.M88.4 [R92], R12 ;  /* 0x0000000c5c007844 */ /* 0x000fe20000000200 */
[----:B-1----:R-:W-:Y:S01]  /*d150*/  FADD.FTZ R8, R58, R5 ;  /* 0x000000053a087221 */ /* 0x002fe20000010000 */
[----:B------:R-:W-:Y:S01]  /*d160*/  FADD.FTZ R10, R36, R7 ;  /* 0x00000007240a7221 */ /* 0x000fe20000010000 */
[----:B------:R-:W-:Y:S02]  /*d170*/  F2FP.F16.F32.PACK_AB R5, R51, R20 ;  /* 0x000000143305723e */ /* 0x000fe400000000ff */
[----:B------:R-:W-:-:S05]  /*d180*/  F2FP.F16.F32.PACK_AB R7, R60, R54 ;  /* 0x000000363c07723e */ /* 0x000fca00000000ff */
[----:B------:R0:W-:Y:S02]  /*d190*/  STSM.16.M88.4 [R94+0x27800], R4 ;  /* 0x027800045e007844 */ /* 0x0001e40000000200 */
[----:B0-----:R-:W-:Y:S02]  /*d1a0*/  F2FP.F16.F32.PACK_AB R4, R29, R27 ;  /* 0x0000001b1d04723e */ /* 0x001fe400000000ff */
[----:B------:R-:W-:Y:S02]  /*d1b0*/  F2FP.F16.F32.PACK_AB R6, R36, R28 ;  /* 0x0000001c2406723e */ /* 0x000fe400000000ff */
[----:B------:R-:W-:Y:S02]  /*d1c0*/  F2FP.F16.F32.PACK_AB R5, R58, R55 ;  /* 0x000000373a05723e */ /* 0x000fe400000000ff */
[----:B---3--:R-:W-:-:S05]  /*d1d0*/  F2FP.F16.F32.PACK_AB R7, R24, R21 ;  /* 0x000000151807723e */ /* 0x008fca00000000ff */
[----:B--2---:R0:W-:Y:S04]  /*d1e0*/  STSM.16.M88.4 [R35], R4 ;  /* 0x0000000423007844 */ /* 0x0041e80000000200 */
[----:B0-----:R-:W2:Y:S01]  /*d1f0*/  LDL R4, [R1+0x3c] ;  /* 0x00003c0001047983 */ /* 0x001ea20000100800 */
[----:B------:R-:W0:Y:S01]  /*d200*/  MUFU.EX2 R59, R59 ;  /* 0x0000003b003b7308 */ /* 0x000e220000000800 */
[----:B------:R-:W-:-:S07]  /*d210*/  FADD.FTZ R9, R21, R8 ;  /* 0x0000000815097221 */ /* 0x000fce0000010000 */
[----:B------:R-:W1:Y:S08]  /*d220*/  MUFU.EX2 R37, R37 ;  /* 0x0000002500257308 */ /* 0x000e700000000800 */
[----:B------:R-:W3:Y:S01]  /*d230*/  MUFU.EX2 R75, R75 ;  /* 0x0000004b004b7308 */ /* 0x000ee20000000800 */
[----:B------:R-:W-:-:S07]  /*d240*/  FADD.FTZ R8, R24, R9 ;  /* 0x0000000918087221 */ /* 0x000fce0000010000 */
[----:B------:R-:W4:Y:S08]  /*d250*/  MUFU.EX2 R40, R40 ;  /* 0x0000002800287308 */ /* 0x000f300000000800 */
        /* <DEDUP_REMOVED lines=8> */
[----:B----4-:R-:W-:Y:S01]  /*d2e0*/  FADD.FTZ R11, R40, R11 ;  /* 0x0000000b280b7221 */ /* 0x010fe20000010000 */
[----:B------:R-:W-:-:S06]  /*d2f0*/  FADD.FTZ R20, R78, R9 ;  /* 0x000000094e147221 */ /* 0x000fcc0000010000 */
[----:B------:R-:W4:Y:S08]  /*d300*/  MUFU.EX2 R52, R52 ;  /* 0x0000003400347308 */ /* 0x000f300000000800 */
[----:B------:R-:W4:Y:S01]  /*d310*/  MUFU.EX2 R83, R83 ;  /* 0x0000005300537308 */ /* 0x000f220000000800 */
[----:B0-----:R-:W-:-:S07]  /*d320*/  FADD.FTZ R11, R44, R11 ;  /* 0x0000000b2c0b7221 */ /* 0x001fce0000010000 */
[----:B------:R-:W0:Y:S08]  /*d330*/  MUFU.EX2 R53, R53 ;  /* 0x0000003500357308 */ /* 0x000e300000000800 */
[----:B------:R-:W-:Y:S08]  /*d340*/  MUFU.EX2 R25, R25 ;  /* 0x0000001900197308 */ /* 0x000ff00000000800 */
[----:B------:R-:W0:Y:S08]  /*d350*/  MUFU.EX2 R141, R141 ;  /* 0x0000008d008d7308 */ /* 0x000e300000000800 */
[----:B------:R-:W-:Y:S08]  /*d360*/  MUFU.EX2 R86, R86 ;  /* 0x0000005600567308 */ /* 0x000ff00000000800 */
[----:B------:R-:W0:Y:S01]  /*d370*/  MUFU.EX2 R87, R87 ;  /* 0x0000005700577308 */ /* 0x000e220000000800 */
[----:B------:R-:W-:Y:S01]  /*d380*/  FADD.FTZ R9, R79, R20 ;  /* 0x000000144f097221 */ /* 0x000fe20000010000 */
[----:B-1----:R-:W-:-:S03]  /*d390*/  FADD.FTZ R11, R48, R11 ;  /* 0x0000000b300b7221 */ /* 0x002fc60000010000 */
[----:B---3--:R-:W-:Y:S01]  /*d3a0*/  FADD.FTZ R14, R82, R9 ;  /* 0x00000009520e7221 */ /* 0x008fe20000010000 */
[----:B----4-:R-:W-:Y:S01]  /*d3b0*/  FADD.FTZ R26, R52, R11 ;  /* 0x0000000b341a7221 */ /* 0x010fe20000010000 */
[----:B------:R-:W-:Y:S02]  /*d3c0*/  F2FP.F16.F32.PACK_AB R8, R40, R37 ;  /* 0x000000252808723e */ /* 0x000fe400000000ff */
[----:B------:R-:W-:Y:S01]  /*d3d0*/  F2FP.F16.F32.PACK_AB R10, R48, R44 ;  /* 0x0000002c300a723e */ /* 0x000fe200000000ff */
[----:B------:R-:W-:Y:S01]  /*d3e0*/  FADD.FTZ R21, R83, R14 ;  /* 0x0000000e53157221 */ /* 0x000fe20000010000 */
[----:B------:R-:W-:Y:S02]  /*d3f0*/  F2FP.F16.F32.PACK_AB R9, R75, R59 ;  /* 0x0000003b4b09723e */ /* 0x000fe400000000ff */
[----:B------:R-:W-:Y:S02]  /*d400*/  F2FP.F16.F32.PACK_AB R11, R79, R78 ;  /* 0x0000004e4f0b723e */ /* 0x000fe400000000ff */
[----:B0-----:R-:W-:-:S02]  /*d410*/  F2FP.F16.F32.PACK_AB R12, R53, R52 ;  /* 0x00000034350c723e */ /* 0x001fc400000000ff */
[----:B------:R-:W-:Y:S02]  /*d420*/  F2FP.F16.F32.PACK_AB R13, R83, R82 ;  /* 0x00000052530d723e */ /* 0x000fe400000000ff */
[----:B------:R-:W-:Y:S02]  /*d430*/  F2FP.F16.F32.PACK_AB R14, R141, R25 ;  /* 0x000000198d0e723e */ /* 0x000fe400000000ff */
[----:B------:R-:W-:Y:S01]  /*d440*/  F2FP.F16.F32.PACK_AB R15, R87, R86 ;  /* 0x00000056570f723e */ /* 0x000fe200000000ff */
[----:B------:R0:W-:Y:S04]  /*d450*/  STSM.16.M88.4 [R93+0x6000], R8 ;  /* 0x006000085d007844 */ /* 0x0001e80000000200 */
[----:B------:R1:W-:Y:S01]  /*d460*/  STSM.16.M88.4 [R92+0x6000], R12 ;  /* 0x0060000c5c007844 */ /* 0x0003e20000000200 */
[----:B------:R3:W-:Y:S06]  /*d470*/  MEMBAR.ALL.CTA ;  /* 0x0000000000007992 */ /* 0x0007ec0000008000 */
[----:B---3--:R-:W3:Y:S01]  /*d480*/  FENCE.VIEW.ASYNC.S ;  /* 0x00000000000073c6 */ /* 0x008ee20000000000 */
[----:B------:R-:W-:-:S02]  /*d490*/  VIADD R20, R88, 0xfffffffe ;  /* 0xfffffffe58147836 */ /* 0x000fc40000000000 */
[----:B------:R-:W-:Y:S01]  /*d4a0*/  FADD.FTZ R26, R53, R26 ;  /* 0x0000001a351a7221 */ /* 0x000fe20000010000 */
[----:B------:R-:W-:-:S03]  /*d4b0*/  FADD.FTZ R86, R86, R21 ;  /* 0x0000001556567221 */ /* 0x000fc60000010000 */
[----:B------:R-:W-:Y:S01]  /*d4c0*/  FADD.FTZ R26, R25, R26 ;  /* 0x0000001a191a7221 */ /* 0x000fe20000010000 */
[----:B------:R-:W-:Y:S01]  /*d4d0*/  FADD.FTZ R21, R87, R86 ;  /* 0x0000005657157221 */ /* 0x000fe20000010000 */
[--C-:B------:R-:W-:Y:S01]  /*d4e0*/  IMAD.MOV.U32 R134, RZ, RZ, R135.reuse ;  /* 0x000000ffff867224 */ /* 0x100fe200078e0087 */
[-C--:B------:R-:W-:Y:S01]  /*d4f0*/  MOV R130, R135.reuse ;  /* 0x0000008700827202 */ /* 0x080fe20000000f00 */
[----:B------:R-:W-:Y:S01]  /*d500*/  FADD.FTZ R141, R141, R26 ;  /* 0x0000001a8d8d7221 */ /* 0x000fe20000010000 */
[--C-:B------:R-:W-:Y:S01]  /*d510*/  IMAD.MOV.U32 R133, RZ, RZ, R135.reuse ;  /* 0x000000ffff857224 */ /* 0x100fe200078e0087 */
[-C--:B------:R-:W-:Y:S01]  /*d520*/  MOV R124, R135.reuse ;  /* 0x00000087007c7202 */ /* 0x080fe20000000f00 */
        /* <DEDUP_REMOVED lines=11> */
[----:B------:R-:W-:Y:S01]  /*d5e0*/  MOV R88, R135 ;  /* 0x0000008700587202 */ /* 0x000fe20000000f00 */
[----:B------:R-:W-:-:S02]  /*d5f0*/  IMAD.MOV.U32 R125, RZ, RZ, R135 ;  /* 0x000000ffff7d7224 */ /* 0x000fc400078e0087 */
[--C-:B------:R-:W-:Y:S02]  /*d600*/  IMAD.MOV.U32 R123, RZ, RZ, R135.reuse ;  /* 0x000000ffff7b7224 */ /* 0x100fe400078e0087 */
[--C-:B------:R-:W-:Y:S02]  /*d610*/  IMAD.MOV.U32 R122, RZ, RZ, R135.reuse ;  /* 0x000000ffff7a7224 */ /* 0x100fe400078e0087 */
[--C-:B------:R-:W-:Y:S02]  /*d620*/  IMAD.MOV.U32 R121, RZ, RZ, R135.reuse ;  /* 0x000000ffff797224 */ /* 0x100fe400078e0087 */
[--C-:B------:R-:W-:Y:S02]  /*d630*/  IMAD.MOV.U32 R120, RZ, RZ, R135.reuse ;  /* 0x000000ffff787224 */ /* 0x100fe400078e0087 */
[--C-:B------:R-:W-:Y:S02]  /*d640*/  IMAD.MOV.U32 R119, RZ, RZ, R135.reuse ;  /* 0x000000ffff777224 */ /* 0x100fe400078e0087 */
        /* <DEDUP_REMOVED lines=20> */
[--C-:B0-----:R-:W-:Y:S02]  /*d790*/  IMAD.MOV.U32 R93, RZ, RZ, R135.reuse ;  /* 0x000000ffff5d7224 */ /* 0x101fe400078e0087 */
[--C-:B-1----:R-:W-:Y:S02]  /*d7a0*/  IMAD.MOV.U32 R92, RZ, RZ, R135.reuse ;  /* 0x000000ffff5c7224 */ /* 0x102fe400078e0087 */
[--C-:B------:R-:W-:Y:S02]  /*d7b0*/  IMAD.MOV.U32 R91, RZ, RZ, R135.reuse ;  /* 0x000000ffff5b7224 */ /* 0x100fe400078e0087 */
[--C-:B------:R-:W-:Y:S02]  /*d7c0*/  IMAD.MOV.U32 R90, RZ, RZ, R135.reuse ;  /* 0x000000ffff5a7224 */ /* 0x100fe400078e0087 */
[----:B------:R-:W-:Y:S01]  /*d7d0*/  IMAD.MOV.U32 R89, RZ, RZ, R135 ;  /* 0x000000ffff597224 */ /* 0x000fe200078e0087 */
[----:B--2---:R-:W-:Y:S01]  /*d7e0*/  ISETP.GE.AND P1, PT, R20, R4, PT ;  /* 0x000000041400720c */ /* 0x004fe20003f26270 */
[----:B---3--:R-:W-:-:S12]  /*d7f0*/  NOP ;  /* 0x0000000000007918 */ /* 0x008fd80000000000 */
[----:B------:R-:W-:Y:S05]  /*d800*/  @!P1 BRA `(.L_x_511) ;  /* 0x00000024009c9947 */ /* 0x000fea0003800000 */
[----:B------:R-:W-:Y:S01]  /*d810*/  IMAD.MOV.U32 R6, RZ, RZ, R3 ;  /* 0x000000ffff067224 */ /* 0x000fe200078e0003 */
[----:B------:R-:W-:Y:S01]  /*d820*/  CS2R R134, SRZ ;  /* 0x0000000000867805 */ /* 0x000fe2000001ff00 */
[----:B------:R-:W-:Y:S01]  /*d830*/  IMAD.MOV.U32 R7, RZ, RZ, R0 ;  /* 0x000000ffff077224 */ /* 0x000fe200078e0000 */
[----:B------:R-:W-:Y:S01]  /*d840*/  CS2R R132, SRZ ;  /* 0x0000000000847805 */ /* 0x000fe2000001ff00 */
[----:B------:R-:W-:Y:S01]  /*d850*/  IMAD.MOV.U32 R5, RZ, RZ, R151 ;  /* 0x000000ffff057224 */ /* 0x000fe200078e0097 */
[----:B------:R-:W-:Y:S01]  /*d860*/  CS2R R130, SRZ ;  /* 0x0000000000827805 */ /* 0x000fe2000001ff00 */
[----:B------:R-:W-:Y:S01]  /*d870*/  IMAD.MOV.U32 R4, RZ, RZ, R140 ;  /* 0x000000ffff047224 */ /* 0x000fe200078e008c */
        /* <DEDUP_REMOVED lines=20> */
[----:B------:R-:W-:-:S07]  /*d9c0*/  CS2R R88, SRZ ;  /* 0x0000000000587805 */ /* 0x000fce000001ff00 */
.L_x_523:
[----:B------:R-:W2:Y:S01]  /*d9d0*/  LDL R3, [R1+0x40] ;  /* 0x0000400001037983 */ /* 0x000ea20000100800 */
[----:B------:R-:W-:Y:S01]  /*d9e0*/  ISETP.NE.AND P1, PT, R4, 0x1, PT ;  /* 0x000000010400780c */ /* 0x000fe20003f25270 */
[----:B------:R-:W-:Y:S05]  /*d9f0*/  YIELD ;  /* 0x0000000000007946 */ /* 0x000fea0003800000 */
[----:B------:R-:W-:-:S04]  /*da00*/  SEL R0, RZ, 0x1, P1 ;  /* 0x00000001ff007807 */ /* 0x000fc80000800000 */
[----:B------:R-:W-:Y:S02]  /*da10*/  LOP3.LUT R151, R5, R0, RZ, 0x3c, !PT ;  /* 0x0000000005977212 */ /* 0x000fe400078e3cff */
[----:B--2---:R-:W-:-:S13]  /*da20*/  ISETP.NE.AND P1, PT, R3, RZ, PT ;  /* 0x000000ff0300720c */ /* 0x004fda0003f25270 */
[----:B------:R-:W-:Y:S05]  /*da30*/  @P1 BRA `(.L_x_512) ;  /* 0x00000000003c1947 */ /* 0x000fea0003800000 */
[----:B------:R-:W-:Y:S05]  /*da40*/  @!P0 BRA `(.L_x_513) ;  /* 0x0000000000048947 */ /* 0x000fea0003800000 */
[----:B------:R-:W-:Y:S01]  /*da50*/  BPT.TRAP 0x1 ;  /* 0x000000040000795c */ /* 0x000fe20000300000 */
.L_x_513:
[----:B------:R-:W-:-:S05]  /*da60*/  VIADD R0, R4, 0x1 ;  /* 0x0000000104007836 */ /* 0x000fca0000000000 */
[----:B------:R-:W-:-:S04]  /*da70*/  ISETP.NE.AND P2, PT, R0, 0x2, PT ;  /* 0x000000020000780c */ /* 0x000fc80003f45270 */
[----:B------:R-:W-:Y:S02]  /*da80*/  SEL R3, R0, RZ, P2 ;  /* 0x000000ff00037207 */ /* 0x000fe40001000000 */
[----:B------:R-:W-:Y:S02]  /*da90*/  SHF.L.U32 R0, R151, 0x1f, RZ ;  /* 0x0000001f97007819 */ /* 0x000fe400000006ff */
[----:B------:R-:W-:-:S04]  /*daa0*/  LEA R3, R3, R2, 0x3 ;  /* 0x0000000203037211 */ /* 0x000fc800078e18ff */
[----:B------:R0:W1:Y:S01]  /*dab0*/  SYNCS.PHASECHK.TRANS64.TRYWAIT P2, [R3+URZ+0x2d830], R0 ;  /* 0x02d83000030075a7 */ /* 0x000062000804017f */
[----:B------:R-:W-:Y:S05]  /*dac0*/  @!P0 BRA `(.L_x_514) ;  /* 0x0000000000048947 */ /* 0x000fea0003800000 */
[----:B------:R-:W-:Y:S01]  /*dad0*/  BPT.TRAP 0x1 ;  /* 0x000000040000795c */ /* 0x000fe20000300000 */
.L_x_514:
[----:B------:R-:W-:Y:S04]  /*dae0*/  BSSY B0, `(.L_x_512) ;  /* 0x0000004000007945 */ /* 0x000fe80003800000 */
[----:B-1----:R-:W-:Y:S05]  /*daf0*/  @P2 BRA `(.L_x_515) ;  /* 0x0000000000082947 */ /* 0x002fea0003800000 */
[----:B------:R-:W1:Y:S02]  /*db00*/  SYNCS.PHASECHK.TRANS64.TRYWAIT P2, [R3+URZ+0x2d830], R0 ;  /* 0x02d83000030075a7 */ /* 0x000e64000804017f */
[----:B-1----:R-:W-:Y:S05]  /*db10*/  @!P2 BRA `(.L_x_516) ;  /* 0x000000d400d0a947 */ /* 0x002fea0003800000 */
.L_x_515:
[----:B------:R-:W-:Y:S05]  /*db20*/  BSYNC B0 ;  /* 0x0000000000007941 */ /* 0x000fea0003800000 */
.L_x_512:
[----:B01----:R-:W2:Y:S01]  /*db30*/  LDL R3, [R1+0x44] ;  /* 0x0000440001037983 */ /* 0x003ea20000100800 */
[----:B------:R-:W-:Y:S01]  /*db40*/  VIADD R140, R4, 0x1 ;  /* 0x00000001048c7836 */ /* 0x000fe20000000000 */
[----:B------:R-:W0:Y:S04]  /*db50*/  S2R R0, SR_TID.X ;  /* 0x0000000000007919 */ /* 0x000e280000002100 */
[----:B------:R-:W-:-:S04]  /*db60*/  ISETP.NE.AND P2, PT, R140, 0x2, PT ;  /* 0x000000028c00780c */ /* 0x000fc80003f45270 */
[----:B------:R-:W-:Y:S01]  /*db70*/  SEL R140, R140, RZ, P2 ;  /* 0x000000ff8c8c7207 */ /* 0x000fe20001000000 */
[----:B------:R-:W-:Y:S05]  /*db80*/  WARPSYNC.ALL ;  /* 0x0000000000007948 */ /* 0x000fea0003800000 */
[----:B------:R-:W-:-:S05]  /*db90*/  IMAD.MOV.U32 R9, RZ, RZ, -0x7fffffe0 ;  /* 0x80000020ff097424 */ /* 0x000fca00078e00ff */
[C---:B------:R-:W-:Y:S02]  /*dba0*/  R2UR UR7, R9.reuse ;  /* 0x00000000090772ca */ /* 0x040fe400000e0000 */
[----:B------:R-:W-:Y:S01]  /*dbb0*/  R2UR UR27, R9 ;  /* 0x00000000091b72ca */ /* 0x000fe200000e0000 */
[----:B------:R-:W-:-:S05]  /*dbc0*/  IMAD.MOV.U32 R15, RZ, RZ, -0x7fffffe0 ;  /* 0x80000020ff0f7424 */ /* 0x000fca00078e00ff */
[----:B------:R-:W-:Y:S02]  /*dbd0*/  R2UR UR23, R15 ;  /* 0x000000000f1772ca */ /* 0x000fe400000e0000 */
[----:B0-----:R-:W-:-:S05]  /*dbe0*/  SHF.R.U32.HI R0, RZ, 0x7, R0 ;  /* 0x00000007ff007819 */ /* 0x001fca0000011600 */
[----:B------:R-:W-:-:S05]  /*dbf0*/  VIADD R0, R0, 0x8 ;  /* 0x0000000800007836 */ /* 0x000fca0000000000 */
[----:B------:R0:W-:Y:S01]  /*dc00*/  BAR.SYNC.DEFER_BLOCKING R0, 0x100 ;  /* 0x000400000000751d */ /* 0x0001e20000010000 */
[----:B------:R-:W-:Y:S02]  /*dc10*/  R2UR UR4, R148 ;  /* 0x00000000940472ca */ /* 0x000fe400000e0000 */
[----:B------:R-:W-:-:S03]  /*dc20*/  R2UR UR5, R149 ;  /* 0x00000000950572ca */ /* 0x000fc600000e0000 */
[----:B------:R-:W-:Y:S01]  /*dc30*/  WARPGROUP.ARRIVE ;  /* 0x00000000000079c5 */ /* 0x000fe20000000000 */
[----:B--2---:R-:W-:-:S04]  /*dc40*/  IMAD R8, R140, 0x600, R3 ;  /* 0x000006008c087824 */ /* 0x004fc800078e0203 */
[C---:B------:R-:W-:Y:S01]  /*dc50*/  VIADD R12, R8.reuse, 0x2 ;  /* 0x00000002080c7836 */ /* 0x040fe20000000000 */
[C---:B------:R-:W-:Y:S01]  /*dc60*/  R2UR UR6, R8.reuse ;  /* 0x00000000080672ca */ /* 0x040fe200000e0000 */
[C---:B------:R-:W-:Y:S02]  /*dc70*/  VIADD R10, R8.reuse, 0x200 ;  /* 0x00000200080a7836 */ /* 0x040fe40000000000 */
[----:B------:R-:W-:Y:S01]  /*dc80*/  VIADD R14, R8, 0x400 ;  /* 0x00000400080e7836 */ /* 0x000fe20000000000 */
[----:B------:R-:W-:Y:S01]  /*dc90*/  R2UR UR10, R12 ;  /* 0x000000000c0a72ca */ /* 0x000fe200000e0000 */
[C---:B------:R-:W-:Y:S02]  /*dca0*/  VIADD R12, R8.reuse, 0x202 ;  /* 0x00000202080c7836 */ /* 0x040fe40000000000 */
[----:B------:R-:W-:-:S05]  /*dcb0*/  VIADD R8, R8, 0x402 ;  /* 0x0000040208087836 */ /* 0x000fca0000000000 */
[----:B------:R-:W-:Y:S01]  /*dcc0*/  R2UR UR26, R8 ;  /* 0x00000000081a72ca */ /* 0x000fe200000e0000 */
[----:B------:R-:W-:Y:S01]  /*dcd0*/  HGMMA.64x128x16.F32 R24, gdesc[UR4], RZ, !UPT, gsb0 ;  /* 0x01e00000041879f0 */ /* 0x000fe2000c0008ff */
[----:B------:R-:W2:Y:S01]  /*dce0*/  LDL.64 R8, [R1+0x18] ;  /* 0x0000180001087983 */ /* 0x000ea20000100a00 */
[----:B------:R-:W-:-:S03]  /*dcf0*/  R2UR UR22, R14 ;  /* 0x000000000e1672ca */ /* 0x000fc600000e0000 */
[----:B------:R-:W3:Y:S01]  /*dd00*/  LDL.64 R14, [R1+0x10] ;  /* 0x00001000010e7983 */ /* 0x000ee20000100a00 */
[----:B------:R-:W-:Y:S02]  /*dd10*/  MOV R13, 0x80000020 ;  /* 0x80000020000d7802 */ /* 0x000fe40000000f00 */
[----:B------:R-:W-:Y:S02]  /*dd20*/  R2UR UR18, R12 ;  /* 0x000000000c1272ca */ /* 0x000fe400000e0000 */
[C---:B------:R-:W-:Y:S02]  /*dd30*/  R2UR UR11, R13.reuse ;  /* 0x000000000d0b72ca */ /* 0x040fe400000e0000 */
[----:B------:R-:W-:Y:S02]  /*dd40*/  R2UR UR19, R13 ;  /* 0x000000000d1372ca */ /* 0x000fe400000e0000 */
[----:B------:R-:W4:Y:S01]  /*dd50*/  LDL.64 R12, [R1+0x8] ;  /* 0x00000800010c7983 */ /* 0x000f220000100a00 */
[----:B------:R-:W-:Y:S01]  /*dd60*/  IMAD.MOV.U32 R11, RZ, RZ, -0x7fffffe0 ;  /* 0x80000020ff0b7424 */ /* 0x000fe200078e00ff */
[----:B------:R-:W-:-:S04]  /*dd70*/  R2UR UR14, R10 ;  /* 0x000000000a0e72ca */ /* 0x000fc800000e0000 */
[----:B------:R-:W-:Y:S02]  /*dd80*/  R2UR UR15, R11 ;  /* 0x000000000b0f72ca */ /* 0x000fe400000e0000 */
[----:B------:R-:W5:Y:S01]  /*dd90*/  LDL.64 R10, [R1] ;  /* 0x00000000010a7983 */ /* 0x000f620000100a00 */
[----:B------:R-:W-:Y:S02]  /*dda0*/  WARPGROUP.DEPBAR.LE gsb0, 0x0 ;  /* 0x00008000000079c5 */ /* 0x000fe40000010000 */
[----:B------:R-:W-:Y:S01]  /*ddb0*/  WARPGROUP.ARRIVE ;  /* 0x00000000000079c5 */ /* 0x000fe20000000000 */
[----:B--2---:R-:W-:Y:S02]  /*ddc0*/  R2UR UR8, R8 ;  /* 0x00000000080872ca */ /* 0x004fe400000e0000 */
[----:B------:R-:W-:-:S13]  /*ddd0*/  R2UR UR9, R9 ;  /* 0x00000000090972ca */ /* 0x000fda00000e0000 */
[----:B------:R-:W-:Y:S01]  /*dde0*/  HGMMA.64x128x16.F32 R24, gdesc[UR8], R24, gsb0 ;  /* 0x01e00000081879f0 */ /* 0x000fe20008000818 */
[----:B---3--:R-:W-:Y:S02]  /*ddf0*/  R2UR UR12, R14 ;  /* 0x000000000e0c72ca */ /* 0x008fe400000e0000 */
[----:B------:R-:W-:Y:S02]  /*de00*/  R2UR UR13, R15 ;  /* 0x000000000f0d72ca */ /* 0x000fe400000e0000 */
[----:B----4-:R-:W-:Y:S02]  /*de10*/  R2UR UR16, R12 ;  /* 0x000000000c1072ca */ /* 0x010fe400000e0000 */
[----:B------:R-:W-:Y:S01]  /*de20*/  R2UR UR17, R13 ;  /* 0x000000000d1172ca */ /* 0x000fe200000e0000 */
[----:B------:R-:W-:Y:S02]  /*de30*/  WARPGROUP.DEPBAR.LE gsb0, 0x0 ;  /* 0x00008000000079c5 */ /* 0x000fe40000010000 */
[----:B------:R-:W-:-:S06]  /*de40*/  WARPGROUP.ARRIVE ;  /* 0x00000000000079c5 */ /* 0x000fcc0000000000 */
[----:B------:R-:W-:Y:S01]  /*de50*/  HGMMA.64x128x16.F32 R24, gdesc[UR12], R24, gsb0 ;  /* 0x01e000000c1879f0 */ /* 0x000fe20008000818 */
[----:B-----5:R-:W-:Y:S02]  /*de60*/  R2UR UR20, R10 ;  /* 0x000000000a1472ca */ /* 0x020fe400000e0000 */
[----:B------:R-:W-:Y:S01]  /*de70*/  R2UR UR21, R11 ;  /* 0x000000000b1572ca */ /* 0x000fe200000e0000 */
[----:B------:R-:W-:Y:S02]  /*de80*/  WARPGROUP.DEPBAR.LE gsb0, 0x0 ;  /* 0x00008000000079c5 */ /* 0x000fe40000010000 */
[----:B------:R-:W-:-:S06]  /*de90*/  WARPGROUP.ARRIVE ;  /* 0x00000000000079c5 */ /* 0x000fcc0000000000 */
[----:B------:R-:W-:Y:S01]  /*dea0*/  HGMMA.64x128x16.F32 R24, gdesc[UR16], R24, gsb0 ;  /* 0x01e00000101879f0 */ /* 0x000fe20008000818 */
[----:B------:R-:W-:Y:S02]  /*deb0*/  R2UR UR24, R156 ;  /* 0x000000009c1872ca */ /* 0x000fe400000e0000 */
[----:B------:R-:W-:Y:S01]  /*dec0*/  R2UR UR25, R157 ;  /* 0x000000009d1972ca */ /* 0x000fe200000e0000 */
[----:B------:R-:W-:Y:S02]  /*ded0*/  WARPGROUP.DEPBAR.LE gsb0, 0x0 ;  /* 0x00008000000079c5 */ /* 0x000fe40000010000 */
[----:B------:R-:W-:-:S06]  /*dee0*/  WARPGROUP.ARRIVE ;  /* 0x00000000000079c5 */ /* 0x000fcc0000000000 */
        /* <DEDUP_REMOVED lines=8> */
.L_x_518:
[----:B------:R-:W-:Y:S02]  /*df70*/  SHF.L.U32 R0, R5, 0x1f, RZ ;  /* 0x0000001f05007819 */ /* 0x000fe400000006ff */
[----:B------:R-:W-:-:S04]  /*df80*/  LEA R3, R4, R2, 0x3 ;  /* 0x0000000204037211 */ /* 0x000fc800078e18ff */
[----:B------:R0:W1:Y:S01]  /*df90*/  SYNCS.PHASECHK.TRANS64.TRYWAIT P1, [R3+URZ+0x2d850], R0 ;  /* 0x02d85000030075a7 */ /* 0x000062000802017f */
[----:B------:R-:W-:Y:S05]  /*dfa0*/  @!P0 BRA `(.L_x_519) ;  /* 0x0000000000048947 */ /* 0x000fea0003800000 */
[----:B------:R-:W-:Y:S01]  /*dfb0*/  BPT.TRAP 0x1 ;  /* 0x000000040000795c */ /* 0x000fe20000300000 */
.L_x_519:
[----:B-1----:R-:W-:Y:S05]  /*dfc0*/  @P1 BRA `(.L_x_517) ;  /* 0x0000000000081947 */ /* 0x002fea0003800000 */
[----:B------:R-:W1:Y:S02]  /*dfd0*/  SYNCS.PHASECHK.TRANS64.TRYWAIT P1, [R3+URZ+0x2d850], R0 ;  /* 0x02d85000030075a7 */ /* 0x000e64000802017f */
[----:B-1----:R-:W-:Y:S05]  /*dfe0*/  @!P1 BRA `(.L_x_520) ;  /* 0x000000d000b09947 */ /* 0x002fea0003800000 */
.L_x_517:
[----:B------:R-:W2:Y:S01]  /*dff0*/  LDL R5, [R1+0x48] ;  /* 0x0000480001057983 */ /* 0x000ea20000100800 */
[----:B01----:R-:W-:Y:S01]  /*e000*/  VIADD R0, R2, 0x400 ;  /* 0x0000040002007836 */ /* 0x003fe20000000000 */
[----:B------:R-:W-:Y:S05]  /*e010*/  WARPSYNC.ALL ;  /* 0x0000000000007948 */ /* 0x000fea0003800000 */
[----:B------:R-:W-:Y:S01]  /*e020*/  SHF.R.U32.HI R0, RZ, 0x4, R0 ;  /* 0x00000004ff007819 */ /* 0x000fe20000011600 */
[----:B------:R-:W-:Y:S01]  /*e030*/  IMAD.MOV.U32 R9, RZ, RZ, -0x7fffffe0 ;  /* 0x80000020ff097424 */ /* 0x000fe200078e00ff */
[----:B------:R-:W-:Y:S01]  /*e040*/  WARPGROUP.ARRIVE ;  /* 0x00000000000079c5 */ /* 0x000fe20000000000 */
[----:B------:R-:W-:Y:S01]  /*e050*/  IMAD.MOV.U32 R11, RZ, RZ, -0x7fffffe0 ;  /* 0x80000020ff0b7424 */ /* 0x000fe200078e00ff */
[----:B------:R-:W-:-:S02]  /*e060*/  LOP3.LUT R0, R0, 0x3fff, RZ, 0xc0, !PT ;  /* 0x00003fff00007812 */ /* 0x000fc400078ec0ff */
[C---:B------:R-:W-:Y:S02]  /*e070*/  R2UR UR7, R9.reuse ;  /* 0x00000000090772ca */ /* 0x040fe400000e0000 */
[----:B------:R-:W-:Y:S02]  /*e080*/  LOP3.LUT R0, R0, 0x2000000, RZ, 0xfc, !PT ;  /* 0x0200000000007812 */ /* 0x000fe400078efcff */
[----:B------:R-:W-:Y:S01]  /*e090*/  R2UR UR35, R9 ;  /* 0x00000000092372ca */ /* 0x000fe200000e0000 */
[----:B------:R-:W-:Y:S01]  /*e0a0*/  IMAD.MOV.U32 R9, RZ, RZ, 0x40000040 ;  /* 0x40000040ff097424 */ /* 0x000fe200078e00ff */
[C---:B------:R-:W-:Y:S01]  /*e0b0*/  R2UR UR11, R11.reuse ;  /* 0x000000000b0b72ca */ /* 0x040fe200000e0000 */
[----:B------:R-:W-:Y:S01]  /*e0c0*/  IMAD R8, R4, 0x600, R0 ;  /* 0x0000060004087824 */ /* 0x000fe200078e0200 */
[----:B------:R-:W-:Y:S02]  /*e0d0*/  R2UR UR15, R11 ;  /* 0x000000000b0f72ca */ /* 0x000fe400000e0000 */
[----:B------:R-:W-:Y:S01]  /*e0e0*/  R2UR UR5, R9 ;  /* 0x00000000090572ca */ /* 0x000fe200000e0000 */
[C---:B------:R-:W-:Y:S01]  /*e0f0*/  VIADD R10, R8.reuse, 0x40 ;  /* 0x00000040080a7836 */ /* 0x040fe20000000000 */
[----:B------:R-:W-:Y:S01]  /*e100*/  R2UR UR6, R8 ;  /* 0x00000000080672ca */ /* 0x000fe200000e0000 */
[----:B------:R-:W-:Y:S01]  /*e110*/  IMAD.MOV.U32 R9, RZ, RZ, 0x40000040 ;  /* 0x40000040ff097424 */ /* 0x000fe200078e00ff */
[----:B------:R-:W-:-:S02]  /*e120*/  R2UR UR19, R11 ;  /* 0x000000000b1372ca */ /* 0x000fc400000e0000 */
[----:B------:R-:W-:Y:S01]  /*e130*/  R2UR UR10, R10 ;  /* 0x000000000a0a72ca */ /* 0x000fe200000e0000 */
[----:B------:R-:W-:Y:S01]  /*e140*/  VIADD R10, R8, 0x80 ;  /* 0x00000080080a7836 */ /* 0x000fe20000000000 */
[C---:B------:R-:W-:Y:S02]  /*e150*/  R2UR UR23, R11.reuse ;  /* 0x000000000b1772ca */ /* 0x040fe400000e0000 */
[C---:B------:R-:W-:Y:S02]  /*e160*/  R2UR UR27, R11.reuse ;  /* 0x000000000b1b72ca */ /* 0x040fe400000e0000 */
[----:B------:R-:W-:Y:S02]  /*e170*/  R2UR UR14, R10 ;  /* 0x000000000a0e72ca */ /* 0x000fe400000e0000 */
[----:B------:R-:W-:Y:S02]  /*e180*/  IADD3 R10, R8, 0xc0, RZ ;  /* 0x000000c0080a7810 */ /* 0x000fe40007ffe0ff */
[----:B------:R-:W-:Y:S01]  /*e190*/  R2UR UR31, R11 ;  /* 0x000000000b1f72ca */ /* 0x000fe200000e0000 */
[----:B------:R-:W-:Y:S01]  /*e1a0*/  IMAD.MOV.U32 R11, RZ, RZ, 0x40000040 ;  /* 0x40000040ff0b7424 */ /* 0x000fe200078e00ff */
[----:B------:R-:W-:Y:S01]  /*e1b0*/  R2UR UR18, R10 ;  /* 0x000000000a1272ca */ /* 0x000fe200000e0000 */
[----:B------:R-:W-:Y:S01]  /*e1c0*/  VIADD R10, R8, 0x100 ;  /* 0x00000100080a7836 */ /* 0x000fe20000000000 */
[----:B------:R-:W-:-:S02]  /*e1d0*/  R2UR UR33, R9 ;  /* 0x00000000092172ca */ /* 0x000fc400000e0000 */
[----:B------:R-:W-:Y:S01]  /*e1e0*/  R2UR UR9, R11 ;  /* 0x000000000b0972ca */ /* 0x000fe200000e0000 */
[----:B------:R-:W-:Y:S01]  /*e1f0*/  IMAD.MOV.U32 R11, RZ, RZ, 0x40000040 ;  /* 0x40000040ff0b7424 */ /* 0x000fe200078e00ff */
[----:B------:R-:W-:Y:S01]  /*e200*/  R2UR UR22, R10 ;  /* 0x000000000a1672ca */ /* 0x000fe200000e0000 */
[----:B------:R-:W-:-:S03]  /*e210*/  VIADD R10, R8, 0x140 ;  /* 0x00000140080a7836 */ /* 0x000fc60000000000 */
[----:B------:R-:W-:Y:S01]  /*e220*/  R2UR UR13, R11 ;  /* 0x000000000b0d72ca */ /* 0x000fe200000e0000 */
[----:B------:R-:W-:Y:S01]  /*e230*/  IMAD.MOV.U32 R11, RZ, RZ, 0x40000040 ;  /* 0x40000040ff0b7424 */ /* 0x000fe200078e00ff */
[----:B------:R-:W-:Y:S01]  /*e240*/  R2UR UR26, R10 ;  /* 0x000000000a1a72ca */ /* 0x000fe200000e0000 */
[C---:B------:R-:W-:Y:S02]  /*e250*/  VIADD R10, R8.reuse, 0x180 ;  /* 0x00000180080a7836 */ /* 0x040fe40000000000 */
[----:B------:R-:W-:Y:S01]  /*e260*/  VIADD R8, R8, 0x1c0 ;  /* 0x000001c008087836 */ /* 0x000fe20000000000 */
[----:B------:R-:W-:Y:S01]  /*e270*/  R2UR UR17, R11 ;  /* 0x000000000b1172ca */ /* 0x000fe200000e0000 */
[----:B------:R-:W-:Y:S01]  /*e280*/  IMAD.MOV.U32 R11, RZ, RZ, 0x40000040 ;  /* 0x40000040ff0b7424 */ /* 0x000fe200078e00ff */
[----:B------:R-:W-:Y:S02]  /*e290*/  R2UR UR30, R10 ;  /* 0x000000000a1e72ca */ /* 0x000fe400000e0000 */
[----:B------:R-:W-:-:S02]  /*e2a0*/  R2UR UR34, R8 ;  /* 0x00000000082272ca */ /* 0x000fc400000e0000 */
[----:B------:R-:W-:Y:S01]  /*e2b0*/  R2UR UR21, R11 ;  /* 0x000000000b1572ca */ /* 0x000fe200000e0000 */
[----:B------:R-:W-:-:S05]  /*e2c0*/  IMAD.MOV.U32 R11, RZ, RZ, 0x40000040 ;  /* 0x40000040ff0b7424 */ /* 0x000fca00078e00ff */
[----:B------:R-:W-:Y:S01]  /*e2d0*/  R2UR UR25, R11 ;  /* 0x000000000b1972ca */ /* 0x000fe200000e0000 */
[----:B------:R-:W-:-:S05]  /*e2e0*/  IMAD.MOV.U32 R11, RZ, RZ, 0x40000040 ;  /* 0x40000040ff0b7424 */ /* 0x000fca00078e00ff */
[----:B------:R-:W-:Y:S02]  /*e2f0*/  R2UR UR29, R11 ;  /* 0x000000000b1d72ca */ /* 0x000fe400000e0000 */
[----:B--2---:R-:W-:Y:S02]  /*e300*/  LOP3.LUT R8, R5, 0x10000, RZ, 0xfc, !PT ;  /* 0x0001000005087812 */ /* 0x004fe400078efcff */
[----:B------:R-:W0:Y:S02]  /*e310*/  S2R R5, SR_TID.X ;  /* 0x0000000000057919 */ /* 0x000e240000002100 */
[C---:B------:R-:W-:Y:S02]  /*e320*/  R2UR UR4, R8.reuse ;  /* 0x00000000080472ca */ /* 0x040fe400000e0000 */
[----:B------:R-:W-:-:S04]  /*e330*/  IADD3 R10, R8, 0x2, RZ ;  /* 0x00000002080a7810 */ /* 0x000fc80007ffe0ff */
[----:B------:R-:W-:Y:S01]  /*e340*/  R2UR UR8, R10 ;  /* 0x000000000a0872ca */ /* 0x000fe200000e0000 */
[----:B------:R-:W-:-:S05]  /*e350*/  VIADD R10, R8, 0x4 ;  /* 0x00000004080a7836 */ /* 0x000fca0000000000 */
[----:B------:R-:W-:Y:S01]  /*e360*/  R2UR UR12, R10 ;  /* 0x000000000a0c72ca */ /* 0x000fe200000e0000 */
[----:B------:R-:W-:Y:S01]  /*e370*/  HGMMA.64x96x16.F32 R88, gdesc[UR4].tnspB, R88, gsb0 ;  /* 0x41600000045879f0 */ /* 0x000fe20008000858 */
[----:B------:R-:W-:-:S05]  /*e380*/  VIADD R10, R8, 0x6 ;  /* 0x00000006080a7836 */ /* 0x000fca0000000000 */
[----:B------:R-:W-:Y:S02]  /*e390*/  R2UR UR16, R10 ;  /* 0x000000000a1072ca */ /* 0x000fe400000e0000 */
[----:B------:R-:W-:-:S04]  /*e3a0*/  IADD3 R10, R8, 0x600, RZ ;  /* 0x00000600080a7810 */ /* 0x000fc80007ffe0ff */
[----:B------:R-:W-:Y:S01]  /*e3b0*/  R2UR UR20, R10 ;  /* 0x000000000a1472ca */ /* 0x000fe200000e0000 */
[----:B------:R-:W-:Y:S01]  /*e3c0*/  VIADD R10, R8, 0x602 ;  /* 0x00000602080a7836 */ /* 0x000fe20000000000 */
[----:B0-----:R-:W-:-:S04]  /*e3d0*/  SHF.R.U32.HI R0, RZ, 0x7, R5 ;  /* 0x00000007ff007819 */ /* 0x001fc80000011605 */
[----:B------:R-:W-:Y:S01]  /*e3e0*/  R2UR UR24, R10 ;  /* 0x000000000a1872ca */ /* 0x000fe200000e0000 */
[C---:B------:R-:W-:Y:S01]  /*e3f0*/  VIADD R10, R8.reuse, 0x604 ;  /* 0x00000604080a7836 */ /* 0x040fe20000000000 */
[----:B------:R-:W-:Y:S01]  /*e400*/  IADD3 R8, R8, 0x606, RZ ;  /* 0x0000060608087810 */ /* 0x000fe20007ffe0ff */
[----:B------:R-:W-:Y:S01]  /*e410*/  VIADD R0, R0, 0x9 ;  /* 0x0000000900007836 */ /* 0x000fe20000000000 */
[----:B------:R-:W-:Y:S02]  /*e420*/  ISETP.GE.U32.AND P1, PT, R5, 0x180, PT ;  /* 0x000001800500780c */ /* 0x000fe40003f26070 */
[----:B------:R-:W-:Y:S02]  /*e430*/  R2UR UR28, R10 ;  /* 0x000000000a1c72ca */ /* 0x000fe400000e0000 */
[----:B------:R-:W-:Y:S02]  /*e440*/  R2UR UR32, R8 ;  /* 0x00000000082072ca */ /* 0x000fe400000e0000 */
[----:B------:R-:W-:Y:S01]  /*e450*/  SEL R0, R0, 0x9, !P1 ;  /* 0x0000000900007807 */ /* 0x000fe20004800000 */
[----:B------:R-:W-:-:S02]  /*e460*/  WARPGROUP.DEPBAR.LE gsb0, 0x0 ;  /* 0x00008000000079c5 */ /* 0x000fc40000010000 */
[----:B------:R-:W-:-:S06]  /*e470*/  WARPGROUP.ARRIVE ;  /* 0x00000000000079c5 */ /* 0x000fcc0000000000 */
[----:B------:R-:W-:Y:S03]  /*e480*/  HGMMA.64x96x16.F32 R88, gdesc[UR8].tnspB, R88, gsb0 ;  /* 0x41600000085879f0 */ /* 0x000fe60008000858 */
[----:B------:R-:W-:Y:S02]  /*e490*/  WARPGROUP.DEPBAR.LE gsb0, 0x0 ;  /* 0x00008000000079c5 */ /* 0x000fe40000010000 */
        /* <DEDUP_REMOVED lines=18> */
[----:B------:R0:W-:Y:S06]  /*e5c0*/  BAR.ARV R0, 0x100 ;  /* 0x000400000000751d */ /* 0x0001ec0000002000 */
[----:B------:R-:W-:Y:S05]  /*e5d0*/  @!P0 BRA `(.L_x_521) ;  /* 0x0000000000048947 */ /* 0x000fea0003800000 */
[----:B------:R-:W-:Y:S01]  /*e5e0*/  BPT.TRAP 0x1 ;  /* 0x000000040000795c */ /* 0x000fe20000300000 */
.L_x_521:
[----:B0-----:R-:W-:Y:S01]  /*e5f0*/  IMAD R0, R140, 0x8, R2 ;  /* 0x000000088c007824 */ /* 0x001fe200078e0202 */
[----:B------:R-:W-:Y:S01]  /*e600*/  UMOV UR41, UR44 ;  /* 0x0000002c00297c82 */ /* 0x000fe20008000000 */
[----:B------:R-:W-:Y:S02]  /*e610*/  IMAD.U32 R3, RZ, RZ, UR39 ;  /* 0x00000027ff037e24 */ /* 0x000fe4000f8e00ff */
[----:B------:R-:W-:-:S05]  /*e620*/  VIADD R0, R0, 0x2d840 ;  /* 0x0002d84000007836 */ /* 0x000fca0000000000 */
[----:B------:R-:W-:-:S04]  /*e630*/  PRMT R0, R3, 0x654, R0 ;  /* 0x0000065403007816 */ /* 0x000fc80000000000 */
[----:B------:R0:W-:Y:S02]  /*e640*/  SYNCS.ARRIVE.TRANS64.RED.A1T0 RZ, [R0+URZ], RZ ;  /* 0x000000ff00ff79a7 */ /* 0x0001e4000810043f */
[----:B0-----:R-:W-:-:S04]  /*e650*/  FMNMX.FTZ R0, R24, R7, !PT ;  /* 0x0000000718007209 */ /* 0x001fc80007810000 */
        /* <DEDUP_REMOVED lines=71> */
[----:B0-----:R-:W-:Y:S01]  /*ead0*/  FMNMX.FTZ R3, R3, R5, !PT ;  /* 0x0000000503037209 */ /* 0x001fe20007810000 */
[----:B------:R-:W-:-:S04]  /*eae0*/  FMUL.FTZ R5, R0, UR41 ;  /* 0x0000002900057c20 */ /* 0x000fc80008410000 */
[----:B------:R-:W-:Y:S01]  /*eaf0*/  FADD.FTZ R7, -R3, R6 ;  /* 0x0000000603077221 */ /* 0x000fe20000010100 */
[----:B------:R-:W-:Y:S01]  /*eb00*/  FMUL.FTZ R6, R8, UR41 ;  /* 0x0000002908067c20 */ /* 0x000fe20008410000 */
        /* <DEDUP_REMOVED lines=33> */
[----:B------:R-:W-:Y:S01]  /*ed20*/  FMUL.FTZ R7, R7, UR41 ;  /* 0x0000002907077c20 */ /* 0x000fe20008410000 */
[----:B------:R-:W-:Y:S02]  /*ed30*/  MUFU.EX2 R6, R6 ;  /* 0x0000000600067308 */ /* 0x000fe40000000800 */
        /* <DEDUP_REMOVED lines=36> */
[----:B------:R-:W-:-:S02]  /*ef80*/  FFMA.FTZ R5, R87, UR41, -R5 ;  /* 0x0000002957057c23 */ /* 0x000fc40008010805 */
        /* <DEDUP_REMOVED lines=126> */
.L_x_522:
[----:B------:R-:W2:Y:S01]  /*f770*/  LDL R62, [R1+0x30] ;  /* 0x00003000013e7983 */ /* 0x000ea20000100800 */
[----:B------:R-:W-:-:S03]  /*f780*/  LEA R4, R4, R2, 0x3 ;  /* 0x0000000204047211 */ /* 0x000fc600078e18ff */
[----:B------:R-:W3:Y:S04]  /*f790*/  LDL R70, [R1+0x50] ;  /* 0x0000500001467983 */ /* 0x000ee80000100800 */
[----:B------:R-:W4:Y:S04]  /*f7a0*/  LDL R46, [R1+0x38] ;  /* 0x00003800012e7983 */ /* 0x000f280000100800 */
[----:B------:R-:W5:Y:S04]  /*f7b0*/  LDL R38, [R1+0x34] ;  /* 0x0000340001267983 */ /* 0x000f680000100800 */
[----:B------:R-:W5:Y:S01]  /*f7c0*/  LDL R54, [R1+0x54] ;  /* 0x0000540001367983 */ /* 0x000f620000100800 */
[----:B------:R-:W-:-:S02]  /*f7d0*/  VIADD R4, R4, 0x2d860 ;  /* 0x0002d86004047836 */ /* 0x000fc40000000000 */
[----:B------:R-:W-:-:S05]  /*f7e0*/  IMAD.U32 R30, RZ, RZ, UR39 ;  /* 0x00000027ff1e7e24 */ /* 0x000fca000f8e00ff */
[----:B------:R-:W-:-:S04]  /*f7f0*/  PRMT R4, R30, 0x654, R4 ;  /* 0x000006541e047816 */ /* 0x000fc80000000004 */
[----:B------:R0:W-:Y:S02]  /*f800*/  SYNCS.ARRIVE.TRANS64.RED.A1T0 RZ, [R4+URZ], RZ ;  /* 0x000000ff04ff79a7 */ /* 0x0001e4000810043f */
[----:B0-----:R-:W5:Y:S01]  /*f810*/  LDL R4, [R1+0x3c] ;  /* 0x00003c0001047983 */ /* 0x001f620000100800 */
[----:B------:R-:W-:Y:S02]  /*f820*/  F2FP.F16.F32.PACK_AB R24, R25, R24 ;  /* 0x000000181918723e */ /* 0x000fe400000000ff */
[----:B------:R-:W-:Y:S02]  /*f830*/  F2FP.F16.F32.PACK_AB R25, R15, R26 ;  /* 0x0000001a0f19723e */ /* 0x000fe400000000ff */
[----:B------:R-:W-:Y:S02]  /*f840*/  F2FP.F16.F32.PACK_AB R32, R33, R32 ;  /* 0x000000202120723e */ /* 0x000fe400000000ff */
[----:B------:R-:W-:Y:S02]  /*f850*/  F2FP.F16.F32.PACK_AB R26, R29, R28 ;  /* 0x0000001c1d1a723e */ /* 0x000fe400000000ff */
[----:B------:R-:W-:-:S02]  /*f860*/  F2FP.F16.F32.PACK_AB R27, R31, R27 ;  /* 0x0000001b1f1b723e */ /* 0x000fc400000000ff */
[----:B------:R-:W-:Y:S02]  /*f870*/  F2FP.F16.F32.PACK_AB R33, R14, R34 ;  /* 0x000000220e21723e */ /* 0x000fe400000000ff */
        /* <DEDUP_REMOVED lines=25> */
[----:B------:R-:W-:Y:S01]  /*fa10*/  F2FP.F16.F32.PACK_AB R83, R5, R86 ;  /* 0x000000560553723e */ /* 0x000fe200000000ff */
        /* <DEDUP_REMOVED lines=48> */
[----:B------:R-:W-:Y:S01]  /*fd20*/  IMAD.MOV.U32 R6, RZ, RZ, R3 ;  /* 0x000000ffff067224 */ /* 0x000fe200078e0003 */
[----:B------:R-:W-:Y:S01]  /*fd30*/  MOV R5, R151 ;  /* 0x0000009700057202 */ /* 0x000fe20000000f00 */
[----:B------:R-:W-:Y:S01]  /*fd40*/  IMAD.MOV.U32 R7, RZ, RZ, R0 ;  /* 0x000000ffff077224 */ /* 0x000fe200078e0000 */
[----:B--2---:R0:W-:Y:S04]  /*fd50*/  STSM.16.M88.4 [R62+0x21800], R24 ;  /* 0x021800183e007844 */ /* 0x0041e80000000200 */
[----:B---3--:R0:W-:Y:S04]  /*fd60*/  STSM.16.M88.4 [R70], R32 ;  /* 0x0000002046007844 */ /* 0x0081e80000000200 */
[----:B----4-:R0:W-:Y:S04]  /*fd70*/  STSM.16.M88.4 [R46], R40 ;  /* 0x000000282e007844 */ /* 0x0101e80000000200 */
[----:B-----5:R0:W-:Y:S04]  /*fd80*/  STSM.16.M88.4 [R38], R48 ;  /* 0x0000003026007844 */ /* 0x0201e80000000200 */
[----:B------:R0:W-:Y:S04]  /*fd90*/  STSM.16.M88.4 [R62+0x27800], R56 ;  /* 0x027800383e007844 */ /* 0x0001e80000000200 */
[----:B------:R0:W-:Y:S04]  /*fda0*/  STSM.16.M88.4 [R54], R64 ;  /* 0x0000004036007844 */ /* 0x0001e80000000200 */
[----:B------:R0:W-:Y:S04]  /*fdb0*/  STSM.16.M88.4 [R46+0x6000], R72 ;  /* 0x006000482e007844 */ /* 0x0001e80000000200 */
[----:B------:R0:W-:Y:S01]  /*fdc0*/  STSM.16.M88.4 [R38+0x6000], R80 ;  /* 0x0060005026007844 */ /* 0x0001e20000000200 */
[----:B------:R-:W-:Y:S01]  /*fdd0*/  @!PT LDS RZ, [RZ] ;  /* 0x00000000fffff984 */ /* 0x000fe20000000800 */
[----:B------:R-:W-:Y:S01]  /*fde0*/  @!PT LDS RZ, [RZ] ;  /* 0x00000000fffff984 */ /* 0x000fe20000000800 */
[----:B------:R-:W-:Y:S01]  /*fdf0*/  @!PT LDS RZ, [RZ] ;  /* 0x00000000fffff984 */ /* 0x000fe20000000800 */
[----:B------:R-:W-:Y:S01]  /*fe00*/  @!PT LDS RZ, [RZ] ;  /* 0x00000000fffff984 */ /* 0x000fe20000000800 */
[----:B------:R1:W-:Y:S06]  /*fe10*/  MEMBAR.ALL.CTA ;  /* 0x0000000000007992 */ /* 0x0003ec0000008000 */
[----:B-1----:R-:W1:Y:S01]  /*fe20*/  FENCE.VIEW.ASYNC.S ;  /* 0x00000000000073c6 */ /* 0x002e620000000000 */
[C---:B------:R-:W-:Y:S01]  /*fe30*/  ISETP.GT.AND P1, PT, R20.reuse, R4, PT ;  /* 0x000000041400720c */ /* 0x040fe20003f24270 */
[----:B------:R-:W-:-:S02]  /*fe40*/  VIADD R20, R20, 0xffffffff ;  /* 0xffffffff14147836 */ /* 0x000fc40000000000 */
[----:B------:R-:W-:Y:S01]  /*fe50*/  IMAD.MOV.U32 R4, RZ, RZ, R140 ;  /* 0x000000ffff047224 */ /* 0x000fe200078e008c */
[----:B-1----:R-:W-:-:S09]  /*fe60*/  NOP ;  /* 0x0000000000007918 */ /* 0x002fd20000000000 */
[----:B0-----:R-:W-:Y:S05]  /*fe70*/  @P1 BRA `(.L_x_523) ;  /* 0xffffffd800d41947 */ /* 0x001fea000383ffff */
.L_x_511:
[----:B------:R-:W-:Y:S05]  /*fe80*/  WARPSYNC.ALL ;  /* 0x0000000000007948 */ /* 0x000fea0003800000 */
[----:B------:R-:W-:Y:S06]  /*fe90*/  BAR.ARV 0x8, 0x200 ;  /* 0x0208000000007b1d */ /* 0x000fec0000002000 */
[----:B------:R-:W-:Y:S05]  /*fea0*/  @!P0 BRA `(.L_x_524) ;  /* 0x0000000000048947 */ /* 0x000fea0003800000 */
[----:B------:R-:W-:Y:S01]  /*feb0*/  BPT.TRAP 0x1 ;  /* 0x000000040000795c */ /* 0x000fe20000300000 */
.L_x_524:
[----:B------:R-:W-:Y:S01]  /*fec0*/  IMAD R12, R140, 0x8, R2 ;  /* 0x000000088c0c7824 */ /* 0x000fe200078e0202 */
[----:B------:R-:W-:-:S04]  /*fed0*/  SHF.L.U32 R7, R151, 0x1f, RZ ;  /* 0x0000001f97077819 */ /* 0x000fc800000006ff */
[----:B------:R0:W1:Y:S01]  /*fee0*/  SYNCS.PHASECHK.TRANS64.TRYWAIT P1, [R12+URZ+0x2d850], R7 ;  /* 0x02d850070c0075a7 */ /* 0x000062000802017f */
[----:B------:R-:W-:Y:S05]  /*fef0*/  @!P0 BRA `(.L_x_525) ;  /* 0x0000000000048947 */ /* 0x000fea0003800000 */
[----:B------:R-:W-:Y:S01]  /*ff00*/  BPT.TRAP 0x1 ;  /* 0x000000040000795c */ /* 0x000fe20000300000 */
.L_x_525:
[----:B------:R-:W2:Y:S01]  /*ff10*/  LDL.LU R4, [R1+0x48] ;  /* 0x0000480001047983 */ /* 0x000ea20000300800 */
[----:B------:R-:W-:Y:S02]  /*ff20*/  VIADD R2, R2, 0x400 ;  /* 0x0000040002027836 */ /* 0x000fe40000000000 */
[----:B------:R-:W-:-:S03]  /*ff30*/  IMAD.MOV.U32 R5, RZ, RZ, 0x40000040 ;  /* 0x40000040ff057424 */ /* 0x000fc600078e00ff */
[----:B------:R-:W-:-:S04]  /*ff40*/  SHF.R.U32.HI R2, RZ, 0x4, R2 ;  /* 0x00000004ff027819 */ /* 0x000fc80000011602 */
[----:B------:R-:W-:-:S04]  /*ff50*/  LOP3.LUT R2, R2, 0x3fff, RZ, 0xc0, !PT ;  /* 0x00003fff02027812 */ /* 0x000fc800078ec0ff */
[----:B------:R-:W-:Y:S02]  /*ff60*/  LOP3.LUT R9, R2, 0x2000000, RZ, 0xfc, !PT ;  /* 0x0200000002097812 */ /* 0x000fe400078efcff */
[----:B--2---:R-:W-:Y:S01]  /*ff70*/  LOP3.LUT R4, R4, 0x10000, RZ, 0xfc, !PT ;  /* 0x0001000004047812 */ /* 0x004fe200078efcff */
[----:B-1----:R-:W-:Y:S06]  /*ff80*/  @P1 BRA `(.L_x_526) ;  /* 0x0000000000081947 */ /* 0x002fec0003800000 */
[----:B------:R-:W1:Y:S02]  /*ff90*/  SYNCS.PHASECHK.TRANS64.TRYWAIT P1, [R12+URZ+0x2d850], R7 ;  /* 0x02d850070c0075a7 */ /* 0x000e64000802017f */
[----:B-1----:R-:W-:Y:S05]  /*ffa0*/  @!P1 BRA `(.L_x_527) ;  /* 0x000000b000d49947 */ /* 0x002fea0003800000 */
.L_x_526:
[----:B------:R-:W-:Y:S01]  /*ffb0*/  IMAD R6, R140, 0x600, R9 ;  /* 0x000006008c067824 */ /* 0x000fe200078e0209 */
[----:B------:R-:W-:Y:S05]  /*ffc0*/  WARPSYNC.ALL ;  /* 0x0000000000007948 */ /* 0x000fea0003800000 */
[----:B01----:R-:W-:Y:S01]  /*ffd0*/  IMAD.MOV.U32 R7, RZ, RZ, -0x7fffffe0 ;  /* 0x80000020ff077424 */ /* 0x003fe200078e00ff */
[----:B------:R-:W-:Y:S01]  /*ffe0*/  R2UR UR4, R4 ;  /* 0x00000000040472ca */ /* 0x000fe200000e0000 */
[----:B------:R-:W-:Y:S01]  /*fff0*/  WARPGROUP.ARRIVE ;  /* 0x00000000000079c5 */ /* 0x000fe20000000000 */
[----:B------:R-:W-:Y:S01]  /*10000*/  R2UR UR5, R5 ;  /* 0x00000000050572ca */ /* 0x000fe200000e0000 */
[C---:B------:R-:W-:Y:S01]  /*10010*/  VIADD R10, R6.reuse, 0x40 ;  /* 0x00000040060a7836 */ /* 0x040fe20000000000 */
[----:B------:R-:W-:Y:S01]  /*10020*/  R2UR UR6, R6 ;  /* 0x00000000060672ca */ /* 0x000fe200000e0000 */
[----:B------:R-:W-:Y:S01]  /*10030*/  IMAD.MOV.U32 R9, RZ, RZ, 0x40000040 ;  /* 0x40000040ff097424 */ /* 0x000fe200078e00ff */
[----:B------:R-:W-:Y:S01]  /*10040*/  R2UR UR7, R7 ;  /* 0x00000000070772ca */ /* 0x000fe200000e0000 */
[----:B------:R-:W-:Y:S01]  /*10050*/  IMAD.MOV.U32 R11, RZ, RZ, -0x7fffffe0 ;  /* 0x80000020ff0b7424 */ /* 0x000fe200078e00ff */
[----:B------:R-:W-:Y:S01]  /*10060*/  IADD3 R8, R4, 0x2, RZ ;  /* 0x0000000204087810 */ /* 0x000fe20007ffe0ff */
[----:B------:R-:W-:Y:S01]  /*10070*/  IMAD.MOV.U32 R5, RZ, RZ, 0x40000040 ;  /* 0x40000040ff057424 */ /* 0x000fe200078e00ff */
[----:B------:R-:W0:Y:S01]  /*10080*/  SHFL.BFLY PT, R2, R141, 0x2, 0x1f ;  /* 0x0c401f008d027f89 */ /* 0x000e2200000e0000 */
[----:B------:R-:W-:-:S02]  /*10090*/  IMAD.MOV.U32 R7, RZ, RZ, -0x7fffffe0 ;  /* 0x80000020ff077424 */ /* 0x000fc400078e00ff */
[----:B------:R-:W-:Y:S02]  /*100a0*/  IMAD.MOV.U32 R51, RZ, RZ, RZ ;  /* 0x000000ffff337224 */ /* 0x000fe400078e00ff */
[----:B------:R-:W-:-:S04]  /*100b0*/  IMAD.U32 R13, RZ, RZ, UR41 ;  /* 0x00000029ff0d7e24 */ /* 0x000fc8000f8e00ff */
[----:B------:R-:W-:Y:S01]  /*100c0*/  HGMMA.64x96x16.F32 R88, gdesc[UR4].tnspB, R88, gsb0 ;  /* 0x41600000045879f0 */ /* 0x000fe20008000858 */
[----:B------:R-:W-:Y:S01]  /*100d0*/  R2UR UR4, R8 ;  /* 0x00000000080472ca */ /* 0x000fe200000e0000 */
[----:B------:R-:W-:Y:S01]  /*100e0*/  VIADD R8, R4, 0x4 ;  /* 0x0000000404087836 */ /* 0x000fe20000000000 */
[----:B------:R-:W-:Y:S02]  /*100f0*/  R2UR UR5, R9 ;  /* 0x00000000090572ca */ /* 0x000fe400000e0000 */
[----:B------:R-:W-:Y:S01]  /*10100*/  R2UR UR6, R10 ;  /* 0x000000000a0672ca */ /* 0x000fe200000e0000 */
[----:B------:R-:W-:Y:S01]  /*10110*/  VIADD R10, R6, 0x80 ;  /* 0x00000080060a7836 */ /* 0x000fe20000000000 */
[----:B------:R-:W-:Y:S01]  /*10120*/  R2UR UR7, R11 ;  /* 0x000000000b0772ca */ /* 0x000fe200000e0000 */
[----:B------:R-:W-:Y:S01]  /*10130*/  IMAD.MOV.U32 R11, RZ, RZ, -0x7fffffe0 ;  /* 0x80000020ff0b7424 */ /* 0x000fe200078e00ff */
[----:B------:R-:W-:Y:S01]  /*10140*/  MOV R9, 0x40000040 ;  /* 0x4000004000097802 */ /* 0x000fe20000000f00 */
[----:B------:R-:W-:-:S02]  /*10150*/  WARPGROUP.DEPBAR.LE gsb0, 0x0 ;  /* 0x00008000000079c5 */ /* 0x000fc40000010000 */
[----:B------:R-:W-:-:S08]  /*10160*/  WARPGROUP.ARRIVE ;  /* 0x00000000000079c5 */ /* 0x000fd00000000000 */
[----:B------:R-:W-:Y:S01]  /*10170*/  HGMMA.64x96x16.F32 R88, gdesc[UR4].tnspB, R88, gsb0 ;  /* 0x41600000045879f0 */ /* 0x000fe20008000858 */
[----:B------:R-:W-:Y:S01]  /*10180*/  R2UR UR4, R8 ;  /* 0x00000000080472ca */ /* 0x000fe200000e0000 */
[----:B------:R-:W-:Y:S01]  /*10190*/  VIADD R8, R4, 0x6 ;  /* 0x0000000604087836 */ /* 0x000fe20000000000 */
[----:B------:R-:W-:Y:S01]  /*101a0*/  R2UR UR5, R9 ;  /* 0x00000000090572ca */ /* 0x000fe200000e0000 */
[----:B------:R-:W-:Y:S01]  /*101b0*/  IMAD.MOV.U32 R9, RZ, RZ, 0x40000040 ;  /* 0x40000040ff097424 */ /* 0x000fe200078e00ff */
[----:B------:R-:W-:Y:S01]  /*101c0*/  R2UR UR6, R10 ;  /* 0x000000000a0672ca */ /* 0x000fe200000e0000 */
[----:B------:R-:W-:Y:S01]  /*101d0*/  VIADD R10, R6, 0xc0 ;  /* 0x000000c0060a7836 */ /* 0x000fe20000000000 */
[----:B------:R-:W-:Y:S01]  /*101e0*/  R2UR UR7, R11 ;  /* 0x000000000b0772ca */ /* 0x000fe200000e0000 */
[----:B------:R-:W-:Y:S01]  /*101f0*/  IMAD.MOV.U32 R11, RZ, RZ, -0x7fffffe0 ;  /* 0x80000020ff0b7424 */ /* 0x000fe200078e00ff */
[----:B------:R-:W-:Y:S02]  /*10200*/  WARPGROUP.DEPBAR.LE gsb0, 0x0 ;  /* 0x00008000000079c5 */ /* 0x000fe40000010000 */
[----:B------:R-:W-:-:S09]  /*10210*/  WARPGROUP.ARRIVE ;  /* 0x00000000000079c5 */ /* 0x000fd20000000000 */
[----:B------:R-:W-:Y:S01]  /*10220*/  HGMMA.64x96x16.F32 R88, gdesc[UR4].tnspB, R88, gsb0 ;  /* 0x41600000045879f0 */ /* 0x000fe20008000858 */
[----:B------:R-:W-:Y:S02]  /*10230*/  R2UR UR4, R8 ;  /* 0x00000000080472ca */ /* 0x000fe400000e0000 */
[----:B------:R-:W-:Y:S01]  /*10240*/  R2UR UR5, R9 ;  /* 0x00000000090572ca */ /* 0x000fe200000e0000 */
[----:B------:R-:W-:Y:S01]  /*10250*/  IMAD.MOV.U32 R9, RZ, RZ, 0x40000040 ;  /* 0x40000040ff097424 */ /* 0x000fe200078e00ff */
[----:B------:R-:W-:Y:S01]  /*10260*/  R2UR UR6, R10 ;  /* 0x000000000a0672ca */ /* 0x000fe200000e0000 */
[----:B------:R-:W-:Y:S01]  /*10270*/  VIADD R10, R6, 0x100 ;  /* 0x00000100060a7836 */ /* 0x000fe20000000000 */
[----:B------:R-:W-:Y:S01]  /*10280*/  R2UR UR7, R11 ;  /* 0x000000000b0772ca */ /* 0x000fe200000e0000 */
[----:B------:R-:W-:Y:S01]  /*10290*/  IMAD.MOV.U32 R11, RZ, RZ, -0x7fffffe0 ;  /* 0x80000020ff0b7424 */ /* 0x000fe200078e00ff */
[----:B------:R-:W-:Y:S01]  /*102a0*/  IADD3 R8, R4, 0x600, RZ ;  /* 0x0000060004087810 */ /* 0x000fe20007ffe0ff */
[----:B------:R-:W-:-:S02]  /*102b0*/  WARPGROUP.DEPBAR.LE gsb0, 0x0 ;  /* 0x00008000000079c5 */ /* 0x000fc40000010000 */
[----:B------:R-:W-:-:S08]  /*102c0*/  WARPGROUP.ARRIVE ;  /* 0x00000000000079c5 */ /* 0x000fd00000000000 */
        /* <DEDUP_REMOVED lines=20> */
[----:B------:R-:W-:Y:S01]  /*10410*/  IADD3 R4, R4, 0x606, RZ ;  /* 0x0000060604047810 */ /* 0x000fe20007ffe0ff */
[----:B------:R-:W-:Y:S01]  /*10420*/  VIADD R6, R6, 0x1c0 ;  /* 0x000001c006067836 */ /* 0x000fe20000000000 */
[----:B------:R-:W-:-:S02]  /*10430*/  WARPGROUP.DEPBAR.LE gsb0, 0x0 ;  /* 0x00008000000079c5 */ /* 0x000fc40000010000 */
[----:B------:R-:W-:-:S07]  /*10440*/  WARPGROUP.ARRIVE ;  /* 0x00000000000079c5 */ /* 0x000fce0000000000 */
[----:B------:R-:W-:Y:S01]  /*10450*/  HGMMA.64x96x16.F32 R88, gdesc[UR4].tnspB, R88, gsb0 ;  /* 0x41600000045879f0 */ /* 0x000fe20008000858 */
[----:B------:R-:W-:Y:S02]  /*10460*/  R2UR UR4, R8 ;  /* 0x00000000080472ca */ /* 0x000fe400000e0000 */
[----:B------:R-:W-:Y:S02]  /*10470*/  R2UR UR5, R9 ;  /* 0x00000000090572ca */ /* 0x000fe400000e0000 */
[----:B------:R-:W-:Y:S02]  /*10480*/  R2UR UR6, R10 ;  /* 0x000000000a0672ca */ /* 0x000fe400000e0000 */
[----:B------:R-:W-:Y:S01]  /*10490*/  R2UR UR7, R11 ;  /* 0x000000000b0772ca */ /* 0x000fe200000e0000 */
[----:B------:R-:W-:Y:S02]  /*104a0*/  WARPGROUP.DEPBAR.LE gsb0, 0x0 ;  /* 0x00008000000079c5 */ /* 0x000fe40000010000 */
[----:B------:R-:W-:-:S10]  /*104b0*/  WARPGROUP.ARRIVE ;  /* 0x00000000000079c5 */ /* 0x000fd40000000000 */
[----:B------:R-:W-:Y:S01]  /*104c0*/  HGMMA.64x96x16.F32 R88, gdesc[UR4].tnspB, R88, gsb0 ;  /* 0x41600000045879f0 */ /* 0x000fe20008000858 */
[----:B------:R-:W-:Y:S01]  /*104d0*/  R2UR UR4, R4 ;  /* 0x00000000040472ca */ /* 0x000fe200000e0000 */
[----:B0-----:R-:W-:Y:S01]  /*104e0*/  FADD.FTZ R4, R2, R141 ;  /* 0x0000008d02047221 */ /* 0x001fe20000010000 */
[----:B------:R-:W-:Y:S01]  /*104f0*/  R2UR UR5, R5 ;  /* 0x00000000050572ca */ /* 0x000fe200000e0000 */
[----:B------:R-:W-:Y:S01]  /*10500*/  IMAD.MOV.U32 R2, RZ, RZ, RZ ;  /* 0x000000ffff027224 */ /* 0x000fe200078e00ff */
[----:B------:R-:W-:Y:S02]  /*10510*/  R2UR UR6, R6 ;  /* 0x00000000060672ca */ /* 0x000fe400000e0000 */
[----:B------:R-:W-:Y:S01]  /*10520*/  R2UR UR7, R7 ;  /* 0x00000000070772ca */ /* 0x000fe200000e0000 */
[----:B------:R-:W0:Y:S04]  /*10530*/  SHFL.BFLY PT, R6, R21, 0x2, 0x1f ;  /* 0x0c401f0015067f89 */ /* 0x000e2800000e0000 */
[----:B------:R-:W1:Y:S01]  /*10540*/  SHFL.BFLY PT, R5, R4, 0x1, 0x1f ;  /* 0x0c201f0004057f89 */ /* 0x000e6200000e0000 */
[----:B0-----:R-:W-:Y:S01]  /*10550*/  FADD.FTZ R6, R6, R21 ;  /* 0x0000001506067221 */ /* 0x001fe20000010000 */
[----:B-1----:R-:W-:-:S04]  /*10560*/  FADD.FTZ R10, R4, R5 ;  /* 0x00000005040a7221 */ /* 0x002fc80000010000 */
[----:B------:R-:W0:Y:S01]  /*10570*/  SHFL.BFLY PT, R7, R6, 0x1, 0x1f ;  /* 0x0c201f0006077f89 */ /* 0x000e2200000e0000 */
[----:B------:R-:W-:Y:S02]  /*10580*/  IMAD.MOV.U32 R5, RZ, RZ, -0x800000 ;  /* 0xff800000ff057424 */ /* 0x000fe400078e00ff */
[----:B------:R-:W-:Y:S01]  /*10590*/  IMAD.MOV.U32 R4, RZ, RZ, -0x800000 ;  /* 0xff800000ff047424 */ /* 0x000fe200078e00ff */
[----:B------:R-:W-:-:S13]  /*105a0*/  FSETP.NE.FTZ.AND P1, PT, R10, RZ, PT ;  /* 0x000000ff0a00720b */ /* 0x000fda0003f35000 */
[----:B------:R-:W1:Y:S01]  /*105b0*/  @P1 MUFU.LG2 R8, R10 ;  /* 0x0000000a00081308 */ /* 0x000e620000000c00 */
[----:B0-----:R-:W-:-:S07]  /*105c0*/  FADD.FTZ R11, R6, R7 ;  /* 0x00000007060b7221 */ /* 0x001fce0000010000 */
[----:B------:R-:W-:Y:S01]  /*105d0*/  @P1 MUFU.RCP R51, R10 ;  /* 0x0000000a00331308 */ /* 0x000fe20000001000 */
[----:B------:R-:W-:Y:S02]  /*105e0*/  MOV R7, UR41 ;  /* 0x0000002900077c02 */ /* 0x000fe40008000f00 */
[----:B------:R-:W-:-:S03]  /*105f0*/  FSETP.NE.FTZ.AND P2, PT, R11, RZ, PT ;  /* 0x000000ff0b00720b */ /* 0x000fc60003f55000 */
[----:B------:R-:W-:Y:S01]  /*10600*/  @P1 FMUL.FTZ R7, R7, 0.69314718246459960938 ;  /* 0x3f31721807071820 */ /* 0x000fe20000410000 */
[----:B-1----:R-:W-:-:S04]  /*10610*/  @P1 FMUL.FTZ R8, R8, 0.69314718246459960938 ;  /* 0x3f31721808081820 */ /* 0x002fc80000410000 */
[----:B------:R-:W-:-:S05]  /*10620*/  @P1 FFMA.FTZ R5, R7, R0, R8 ;  /* 0x0000000007051223 */ /* 0x000fca0000010008 */
[----:B------:R-:W0:Y:S01]  /*10630*/  @P2 MUFU.LG2 R9, R11 ;  /* 0x0000000b00092308 */ /* 0x000e220000000c00 */
[----:B------:R-:W-:-:S07]  /*10640*/  @P2 FMUL.FTZ R13, R13, 0.69314718246459960938 ;  /* 0x3f3172180d0d2820 */ /* 0x000fce0000410000 */
[----:B------:R1:W2:Y:S01]  /*10650*/  @P2 MUFU.RCP R2, R11 ;  /* 0x0000000b00022308 */ /* 0x0002a20000001000 */
[----:B0-----:R-:W-:-:S04]  /*10660*/  @P2 FMUL.FTZ R6, R9, 0.69314718246459960938 ;  /* 0x3f31721809062820 */ /* 0x001fc80000410000 */
[----:B------:R-:W-:Y:S01]  /*10670*/  @P2 FFMA.FTZ R4, R13, R3, R6 ;  /* 0x000000030d042223 */ /* 0x000fe20000010006 */
[----:B------:R-:W-:Y:S02]  /*10680*/  WARPGROUP.DEPBAR.LE gsb0, 0x0 ;  /* 0x00008000000079c5 */ /* 0x000fe40000010000 */
[----:B------:R-:W-:-:S06]  /*10690*/  WARPGROUP.ARRIVE ;  /* 0x00000000000079c5 */ /* 0x000fcc0000000000 */
[----:B------:R-:W-:Y:S03]  /*106a0*/  HGMMA.64x96x16.F32 R88, gdesc[UR4].tnspB, R88, gsb0 ;  /* 0x41600000045879f0 */ /* 0x000fe60008000858 */
[----:B------:R-:W-:Y:S02]  /*106b0*/  WARPGROUP.DEPBAR.LE gsb0, 0x0 ;  /* 0x00008000000079c5 */ /* 0x000fe40000010000 */
[----:B-12---:R-:W-:Y:S05]  /*106c0*/  @!P0 BRA `(.L_x_528) ;  /* 0x0000000000048947 */ /* 0x006fea0003800000 */
[----:B------:R-:W-:Y:S01]  /*106d0*/  BPT.TRAP 0x1 ;  /* 0x000000040000795c */ /* 0x000fe20000300000 */
.L_x_528:
[----:B------:R-:W-:Y:S01]  /*106e0*/  VIADD R12, R12, 0x2d860 ;  /* 0x0002d8600c0c7836 */ /* 0x000fe20000000000 */
[----:B------:R-:W-:Y:S01]  /*106f0*/  IADD3 R140, R140, 0x1, RZ ;  /* 0x000000018c8c7810 */ /* 0x000fe20007ffe0ff */
[----:B------:R-:W-:Y:S02]  /*10700*/  IMAD.U32 R3, RZ, RZ, UR39 ;  /* 0x00000027ff037e24 */ /* 0x000fe4000f8e00ff */
[-C--:B------:R-:W-:Y:S01]  /*10710*/  FMUL.FTZ R6, R88, R51.reuse ;  /* 0x0000003358067220 */ /* 0x080fe20000410000 */
[-C--:B------:R-:W-:Y:S01]  /*10720*/  FMUL.FTZ R7, R89, R51.reuse ;  /* 0x0000003359077220 */ /* 0x080fe20000410000 */
[----:B------:R-:W-:Y:S01]  /*10730*/  ISETP.NE.AND P1, PT, R140, 0x2, PT ;  /* 0x000000028c00780c */ /* 0x000fe20003f25270 */
[-C--:B------:R-:W-:Y:S01]  /*10740*/  FMUL.FTZ R20, R92, R51.reuse ;  /* 0x000000335c147220 */ /* 0x080fe20000410000 */
[----:B------:R-:W-:Y:S01]  /*10750*/  PRMT R12, R3, 0x654, R12 ;  /* 0x00000654030c7816 */ /* 0x000fe2000000000c */
[-C--:B------:R-:W-:Y:S01]  /*10760*/  FMUL.FTZ R21, R93, R51.reuse ;  /* 0x000000335d157220 */ /* 0x080fe20000410000 */
[----:B------:R-:W-:Y:S01]  /*10770*/  SEL R0, RZ, 0x1, P1 ;  /* 0x00000001ff007807 */ /* 0x000fe20000800000 */
[-C--:B------:R-:W-:Y:S01]  /*10780*/  FMUL.FTZ R32, R96, R51.reuse ;  /* 0x0000003360207220 */ /* 0x080fe20000410000 */
[----:B------:R1:W-:Y:S01]  /*10790*/  SYNCS.ARRIVE.TRANS64.RED.A1T0 RZ, [R12+URZ], RZ ;  /* 0x000000ff0cff79a7 */ /* 0x0003e2000810043f */
        /* <DEDUP_REMOVED lines=44> */
[----:B------:R-:W-:Y:S01]  /*10a60*/  LOP3.LUT R151, R151, R0, RZ, 0x3c, !PT ;  /* 0x0000000097977212 */ /* 0x000fe200078e3cff */
[----:B------:R-:W-:Y:S01]  /*10a70*/  UIADD3 UR37, UR37, 0x1, URZ ;  /* 0x0000000125257890 */ /* 0x000fe2000fffe03f */
[----:B-1----:R-:W-:-:S11]  /*10a80*/  SEL R140, R140, RZ, P1 ;  /* 0x000000ff8c8c7207 */ /* 0x002fd60000800000 */
.L_x_469:
[----:B------:R-:W-:Y:S05]  /*10a90*/  WARPSYNC.ALL ;  /* 0x0000000000007948 */ /* 0x000fea0003800000 */
[----:B------:R-:W1:Y:S08]  /*10aa0*/  S2UR UR39, SR_CgaCtaId ;  /* 0x00000000002779c3 */ /* 0x000e700000008800 */
[----:B------:R-:W-:Y:S06]  /*10ab0*/  BAR.SYNC.DEFER_BLOCKING 0x5, 0x200 ;  /* 0x0148000000007b1d */ /* 0x000fec0000010000 */
[----:B------:R-:W-:Y:S01]  /*10ac0*/  UMOV UR4, 0x400 ;  /* 0x0000040000047882 */ /* 0x000fe20000000000 */
[----:B------:R-:W-:Y:S01]  /*10ad0*/  BSSY B0, `(.L_x_529) ;  /* 0x00002b9000007945 */ /* 0x000fe20003800000 */
[----:B-1----:R-:W-:-:S06]  /*10ae0*/  ULEA UR4, UR39, UR4, 0x18 ;  /* 0x0000000427047291 */ /* 0x002fcc000f8ec03f */
[----:B------:R-:W-:-:S05]  /*10af0*/  IMAD.U32 R2, RZ, RZ, UR4 ;  /* 0x00000004ff027e24 */ /* 0x000fca000f8e00ff */
[----:B------:R1:W2:Y:S01]  /*10b00*/  LDS.128 R96, [R2+0x2d8d0] ;  /* 0x02d8d00002607984 */ /* 0x0002a20000000c00 */
[----:B------:R-:W-:Y:S06]  /*10b10*/  BAR.ARV 0x4, 0x200 ;  /* 0x0108000000007b1d */ /* 0x000fec0000002000 */
[----:B------:R-:W-:Y:S05]  /*10b20*/  @P0 BRA `(.L_x_530) ;  /* 0x0000001c00f00947 */ /* 0x000fea0003800000 */
[----:B------:R-:W4:Y:S01]  /*10b30*/  LDL R0, [R1+0xd8] ;  /* 0x0000d80001007983 */ /* 0x000f220000100800 */
[----:B------:R-:W-:-:S03]  /*10b40*/  ULDC UR4, c[0x0][0xad4] ;  /* 0x0002b50000047ab9 */ /* 0x000fc60000000800 */
[----:B------:R-:W2:Y:S04]  /*10b50*/  LDL.LU R30, [R1+0x58] ;  /* 0x00005800011e7983 */ /* 0x000ea80000300800 */
[----:B------:R-:W2:Y:S04]  /*10b60*/  LDL.LU R81, [R1+0x60] ;  /* 0x0000600001517983 */ /* 0x000ea80000300800 */
[----:B------:R-:W2:Y:S01]  /*10b70*/  LDL.LU R80, [R1+0x64] ;  /* 0x0000640001507983 */ /* 0x000ea20000300800 */
[----:B------:R-:W0:Y:S01]  /*10b80*/  S2R R3, SR_SWINHI ;  /* 0x0000000000037919 */ /* 0x000e220000002f00 */
[----:B------:R-:W-:-:S02]  /*10b90*/  MOV R74, R2 ;  /* 0x00000002004a7202 */ /* 0x000fc40000000f00 */
[----:B0-----:R-:W-:-:S03]  /*10ba0*/  MOV R75, R3 ;  /* 0x00000003004b7202 */ /* 0x001fc60000000f00 */
[----:B----4-:R-:W-:-:S03]  /*10bb0*/  IMAD.WIDE R8, R0, 0x2, R74 ;  /* 0x0000000200087825 */ /* 0x010fc600078e024a */
[C---:B------:R-:W-:Y:S02]  /*10bc0*/  LOP3.LUT R3, R8.reuse, 0x180, RZ, 0xc0, !PT ;  /* 0x0000018008037812 */ /* 0x040fe400078ec0ff */
[C---:B------:R-:W-:Y:S02]  /*10bd0*/  IADD3 R10, P2, R8.reuse, 0x3020, RZ ;  /* 0x00003020080a7810 */ /* 0x040fe40007f5e0ff */
[----:B------:R-:W-:Y:S02]  /*10be0*/  SHF.R.U64 R3, R3, 0x3, RZ ;  /* 0x0000000303037819 */ /* 0x000fe400000012ff */
[C---:B------:R-:W-:Y:S02]  /*10bf0*/  IADD3 R11, P4, R8.reuse, 0x20, RZ ;  /* 0x00000020080b7810 */ /* 0x040fe40007f9e0ff */
[C---:B---3--:R-:W-:Y:S02]  /*10c00*/  IADD3 R31, P3, R8.reuse, 0x3000, RZ ;  /* 0x00003000081f7810 */ /* 0x048fe40007f7e0ff */
[----:B------:R-:W-:-:S02]  /*10c10*/  IADD3 R12, P1, R8, 0x6000, RZ ;  /* 0x00006000080c7810 */ /* 0x000fc40007f3e0ff */
[----:B------:R-:W-:Y:S02]  /*10c20*/  IADD3 R77, P0, R8, 0x6020, RZ ;  /* 0x00006020084d7810 */ /* 0x000fe40007f1e0ff */
[----:B------:R-:W-:Y:S02]  /*10c30*/  LOP3.LUT R8, R3, R8, RZ, 0x3c, !PT ;  /* 0x0000000803087212 */ /* 0x000fe400078e3cff */
[----:B------:R-:W-:Y:S02]  /*10c40*/  LOP3.LUT R3, R10, 0x180, RZ, 0xc0, !PT ;  /* 0x000001800a037812 */ /* 0x000fe400078ec0ff */
[----:B------:R-:W-:Y:S02]  /*10c50*/  IADD3.X R15, RZ, R9, RZ, P0, !PT ;  /* 0x00000009ff0f7210 */ /* 0x000fe400007fe4ff */
[----:B------:R-:W-:Y:S02]  /*10c60*/  SHF.R.U64 R3, R3, 0x3, RZ ;  /* 0x0000000303037819 */ /* 0x000fe400000012ff */
[----:B--2---:R-:W-:-:S02]  /*10c70*/  ISETP.NE.AND P0, PT, R30, RZ, PT ;  /* 0x000000ff1e00720c */ /* 0x004fc40003f05270 */
[----:B------:R-:W-:Y:S02]  /*10c80*/  LOP3.LUT R28, R3, R10, RZ, 0x3c, !PT ;  /* 0x0000000a031c7212 */ /* 0x000fe400078e3cff */
[----:B------:R-:W-:Y:S01]  /*10c90*/  SEL R3, R30, UR4, P0 ;  /* 0x000000041e037c07 */ /* 0x000fe20008000000 */
[----:B------:R-:W-:Y:S05]  /*10ca0*/  WARPSYNC.ALL ;  /* 0x0000000000007948 */ /* 0x000fea0003800000 */
[----:B------:R-:W-:Y:S01]  /*10cb0*/  LOP3.LUT R0, R11, 0x180, RZ, 0xc0, !PT ;  /* 0x000001800b007812 */ /* 0x000fe200078ec0ff */
[--C-:B------:R-:W-:Y:S01]  /*10cc0*/  IMAD.X R25, RZ, RZ, R9.reuse, P4 ;  /* 0x000000ffff197224 */ /* 0x100fe200020e0609 */
[----:B------:R-:W-:Y:S01]  /*10cd0*/  LOP3.LUT R14, R77, 0x180, RZ, 0xc0, !PT ;  /* 0x000001804d0e7812 */ /* 0x000fe200078ec0ff */
[--C-:B------:R-:W-:Y:S01]  /*10ce0*/  IMAD.X R27, RZ, RZ, R9.reuse, P3 ;  /* 0x000000ffff1b7224 */ /* 0x100fe200018e0609 */
[----:B------:R-:W-:Y:S01]  /*10cf0*/  SHF.R.U64 R0, R0, 0x3, RZ ;  /* 0x0000000300007819 */ /* 0x000fe200000012ff */
[--C-:B------:R-:W-:Y:S01]  /*10d00*/  IMAD.X R29, RZ, RZ, R9.reuse, P2 ;  /* 0x000000ffff1d7224 */ /* 0x100fe200010e0609 */
[----:B------:R-:W-:Y:S01]  /*10d10*/  F2FP.F16.F32.PACK_AB R10, R21, R20 ;  /* 0x00000014150a723e */ /* 0x000fe200000000ff */
[----:B------:R-:W-:Y:S01]  /*10d20*/  IMAD.X R13, RZ, RZ, R9, P1 ;  /* 0x000000ffff0d7224 */ /* 0x000fe200008e0609 */
[----:B------:R-:W-:Y:S01]  /*10d30*/  LOP3.LUT R24, R0, R11, RZ, 0x3c, !PT ;  /* 0x0000000b00187212 */ /* 0x000fe200078e3cff */
[----:B------:R-:W-:Y:S01]  /*10d40*/  ULDC.64 UR4, c[0x0][0xc00] ;  /* 0x0003000000047ab9 */ /* 0x000fe20000000a00 */
[----:B------:R-:W-:Y:S01]  /*10d50*/  LOP3.LUT R0, R31, 0x180, RZ, 0xc0, !PT ;  /* 0x000001801f007812 */ /* 0x000fe200078ec0ff */
[----:B------:R-:W-:Y:S01]  /*10d60*/  ULDC.64 UR6, c[0x0][0xc08] ;  /* 0x0003020000067ab9 */ /* 0x000fe20000000a00 */
[----:B------:R-:W-:-:S02]  /*10d70*/  LOP3.LUT R11, R12, 0x180, RZ, 0xc0, !PT ;  /* 0x000001800c0b7812 */ /* 0x000fc400078ec0ff */
[----:B------:R-:W-:Y:S02]  /*10d80*/  SHF.R.U64 R0, R0, 0x3, RZ ;  /* 0x0000000300007819 */ /* 0x000fe400000012ff */
[----:B------:R-:W-:Y:S02]  /*10d90*/  SHF.R.U64 R11, R11, 0x3, RZ ;  /* 0x000000030b0b7819 */ /* 0x000fe400000012ff */
[----:B------:R-:W-:Y:S02]  /*10da0*/  LOP3.LUT R26, R0, R31, RZ, 0x3c, !PT ;  /* 0x0000001f001a7212 */ /* 0x000fe400078e3cff */
[----:B------:R-:W-:Y:S02]  /*10db0*/  SHF.R.U64 R14, R14, 0x3, RZ ;  /* 0x000000030e0e7819 */ /* 0x000fe400000012ff */
[----:B------:R-:W-:Y:S02]  /*10dc0*/  LOP3.LUT R12, R11, R12, RZ, 0x3c, !PT ;  /* 0x0000000c0b0c7212 */ /* 0x000fe400078e3cff */
[----:B------:R-:W-:-:S02]  /*10dd0*/  MOV R31, R8 ;  /* 0x00000008001f7202 */ /* 0x000fc40000000f00 */
[----:B------:R-:W-:Y:S02]  /*10de0*/  F2FP.F16.F32.PACK_AB R8, R7, R6 ;  /* 0x000000060708723e */ /* 0x000fe400000000ff */
[----:B------:R-:W-:Y:S02]  /*10df0*/  F2FP.F16.F32.PACK_AB R9, R53, R52 ;  /* 0x000000343509723e */ /* 0x000fe400000000ff */
[----:B------:R-:W-:Y:S01]  /*10e00*/  F2FP.F16.F32.PACK_AB R11, R55, R54 ;  /* 0x00000036370b723e */ /* 0x000fe200000000ff */
[----:B------:R-:W-:Y:S01]  /*10e10*/  BAR.SYNC.DEFER_BLOCKING 0x1, 0x180 ;  /* 0x0046000000007b1d */ /* 0x000fe20000010000 */
[----:B------:R-:W-:Y:S02]  /*10e20*/  MOV R79, R24 ;  /* 0x00000018004f7202 */ /* 0x000fe40000000f00 */
[----:B------:R-:W-:Y:S02]  /*10e30*/  MOV R0, R26 ;  /* 0x0000001a00007202 */ /* 0x000fe40000000f00 */
[----:B------:R-:W-:-:S02]  /*10e40*/  LOP3.LUT R14, R14, R77, RZ, 0x3c, !PT ;  /* 0x0000004d0e0e7212 */ /* 0x000fc400078e3cff */
[----:B------:R-:W-:Y:S02]  /*10e50*/  F2FP.F16.F32.PACK_AB R24, R33, R32 ;  /* 0x000000202118723e */ /* 0x000fe400000000ff */
[----:B------:R-:W-:Y:S02]  /*10e60*/  F2FP.F16.F32.PACK_AB R25, R57, R56 ;  /* 0x000000383919723e */ /* 0x000fe400000000ff */
[----:B------:R-:W-:Y:S02]  /*10e70*/  F2FP.F16.F32.PACK_AB R26, R35, R34 ;  /* 0x00000022231a723e */ /* 0x000fe400000000ff */
[----:B------:R-:W-:Y:S02]  /*10e80*/  F2FP.F16.F32.PACK_AB R27, R59, R58 ;  /* 0x0000003a3b1b723e */ /* 0x000fe400000000ff */
[----:B------:R-:W-:Y:S02]  /*10e90*/  MOV R78, R28 ;  /* 0x0000001c004e7202 */ /* 0x000fe40000000f00 */
[----:B------:R-:W-:-:S02]  /*10ea0*/  F2FP.F16.F32.PACK_AB R28, R37, R36 ;  /* 0x00000024251c723e */ /* 0x000fc400000000ff */
[----:B------:R-:W-:Y:S02]  /*10eb0*/  F2FP.F16.F32.PACK_AB R29, R61, R60 ;  /* 0x0000003c3d1d723e */ /* 0x000fe400000000ff */
[----:B------:R-:W-:Y:S01]  /*10ec0*/  F2FP.F16.F32.PACK_AB R30, R39, R38 ;  /* 0x00000026271e723e */ /* 0x000fe200000000ff */
[----:B------:R0:W-:Y:S01]  /*10ed0*/  STSM.16.M88.4 [R31], R8 ;  /* 0x000000081f007844 */ /* 0x0001e20000000200 */
[----:B------:R-:W-:Y:S02]  /*10ee0*/  MOV R77, R12 ;  /* 0x0000000c004d7202 */ /* 0x000fe40000000f00 */
[----:B------:R-:W-:Y:S01]  /*10ef0*/  MOV R76, R14 ;  /* 0x0000000e004c7202 */ /* 0x000fe20000000f00 */
[----:B------:R2:W-:Y:S01]  /*10f00*/  STSM.16.M88.4 [R79], R24 ;  /* 0x000000184f007844 */ /* 0x0005e20000000200 */
[----:B------:R-:W-:Y:S02]  /*10f10*/  F2FP.F16.F32.PACK_AB R12, R45, R44 ;  /* 0x0000002c2d0c723e */ /* 0x000fe400000000ff */
[----:B------:R-:W-:-:S02]  /*10f20*/  F2FP.F16.F32.PACK_AB R13, R69, R68 ;  /* 0x00000044450d723e */ /* 0x000fc400000000ff */
[----:B------:R-:W-:Y:S02]  /*10f30*/  F2FP.F16.F32.PACK_AB R14, R47, R46 ;  /* 0x0000002e2f0e723e */ /* 0x000fe400000000ff */
[----:B------:R-:W-:Y:S02]  /*10f40*/  F2FP.F16.F32.PACK_AB R15, R71, R70 ;  /* 0x00000046470f723e */ /* 0x000fe400000000ff */
[----:B0-----:R-:W-:Y:S02]  /*10f50*/  F2FP.F16.F32.PACK_AB R31, R63, R62 ;  /* 0x0000003e3f1f723e */ /* 0x001fe400000000ff */
[----:B------:R-:W-:Y:S02]  /*10f60*/  F2FP.F16.F32.PACK_AB R8, R41, R40 ;  /* 0x000000282908723e */ /* 0x000fe400000000ff */
[----:B------:R-:W-:Y:S02]  /*10f70*/  F2FP.F16.F32.PACK_AB R9, R65, R64 ;  /* 0x000000404109723e */ /* 0x000fe400000000ff */
[----:B------:R-:W-:-:S02]  /*10f80*/  F2FP.F16.F32.PACK_AB R10, R43, R42 ;  /* 0x0000002a2b0a723e */ /* 0x000fc400000000ff */
[----:B------:R-:W-:Y:S02]  /*10f90*/  F2FP.F16.F32.PACK_AB R11, R67, R66 ;  /* 0x00000042430b723e */ /* 0x000fe400000000ff */
[----:B--2---:R-:W-:Y:S02]  /*10fa0*/  F2FP.F16.F32.PACK_AB R24, R49, R48 ;  /* 0x000000303118723e */ /* 0x004fe400000000ff */
[----:B------:R-:W-:Y:S02]  /*10fb0*/  F2FP.F16.F32.PACK_AB R25, R73, R72 ;  /* 0x000000484919723e */ /* 0x000fe400000000ff */
[----:B------:R-:W-:Y:S02]  /*10fc0*/  F2FP.F16.F32.PACK_AB R26, R51, R50 ;  /* 0x00000032331a723e */ /* 0x000fe400000000ff */
[----:B------:R-:W-:Y:S01]  /*10fd0*/  F2FP.F16.F32.PACK_AB R27, R135, R134 ;  /* 0x00000086871b723e */ /* 0x000fe200000000ff */
[----:B------:R0:W-:Y:S04]  /*10fe0*/  STSM.16.M88.4 [R0], R28 ;  /* 0x0000001c00007844 */ /* 0x0001e80000000200 */
[----:B------:R2:W-:Y:S04]  /*10ff0*/  STSM.16.M88.4 [R78], R8 ;  /* 0x000000084e007844 */ /* 0x0005e80000000200 */
[----:B------:R3:W-:Y:S04]  /*11000*/  STSM.16.M88.4 [R77], R12 ;  /* 0x0000000c4d007844 */ /* 0x0007e80000000200 */
[----:B------:R4:W-:Y:S01]  /*11010*/  STSM.16.M88.4 [R76], R24 ;  /* 0x000000184c007844 */ /* 0x0009e20000000200 */
[----:B------:R-:W-:Y:S01]  /*11020*/  BAR.SYNC.DEFER_BLOCKING 0x1, 0x180 ;  /* 0x0046000000007b1d */ /* 0x000fe20000010000 */
[----:B------:R-:W-:-:S04]  /*11030*/  ISETP.NE.U32.AND P0, PT, RZ, UR4, PT ;  /* 0x00000004ff007c0c */ /* 0x000fc8000bf05070 */
[----:B------:R-:W-:Y:S02]  /*11040*/  ISETP.NE.AND.EX P0, PT, RZ, UR5, PT, P0 ;  /* 0x00000005ff007c0c */ /* 0x000fe4000bf05300 */
[----:B0-----:R-:W-:Y:S01]  /*11050*/  IADD3 R28, P1, R81, UR4, RZ ;  /* 0x00000004511c7c10 */ /* 0x001fe2000ff3e0ff */
[----:B------:R-:W-:Y:S01]  /*11060*/  IMAD.MOV.U32 R0, RZ, RZ, RZ ;  /* 0x000000ffff007224 */ /* 0x000fe200078e00ff */
[----:B------:R-:W-:Y:S01]  /*11070*/  ISETP.NE.U32.AND P3, PT, RZ, UR6, PT ;  /* 0x00000006ff007c0c */ /* 0x000fe2000bf65070 */
[----:B--2---:R-:W0:Y:S01]  /*11080*/  LDC R78, c[0x0][0xbe8] ;  /* 0x0002fa00ff4e7b82 */ /* 0x004e220000000800 */
[----:B------:R-:W-:-:S07]  /*11090*/  IADD3.X R29, R80, UR5, RZ, P1, !PT ;  /* 0x00000005501d7c10 */ /* 0x000fce0008ffe4ff */
[----:B------:R-:W5:Y:S01]  /*110a0*/  @P0 LDG.E R0, desc[UR42][R28.64] ;  /* 0x0000002a1c000981 */ /* 0x000f62000c1e1900 */
[----:B------:R-:W-:Y:S01]  /*110b0*/  ISETP.NE.AND.EX P3, PT, RZ, UR7, PT, P3 ;  /* 0x00000007ff007c0c */ /* 0x000fe2000bf65330 */
[----:B---3--:R-:W-:Y:S01]  /*110c0*/  IMAD.MOV.U32 R14, RZ, RZ, 0x9b8 ;  /* 0x000009b8ff0e7424 */ /* 0x008fe200078e00ff */
[----:B------:R-:W-:-:S04]  /*110d0*/  ISETP.GT.AND P2, PT, R3, 0x1, PT ;  /* 0x000000010300780c */ /* 0x000fc80003f44270 */
[----:B------:R-:W-:-:S07]  /*110e0*/  SEL R14, R14, 0x978, P2 ;  /* 0x000009780e0e7807 */ /* 0x000fce0001000000 */
[----:B------:R-:W-:Y:S01]  /*110f0*/  @P3 IADD3 R8, P1, R81, UR6, RZ ;  /* 0x0000000651083c10 */ /* 0x000fe2000ff3e0ff */
[----:B------:R-:W-:Y:S02]  /*11100*/  ULDC UR6, c[0x0][0xa88] ;  /* 0x0002a20000067ab9 */ /* 0x000fe40000000800 */
[----:B------:R-:W-:Y:S01]  /*11110*/  IMAD.U32 R31, RZ, RZ, UR6 ;  /* 0x00000006ff1f7e24 */ /* 0x000fe2000f8e00ff */
[----:B------:R-:W-:Y:S01]  /*11120*/  @P3 IADD3.X R9, R80, UR7, RZ, P1, !PT ;  /* 0x0000000750093c10 */ /* 0x000fe20008ffe4ff */
[----:B------:R4:W2:Y:S04]  /*11130*/  LDC.64 R10, c[0x0][R14+0x218] ;  /* 0x000086000e0a7b82 */ /* 0x0008a80000000a00 */
[----:B------:R3:W5:Y:S04]  /*11140*/  @P3 LDG.E R31, desc[UR42][R8.64] ;  /* 0x0000002a081f3981 */ /* 0x000768000c1e1900 */
[----:B------:R4:W1:Y:S08]  /*11150*/  LDC.64 R12, c[0x0][R14+0x228] ;  /* 0x00008a000e0c7b82 */ /* 0x0008700000000a00 */
[----:B---3--:R4:W3:Y:S01]  /*11160*/  LDC.64 R8, c[0x0][R14+0x220] ;  /* 0x000088000e087b82 */ /* 0x0088e20000000a00 */
[----:B0-----:R-:W-:Y:S01]  /*11170*/  ISETP.NE.AND P1, PT, R78, 0x1, PT ;  /* 0x000000014e00780c */ /* 0x001fe20003f25270 */
[----:B------:R-:W-:-:S12]  /*11180*/  @P3 BRA `(.L_x_531) ;  /* 0x0000000000103947 */ /* 0x000fd80003800000 */
[----:B------:R-:W-:Y:S05]  /*11190*/  @!P0 BRA `(.L_x_531) ;  /* 0x00000000000c8947 */ /* 0x000fea0003800000 */
[----:B----4-:R-:W4:Y:S04]  /*111a0*/  LDG.E R24, desc[UR42][R28.64] ;  /* 0x0000002a1c187981 */ /* 0x010f28000c1e1900 */
[----:B-----5:R-:W4:Y:S02]  /*111b0*/  LDG.E R31, desc[UR42][R28.64+0x4] ;  /* 0x0000042a1c1f7981 */ /* 0x020f24000c1e1900 */
[----:B----4-:R-:W-:-:S07]  /*111c0*/  IMAD.IADD R31, R31, 0x1, -R24 ;  /* 0x000000011f1f7824 */ /* 0x010fce00078e0a18 */
.L_x_531:
[----:B------:R-:W3:Y:S01]  /*111d0*/  LDL.LU R3, [R1+0x5c] ;  /* 0x00005c0001037983 */ /* 0x000ee20000300800 */
[----:B----4-:R-:W0:Y:S03]  /*111e0*/  LDC.64 R14, c[0x0][R14+0x210] ;  /* 0x000084000e0e7b82 */ /* 0x010e260000000a00 */
[----:B------:R-:W4:Y:S04]  /*111f0*/  LDL.LU R27, [R1+0x9c] ;  /* 0x00009c00011b7983 */ /* 0x000f280000300800 */
[----:B------:R-:W4:Y:S01]  /*11200*/  LDL R26, [R1+0xd4] ;  /* 0x0000d400011a7983 */ /* 0x000f220000100800 */
[----:B------:R-:W-:Y:S01]  /*11210*/  ISETP.NE.U32.AND P0, PT, RZ, UR4, PT ;  /* 0x00000004ff007c0c */ /* 0x000fe2000bf05070 */
[----:B------:R-:W1:Y:S02]  /*11220*/  @P1 LDC R79, c[0x0][0xbec] ;  /* 0x0002fb00ff4f1b82 */ /* 0x000e640000000800 */
[----:B------:R-:W4:Y:S04]  /*11230*/  LDL R82, [R1+0x68] ;  /* 0x0000680001527983 */ /* 0x000f280000100800 */
[----:B------:R-:W4:Y:S01]  /*11240*/  LDL R80, [R1+0x74] ;  /* 0x0000740001507983 */ /* 0x000f220000100800 */
[----:B------:R-:W-:Y:S01]  /*11250*/  ISETP.NE.AND.EX P0, PT, RZ, UR5, PT, P0 ;  /* 0x00000005ff007c0c */ /* 0x000fe2000bf05300 */
[----:B------:R-:W0:Y:S01]  /*11260*/  @P1 LDC R81, c[0x0][0xbf0] ;  /* 0x0002fc00ff511b82 */ /* 0x000e220000000800 */
[-C--:B--2---:R-:W-:Y:S01]  /*11270*/  IMAD R29, R11, R137.reuse, RZ ;  /* 0x000000890b1d7224 */ /* 0x084fe200078e02ff */
[----:B------:R-:W2:Y:S01]  /*11280*/  LDL R76, [R1+0xd0] ;  /* 0x0000d000014c7983 */ /* 0x000ea20000100800 */
[----:B------:R-:W-:-:S03]  /*11290*/  IMAD.WIDE.U32 R10, R10, R137, RZ ;  /* 0x000000890a0a7225 */ /* 0x000fc600078e00ff */
[----:B------:R-:W2:Y:S02]  /*112a0*/  LDL R30, [R1+0xa4] ;  /* 0x0000a400011e7983 */ /* 0x000ea40000100800 */
[----:B------:R-:W1:Y:S01]  /*112b0*/  LDC.64 R24, c[0x0][0xba8] ;  /* 0x0002ea00ff187b82 */ /* 0x000e620000000a00 */
[----:B------:R-:W-:-:S07]  /*112c0*/  IMAD.IADD R28, R11, 0x1, R29 ;  /* 0x000000010b1c7824 */ /* 0x000fce00078e021d */
[----:B-1----:R-:W1:Y:S08]  /*112d0*/  @!P2 LDC R24, c[0x0][0xb50] ;  /* 0x0002d400ff18ab82 */ /* 0x002e700000000800 */
[----:B------:R-:W1:Y:S01]  /*112e0*/  @!P2 LDC R25, c[0x0][0xb54] ;  /* 0x0002d500ff19ab82 */ /* 0x000e620000000800 */
[----:B---3--:R-:W-:Y:S02]  /*112f0*/  SEL R3, R3, RZ, !P0 ;  /* 0x000000ff03037207 */ /* 0x008fe40004000000 */
[----:B----4-:R-:W-:-:S03]  /*11300*/  SEL R27, R27, RZ, !P0 ;  /* 0x000000ff1b1b7207 */ /* 0x010fc60004000000 */
[----:B------:R-:W-:-:S04]  /*11310*/  IMAD R9, R9, R3, RZ ;  /* 0x0000000309097224 */ /* 0x000fc800078e02ff */
[C---:B------:R-:W-:Y:S02]  /*11320*/  IMAD R77, R8.reuse, R27, R9 ;  /* 0x0000001b084d7224 */ /* 0x040fe400078e0209 */
[----:B------:R-:W-:-:S04]  /*11330*/  IMAD.WIDE.U32 R8, R8, R3, RZ ;  /* 0x0000000308087225 */ /* 0x000fc800078e00ff */
[----:B------:R-:W-:Y:S01]  /*11340*/  IMAD R26, R82, 0xc0, R26 ;  /* 0x000000c0521a7824 */ /* 0x000fe200078e021a */
[----:B-----5:R-:W-:-:S03]  /*11350*/  IADD3 R10, P0, P3, R8, R10, R0 ;  /* 0x0000000a080a7210 */ /* 0x020fc60007b1e000 */
[----:B------:R-:W-:Y:S01]  /*11360*/  @P1 IMAD.HI.U32 R8, R26, R79, RZ ;  /* 0x0000004f1a081227 */ /* 0x000fe200078e00ff */
[----:B------:R-:W-:Y:S02]  /*11370*/  SEL R27, R80, RZ, P2 ;  /* 0x000000ff501b7207 */ /* 0x000fe40001000000 */
[----:B------:R-:W-:Y:S01]  /*11380*/  IADD3 R11, R9, R77, RZ ;  /* 0x0000004d090b7210 */ /* 0x000fe20007ffe0ff */
[----:B------:R-:W-:Y:S01]  /*11390*/  IMAD.MOV.U32 R9, RZ, RZ, R26 ;  /* 0x000000ffff097224 */ /* 0x000fe200078e001a */
[----:B0-----:R-:W-:Y:S01]  /*113a0*/  @P1 SHF.R.U32.HI R9, RZ, R81, R8 ;  /* 0x00000051ff091219 */ /* 0x001fe20000011608 */
[-C--:B------:R-:W-:Y:S01]  /*113b0*/  IMAD R29, R13, R27.reuse, RZ ;  /* 0x0000001b0d1d7224 */ /* 0x080fe200078e02ff */
[----:B------:R-:W-:Y:S01]  /*113c0*/  SHF.R.S32.HI R77, RZ, 0x1f, R0 ;  /* 0x0000001fff4d7819 */ /* 0x000fe20000011400 */
[----:B------:R-:W-:Y:S01]  /*113d0*/  IMAD.WIDE.U32 R12, R12, R27, RZ ;  /* 0x0000001b0c0c7225 */ /* 0x000fe200078e00ff */
[----:B------:R-:W-:-:S03]  /*113e0*/  SHF.R.S32.HI R8, RZ, 0x1f, R9 ;  /* 0x0000001fff087819 */ /* 0x000fc60000011409 */
[----:B------:R-:W-:Y:S01]  /*113f0*/  IMAD.MOV R27, RZ, RZ, -R9 ;  /* 0x000000ffff1b7224 */ /* 0x000fe200078e0a09 */
[----:B------:R-:W-:Y:S01]  /*11400*/  IADD3.X R11, R11, R28, R77, P0, P3 ;  /* 0x0000001c0b0b7210 */ /* 0x000fe200007e644d */
[----:B------:R-:W-:Y:S01]  /*11410*/  IMAD.IADD R29, R13, 0x1, R29 ;  /* 0x000000010d1d7824 */ /* 0x000fe200078e021d */
[----:B------:R-:W-:Y:S01]  /*11420*/  IADD3 R12, P0, P3, R9, R10, R12 ;  /* 0x0000000a090c7210 */ /* 0x000fe20007b1e00c */
[----:B------:R-:W-:-:S03]  /*11430*/  IMAD R9, R78, R27, R26 ;  /* 0x0000001b4e097224 */ /* 0x000fc600078e021a */
[----:B------:R-:W-:Y:S01]  /*11440*/  IADD3.X R13, R8, R11, R29, P0, P3 ;  /* 0x0000000b080d7210 */ /* 0x000fe200007e641d */
[-C--:B------:R-:W-:Y:S01]  /*11450*/  IMAD R8, R15, R9.reuse, RZ ;  /* 0x000000090f087224 */ /* 0x080fe200078e02ff */
[----:B------:R-:W-:Y:S01]  /*11460*/  SHF.R.S32.HI R11, RZ, 0x1f, R9 ;  /* 0x0000001fff0b7819 */ /* 0x000fe20000011409 */
[----:B------:R-:W-:-:S04]  /*11470*/  IMAD.WIDE.U32 R12, R14, R9, R12 ;  /* 0x000000090e0c7225 */ /* 0x000fc800078e000c */
[----:B------:R-:W-:-:S04]  /*11480*/  IMAD R11, R14, R11, R8 ;  /* 0x0000000b0e0b7224 */ /* 0x000fc800078e0208 */
[----:B------:R-:W-:Y:S01]  /*11490*/  IMAD.IADD R8, R13, 0x1, R11 ;  /* 0x000000010d087824 */ /* 0x000fe200078e020b */
[----:B-1----:R-:W-:-:S04]  /*114a0*/  LEA R13, P0, R12, R24, 0x2 ;  /* 0x000000180c0d7211 */ /* 0x002fc800078010ff */
[----:B------:R-:W-:Y:S01]  /*114b0*/  LEA.HI.X R12, R12, R25, R8, 0x2, P0 ;  /* 0x000000190c0c7211 */ /* 0x000fe200000f1408 */
[----:B------:R-:W-:Y:S01]  /*114c0*/  SHFL.IDX PT, R10, R13, 0x1, 0x1c1f ;  /* 0x003c1f000d0a7f89 */ /* 0x000fe200000e0000 */
[----:B--2---:R-:W-:-:S03]  /*114d0*/  IMAD R25, R82, 0xc0, R76 ;  /* 0x000000c052197824 */ /* 0x004fc600078e024c */
[----:B------:R-:W-:Y:S04]  /*114e0*/  SHFL.IDX PT, R8, R13, RZ, 0x1c1f ;  /* 0x001c1fff0d087589 */ /* 0x000fe800000e0000 */
[----:B------:R-:W0:Y:S04]  /*114f0*/  SHFL.IDX PT, R9, R12, RZ, 0x1c1f ;  /* 0x001c1fff0c097589 */ /* 0x000e2800000e0000 */
[----:B------:R-:W1:Y:S01]  /*11500*/  SHFL.IDX PT, R11, R12, 0x1, 0x1c1f ;  /* 0x003c1f000c0b7f89 */ /* 0x000e6200000e0000 */
[----:B------:R-:W-:Y:S01]  /*11510*/  IMAD R76, R31, R78, RZ ;  /* 0x0000004e1f4c7224 */ /* 0x000fe200078e02ff */
[----:B------:R-:W-:Y:S01]  /*11520*/  LOP3.LUT P0, RZ, R30, 0x3, RZ, 0xc0, !PT ;  /* 0x000000031eff7812 */ /* 0x000fe2000780c0ff */
[----:B------:R-:W-:-:S03]  /*11530*/  VIADD R24, R25, 0x8 ;  /* 0x0000000819187836 */ /* 0x000fc60000000000 */
[-C--:B------:R-:W-:Y:S02]  /*11540*/  ISETP.GE.OR P3, PT, R25, R76.reuse, P0 ;  /* 0x0000004c1900720c */ /* 0x080fe40000766670 */
[----:B------:R-:W-:-:S11]  /*11550*/  ISETP.GE.OR P0, PT, R24, R76, P0 ;  /* 0x0000004c1800720c */ /* 0x000fd60000706670 */
[----:B0-----:R0:W-:Y:S04]  /*11560*/  @!P3 ST.E desc[UR42][R8.64], R5 ;  /* 0x000000050800b985 */ /* 0x0011e8000c10192a */
[----:B-1----:R0:W-:Y:S01]  /*11570*/  @!P0 ST.E desc[UR42][R10.64], R4 ;  /* 0x000000040a008985 */ /* 0x0021e2000c10192a */
[----:B------:R-:W-:Y:S05]  /*11580*/  @P2 BRA `(.L_x_532) ;  /* 0x00000008002c2947 */ /* 0x000fea0003800000 */
[----:B------:R-:W1:Y:S01]  /*11590*/  S2R R30, SR_TID.X ;  /* 0x00000000001e7919 */ /* 0x000e620000002100 */
[----:B0-----:R-:W0:Y:S01]  /*115a0*/  @P1 LDC R11, c[0x0][0xbec] ;  /* 0x0002fb00ff0b1b82 */ /* 0x001e220000000800 */
[----:B------:R-:W-:-:S07]  /*115b0*/  ULDC.64 UR4, c[0x0][0xaa0] ;  /* 0x0002a80000047ab9 */ /* 0x000fce0000000a00 */
[----:B------:R-:W2:Y:S01]  /*115c0*/  @P1 LDC R13, c[0x0][0xbf0] ;  /* 0x0002fc00ff0d1b82 */ /* 0x000ea20000000800 */
[----:B-1----:R-:W-:-:S04]  /*115d0*/  IADD3 R4, R30, -0x80, RZ ;  /* 0xffffff801e047810 */ /* 0x002fc80007ffe0ff */
[----:B------:R-:W-:-:S04]  /*115e0*/  SHF.R.S32.HI R5, RZ, 0x1f, R4 ;  /* 0x0000001fff057819 */ /* 0x000fc80000011404 */
[----:B------:R-:W-:-:S04]  /*115f0*/  LEA.HI R5, R5, R4, RZ, 0x2 ;  /* 0x0000000405057211 */ /* 0x000fc800078f10ff */
[----:B------:R-:W-:Y:S02]  /*11600*/  LOP3.LUT R7, R5, 0xfffffffc, RZ, 0xc0, !PT ;  /* 0xfffffffc05077812 */ /* 0x000fe400078ec0ff */
[----:B------:R-:W-:-:S03]  /*11610*/  SHF.R.S32.HI R10, RZ, 0x2, R5 ;  /* 0x00000002ff0a7819 */ /* 0x000fc60000011405 */
[----:B------:R-:W-:-:S04]  /*11620*/  IMAD.IADD R15, R4, 0x1, -R7 ;  /* 0x00000001040f7824 */ /* 0x000fc800078e0a07 */
[----:B------:R-:W-:-:S04]  /*11630*/  IMAD.SHL.U32 R45, R15, 0x8, RZ ;  /* 0x000000080f2d7824 */ /* 0x000fc800078e00ff */
[----:B------:R-:W-:-:S04]  /*11640*/  IMAD R5, R10, 0x20, R45 ;  /* 0x000000200a057824 */ /* 0x000fc800078e022d */
[----:B------:R-:W-:-:S04]  /*11650*/  IMAD.WIDE R74, R5, 0x2, R74 ;  /* 0x00000002054a7825 */ /* 0x000fc800078e024a */
[----:B------:R-:W-:Y:S01]  /*11660*/  IMAD R77, R77, UR4, RZ ;  /* 0x000000044d4d7c24 */ /* 0x000fe2000f8e02ff */
[C---:B------:R-:W-:Y:S02]  /*11670*/  IADD3 R25, P0, R74.reuse, 0x1800, RZ ;  /* 0x000018004a197810 */ /* 0x040fe40007f1e0ff */
[C---:B------:R-:W-:Y:S02]  /*11680*/  IADD3 R29, P2, R74.reuse, 0x3000, RZ ;  /* 0x000030004a1d7810 */ /* 0x040fe40007f5e0ff */
[C---:B------:R-:W-:Y:S02]  /*11690*/  IADD3 R33, P3, R74.reuse, 0x4800, RZ ;  /* 0x000048004a217810 */ /* 0x040fe40007f7e0ff */
[----:B------:R-:W-:Y:S01]  /*116a0*/  IADD3 R37, P4, R74, 0x6000, RZ ;  /* 0x000060004a257810 */ /* 0x000fe20007f9e0ff */
[----:B------:R-:W-:Y:S01]  /*116b0*/  IMAD R77, R0, UR5, R77 ;  /* 0x00000005004d7c24 */ /* 0x000fe2000f8e024d */
[----:B------:R-:W-:Y:S01]  /*116c0*/  IADD3 R5, P5, R74, 0x7800, RZ ;  /* 0x000078004a057810 */ /* 0x000fe20007fbe0ff */
[----:B------:R-:W-:Y:S01]  /*116d0*/  IMAD.WIDE.U32 R8, R0, UR4, RZ ;  /* 0x0000000400087c25 */ /* 0x000fe2000f8e00ff */
[----:B------:R-:W-:Y:S01]  /*116e0*/  LOP3.LUT R24, R25, 0x180, RZ, 0xc0, !PT ;  /* 0x0000018019187812 */ /* 0x000fe200078ec0ff */
[----:B------:R-:W-:Y:S01]  /*116f0*/  ULDC.64 UR4, c[0x0][0xae8] ;  /* 0x0002ba0000047ab9 */ /* 0x000fe20000000a00 */
[----:B------:R-:W-:Y:S01]  /*11700*/  LOP3.LUT R28, R29, 0x180, RZ, 0xc0, !PT ;  /* 0x000001801d1c7812 */ /* 0x000fe200078ec0ff */
[----:B------:R-:W-:Y:S01]  /*11710*/  IMAD R0, R15, 0x60, R10 ;  /* 0x000000600f007824 */ /* 0x000fe200078e020a */
[----:B------:R-:W-:-:S02]  /*11720*/  LOP3.LUT R32, R33, 0x180, RZ, 0xc0, !PT ;  /* 0x0000018021207812 */ /* 0x000fc400078ec0ff */
[----:B------:R-:W-:Y:S01]  /*11730*/  LOP3.LUT R36, R37, 0x180, RZ, 0xc0, !PT ;  /* 0x0000018025247812 */ /* 0x000fe200078ec0ff */
[----:B------:R-:W-:Y:S01]  /*11740*/  IMAD.IADD R9, R9, 0x1, R77 ;  /* 0x0000000109097824 */ /* 0x000fe200078e024d */
[----:B------:R-:W-:Y:S01]  /*11750*/  LOP3.LUT R4, R5, 0x180, RZ, 0xc0, !PT ;  /* 0x0000018005047812 */ /* 0x000fe200078ec0ff */
[----:B------:R-:W-:Y:S01]  /*11760*/  IMAD R14, R82, 0xc0, R0 ;  /* 0x000000c0520e7824 */ /* 0x000fe200078e0200 */
[----:B------:R-:W-:Y:S01]  /*11770*/  LOP3.LUT R7, R74, 0x180, RZ, 0xc0, !PT ;  /* 0x000001804a077812 */ /* 0x000fe200078ec0ff */
[----:B------:R-:W-:Y:S01]  /*11780*/  IMAD.X R41, RZ, RZ, R75, P5 ;  /* 0x000000ffff297224 */ /* 0x000fe200028e064b */
[----:B------:R-:W-:Y:S02]  /*11790*/  SHF.R.U64 R24, R24, 0x3, RZ ;  /* 0x0000000318187819 */ /* 0x000fe400000012ff */
[----:B------:R-:W-:Y:S02]  /*117a0*/  SHF.R.U64 R28, R28, 0x3, RZ ;  /* 0x000000031c1c7819 */ /* 0x000fe400000012ff */
[----:B------:R-:W-:-:S02]  /*117b0*/  SHF.R.U64 R32, R32, 0x3, RZ ;  /* 0x0000000320207819 */ /* 0x000fc400000012ff */
[----:B------:R-:W-:Y:S01]  /*117c0*/  SHF.R.U64 R36, R36, 0x3, RZ ;  /* 0x0000000324247819 */ /* 0x000fe200000012ff */
[----:B------:R-:W-:Y:S01]  /*117d0*/  IMAD.WIDE.U32 R8, R137, UR4, R8 ;  /* 0x0000000489087c25 */ /* 0x000fe2000f8e0008 */
[----:B------:R-:W-:Y:S02]  /*117e0*/  SHF.R.U64 R4, R4, 0x3, RZ ;  /* 0x0000000304047819 */ /* 0x000fe400000012ff */
[----:B------:R-:W-:Y:S01]  /*117f0*/  SHF.R.U64 R7, R7, 0x3, RZ ;  /* 0x0000000307077819 */ /* 0x000fe200000012ff */
[----:B0-----:R-:W-:Y:S01]  /*11800*/  @P1 IMAD.HI.U32 R0, R14, R11, RZ ;  /* 0x0000000b0e001227 */ /* 0x001fe200078e00ff */
[----:B------:R-:W-:Y:S02]  /*11810*/  LOP3.LUT R24, R24, R25, RZ, 0x3c, !PT ;  /* 0x0000001918187212 */ /* 0x000fe400078e3cff */
[----:B------:R-:W-:Y:S01]  /*11820*/  LOP3.LUT R28, R28, R29, RZ, 0x3c, !PT ;  /* 0x0000001d1c1c7212 */ /* 0x000fe200078e3cff */
[--C-:B------:R-:W-:Y:S01]  /*11830*/  IMAD.X R25, RZ, RZ, R75.reuse, P0 ;  /* 0x000000ffff197224 */ /* 0x100fe200000e064b */
[----:B------:R-:W-:Y:S01]  /*11840*/  LOP3.LUT R32, R32, R33, RZ, 0x3c, !PT ;  /* 0x0000002120207212 */ /* 0x000fe200078e3cff */
[--C-:B------:R-:W-:Y:S01]  /*11850*/  IMAD.X R29, RZ, RZ, R75.reuse, P2 ;  /* 0x000000ffff1d7224 */ /* 0x100fe200010e064b */
[----:B------:R-:W-:Y:S01]  /*11860*/  LOP3.LUT R36, R36, R37, RZ, 0x3c, !PT ;  /* 0x0000002524247212 */ /* 0x000fe200078e3cff */
[----:B------:R-:W-:Y:S01]  /*11870*/  IMAD.X R37, RZ, RZ, R75, P4 ;  /* 0x000000ffff257224 */ /* 0x000fe200020e064b */
[----:B------:R-:W-:Y:S01]  /*11880*/  SHF.R.S32.HI R12, RZ, 0x1f, R3 ;  /* 0x0000001fff0c7819 */ /* 0x000fe20000011403 */
[----:B------:R-:W-:Y:S01]  /*11890*/  IMAD R9, R137, UR5, R9 ;  /* 0x0000000589097c24 */ /* 0x000fe2000f8e0209 */
[----:B------:R-:W-:Y:S01]  /*118a0*/  IADD3.X R33, RZ, R75, RZ, P3, !PT ;  /* 0x0000004bff217210 */ /* 0x000fe20001ffe4ff */
[----:B------:R-:W-:Y:S01]  /*118b0*/  ULDC.64 UR4, c[0x0][0xaf0] ;  /* 0x0002bc0000047ab9 */ /* 0x000fe20000000a00 */
[----:B------:R-:W-:Y:S01]  /*118c0*/  LOP3.LUT R40, R4, R5, RZ, 0x3c, !PT ;  /* 0x0000000504287212 */ /* 0x000fe200078e3cff */
[----:B------:R-:W-:Y:S01]  /*118d0*/  IMAD.MOV.U32 R11, RZ, RZ, R14 ;  /* 0x000000ffff0b7224 */ /* 0x000fe200078e000e */
[----:B------:R-:W-:Y:S01]  /*118e0*/  LOP3.LUT R74, R7, R74, RZ, 0x3c, !PT ;  /* 0x0000004a074a7212 */ /* 0x000fe200078e3cff */
[----:B------:R-:W-:Y:S01]  /*118f0*/  IMAD R12, R12, UR4, RZ ;  /* 0x000000040c0c7c24 */ /* 0x000fe2000f8e02ff */
[----:B--2---:R-:W-:Y:S01]  /*11900*/  @P1 SHF.R.U32.HI R11, RZ, R13, R0 ;  /* 0x0000000dff0b1219 */ /* 0x004fe20000011600 */
[----:B------:R-:W5:Y:S01]  /*11910*/  LD.E.128 R24, desc[UR42][R24.64] ;  /* 0x0000002a18187980 */ /* 0x000f62000c101d00 */
[----:B------:R-:W-:-:S03]  /*11920*/  IMAD.WIDE.U32 R8, R3, UR4, R8 ;  /* 0x0000000403087c25 */ /* 0x000fc6000f8e0008 */
[----:B------:R0:W5:Y:S01]  /*11930*/  LD.E.128 R4, desc[UR42][R74.64] ;  /* 0x0000002a4a047980 */ /* 0x000162000c101d00 */
[----:B------:R-:W-:-:S03]  /*11940*/  IMAD R13, R3, UR5, R12 ;  /* 0x00000005030d7c24 */ /* 0x000fc6000f8e020c */
[----:B------:R-:W5:Y:S01]  /*11950*/  LD.E.128 R28, desc[UR42][R28.64] ;  /* 0x0000002a1c1c7980 */ /* 0x000f62000c101d00 */
[----:B------:R-:W-:-:S03]  /*11960*/  IMAD.MOV R21, RZ, RZ, -R11 ;  /* 0x000000ffff157224 */ /* 0x000fc600078e0a0b */
[----:B------:R-:W5:Y:S04]  /*11970*/  LD.E.128 R32, desc[UR42][R32.64] ;  /* 0x0000002a20207980 */ /* 0x000f68000c101d00 */
[----:B------:R-:W5:Y:S04]  /*11980*/  LD.E.128 R36, desc[UR42][R36.64] ;  /* 0x0000002a24247980 */ /* 0x000f68000c101d00 */
[----:B------:R-:W5:Y:S01]  /*11990*/  LD.E.128 R40, desc[UR42][R40.64] ;  /* 0x0000002a28287980 */ /* 0x000f62000c101d00 */
[----:B------:R-:W-:Y:S01]  /*119a0*/  SHF.R.S32.HI R0, RZ, 0x1f, R11 ;  /* 0x0000001fff007819 */ /* 0x000fe2000001140b */
[----:B------:R-:W-:Y:S01]  /*119b0*/  ULDC.64 UR4, c[0x0][0xae0] ;  /* 0x0002b80000047ab9 */ /* 0x000fe20000000a00 */
[----:B------:R-:W-:Y:S01]  /*119c0*/  @!PT LDS RZ, [RZ] ;  /* 0x00000000fffff984 */ /* 0x000fe20000000800 */
[----:B------:R-:W-:Y:S01]  /*119d0*/  @!PT LDS RZ, [RZ] ;  /* 0x00000000fffff984 */ /* 0x000fe20000000800 */
[----:B------:R-:W-:Y:S01]  /*119e0*/  @!PT LDS RZ, [RZ] ;  /* 0x00000000fffff984 */ /* 0x000fe20000000800 */
[----:B------:R-:W-:Y:S01]  /*119f0*/  @!PT LDS RZ, [RZ] ;  /* 0x00000000fffff984 */ /* 0x000fe20000000800 */
[----:B------:R1:W-:Y:S06]  /*11a00*/  MEMBAR.ALL.CTA ;  /* 0x0000000000007992 */ /* 0x0003ec0000008000 */
[----:B-1----:R-:W1:Y:S01]  /*11a10*/  FENCE.VIEW.ASYNC.S ;  /* 0x00000000000073c6 */ /* 0x002e620000000000 */
[----:B------:R-:W-:Y:S01]  /*11a20*/  IMAD R21, R78, R21, R14 ;  /* 0x000000154e157224 */ /* 0x000fe200078e020e */
[----:B------:R-:W-:Y:S01]  /*11a30*/  IADD3 R9, R9, R13, RZ ;  /* 0x0000000d09097210 */ /* 0x000fe20007ffe0ff */
[----:B------:R-:W-:-:S03]  /*11a40*/  IMAD R0, R0, UR4, RZ ;  /* 0x0000000400007c24 */ /* 0x000fc6000f8e02ff */
[----:B------:R-:W-:Y:S01]  /*11a50*/  SHF.R.S32.HI R3, RZ, 0x1f, R21 ;  /* 0x0000001fff037819 */ /* 0x000fe20000011415 */
[----:B------:R-:W-:-:S04]  /*11a60*/  IMAD.WIDE.U32 R8, R11, UR4, R8 ;  /* 0x000000040b087c25 */ /* 0x000fc8000f8e0008 */
[----:B------:R-:W-:Y:S01]  /*11a70*/  IMAD R11, R11, UR5, R0 ;  /* 0x000000050b0b7c24 */ /* 0x000fe2000f8e0200 */
[----:B------:R-:W-:Y:S01]  /*11a80*/  ULDC.64 UR4, c[0x0][0xad8] ;  /* 0x0002b60000047ab9 */ /* 0x000fe20000000a00 */
[----:B------:R-:W-:Y:S02]  /*11a90*/  VIADD R0, R2, 0x2d820 ;  /* 0x0002d82002007836 */ /* 0x000fe40000000000 */
[----:B------:R-:W-:Y:S02]  /*11aa0*/  IMAD R12, R3, UR4, RZ ;  /* 0x00000004030c7c24 */ /* 0x000fe4000f8e02ff */
[----:B------:R-:W-:Y:S01]  /*11ab0*/  IMAD.IADD R9, R9, 0x1, R11 ;  /* 0x0000000109097824 */ /* 0x000fe200078e020b */
[----:B------:R-:W-:Y:S01]  /*11ac0*/  PRMT R0, RZ, 0x654, R0 ;  /* 0x00000654ff007816 */ /* 0x000fe20000000000 */
[C---:B------:R-:W-:Y:S02]  /*11ad0*/  IMAD R3, R21.reuse, UR5, R12 ;  /* 0x0000000515037c24 */ /* 0x040fe4000f8e020c */
[----:B------:R-:W-:Y:S01]  /*11ae0*/  IMAD.WIDE.U32 R20, R21, UR4, R8 ;  /* 0x0000000415147c25 */ /* 0x000fe2000f8e0008 */
[----:B------:R-:W-:Y:S01]  /*11af0*/  ULDC.64 UR4, c[0x0][0xa80] ;  /* 0x0002a00000047ab9 */ /* 0x000fe20000000a00 */
[----:B-1----:R1:W-:Y:S02]  /*11b00*/  SYNCS.ARRIVE.TRANS64.RED.A1T0 RZ, [R0+URZ], RZ ;  /* 0x000000ff00ff79a7 */ /* 0x0023e4000810043f */
[----:B------:R-:W-:-:S02]  /*11b10*/  IMAD.IADD R3, R21, 0x1, R3 ;  /* 0x0000000115037824 */ /* 0x000fc400078e0203 */
[C---:B------:R-:W-:Y:S02]  /*11b20*/  VIADD R44, R45.reuse, 0x40 ;  /* 0x000000402d2c7836 */ /* 0x040fe40000000000 */
[----:B------:R-:W-:Y:S01]  /*11b30*/  VIADD R47, R45, 0x20 ;  /* 0x000000202d2f7836 */ /* 0x000fe20000000000 */
[----:B-1----:R-:W-:Y:S01]  /*11b40*/  LEA R0, P0, R20, UR4, 0x1 ;  /* 0x0000000414007c11 */ /* 0x002fe2000f8008ff */
[----:B------:R-:W-:-:S03]  /*11b50*/  UMOV UR4, 0xffffffff ;  /* 0xffffffff00047882 */ /* 0x000fc60000000000 */
[----:B------:R-:W-:Y:S02]  /*11b60*/  LEA.HI.X R20, R20, UR5, R3, 0x1, P0 ;  /* 0x0000000514147c11 */ /* 0x000fe400080f0c03 */
[----:B------:R-:W-:Y:S02]  /*11b70*/  SHF.R.S32.HI R46, RZ, 0x1f, R44 ;  /* 0x0000001fff2e7819 */ /* 0x000fe4000001142c */
[----:B------:R-:W-:Y:S01]  /*11b80*/  SHF.R.S32.HI R48, RZ, 0x1f, R47 ;  /* 0x0000001fff307819 */ /* 0x000fe2000001142f */
[----:B0-----:R-:W-:Y:S06]  /*11b90*/  BRA.DIV UR4, `(.L_x_533) ;  /* 0x0000009604ec7947 */ /* 0x001fec000b800000 */
[----:B------:R0:W1:Y:S04]  /*11ba0*/  SHFL.IDX PT, R3, R20, RZ, 0x1c1f ;  /* 0x001c1fff14037589 */ /* 0x00006800000e0000 */
[----:B------:R0:W2:Y:S02]  /*11bb0*/  SHFL.IDX PT, R14, R0, RZ, 0x1c1f ;  /* 0x001c1fff000e7589 */ /* 0x0000a400000e0000 */
.L_x_707:
[----:B------:R-:W-:Y:S01]  /*11bc0*/  IMAD R21, R82, 0xc0, R10 ;  /* 0x000000c052157824 */ /* 0x000fe200078e020a */
[----:B------:R-:W-:Y:S04]  /*11bd0*/  BSSY B1, `(.L_x_534) ;  /* 0x0000010000017945 */ /* 0x000fe80003800000 */
[----:B------:R-:W-:-:S13]  /*11be0*/  ISETP.GE.AND P0, PT, R21, R76, PT ;  /* 0x0000004c1500720c */ /* 0x000fda0003f06270 */
[----:B------:R-:W-:Y:S05]  /*11bf0*/  @P0 BRA `(.L_x_535) ;  /* 0x0000000000340947 */ /* 0x000fea0003800000 */
[----:B------:R-:W-:Y:S02]  /*11c00*/  ULDC UR4, c[0x0][0xac8] ;  /* 0x0002b20000047ab9 */ /* 0x000fe40000000800 */
[----:B------:R-:W-:Y:S02]  /*11c10*/  ISETP.GE.AND P0, PT, R45, UR4, PT ;  /* 0x000000042d007c0c */ /* 0x000fe4000bf06270 */
[----:B------:R-:W-:Y:S02]  /*11c20*/  ISETP.GE.AND P1, PT, R47, UR4, PT ;  /* 0x000000042f007c0c */ /* 0x000fe4000bf26270 */
[----:B------:R-:W-:-:S09]  /*11c30*/  ISETP.GE.AND P2, PT, R44, UR4, PT ;  /* 0x000000042c007c0c */ /* 0x000fd2000bf46270 */
[-C--:B-1----:R-:W-:Y:S02]  /*11c40*/  @!P0 MOV R15, R3.reuse ;  /* 0x00000003000f8202 */ /* 0x082fe40000000f00 */
[-C--:B--2---:R-:W-:Y:S02]  /*11c50*/  @!P1 LEA R10, P3, R47, R14.reuse, 0x1 ;  /* 0x0000000e2f0a9211 */ /* 0x084fe400078608ff */
[C---:B------:R-:W-:Y:S01]  /*11c60*/  @!P2 LEA R8, P4, R44.reuse, R14, 0x1 ;  /* 0x0000000e2c08a211 */ /* 0x040fe200078808ff */
[----:B------:R-:W-:Y:S01]  /*11c70*/  @!P0 IMAD.WIDE R12, R45, 0x2, R14 ;  /* 0x000000022d0c8825 */ /* 0x000fe200078e020e */
[-C--:B------:R-:W-:Y:S02]  /*11c80*/  @!P1 LEA.HI.X R11, R47, R3.reuse, R48, 0x1, P3 ;  /* 0x000000032f0b9211 */ /* 0x080fe400018f0c30 */
[----:B------:R-:W-:Y:S02]  /*11c90*/  @!P2 LEA.HI.X R9, R44, R3, R46, 0x1, P4 ;  /* 0x000000032c09a211 */ /* 0x000fe400020f0c2e */
[----:B-----5:R3:W-:Y:S04]  /*11ca0*/  @!P0 ST.E.128 desc[UR42][R12.64], R4 ;  /* 0x000000040c008985 */ /* 0x0207e8000c101d2a */
[----:B------:R3:W-:Y:S04]  /*11cb0*/  @!P1 ST.E.128 desc[UR42][R10.64], R28 ;  /* 0x0000001c0a009985 */ /* 0x0007e8000c101d2a */
[----:B------:R3:W-:Y:S02]  /*11cc0*/  @!P2 ST.E.128 desc[UR42][R8.64], R36 ;  /* 0x000000240800a985 */ /* 0x0007e4000c101d2a */
.L_x_535:
[----:B------:R-:W-:Y:S05]  /*11cd0*/  BSYNC B1 ;  /* 0x0000000000017941 */ /* 0x000fea0003800000 */
.L_x_534:
[----:B------:R-:W-:-:S03]  /*11ce0*/  UMOV UR4, 0xffffffff ;  /* 0xffffffff00047882 */ /* 0x000fc60000000000 */
[----:B------:R-:W-:Y:S05]  /*11cf0*/  BRA.DIV UR4, `(.L_x_536) ;  /* 0x0000009604c87947 */ /* 0x000fea000b800000 */
[----:B-1----:R1:W4:Y:S04]  /*11d00*/  SHFL.IDX PT, R3, R20, 0x1, 0x1c1f ;  /* 0x003c1f0014037f89 */ /* 0x00232800000e0000 */
[----:B--2---:R1:W2:Y:S02]  /*11d10*/  SHFL.IDX PT, R14, R0, 0x1, 0x1c1f ;  /* 0x003c1f00000e7f89 */ /* 0x0042a400000e0000 */
.L_x_711:
[----:B---3-5:R-:W-:-:S05]  /*11d20*/  VIADD R5, R21, 0x60 ;  /* 0x0000006015057836 */ /* 0x028fca0000000000 */
[----:B------:R-:W-:-:S13]  /*11d30*/  ISETP.GE.AND P0, PT, R5, R76, PT ;  /* 0x0000004c0500720c */ /* 0x000fda0003f06270 */
[----:B------:R-:W-:Y:S05]  /*11d40*/  @P0 BRA `(.L_x_537) ;  /* 0x0000001800440947 */ /* 0x000fea0003800000 */
[----:B------:R-:W-:Y:S02]  /*11d50*/  ULDC UR4, c[0x0][0xac8] ;  /* 0x0002b20000047ab9 */ /* 0x000fe40000000800 */
[----:B------:R-:W-:Y:S02]  /*11d60*/  ISETP.GE.AND P1, PT, R45, UR4, PT ;  /* 0x000000042d007c0c */ /* 0x000fe4000bf26270 */
[----:B------:R-:W-:-:S11]  /*11d70*/  ISETP.GE.AND P2, PT, R47, UR4, PT ;  /* 0x000000042f007c0c */ /* 0x000fd6000bf46270 */
[----:B----4-:R-:W-:Y:S02]  /*11d80*/  @!P1 IMAD.MOV.U32 R15, RZ, RZ, R3 ;  /* 0x000000ffff0f9224 */ /* 0x010fe400078e0003 */
[----:B--2---:R-:W-:Y:S01]  /*11d90*/  @!P2 LEA R6, P0, R47, R14, 0x1 ;  /* 0x0000000e2f06a211 */ /* 0x004fe200078008ff */
[----:B------:R-:W-:-:S03]  /*11da0*/  @!P1 IMAD.WIDE R4, R45, 0x2, R14 ;  /* 0x000000022d049825 */ /* 0x000fc600078e020e */
[----:B------:R-:W-:Y:S02]  /*11db0*/  @!P2 LEA.HI.X R7, R47, R3, R48, 0x1, P0 ;  /* 0x000000032f07a211 */ /* 0x000fe400000f0c30 */
[----:B------:R-:W-:Y:S01]  /*11dc0*/  ISETP.GE.AND P0, PT, R44, UR4, PT ;  /* 0x000000042c007c0c */ /* 0x000fe2000bf06270 */
[----:B------:R2:W-:Y:S04]  /*11dd0*/  @!P1 ST.E.128 desc[UR42][R4.64], R24 ;  /* 0x0000001804009985 */ /* 0x0005e8000c101d2a */
[----:B------:R2:W-:Y:S08]  /*11de0*/  @!P2 ST.E.128 desc[UR42][R6.64], R32 ;  /* 0x000000200600a985 */ /* 0x0005f0000c101d2a */
[----:B------:R-:W-:Y:S05]  /*11df0*/  @P0 BRA `(.L_x_537) ;  /* 0x0000001800180947 */ /* 0x000fea0003800000 */
[----:B------:R-:W-:-:S04]  /*11e00*/  LEA R14, P0, R44, R14, 0x1 ;  /* 0x0000000e2c0e7211 */ /* 0x000fc800078008ff */
[----:B------:R-:W-:-:S05]  /*11e10*/  LEA.HI.X R15, R44, R3, R46, 0x1, P0 ;  /* 0x000000032c0f7211 */ /* 0x000fca00000f0c2e */
[----:B------:R3:W-:Y:S01]  /*11e20*/  ST.E.128 desc[UR42][R14.64], R40 ;  /* 0x000000280e007985 */ /* 0x0007e2000c101d2a */
[----:B------:R-:W-:Y:S05]  /*11e30*/  BRA `(.L_x_537) ;  /* 0x0000001800087947 */ /* 0x000fea0003800000 */
.L_x_532:
[----:B------:R-:W-:Y:S01]  /*11e40*/  ULDC.64 UR4, c[0x0][0xb08] ;  /* 0x0002c20000047ab9 */ /* 0x000fe20000000a00 */
[----:B0-----:R-:W0:Y:S01]  /*11e50*/  @P1 LDC R11, c[0x0][0xbec] ;  /* 0x0002fb00ff0b1b82 */ /* 0x001e220000000800 */
[----:B------:R-:W-:Y:S02]  /*11e60*/  IMAD R77, R77, UR4, RZ ;  /* 0x000000044d4d7c24 */ /* 0x000fe4000f8e02ff */
[----:B------:R-:W-:-:S04]  /*11e70*/  IMAD.WIDE.U32 R4, R0, UR4, RZ ;  /* 0x0000000400047c25 */ /* 0x000fc8000f8e00ff */
[----:B------:R-:W-:Y:S01]  /*11e80*/  IMAD R77, R0, UR5, R77 ;  /* 0x00000005004d7c24 */ /* 0x000fe2000f8e024d */
[----:B------:R-:W1:Y:S01]  /*11e90*/  @P1 LDC R8, c[0x0][0xbf0] ;  /* 0x0002fc00ff081b82 */ /* 0x000e620000000800 */
[----:B------:R-:W-:Y:S01]  /*11ea0*/  ULDC.64 UR4, c[0x0][0xb38] ;  /* 0x0002ce0000047ab9 */ /* 0x000fe20000000a00 */
[----:B------:R-:W-:Y:S01]  /*11eb0*/  SHF.R.S32.HI R0, RZ, 0x1f, R3 ;  /* 0x0000001fff007819 */ /* 0x000fe20000011403 */
[----:B------:R-:W-:Y:S02]  /*11ec0*/  IMAD.IADD R5, R5, 0x1, R77 ;  /* 0x0000000105057824 */ /* 0x000fe400078e024d */
[----:B------:R-:W-:-:S04]  /*11ed0*/  IMAD.WIDE.U32 R4, R137, UR4, R4 ;  /* 0x0000000489047c25 */ /* 0x000fc8000f8e0004 */
[----:B------:R-:W-:Y:S01]  /*11ee0*/  IMAD R5, R137, UR5, R5 ;  /* 0x0000000589057c24 */ /* 0x000fe2000f8e0205 */
[----:B------:R-:W-:Y:S02]  /*11ef0*/  ULDC.64 UR4, c[0x0][0xb40] ;  /* 0x0002d00000047ab9 */ /* 0x000fe40000000a00 */
[----:B------:R-:W-:Y:S02]  /*11f00*/  IMAD R0, R0, UR4, RZ ;  /* 0x0000000400007c24 */ /* 0x000fe4000f8e02ff */
[----:B------:R-:W-:-:S04]  /*11f10*/  IMAD.WIDE.U32 R4, R3, UR4, R4 ;  /* 0x0000000403047c25 */ /* 0x000fc8000f8e0004 */
[----:B------:R-:W-:Y:S01]  /*11f20*/  IMAD R9, R3, UR5, R0 ;  /* 0x0000000503097c24 */ /* 0x000fe2000f8e0200 */
[----:B------:R-:W-:Y:S01]  /*11f30*/  ULDC.64 UR4, c[0x0][0xb48] ;  /* 0x0002d20000047ab9 */ /* 0x000fe20000000a00 */
[----:B0-----:R-:W-:-:S04]  /*11f40*/  @P1 IMAD.HI.U32 R11, R26, R11, RZ ;  /* 0x0000000b1a0b1227 */ /* 0x001fc800078e00ff */
[----:B------:R-:W-:Y:S02]  /*11f50*/  IMAD.IADD R5, R5, 0x1, R9 ;  /* 0x0000000105057824 */ /* 0x000fe400078e0209 */
[----:B------:R-:W-:Y:S01]  /*11f60*/  IMAD.MOV.U32 R3, RZ, RZ, R26 ;  /* 0x000000ffff037224 */ /* 0x000fe200078e001a */
[----:B-1----:R-:W-:Y:S01]  /*11f70*/  @P1 SHF.R.U32.HI R3, RZ, R8, R11 ;  /* 0x00000008ff031219 */ /* 0x002fe2000001160b */
[----:B------:R-:W-:-:S03]  /*11f80*/  IMAD.WIDE.U32 R4, R80, UR4, R4 ;  /* 0x0000000450047c25 */ /* 0x000fc6000f8e0004 */
[----:B------:R-:W-:Y:S01]  /*11f90*/  SHF.R.S32.HI R0, RZ, 0x1f, R3 ;  /* 0x0000001fff007819 */ /* 0x000fe20000011403 */
[----:B------:R-:W-:Y:S01]  /*11fa0*/  IMAD R5, R80, UR5, R5 ;  /* 0x0000000550057c24 */ /* 0x000fe2000f8e0205 */
[C---:B------:R-:W-:Y:S01]  /*11fb0*/  IADD3 R9, -R3.reuse, RZ, RZ ;  /* 0x000000ff03097210 */ /* 0x040fe20007ffe1ff */
[----:B------:R-:W-:Y:S01]  /*11fc0*/  ULDC.64 UR4, c[0x0][0xb30] ;  /* 0x0002cc0000047ab9 */ /* 0x000fe20000000a00 */
[----:B------:R-:W-:Y:S02]  /*11fd0*/  VIADD R8, R2, 0x2d820 ;  /* 0x0002d82002087836 */ /* 0x000fe40000000000 */
[----:B------:R-:W-:Y:S02]  /*11fe0*/  IMAD R0, R0, UR4, RZ ;  /* 0x0000000400007c24 */ /* 0x000fe4000f8e02ff */
[----:B------:R-:W-:Y:S01]  /*11ff0*/  IMAD R9, R78, R9, R26 ;  /* 0x000000094e097224 */ /* 0x000fe200078e021a */
[----:B------:R-:W-:Y:S01]  /*12000*/  PRMT R8, RZ, 0x654, R8 ;  /* 0x00000654ff087816 */ /* 0x000fe20000000008 */
[----:B------:R-:W-:-:S02]  /*12010*/  IMAD R11, R3, UR5, R0 ;  /* 0x00000005030b7c24 */ /* 0x000fc4000f8e0200 */
[----:B------:R-:W-:Y:S01]  /*12020*/  IMAD.WIDE.U32 R4, R3, UR4, R4 ;  /* 0x0000000403047c25 */ /* 0x000fe2000f8e0004 */
[----:B------:R-:W-:Y:S01]  /*12030*/  SHF.R.S32.HI R0, RZ, 0x1f, R9 ;  /* 0x0000001fff007819 */ /* 0x000fe20000011409 */
[----:B------:R-:W-:Y:S01]  /*12040*/  ULDC.64 UR4, c[0x0][0xb28] ;  /* 0x0002ca0000047ab9 */ /* 0x000fe20000000a00 */
[----:B------:R0:W-:Y:S01]  /*12050*/  SYNCS.ARRIVE.TRANS64.RED.A1T0 RZ, [R8+URZ], RZ ;  /* 0x000000ff08ff79a7 */ /* 0x0001e2000810043f */
[----:B------:R-:W-:Y:S02]  /*12060*/  IMAD.IADD R5, R5, 0x1, R11 ;  /* 0x0000000105057824 */ /* 0x000fe400078e020b */
[----:B------:R-:W-:Y:S02]  /*12070*/  IMAD R0, R0, UR4, RZ ;  /* 0x0000000400007c24 */ /* 0x000fe4000f8e02ff */
[----:B------:R-:W-:-:S04]  /*12080*/  IMAD.WIDE.U32 R4, R9, UR4, R4 ;  /* 0x0000000409047c25 */ /* 0x000fc8000f8e0004 */
[----:B------:R-:W-:Y:S01]  /*12090*/  IMAD R3, R9, UR5, R0 ;  /* 0x0000000509037c24 */ /* 0x000fe2000f8e0200 */
[----:B------:R-:W-:Y:S02]  /*120a0*/  ULDC.64 UR4, c[0x0][0xb00] ;  /* 0x0002c00000047ab9 */ /* 0x000fe40000000a00 */
[----:B------:R-:W-:Y:S01]  /*120b0*/  LEA R0, P0, R4, UR4, 0x2 ;  /* 0x0000000404007c11 */ /* 0x000fe2000f8010ff */
[----:B------:R-:W-:Y:S01]  /*120c0*/  IMAD.IADD R3, R5, 0x1, R3 ;  /* 0x0000000105037824 */ /* 0x000fe200078e0203 */
[----:B------:R-:W-:-:S04]  /*120d0*/  UMOV UR4, 0xffffffff ;  /* 0xffffffff00047882 */ /* 0x000fc80000000000 */
[----:B------:R-:W-:Y:S01]  /*120e0*/  LEA.HI.X R26, R4, UR5, R3, 0x2, P0 ;  /* 0x00000005041a7c11 */ /* 0x000fe200080f1403 */
[----:B0-----:R-:W-:Y:S06]  /*120f0*/  BRA.DIV UR4, `(.L_x_538) ;  /* 0x0000009604107947 */ /* 0x001fec000b800000 */
[----:B------:R0:W1:Y:S04]  /*12100*/  SHFL.IDX PT, R3, R26, RZ, 0x1c1f ;  /* 0x001c1fff1a037589 */ /* 0x00006800000e0000 */
[----:B------:R0:W2:Y:S02]  /*12110*/  SHFL.IDX PT, R14, R0, RZ, 0x1c1f ;  /* 0x001c1fff000e7589 */ /* 0x0000a400000e0000 */
.L_x_714:
[----:B------:R-:W-:Y:S01]  /*12120*/  ISETP.GE.AND P0, PT, R25, R76, PT ;  /* 0x0000004c1900720c */ /* 0x000fe20003f06270 */
[----:B------:R-:W-:-:S12]  /*12130*/  BSSY B1, `(.L_x_539) ;  /* 0x000004b000017945 */ /* 0x000fd80003800000 */
[----:B------:R-:W-:Y:S05]  /*12140*/  @P0 BRA `(.L_x_540) ;  /* 0x0000000400240947 */ /* 0x000fea0003800000 */
[----:B------:R-:W3:Y:S01]  /*12150*/  LDL R13, [R1+0x70] ;  /* 0x00007000010d7983 */ /* 0x000ee20000100800 */
[----:B------:R-:W-:-:S03]  /*12160*/  ULDC UR4, c[0x0][0xac8] ;  /* 0x0002b20000047ab9 */ /* 0x000fc60000000800 */
[----:B------:R-:W4:Y:S04]  /*12170*/  LDL R83, [R1+0x98] ;  /* 0x0000980001537983 */ /* 0x000f280000100800 */
[----:B------:R-:W5:Y:S04]  /*12180*/  LDL R81, [R1+0x94] ;  /* 0x0000940001517983 */ /* 0x000f680000100800 */
[----:B------:R-:W2:Y:S04]  /*12190*/  LDL R79, [R1+0x90] ;  /* 0x00009000014f7983 */ /* 0x000ea80000100800 */
        /* <DEDUP_REMOVED lines=15> */
[----:B------:R-:W2:Y:S01]  /*12290*/  LDL R11, [R1+0xa8] ;  /* 0x0000a800010b7983 */ /* 0x000ea20000100800 */
[----:B---3--:R-:W-:-:S02]  /*122a0*/  ISETP.GE.AND P2, PT, R13, UR4, PT ;  /* 0x000000040d007c0c */ /* 0x008fc4000bf46270 */
[----:B----4-:R-:W-:Y:S02]  /*122b0*/  ISETP.GE.AND P3, PT, R83, UR4, PT ;  /* 0x0000000453007c0c */ /* 0x010fe4000bf66270 */
[----:B-----5:R-:W-:-:S09]  /*122c0*/  ISETP.GE.AND P0, PT, R81, UR4, PT ;  /* 0x0000000451007c0c */ /* 0x020fd2000bf06270 */
[----:B--2---:R-:W-:Y:S02]  /*122d0*/  @!P2 IMAD.MOV.U32 R4, RZ, RZ, R14 ;  /* 0x000000ffff04a224 */ /* 0x004fe400078e000e */
[----:B-1----:R-:W-:Y:S01]  /*122e0*/  @!P2 IMAD.MOV.U32 R5, RZ, RZ, R3 ;  /* 0x000000ffff05a224 */ /* 0x002fe200078e0003 */
[----:B------:R-:W-:Y:S01]  /*122f0*/  ISETP.GE.AND P1, PT, R79, UR4, PT ;  /* 0x000000044f007c0c */ /* 0x000fe2000bf26270 */
[----:B------:R-:W-:Y:S01]  /*12300*/  @!P2 IMAD.WIDE R4, R13, 0x4, R4 ;  /* 0x000000040d04a825 */ /* 0x000fe200078e0204 */
[----:B------:R-:W-:-:S04]  /*12310*/  @!P3 LEA R8, P4, R83, R14, 0x2 ;  /* 0x0000000e5308b211 */ /* 0x000fc800078810ff */
[----:B------:R1:W-:Y:S01]  /*12320*/  @!P2 ST.E.64 desc[UR42][R4.64], R6 ;  /* 0x000000060400a985 */ /* 0x0003e2000c101b2a */
[----:B------:R-:W-:Y:S02]  /*12330*/  ISETP.GE.AND P2, PT, R77, UR4, PT ;  /* 0x000000044d007c0c */ /* 0x000fe4000bf46270 */
[----:B------:R-:W-:-:S05]  /*12340*/  @!P3 LEA.HI.X R9, R83, R3, R84, 0x2, P4 ;  /* 0x000000035309b211 */ /* 0x000fca00020f1454 */
[----:B------:R-:W-:Y:S01]  /*12350*/  @!P3 ST.E.64 desc[UR42][R8.64], R20 ;  /* 0x000000140800b985 */ /* 0x000fe2000c101b2a */
[----:B-1----:R-:W-:-:S04]  /*12360*/  @!P0 LEA R4, P5, R81, R14, 0x2 ;  /* 0x0000000e51048211 */ /* 0x002fc800078a10ff */
[-C--:B------:R-:W-:Y:S02]  /*12370*/  @!P0 LEA.HI.X R5, R81, R3.reuse, R82, 0x2, P5 ;  /* 0x0000000351058211 */ /* 0x080fe400028f1452 */
[----:B------:R-:W-:Y:S02]  /*12380*/  ISETP.GE.AND P3, PT, R74, UR4, PT ;  /* 0x000000044a007c0c */ /* 0x000fe4000bf66270 */
[C---:B------:R-:W-:Y:S01]  /*12390*/  @!P1 LEA R6, P4, R79.reuse, R14, 0x2 ;  /* 0x0000000e4f069211 */ /* 0x040fe200078810ff */
[----:B------:R1:W-:Y:S01]  /*123a0*/  @!P0 ST.E.64 desc[UR42][R4.64], R32 ;  /* 0x0000002004008985 */ /* 0x0003e2000c101b2a */
[----:B------:R-:W-:Y:S02]  /*123b0*/  ISETP.GE.AND P0, PT, R30, UR4, PT ;  /* 0x000000041e007c0c */ /* 0x000fe4000bf06270 */
[----:B------:R-:W-:-:S05]  /*123c0*/  @!P1 LEA.HI.X R7, R79, R3, R80, 0x2, P4 ;  /* 0x000000034f079211 */ /* 0x000fca00020f1450 */
[----:B------:R2:W-:Y:S01]  /*123d0*/  @!P1 ST.E.64 desc[UR42][R6.64], R34 ;  /* 0x0000002206009985 */ /* 0x0005e2000c101b2a */
[----:B-1----:R-:W-:-:S04]  /*123e0*/  @!P2 LEA R4, P5, R77, R14, 0x2 ;  /* 0x0000000e4d04a211 */ /* 0x002fc800078a10ff */
[-C--:B------:R-:W-:Y:S02]  /*123f0*/  @!P2 LEA.HI.X R5, R77, R3.reuse, R78, 0x2, P5 ;  /* 0x000000034d05a211 */ /* 0x080fe400028f144e */
[----:B------:R-:W-:Y:S02]  /*12400*/  ISETP.GE.AND P1, PT, R28, UR4, PT ;  /* 0x000000041c007c0c */ /* 0x000fe4000bf26270 */
[----:B--2---:R-:W-:Y:S01]  /*12410*/  @!P3 LEA R6, P5, R74, R14, 0x2 ;  /* 0x0000000e4a06b211 */ /* 0x004fe200078a10ff */
[----:B------:R1:W-:Y:S01]  /*12420*/  @!P2 ST.E.64 desc[UR42][R4.64], R36 ;  /* 0x000000240400a985 */ /* 0x0003e2000c101b2a */
[----:B------:R-:W-:Y:S02]  /*12430*/  ISETP.GE.AND P2, PT, R12, UR4, PT ;  /* 0x000000040c007c0c */ /* 0x000fe4000bf46270 */
[----:B------:R-:W-:Y:S02]  /*12440*/  @!P3 LEA.HI.X R7, R74, R3, R75, 0x2, P5 ;  /* 0x000000034a07b211 */ /* 0x000fe400028f144b */
[----:B------:R-:W-:-:S03]  /*12450*/  ISETP.GE.AND P5, PT, R10, UR4, PT ;  /* 0x000000040a007c0c */ /* 0x000fc6000bfa6270 */
[----:B------:R2:W-:Y:S01]  /*12460*/  @!P3 ST.E.64 desc[UR42][R6.64], R38 ;  /* 0x000000260600b985 */ /* 0x0005e2000c101b2a */
[----:B-1----:R-:W-:-:S04]  /*12470*/  @!P0 LEA R4, P4, R30, R14, 0x2 ;  /* 0x0000000e1e048211 */ /* 0x002fc800078810ff */
[-C--:B------:R-:W-:Y:S02]  /*12480*/  @!P0 LEA.HI.X R5, R30, R3.reuse, R31, 0x2, P4 ;  /* 0x000000031e058211 */ /* 0x080fe400020f141f */
[----:B------:R-:W-:Y:S02]  /*12490*/  ISETP.GE.AND P3, PT, R15, UR4, PT ;  /* 0x000000040f007c0c */ /* 0x000fe4000bf66270 */
[C---:B--2---:R-:W-:Y:S01]  /*124a0*/  @!P1 LEA R6, P4, R28.reuse, R14, 0x2 ;  /* 0x0000000e1c069211 */ /* 0x044fe200078810ff */
[----:B------:R1:W-:Y:S01]  /*124b0*/  @!P0 ST.E.64 desc[UR42][R4.64], R40 ;  /* 0x0000002804008985 */ /* 0x0003e2000c101b2a */
[----:B------:R-:W-:Y:S02]  /*124c0*/  IADD3 R13, R13, 0x58, RZ ;  /* 0x000000580d0d7810 */ /* 0x000fe40007ffe0ff */
[----:B------:R-:W-:Y:S02]  /*124d0*/  @!P1 LEA.HI.X R7, R28, R3, R29, 0x2, P4 ;  /* 0x000000031c079211 */ /* 0x000fe400020f141d */
[----:B------:R-:W-:-:S02]  /*124e0*/  ISETP.GE.AND P4, PT, R13, UR4, PT ;  /* 0x000000040d007c0c */ /* 0x000fc4000bf86270 */
[----:B-1----:R-:W-:-:S04]  /*124f0*/  @!P2 LEA R4, P0, R12, R14, 0x2 ;  /* 0x0000000e0c04a211 */ /* 0x002fc800078010ff */
[-C--:B------:R-:W-:Y:S02]  /*12500*/  @!P2 LEA.HI.X R5, R12, R3.reuse, R27, 0x2, P0 ;  /* 0x000000030c05a211 */ /* 0x080fe400000f141b */
[CC--:B------:R-:W-:Y:S02]  /*12510*/  @!P5 LEA R8, P0, R10.reuse, R14.reuse, 0x2 ;  /* 0x0000000e0a08d211 */ /* 0x0c0fe400078010ff */
[----:B------:R-:W-:Y:S02]  /*12520*/  SHF.R.S32.HI R12, RZ, 0x1f, R15 ;  /* 0x0000001fff0c7819 */ /* 0x000fe4000001140f */
[----:B------:R-:W-:Y:S02]  /*12530*/  @!P5 LEA.HI.X R9, R10, R3, R11, 0x2, P0 ;  /* 0x000000030a09d211 */ /* 0x000fe400000f140b */
[----:B------:R-:W-:Y:S02]  /*12540*/  @!P3 LEA R10, P0, R15, R14, 0x2 ;  /* 0x0000000e0f0ab211 */ /* 0x000fe400078010ff */
[----:B------:R-:W-:-:S02]  /*12550*/  SHF.R.S32.HI R20, RZ, 0x1f, R13 ;  /* 0x0000001fff147819 */ /* 0x000fc4000001140d */
[-C--:B------:R-:W-:Y:S02]  /*12560*/  @!P3 LEA.HI.X R11, R15, R3.reuse, R12, 0x2, P0 ;  /* 0x000000030f0bb211 */ /* 0x080fe400000f140c */
[C---:B------:R-:W-:Y:S01]  /*12570*/  @!P4 LEA R12, P0, R13.reuse, R14, 0x2 ;  /* 0x0000000e0d0cc211 */ /* 0x040fe200078010ff */
[----:B------:R3:W-:Y:S03]  /*12580*/  @!P1 ST.E.64 desc[UR42][R6.64], R42 ;  /* 0x0000002a06009985 */ /* 0x0007e6000c101b2a */
[----:B------:R-:W-:Y:S01]  /*12590*/  @!P4 LEA.HI.X R13, R13, R3, R20, 0x2, P0 ;  /* 0x000000030d0dc211 */ /* 0x000fe200000f1414 */
[----:B------:R3:W-:Y:S04]  /*125a0*/  @!P2 ST.E.64 desc[UR42][R4.64], R44 ;  /* 0x0000002c0400a985 */ /* 0x0007e8000c101b2a */
[----:B------:R3:W-:Y:S04]  /*125b0*/  @!P5 ST.E.64 desc[UR42][R8.64], R46 ;  /* 0x0000002e0800d985 */ /* 0x0007e8000c101b2a */
[----:B------:R3:W-:Y:S04]  /*125c0*/  @!P3 ST.E.64 desc[UR42][R10.64], R48 ;  /* 0x000000300a00b985 */ /* 0x0007e8000c101b2a */
[----:B------:R3:W-:Y:S02]  /*125d0*/  @!P4 ST.E.64 desc[UR42][R12.64], R50 ;  /* 0x000000320c00c985 */ /* 0x0007e4000c101b2a */
.L_x_540:
[----:B------:R-:W-:Y:S05]  /*125e0*/  BSYNC B1 ;  /* 0x0000000000017941 */ /* 0x000fea0003800000 */
.L_x_539:
[----:B------:R-:W-:-:S03]  /*125f0*/  UMOV UR4, 0xffffffff ;  /* 0xffffffff00047882 */ /* 0x000fc60000000000 */
[----:B------:R-:W-:Y:S05]  /*12600*/  BRA.DIV UR4, `(.L_x_541) ;  /* 0x0000009204007947 */ /* 0x000fea000b800000 */
[----:B-1----:R1:W4:Y:S04]  /*12610*/  SHFL.IDX PT, R3, R26, 0x1, 0x1c1f ;  /* 0x003c1f001a037f89 */ /* 0x00232800000e0000 */
[----:B--2---:R1:W2:Y:S02]  /*12620*/  SHFL.IDX PT, R14, R0, 0x1, 0x1c1f ;  /* 0x003c1f00000e7f89 */ /* 0x0042a400000e0000 */
.L_x_718:
[----:B------:R-:W-:-:S13]  /*12630*/  ISETP.GE.AND P0, PT, R24, R76, PT ;  /* 0x0000004c1800720c */ /* 0x000fda0003f06270 */
[----:B------:R-:W-:Y:S05]  /*12640*/  @P0 BRA `(.L_x_537) ;  /* 0x0000001000040947 */ /* 0x000fea0003800000 */
[----:B------:R-:W5:Y:S01]  /*12650*/  LDL R25, [R1+0x70] ;  /* 0x0000700001197983 */ /* 0x000f620000100800 */
[----:B------:R-:W-:-:S03]  /*12660*/  ULDC UR4, c[0x0][0xac8] ;  /* 0x0002b20000047ab9 */ /* 0x000fc60000000800 */
[----:B---3--:R-:W3:Y:S04]  /*12670*/  LDL R12, [R1+0x98] ;  /* 0x00009800010c7983 */ /* 0x008ee80000100800 */
[----:B------:R-:W4:Y:S04]  /*12680*/  LDL R10, [R1+0x94] ;  /* 0x00009400010a7983 */ /* 0x000f280000100800 */
[----:B------:R-:W2:Y:S04]  /*12690*/  LDL R36, [R1+0x90] ;  /* 0x0000900001247983 */ /* 0x000ea80000100800 */
[----:B------:R-:W2:Y:S04]  /*126a0*/  LDL R13, [R1+0xc8] ;  /* 0x0000c800010d7983 */ /* 0x000ea80000100800 */
[----:B------:R-:W2:Y:S04]  /*126b0*/  LDL R34, [R1+0x8c] ;  /* 0x00008c0001227983 */ /* 0x000ea80000100800 */
[----:B------:R-:W2:Y:S04]  /*126c0*/  LDL R32, [R1+0x88] ;  /* 0x0000880001207983 */ /* 0x000ea80000100800 */
[----:B------:R-:W2:Y:S04]  /*126d0*/  LDL R11, [R1+0xc4] ;  /* 0x0000c400010b7983 */ /* 0x000ea80000100800 */
[----:B01----:R-:W2:Y:S04]  /*126e0*/  LDL R0, [R1+0x84] ;  /* 0x0000840001007983 */ /* 0x003ea80000100800 */
        /* <DEDUP_REMOVED lines=11> */
[----:B-----5:R-:W-:-:S02]  /*127a0*/  ISETP.GE.AND P3, PT, R25, UR4, PT ;  /* 0x0000000419007c0c */ /* 0x020fc4000bf66270 */
[----:B---3--:R-:W-:Y:S02]  /*127b0*/  ISETP.GE.AND P4, PT, R12, UR4, PT ;  /* 0x000000040c007c0c */ /* 0x008fe4000bf86270 */
[----:B----4-:R-:W-:-:S09]  /*127c0*/  ISETP.GE.AND P1, PT, R10, UR4, PT ;  /* 0x000000040a007c0c */ /* 0x010fd2000bf26270 */
[----:B------:R-:W-:Y:S01]  /*127d0*/  @!P3 IMAD.MOV.U32 R15, RZ, RZ, R3 ;  /* 0x000000ffff0fb224 */ /* 0x000fe200078e0003 */
[----:B--2---:R-:W-:Y:S01]  /*127e0*/  ISETP.GE.AND P2, PT, R36, UR4, PT ;  /* 0x0000000424007c0c */ /* 0x004fe2000bf46270 */
[----:B------:R-:W-:Y:S01]  /*127f0*/  @!P3 IMAD.WIDE R4, R25, 0x4, R14 ;  /* 0x000000041904b825 */ /* 0x000fe200078e020e */
[-C--:B------:R-:W-:Y:S02]  /*12800*/  @!P4 LEA R6, P0, R12, R14.reuse, 0x2 ;  /* 0x0000000e0c06c211 */ /* 0x080fe400078010ff */
[----:B------:R-:W-:Y:S02]  /*12810*/  @!P1 LEA R8, P5, R10, R14, 0x2 ;  /* 0x0000000e0a089211 */ /* 0x000fe400078a10ff */
[----:B------:R0:W-:Y:S01]  /*12820*/  @!P3 ST.E.64 desc[UR42][R4.64], R52 ;  /* 0x000000340400b985 */ /* 0x0001e2000c101b2a */
[----:B------:R-:W-:Y:S02]  /*12830*/  ISETP.GE.AND P3, PT, R34, UR4, PT ;  /* 0x0000000422007c0c */ /* 0x000fe4000bf66270 */
[----:B------:R-:W-:-:S02]  /*12840*/  @!P4 LEA.HI.X R7, R12, R3, R13, 0x2, P0 ;  /* 0x000000030c07c211 */ /* 0x000fc400000f140d */
[----:B------:R-:W-:Y:S02]  /*12850*/  ISETP.GE.AND P0, PT, R32, UR4, PT ;  /* 0x0000000420007c0c */ /* 0x000fe4000bf06270 */
[----:B------:R-:W-:Y:S01]  /*12860*/  @!P1 LEA.HI.X R9, R10, R3, R11, 0x2, P5 ;  /* 0x000000030a099211 */ /* 0x000fe200028f140b */
[----:B------:R1:W-:Y:S01]  /*12870*/  @!P4 ST.E.64 desc[UR42][R6.64], R54 ;  /* 0x000000360600c985 */ /* 0x0003e2000c101b2a */
[----:B------:R-:W-:-:S03]  /*12880*/  @!P2 LEA R10, P4, R36, R14, 0x2 ;  /* 0x0000000e240aa211 */ /* 0x000fc600078810ff */
[----:B------:R2:W-:Y:S01]  /*12890*/  @!P1 ST.E.64 desc[UR42][R8.64], R56 ;  /* 0x0000003808009985 */ /* 0x0005e2000c101b2a */
[----:B------:R-:W-:Y:S02]  /*128a0*/  ISETP.GE.AND P1, PT, R0, UR4, PT ;  /* 0x0000000400007c0c */ /* 0x000fe4000bf26270 */
[-C--:B------:R-:W-:Y:S02]  /*128b0*/  @!P2 LEA.HI.X R11, R36, R3.reuse, R37, 0x2, P4 ;  /* 0x00000003240ba211 */ /* 0x080fe400020f1425 */
[-C--:B------:R-:W-:Y:S02]  /*128c0*/  @!P3 LEA R12, P5, R34, R14.reuse, 0x2 ;  /* 0x0000000e220cb211 */ /* 0x080fe400078a10ff */
[----:B0-----:R-:W-:Y:S01]  /*128d0*/  @!P0 LEA R4, P4, R32, R14, 0x2 ;  /* 0x0000000e20048211 */ /* 0x001fe200078810ff */
[----:B------:R0:W-:Y:S01]  /*128e0*/  @!P2 ST.E.64 desc[UR42][R10.64], R58 ;  /* 0x0000003a0a00a985 */ /* 0x0001e2000c101b2a */
[----:B------:R-:W-:Y:S02]  /*128f0*/  @!P3 LEA.HI.X R13, R34, R3, R35, 0x2, P5 ;  /* 0x00000003220db211 */ /* 0x000fe400028f1423 */
[----:B------:R-:W-:-:S02]  /*12900*/  ISETP.GE.AND P2, PT, R29, UR4, PT ;  /* 0x000000041d007c0c */ /* 0x000fc4000bf46270 */
[----:B------:R-:W-:Y:S01]  /*12910*/  @!P0 LEA.HI.X R5, R32, R3, R33, 0x2, P4 ;  /* 0x0000000320058211 */ /* 0x000fe200020f1421 */
[----:B------:R3:W-:Y:S01]  /*12920*/  @!P3 ST.E.64 desc[UR42][R12.64], R60 ;  /* 0x0000003c0c00b985 */ /* 0x0007e2000c101b2a */
[----:B------:R-:W-:-:S03]  /*12930*/  ISETP.GE.AND P4, PT, R20, UR4, PT ;  /* 0x0000000414007c0c */ /* 0x000fc6000bf86270 */
[----:B------:R4:W-:Y:S01]  /*12940*/  @!P0 ST.E.64 desc[UR42][R4.64], R62 ;  /* 0x0000003e04008985 */ /* 0x0009e2000c101b2a */
[-C--:B-1----:R-:W-:Y:S02]  /*12950*/  @!P1 LEA R6, P5, R0, R14.reuse, 0x2 ;  /* 0x0000000e00069211 */ /* 0x082fe400078a10ff */
[----:B------:R-:W-:Y:S02]  /*12960*/  ISETP.GE.AND P3, PT, R27, UR4, PT ;  /* 0x000000041b007c0c */ /* 0x000fe4000bf66270 */
[----:B------:R-:W-:Y:S02]  /*12970*/  ISETP.GE.AND P0, PT, R26, UR4, PT ;  /* 0x000000041a007c0c */ /* 0x000fe4000bf06270 */
[----:B------:R-:W-:Y:S02]  /*12980*/  @!P1 LEA.HI.X R7, R0, R3, R31, 0x2, P5 ;  /* 0x0000000300079211 */ /* 0x000fe400028f141f */
[----:B--2---:R-:W-:-:S03]  /*12990*/  @!P2 LEA R8, P5, R29, R14, 0x2 ;  /* 0x0000000e1d08a211 */ /* 0x004fc600078a10ff */
[----:B------:R4:W-:Y:S01]  /*129a0*/  @!P1 ST.E.64 desc[UR42][R6.64], R64 ;  /* 0x0000004006009985 */ /* 0x0009e2000c101b2a */
[CC--:B0-----:R-:W-:Y:S02]  /*129b0*/  @!P4 LEA R10, P1, R20.reuse, R14.reuse, 0x2 ;  /* 0x0000000e140ac211 */ /* 0x0c1fe400078210ff */
[-C--:B------:R-:W-:Y:S02]  /*129c0*/  @!P2 LEA.HI.X R9, R29, R3.reuse, R30, 0x2, P5 ;  /* 0x000000031d09a211 */ /* 0x080fe400028f141e */
[-C--:B---3--:R-:W-:Y:S02]  /*129d0*/  @!P3 LEA R12, P5, R27, R14.reuse, 0x2 ;  /* 0x0000000e1b0cb211 */ /* 0x088fe400078a10ff */
[----:B------:R-:W-:Y:S02]  /*129e0*/  @!P4 LEA.HI.X R11, R20, R3, R21, 0x2, P1 ;  /* 0x00000003140bc211 */ /* 0x000fe400008f1415 */
[----:B------:R-:W-:Y:S02]  /*129f0*/  SHF.R.S32.HI R0, RZ, 0x1f, R26 ;  /* 0x0000001fff007819 */ /* 0x000fe4000001141a */
[----:B------:R-:W-:-:S02]  /*12a00*/  @!P0 LEA R20, P1, R26, R14, 0x2 ;  /* 0x0000000e1a148211 */ /* 0x000fc400078210ff */
[-C--:B------:R-:W-:Y:S02]  /*12a10*/  @!P3 LEA.HI.X R13, R27, R3.reuse, R28, 0x2, P5 ;  /* 0x000000031b0db211 */ /* 0x080fe400028f141c */
[----:B------:R-:W-:Y:S01]  /*12a20*/  @!P0 LEA.HI.X R21, R26, R3, R0, 0x2, P1 ;  /* 0x000000031a158211 */ /* 0x000fe200008f1400 */
[----:B------:R-:W-:Y:S01]  /*12a30*/  VIADD R0, R25, 0x58 ;  /* 0x0000005819007836 */ /* 0x000fe20000000000 */
[----:B------:R4:W-:Y:S04]  /*12a40*/  @!P2 ST.E.64 desc[UR42][R8.64], R66 ;  /* 0x000000420800a985 */ /* 0x0009e8000c101b2a */
[----:B------:R4:W-:Y:S04]  /*12a50*/  @!P4 ST.E.64 desc[UR42][R10.64], R68 ;  /* 0x000000440a00c985 */ /* 0x0009e8000c101b2a */
[----:B------:R4:W-:Y:S04]  /*12a60*/  @!P3 ST.E.64 desc[UR42][R12.64], R70 ;  /* 0x000000460c00b985 */ /* 0x0009e8000c101b2a */
[----:B------:R4:W-:Y:S01]  /*12a70*/  @!P0 ST.E.64 desc[UR42][R20.64], R72 ;  /* 0x0000004814008985 */ /* 0x0009e2000c101b2a */
[----:B------:R-:W-:-:S13]  /*12a80*/  ISETP.GE.AND P0, PT, R0, UR4, PT ;  /* 0x0000000400007c0c */ /* 0x000fda000bf06270 */
[----:B----4-:R-:W-:Y:S05]  /*12a90*/  @P0 BRA `(.L_x_537) ;  /* 0x0000000800f00947 */ /* 0x010fea0003800000 */
[----:B------:R-:W-:Y:S02]  /*12aa0*/  LEA R14, P0, R0, R14, 0x2 ;  /* 0x0000000e000e7211 */ /* 0x000fe400078010ff */
[----:B------:R-:W-:-:S04]  /*12ab0*/  SHF.R.S32.HI R4, RZ, 0x1f, R0 ;  /* 0x0000001fff047819 */ /* 0x000fc80000011400 */
[----:B------:R-:W-:-:S05]  /*12ac0*/  LEA.HI.X R15, R0, R3, R4, 0x2, P0 ;  /* 0x00000003000f7211 */ /* 0x000fca00000f1404 */
[----:B------:R0:W-:Y:S01]  /*12ad0*/  ST.E.64 desc[UR42][R14.64], R134 ;  /* 0x000000860e007985 */ /* 0x0001e2000c101b2a */
[----:B------:R-:W-:Y:S05]  /*12ae0*/  BRA `(.L_x_537) ;  /* 0x0000000800dc7947 */ /* 0x000fea0003800000 */
.L_x_530:
[----:B------:R-:W4:Y:S01]  /*12af0*/  LDL.LU R6, [R1+0x60] ;  /* 0x0000600001067983 */ /* 0x000f220000300800 */
[----:B------:R-:W-:Y:S01]  /*12b00*/  ULDC.64 UR6, c[0x0][0xc08] ;  /* 0x0003020000067ab9 */ /* 0x000fe20000000a00 */
[----:B------:R-:W-:Y:S02]  /*12b10*/  ULDC.64 UR4, c[0x0][0xc00] ;  /* 0x0003000000047ab9 */ /* 0x000fe40000000a00 */
[----:B------:R-:W3:Y:S04]  /*12b20*/  LDL.LU R0, [R1+0x64] ;  /* 0x0000640001007983 */ /* 0x000ee80000300800 */
[----:B------:R-:W2:Y:S01]  /*12b30*/  LDL R8, [R1+0x58] ;  /* 0x0000580001087983 */ /* 0x000ea20000100800 */
[----:B------:R-:W-:Y:S01]  /*12b40*/  ISETP.NE.U32.AND P1, PT, RZ, UR6, PT ;  /* 0x00000006ff007c0c */ /* 0x000fe2000bf25070 */
[----:B------:R-:W-:Y:S01]  /*12b50*/  IMAD.MOV.U32 R3, RZ, RZ, RZ ;  /* 0x000000ffff037224 */ /* 0x000fe200078e00ff */
[----:B------:R-:W-:-:S02]  /*12b60*/  ISETP.NE.U32.AND P0, PT, RZ, UR4, PT ;  /* 0x00000004ff007c0c */ /* 0x000fc4000bf05070 */
[----:B------:R-:W-:Y:S02]  /*12b70*/  ISETP.NE.AND.EX P1, PT, RZ, UR7, PT, P1 ;  /* 0x00000007ff007c0c */ /* 0x000fe4000bf25310 */
[----:B------:R-:W-:Y:S01]  /*12b80*/  ISETP.NE.AND.EX P0, PT, RZ, UR5, PT, P0 ;  /* 0x00000005ff007c0c */ /* 0x000fe2000bf05300 */
[----:B------:R-:W0:Y:S01]  /*12b90*/  S2R R9, SR_TID.X ;  /* 0x0000000000097919 */ /* 0x000e220000002100 */
[----:B----4-:R-:W-:Y:S01]  /*12ba0*/  IADD3 R4, P2, R6, UR4, RZ ;  /* 0x0000000406047c10 */ /* 0x010fe2000ff5e0ff */
[----:B------:R-:W-:-:S03]  /*12bb0*/  ULDC UR4, c[0x0][0xa88] ;  /* 0x0002a20000047ab9 */ /* 0x000fc60000000800 */
[----:B---3--:R-:W-:-:S05]  /*12bc0*/  IADD3.X R5, R0, UR5, RZ, P2, !PT ;  /* 0x0000000500057c10 */ /* 0x008fca00097fe4ff */
[----:B------:R-:W-:Y:S01]  /*12bd0*/  @P1 IADD3 R6, P2, R6, UR6, RZ ;  /* 0x0000000606061c10 */ /* 0x000fe2000ff5e0ff */
[----:B------:R-:W-:Y:S01]  /*12be0*/  IMAD.U32 R20, RZ, RZ, UR4 ;  /* 0x00000004ff147e24 */ /* 0x000fe2000f8e00ff */
[----:B------:R3:W5:Y:S02]  /*12bf0*/  @P0 LDG.E R3, desc[UR42][R4.64] ;  /* 0x0000002a04030981 */ /* 0x000764000c1e1900 */
[----:B------:R-:W-:-:S05]  /*12c00*/  @P1 IADD3.X R7, R0, UR7, RZ, P2, !PT ;  /* 0x0000000700071c10 */ /* 0x000fca00097fe4ff */
[----:B------:R3:W5:Y:S01]  /*12c10*/  @P1 LDG.E R20, desc[UR42][R6.64] ;  /* 0x0000002a06141981 */ /* 0x000762000c1e1900 */
[----:B--2---:R-:W-:Y:S01]  /*12c20*/  ISETP.NE.AND P2, PT, R8, RZ, PT ;  /* 0x000000ff0800720c */ /* 0x004fe20003f45270 */
[----:B0-----:R-:W-:-:S05]  /*12c30*/  VIADD R30, R9, 0xffffff80 ;  /* 0xffffff80091e7836 */ /* 0x001fca0000000000 */
[----:B------:R-:W-:-:S07]  /*12c40*/  ISETP.GT.AND P3, PT, R30, 0xbf, PT ;  /* 0x000000bf1e00780c */ /* 0x000fce0003f64270 */
[----:B------:R-:W0:Y:S02]  /*12c50*/  @!P2 LDC R8, c[0x0][0xad4] ;  /* 0x0002b500ff08ab82 */ /* 0x000e240000000800 */
[----:B0-----:R3:W-:Y:S01]  /*12c60*/  @!P2 STL [R1+0x58], R8 ;  /* 0x000058080100a387 */ /* 0x0017e20000100800 */
[----:B------:R-:W-:Y:S01]  /*12c70*/  ISETP.GT.AND P2, PT, R8, 0x1, PT ;  /* 0x000000010800780c */ /* 0x000fe20003f44270 */
[----:B------:R-:W-:-:S12]  /*12c80*/  @P1 BRA `(.L_x_542) ;  /* 0x0000000000101947 */ /* 0x000fd80003800000 */
[----:B------:R-:W-:Y:S05]  /*12c90*/  @!P0 BRA `(.L_x_542) ;  /* 0x00000000000c8947 */ /* 0x000fea0003800000 */
[----:B---3--:R-:W2:Y:S04]  /*12ca0*/  LDG.E R7, desc[UR42][R4.64] ;  /* 0x0000002a04077981 */ /* 0x008ea8000c1e1900 */
[----:B-----5:R-:W2:Y:S02]  /*12cb0*/  LDG.E R20, desc[UR42][R4.64+0x4] ;  /* 0x0000042a04147981 */ /* 0x020ea4000c1e1900 */
[----:B--2---:R-:W-:-:S07]  /*12cc0*/  IADD3 R20, -R7, R20, RZ ;  /* 0x0000001407147210 */ /* 0x004fce0007ffe1ff */
.L_x_542:
[----:B---3--:R-:W2:Y:S04]  /*12cd0*/  LDL.LU R4, [R1+0x5c] ;  /* 0x00005c0001047983 */ /* 0x008ea80000300800 */
[----:B------:R-:W3:Y:S01]  /*12ce0*/  LDL.LU R0, [R1+0x9c] ;  /* 0x00009c0001007983 */ /* 0x000ee20000300800 */
[----:B------:R-:W-:Y:S01]  /*12cf0*/  BSSY B1, `(.L_x_543) ;  /* 0x0000038000017945 */ /* 0x000fe20003800000 */
[----:B-----5:R-:W-:Y:S02]  /*12d00*/  SHF.R.S32.HI R26, RZ, 0x1f, R3 ;  /* 0x0000001fff1a7819 */ /* 0x020fe40000011403 */
[----:B--2---:R-:W-:Y:S02]  /*12d10*/  SEL R29, R4, RZ, !P0 ;  /* 0x000000ff041d7207 */ /* 0x004fe40004000000 */
[----:B---3--:R-:W-:Y:S01]  /*12d20*/  SEL R28, R0, RZ, !P0 ;  /* 0x000000ff001c7207 */ /* 0x008fe20004000000 */
[----:B------:R-:W-:Y:S06]  /*12d30*/  @P3 BRA `(.L_x_544) ;  /* 0x0000000000cc3947 */ /* 0x000fec0003800000 */
[----:B------:R-:W2:Y:S01]  /*12d40*/  LDL R0, [R1+0x68] ;  /* 0x0000680001007983 */ /* 0x000ea20000100800 */
[----:B------:R-:W0:Y:S02]  /*12d50*/  LDC R33, c[0x0][0xbe8] ;  /* 0x0002fa00ff217b82 */ /* 0x000e240000000800 */
[----:B0-----:R-:W-:Y:S02]  /*12d60*/  IMAD R4, R20, R33, RZ ;  /* 0x0000002114047224 */ /* 0x001fe400078e02ff */
[----:B--2---:R-:W-:-:S04]  /*12d70*/  IMAD R0, R0, 0xc0, R9 ;  /* 0x000000c000007824 */ /* 0x004fc800078e0209 */
[----:B------:R-:W-:-:S05]  /*12d80*/  VIADD R31, R0, 0xffffff80 ;  /* 0xffffff80001f7836 */ /* 0x000fca0000000000 */
[----:B------:R-:W-:-:S13]  /*12d90*/  ISETP.GE.AND P0, PT, R31, R4, PT ;  /* 0x000000041f00720c */ /* 0x000fda0003f06270 */
[----:B------:R-:W-:Y:S05]  /*12da0*/  @P0 BRA `(.L_x_544) ;  /* 0x0000000000b00947 */ /* 0x000fea0003800000 */
[----:B------:R-:W2:Y:S01]  /*12db0*/  LDL.LU R32, [R1+0x74] ;  /* 0x0000740001207983 */ /* 0x000ea20000300800 */
[----:B------:R-:W-:Y:S01]  /*12dc0*/  IMAD.MOV.U32 R24, RZ, RZ, 0x9b8 ;  /* 0x000009b8ff187424 */ /* 0x000fe200078e00ff */
[----:B------:R-:W-:Y:S01]  /*12dd0*/  ISETP.GT.AND P0, PT, R8, 0x1, PT ;  /* 0x000000010800780c */ /* 0x000fe20003f04270 */
[----:B------:R-:W0:Y:S01]  /*12de0*/  LDC.64 R4, c[0x0][0xba8] ;  /* 0x0002ea00ff047b82 */ /* 0x000e220000000a00 */
[----:B------:R-:W-:Y:S01]  /*12df0*/  ISETP.NE.AND P1, PT, R33, 0x1, PT ;  /* 0x000000012100780c */ /* 0x000fe20003f25270 */
[----:B------:R-:W-:Y:S01]  /*12e00*/  IMAD.MOV.U32 R21, RZ, RZ, R31 ;  /* 0x000000ffff157224 */ /* 0x000fe200078e001f */
[----:B------:R-:W-:-:S05]  /*12e10*/  SEL R24, R24, 0x978, P0 ;  /* 0x0000097818187807 */ /* 0x000fca0000000000 */
[----:B------:R-:W3:Y:S08]  /*12e20*/  LDC.64 R12, c[0x0][R24+0x220] ;  /* 0x00008800180c7b82 */ /* 0x000ef00000000a00 */
[----:B------:R-:W4:Y:S08]  /*12e30*/  LDC.64 R14, c[0x0][R24+0x218] ;  /* 0x00008600180e7b82 */ /* 0x000f300000000a00 */
[----:B------:R-:W5:Y:S08]  /*12e40*/  LDC.64 R8, c[0x0][R24+0x228] ;  /* 0x00008a0018087b82 */ /* 0x000f700000000a00 */
[----:B------:R-:W1:Y:S08]  /*12e50*/  @P1 LDC R0, c[0x0][0xbec] ;  /* 0x0002fb00ff001b82 */ /* 0x000e700000000800 */
[----:B------:R-:W5:Y:S08]  /*12e60*/  LDC.64 R6, c[0x0][R24+0x210] ;  /* 0x0000840018067b82 */ /* 0x000f700000000a00 */
[----:B------:R-:W5:Y:S01]  /*12e70*/  @P1 LDC R27, c[0x0][0xbf0] ;  /* 0x0002fc00ff1b1b82 */ /* 0x000f620000000800 */
[----:B-1----:R-:W-:-:S07]  /*12e80*/  @P1 IMAD.HI.U32 R0, R31, R0, RZ ;  /* 0x000000001f001227 */ /* 0x002fce00078e00ff */
[----:B0-----:R-:W0:Y:S01]  /*12e90*/  @!P0 LDC R4, c[0x0][0xb50] ;  /* 0x0002d400ff048b82 */ /* 0x001e220000000800 */
[-C--:B---3--:R-:W-:Y:S02]  /*12ea0*/  IMAD R13, R13, R29.reuse, RZ ;  /* 0x0000001d0d0d7224 */ /* 0x088fe400078e02ff */
[----:B------:R-:W-:-:S05]  /*12eb0*/  IMAD.WIDE.U32 R10, R12, R29, RZ ;  /* 0x0000001d0c0a7225 */ /* 0x000fca00078e00ff */
[----:B------:R-:W1:Y:S01]  /*12ec0*/  @!P0 LDC R5, c[0x0][0xb54] ;  /* 0x0002d500ff058b82 */ /* 0x000e620000000800 */
[-C--:B----4-:R-:W-:Y:S02]  /*12ed0*/  IMAD R25, R15, R137.reuse, RZ ;  /* 0x000000890f197224 */ /* 0x090fe400078e02ff */
[----:B------:R-:W-:Y:S01]  /*12ee0*/  IMAD.WIDE.U32 R14, R14, R137, RZ ;  /* 0x000000890e0e7225 */ /* 0x000fe200078e00ff */
[----:B-----5:R-:W-:-:S03]  /*12ef0*/  @P1 SHF.R.U32.HI R21, RZ, R27, R0 ;  /* 0x0000001bff151219 */ /* 0x020fc60000011600 */
[----:B------:R-:W-:Y:S01]  /*12f00*/  IMAD R27, R12, R28, R13 ;  /* 0x0000001c0c1b7224 */ /* 0x000fe200078e020d */
[----:B------:R-:W-:Y:S01]  /*12f10*/  IADD3 R14, P1, P3, R10, R14, R3 ;  /* 0x0000000e0a0e7210 */ /* 0x000fe20007b3e003 */
[----:B------:R-:W-:Y:S02]  /*12f20*/  IMAD.IADD R25, R15, 0x1, R25 ;  /* 0x000000010f197824 */ /* 0x000fe400078e0219 */
[----:B------:R-:W-:Y:S01]  /*12f30*/  IMAD.MOV R0, RZ, RZ, -R21 ;  /* 0x000000ffff007224 */ /* 0x000fe200078e0a15 */
[----:B------:R-:W-:-:S03]  /*12f40*/  IADD3 R27, R11, R27, RZ ;  /* 0x0000001b0b1b7210 */ /* 0x000fc60007ffe0ff */
[----:B------:R-:W-:Y:S01]  /*12f50*/  IMAD R11, R33, R0, R31 ;  /* 0x00000000210b7224 */ /* 0x000fe200078e021f */
[----:B------:R-:W-:Y:S02]  /*12f60*/  IADD3.X R0, R27, R25, R26, P1, P3 ;  /* 0x000000191b007210 */ /* 0x000fe40000fe641a */
[----:B--2---:R-:W-:-:S05]  /*12f70*/  SEL R13, R32, RZ, P0 ;  /* 0x000000ff200d7207 */ /* 0x004fca0000000000 */
[-C--:B------:R-:W-:Y:S02]  /*12f80*/  IMAD R15, R9, R13.reuse, RZ ;  /* 0x0000000d090f7224 */ /* 0x080fe400078e02ff */
[----:B------:R-:W-:Y:S01]  /*12f90*/  IMAD.WIDE.U32 R8, R8, R13, RZ ;  /* 0x0000000d08087225 */ /* 0x000fe200078e00ff */
[----:B------:R-:W-:-:S03]  /*12fa0*/  SHF.R.S32.HI R13, RZ, 0x1f, R11 ;  /* 0x0000001fff0d7819 */ /* 0x000fc6000001140b */
[----:B------:R-:W-:Y:S01]  /*12fb0*/  IMAD.IADD R15, R9, 0x1, R15 ;  /* 0x00000001090f7824 */ /* 0x000fe200078e020f */
[----:B------:R-:W-:Y:S02]  /*12fc0*/  IADD3 R8, P0, P1, R21, R14, R8 ;  /* 0x0000000e15087210 */ /* 0x000fe4000791e008 */
[----:B------:R-:W-:-:S04]  /*12fd0*/  SHF.R.S32.HI R21, RZ, 0x1f, R21 ;  /* 0x0000001fff157819 */ /* 0x000fc80000011415 */
[----:B------:R-:W-:Y:S01]  /*12fe0*/  IADD3.X R9, R21, R0, R15, P0, P1 ;  /* 0x0000000015097210 */ /* 0x000fe200007e240f */
[----:B------:R-:W-:Y:S02]  /*12ff0*/  IMAD R0, R7, R11, RZ ;  /* 0x0000000b07007224 */ /* 0x000fe400078e02ff */
[----:B------:R-:W-:Y:S02]  /*13000*/  IMAD.MOV.U32 R7, RZ, RZ, -0x800000 ;  /* 0xff800000ff077424 */ /* 0x000fe400078e00ff */
[C---:B------:R-:W-:Y:S02]  /*13010*/  IMAD R13, R6.reuse, R13, R0 ;  /* 0x0000000d060d7224 */ /* 0x040fe400078e0200 */
[----:B------:R-:W-:-:S04]  /*13020*/  IMAD.WIDE.U32 R8, R6, R11, R8 ;  /* 0x0000000b06087225 */ /* 0x000fc800078e0008 */
[----:B------:R-:W-:Y:S01]  /*13030*/  IMAD.IADD R0, R9, 0x1, R13 ;  /* 0x0000000109007824 */ /* 0x000fe200078e020d */
[----:B0-----:R-:W-:-:S04]  /*13040*/  LEA R4, P0, R8, R4, 0x2 ;  /* 0x0000000408047211 */ /* 0x001fc800078010ff */
[----:B-1----:R-:W-:-:S05]  /*13050*/  LEA.HI.X R5, R8, R5, R0, 0x2, P0 ;  /* 0x0000000508057211 */ /* 0x002fca00000f1400 */
[----:B------:R0:W-:Y:S04]  /*13060*/  STG.E desc[UR42][R4.64], R7 ;  /* 0x0000000704007986 */ /* 0x0001e8000c10192a */
.L_x_544:
[----:B------:R-:W-:Y:S05]  /*13070*/  BSYNC B1 ;  /* 0x0000000000017941 */ /* 0x000fea0003800000 */
.L_x_543:
[----:B------:R-:W-:Y:S05]  /*13080*/  @P2 BRA `(.L_x_537) ;  /* 0x0000000400742947 */ /* 0x000fea0003800000 */
[----:B------:R-:W2:Y:S01]  /*13090*/  LDL R27, [R1+0x68] ;  /* 0x00006800011b7983 */ /* 0x000ea20000100800 */
[----:B------:R-:W3:Y:S01]  /*130a0*/  LDC R21, c[0x0][0xbe8] ;  /* 0x0002fa00ff157b82 */ /* 0x000ee20000000800 */
[----:B0-----:R-:W-:Y:S01]  /*130b0*/  SHF.R.S32.HI R5, RZ, 0x1f, R30 ;  /* 0x0000001fff057819 */ /* 0x001fe2000001141e */
[----:B------:R-:W-:Y:S01]  /*130c0*/  ULDC.64 UR4, c[0x0][0xaa0] ;  /* 0x0002a80000047ab9 */ /* 0x000fe20000000a00 */
[----:B------:R-:W-:Y:S01]  /*130d0*/  ULDC.64 UR6, c[0x0][0xaf0] ;  /* 0x0002bc0000067ab9 */ /* 0x000fe20000000a00 */
[----:B------:R-:W-:Y:S01]  /*130e0*/  IMAD R0, R26, UR4, RZ ;  /* 0x000000041a007c24 */ /* 0x000fe2000f8e02ff */
[----:B------:R-:W-:Y:S01]  /*130f0*/  LEA.HI R6, R5, R30, RZ, 0x2 ;  /* 0x0000001e05067211 */ /* 0x000fe200078f10ff */
[----:B------:R-:W-:-:S03]  /*13100*/  IMAD.WIDE.U32 R4, R3, UR4, RZ ;  /* 0x0000000403047c25 */ /* 0x000fc6000f8e00ff */
[----:B------:R-:W-:Y:S01]  /*13110*/  LOP3.LUT R9, R6, 0xfffffffc, RZ, 0xc0, !PT ;  /* 0xfffffffc06097812 */ /* 0x000fe200078ec0ff */
[----:B------:R-:W-:Y:S01]  /*13120*/  IMAD R7, R3, UR5, R0 ;  /* 0x0000000503077c24 */ /* 0x000fe2000f8e0200 */
[----:B------:R-:W-:Y:S01]  /*13130*/  SHF.R.S32.HI R10, RZ, 0x2, R6 ;  /* 0x00000002ff0a7819 */ /* 0x000fe20000011406 */
[----:B------:R-:W-:Y:S01]  /*13140*/  ULDC.64 UR4, c[0x0][0xae8] ;  /* 0x0002ba0000047ab9 */ /* 0x000fe20000000a00 */
[----:B------:R-:W-:Y:S02]  /*13150*/  IMAD R6, R28, UR6, RZ ;  /* 0x000000061c067c24 */ /* 0x000fe4000f8e02ff */
[----:B------:R-:W-:Y:S02]  /*13160*/  IMAD.IADD R13, R30, 0x1, -R9 ;  /* 0x000000011e0d7824 */ /* 0x000fe400078e0a09 */
[----:B------:R-:W-:Y:S02]  /*13170*/  IMAD.IADD R5, R5, 0x1, R7 ;  /* 0x0000000105057824 */ /* 0x000fe400078e0207 */
[----:B------:R-:W-:-:S02]  /*13180*/  IMAD R0, R13, 0x60, R10 ;  /* 0x000000600d007824 */ /* 0x000fc400078e020a */
[----:B------:R-:W-:Y:S01]  /*13190*/  IMAD.WIDE.U32 R4, R137, UR4, R4 ;  /* 0x0000000489047c25 */ /* 0x000fe2000f8e0004 */
[----:B---3--:R-:W-:-:S03]  /*131a0*/  ISETP.NE.AND P0, PT, R21, 0x1, PT ;  /* 0x000000011500780c */ /* 0x008fc60003f05270 */
[----:B------:R-:W-:Y:S01]  /*131b0*/  IMAD R5, R137, UR5, R5 ;  /* 0x0000000589057c24 */ /* 0x000fe2000f8e0205 */
[----:B------:R-:W-:Y:S01]  /*131c0*/  ULDC.64 UR4, c[0x0][0xae0] ;  /* 0x0002b80000047ab9 */ /* 0x000fe20000000a00 */
[C---:B------:R-:W-:Y:S02]  /*131d0*/  IMAD R7, R29.reuse, UR7, R6 ;  /* 0x000000071d077c24 */ /* 0x040fe4000f8e0206 */
[----:B------:R-:W-:-:S04]  /*131e0*/  IMAD.WIDE.U32 R4, R29, UR6, R4 ;  /* 0x000000061d047c25 */ /* 0x000fc8000f8e0004 */
[----:B------:R-:W-:Y:S02]  /*131f0*/  IMAD.IADD R5, R5, 0x1, R7 ;  /* 0x0000000105057824 */ /* 0x000fe400078e0207 */
[----:B------:R-:W0:Y:S08]  /*13200*/  @P0 LDC R8, c[0x0][0xbec] ;  /* 0x0002fb00ff080b82 */ /* 0x000e300000000800 */
[----:B------:R-:W3:Y:S01]  /*13210*/  @P0 LDC R11, c[0x0][0xbf0] ;  /* 0x0002fc00ff0b0b82 */ /* 0x000ee20000000800 */
[----:B--2---:R-:W-:-:S04]  /*13220*/  IMAD R9, R27, 0xc0, R0 ;  /* 0x000000c01b097824 */ /* 0x004fc800078e0200 */
[----:B0-----:R-:W-:Y:S01]  /*13230*/  @P0 IMAD.HI.U32 R0, R9, R8, RZ ;  /* 0x0000000809000227 */ /* 0x001fe200078e00ff */
[----:B------:R-:W-:-:S04]  /*13240*/  MOV R3, R9 ;  /* 0x0000000900037202 */ /* 0x000fc80000000f00 */
[----:B---3--:R-:W-:-:S04]  /*13250*/  @P0 SHF.R.U32.HI R3, RZ, R11, R0 ;  /* 0x0000000bff030219 */ /* 0x008fc80000011600 */
[--C-:B------:R-:W-:Y:S01]  /*13260*/  SHF.R.S32.HI R0, RZ, 0x1f, R3.reuse ;  /* 0x0000001fff007819 */ /* 0x100fe20000011403 */
[----:B------:R-:W-:Y:S02]  /*13270*/  IMAD.MOV R6, RZ, RZ, -R3 ;  /* 0x000000ffff067224 */ /* 0x000fe400078e0a03 */
[----:B------:R-:W-:-:S04]  /*13280*/  IMAD.WIDE.U32 R4, R3, UR4, R4 ;  /* 0x0000000403047c25 */ /* 0x000fc8000f8e0004 */
[----:B------:R-:W-:Y:S02]  /*13290*/  IMAD R0, R0, UR4, RZ ;  /* 0x0000000400007c24 */ /* 0x000fe4000f8e02ff */
[----:B------:R-:W-:Y:S02]  /*132a0*/  IMAD R7, R21, R6, R9 ;  /* 0x0000000615077224 */ /* 0x000fe400078e0209 */
[----:B------:R-:W-:Y:S01]  /*132b0*/  IMAD R9, R3, UR5, R0 ;  /* 0x0000000503097c24 */ /* 0x000fe2000f8e0200 */
[----:B------:R-:W-:Y:S02]  /*132c0*/  ULDC.64 UR4, c[0x0][0xad8] ;  /* 0x0002b60000047ab9 */ /* 0x000fe40000000a00 */
[----:B------:R-:W-:Y:S01]  /*132d0*/  SHF.R.S32.HI R0, RZ, 0x1f, R7 ;  /* 0x0000001fff007819 */ /* 0x000fe20000011407 */
[----:B------:R-:W-:Y:S02]  /*132e0*/  IMAD.IADD R5, R5, 0x1, R9 ;  /* 0x0000000105057824 */ /* 0x000fe400078e0209 */
[----:B------:R-:W-:-:S02]  /*132f0*/  IMAD.SHL.U32 R9, R13, 0x8, RZ ;  /* 0x000000080d097824 */ /* 0x000fc400078e00ff */
[----:B------:R-:W-:Y:S02]  /*13300*/  IMAD R0, R0, UR4, RZ ;  /* 0x0000000400007c24 */ /* 0x000fe4000f8e02ff */
[----:B------:R-:W-:Y:S01]  /*13310*/  IMAD.WIDE.U32 R4, R7, UR4, R4 ;  /* 0x0000000407047c25 */ /* 0x000fe2000f8e0004 */
[----:B------:R-:W-:-:S03]  /*13320*/  IADD3 R24, R9, 0x40, RZ ;  /* 0x0000004009187810 */ /* 0x000fc60007ffe0ff */
[----:B------:R-:W-:Y:S01]  /*13330*/  IMAD R3, R7, UR5, R0 ;  /* 0x0000000507037c24 */ /* 0x000fe2000f8e0200 */
[----:B------:R-:W-:Y:S01]  /*13340*/  ULDC.64 UR4, c[0x0][0xa80] ;  /* 0x0002a00000047ab9 */ /* 0x000fe20000000a00 */
[----:B------:R-:W-:Y:S01]  /*13350*/  VIADD R7, R9, 0x20 ;  /* 0x0000002009077836 */ /* 0x000fe20000000000 */
[C---:B------:R-:W-:Y:S01]  /*13360*/  LEA R0, P0, R4.reuse, UR4, 0x1 ;  /* 0x0000000404007c11 */ /* 0x040fe2000f8008ff */
[----:B------:R-:W-:Y:S01]  /*13370*/  IMAD.IADD R3, R5, 0x1, R3 ;  /* 0x0000000105037824 */ /* 0x000fe200078e0203 */
[----:B------:R-:W-:Y:S01]  /*13380*/  UMOV UR4, 0xffffffff ;  /* 0xffffffff00047882 */ /* 0x000fe20000000000 */
[----:B------:R-:W-:Y:S02]  /*13390*/  SHF.R.S32.HI R25, RZ, 0x1f, R24 ;  /* 0x0000001fff197819 */ /* 0x000fe40000011418 */
[----:B------:R-:W-:Y:S02]  /*133a0*/  SHF.R.S32.HI R8, RZ, 0x1f, R7 ;  /* 0x0000001fff087819 */ /* 0x000fe40000011407 */
[----:B------:R-:W-:Y:S01]  /*133b0*/  LEA.HI.X R4, R4, UR5, R3, 0x1, P0 ;  /* 0x0000000504047c11 */ /* 0x000fe200080f0c03 */
[----:B------:R-:W-:Y:S06]  /*133c0*/  BRA.DIV UR4, `(.L_x_545) ;  /* 0x0000008204d87947 */ /* 0x000fec000b800000 */
[----:B------:R0:W2:Y:S04]  /*133d0*/  SHFL.IDX PT, R3, R4, RZ, 0x1c1f ;  /* 0x001c1fff04037589 */ /* 0x0000a800000e0000 */
[----:B------:R0:W3:Y:S02]  /*133e0*/  SHFL.IDX PT, R14, R0, RZ, 0x1c1f ;  /* 0x001c1fff000e7589 */ /* 0x0000e400000e0000 */
.L_x_721:
[----:B------:R-:W-:Y:S01]  /*133f0*/  IMAD R21, R20, R21, RZ ;  /* 0x0000001514157224 */ /* 0x000fe200078e02ff */
[----:B------:R-:W-:Y:S01]  /*13400*/  BSSY B1, `(.L_x_546) ;  /* 0x0000011000017945 */ /* 0x000fe20003800000 */
[----:B------:R-:W-:-:S05]  /*13410*/  IMAD R6, R27, 0xc0, R10 ;  /* 0x000000c01b067824 */ /* 0x000fca00078e020a */
[----:B------:R-:W-:-:S13]  /*13420*/  ISETP.GE.AND P0, PT, R6, R21, PT ;  /* 0x000000150600720c */ /* 0x000fda0003f06270 */
[----:B------:R-:W-:Y:S05]  /*13430*/  @P0 BRA `(.L_x_547) ;  /* 0x0000000000340947 */ /* 0x000fea0003800000 */
[----:B------:R-:W-:Y:S02]  /*13440*/  ULDC UR4, c[0x0][0xac8] ;  /* 0x0002b20000047ab9 */ /* 0x000fe40000000800 */
[----:B------:R-:W-:Y:S02]  /*13450*/  ISETP.GE.AND P2, PT, R9, UR4, PT ;  /* 0x0000000409007c0c */ /* 0x000fe4000bf46270 */
[----:B------:R-:W-:Y:S02]  /*13460*/  ISETP.GE.AND P3, PT, R7, UR4, PT ;  /* 0x0000000407007c0c */ /* 0x000fe4000bf66270 */
[----:B------:R-:W-:-:S09]  /*13470*/  ISETP.GE.AND P4, PT, R24, UR4, PT ;  /* 0x0000000418007c0c */ /* 0x000fd2000bf86270 */
[----:B--2---:R-:W-:Y:S02]  /*13480*/  @!P2 IMAD.MOV.U32 R15, RZ, RZ, R3 ;  /* 0x000000ffff0fa224 */ /* 0x004fe400078e0003 */
[-C--:B---3--:R-:W-:Y:S02]  /*13490*/  @!P3 LEA R12, P0, R7, R14.reuse, 0x1 ;  /* 0x0000000e070cb211 */ /* 0x088fe400078008ff */
[C---:B------:R-:W-:Y:S01]  /*134a0*/  @!P4 LEA R26, P1, R24.reuse, R14, 0x1 ;  /* 0x0000000e181ac211 */ /* 0x040fe200078208ff */
[----:B------:R-:W-:Y:S01]  /*134b0*/  @!P2 IMAD.WIDE R10, R9, 0x2, R14 ;  /* 0x00000002090aa825 */ /* 0x000fe200078e020e */
[-C--:B------:R-:W-:Y:S02]  /*134c0*/  @!P3 LEA.HI.X R13, R7, R3.reuse, R8, 0x1, P0 ;  /* 0x00000003070db211 */ /* 0x080fe400000f0c08 */
[----:B------:R-:W-:Y:S02]  /*134d0*/  @!P4 LEA.HI.X R27, R24, R3, R25, 0x1, P1 ;  /* 0x00000003181bc211 */ /* 0x000fe400008f0c19 */
[----:B------:R4:W-:Y:S04]  /*134e0*/  @!P2 ST.E.128 desc[UR42][R10.64], RZ ;  /* 0x000000ff0a00a985 */ /* 0x0009e8000c101d2a */
[----:B------:R4:W-:Y:S04]  /*134f0*/  @!P3 ST.E.128 desc[UR42][R12.64], RZ ;  /* 0x000000ff0c00b985 */ /* 0x0009e8000c101d2a */
[----:B------:R4:W-:Y:S02]  /*13500*/  @!P4 ST.E.128 desc[UR42][R26.64], RZ ;  /* 0x000000ff1a00c985 */ /* 0x0009e4000c101d2a */
.L_x_547:
[----:B------:R-:W-:Y:S05]  /*13510*/  BSYNC B1 ;  /* 0x0000000000017941 */ /* 0x000fea0003800000 */
.L_x_546:
[----:B------:R-:W-:-:S03]  /*13520*/  UMOV UR4, 0xffffffff ;  /* 0xffffffff00047882 */ /* 0x000fc60000000000 */
[----:B------:R-:W-:Y:S05]  /*13530*/  BRA.DIV UR4, `(.L_x_548) ;  /* 0x0000008204b07947 */ /* 0x000fea000b800000 */
[----:B--2---:R2:W0:Y:S04]  /*13540*/  SHFL.IDX PT, R3, R4, 0x1, 0x1c1f ;  /* 0x003c1f0004037f89 */ /* 0x00442800000e0000 */
[----:B---3--:R2:W3:Y:S02]  /*13550*/  SHFL.IDX PT, R14, R0, 0x1, 0x1c1f ;  /* 0x003c1f00000e7f89 */ /* 0x0084e400000e0000 */
.L_x_725:
[----:B0-2---:R-:W-:-:S05]  /*13560*/  VIADD R0, R6, 0x60 ;  /* 0x0000006006007836 */ /* 0x005fca0000000000 */
[----:B------:R-:W-:-:S13]  /*13570*/  ISETP.GE.AND P0, PT, R0, R21, PT ;  /* 0x000000150000720c */ /* 0x000fda0003f06270 */
[----:B------:R-:W-:Y:S05]  /*13580*/  @P0 BRA `(.L_x_537) ;  /* 0x0000000000340947 */ /* 0x000fea0003800000 */
[----:B------:R-:W-:Y:S02]  /*13590*/  ULDC UR4, c[0x0][0xac8] ;  /* 0x0002b20000047ab9 */ /* 0x000fe40000000800 */
[----:B------:R-:W-:Y:S02]  /*135a0*/  ISETP.GE.AND P2, PT, R9, UR4, PT ;  /* 0x0000000409007c0c */ /* 0x000fe4000bf46270 */
[----:B------:R-:W-:Y:S02]  /*135b0*/  ISETP.GE.AND P3, PT, R7, UR4, PT ;  /* 0x0000000407007c0c */ /* 0x000fe4000bf66270 */
[----:B------:R-:W-:-:S09]  /*135c0*/  ISETP.GE.AND P4, PT, R24, UR4, PT ;  /* 0x0000000418007c0c */ /* 0x000fd2000bf86270 */
[----:B------:R-:W-:Y:S02]  /*135d0*/  @!P2 IMAD.MOV.U32 R15, RZ, RZ, R3 ;  /* 0x000000ffff0fa224 */ /* 0x000fe400078e0003 */
[-C--:B---3--:R-:W-:Y:S02]  /*135e0*/  @!P3 LEA R6, P0, R7, R14.reuse, 0x1 ;  /* 0x0000000e0706b211 */ /* 0x088fe400078008ff */
[C---:B----4-:R-:W-:Y:S01]  /*135f0*/  @!P4 LEA R10, P1, R24.reuse, R14, 0x1 ;  /* 0x0000000e180ac211 */ /* 0x050fe200078208ff */
[----:B------:R-:W-:Y:S01]  /*13600*/  @!P2 IMAD.WIDE R4, R9, 0x2, R14 ;  /* 0x000000020904a825 */ /* 0x000fe200078e020e */
[-C--:B------:R-:W-:Y:S02]  /*13610*/  @!P3 LEA.HI.X R7, R7, R3.reuse, R8, 0x1, P0 ;  /* 0x000000030707b211 */ /* 0x080fe400000f0c08 */
[----:B------:R-:W-:Y:S02]  /*13620*/  @!P4 LEA.HI.X R11, R24, R3, R25, 0x1, P1 ;  /* 0x00000003180bc211 */ /* 0x000fe400008f0c19 */
[----:B------:R2:W-:Y:S04]  /*13630*/  @!P2 ST.E.128 desc[UR42][R4.64], RZ ;  /* 0x000000ff0400a985 */ /* 0x0005e8000c101d2a */
[----:B------:R2:W-:Y:S04]  /*13640*/  @!P3 ST.E.128 desc[UR42][R6.64], RZ ;  /* 0x000000ff0600b985 */ /* 0x0005e8000c101d2a */
[----:B------:R2:W-:Y:S02]  /*13650*/  @!P4 ST.E.128 desc[UR42][R10.64], RZ ;  /* 0x000000ff0a00c985 */ /* 0x0005e4000c101d2a */
.L_x_537:
[----:B------:R-:W-:Y:S05]  /*13660*/  BSYNC B0 ;  /* 0x0000000000007941 */ /* 0x000fea0003800000 */
.L_x_529:
[----:B------:R-:W-:Y:S02]  /*13670*/  ULDC UR4, c[0x0][0xc3c] ;  /* 0x00030f0000047ab9 */ /* 0x000fe40000000800 */
[----:B------:R-:W-:-:S13]  /*13680*/  ISETP.GE.AND P0, PT, R99, UR4, PT ;  /* 0x0000000463007c0c */ /* 0x000fda000bf06270 */
[----:B------:R-:W-:Y:S05]  /*13690*/  @!P0 BRA `(.L_x_549) ;  /* 0xfffffedc00c88947 */ /* 0x000fea000383ffff */
[----:B------:R-:W-:Y:S05]  /*136a0*/  BRA `(.L_x_396) ;  /* 0x0000007000687947 */ /* 0x000fea0003800000 */
.L_x_394:
        /* <DEDUP_REMOVED lines=16> */
.L_x_550:
[----:B------:R-:W0:Y:S01]  /*137b0*/  S2R R2, SR_TID.X ;  /* 0x0000000000027919 */ /* 0x000e220000002100 */
[----:B------:R-:W-:Y:S01]  /*137c0*/  ULDC UR4, c[0x0][0xc3c] ;  /* 0x00030f0000047ab9 */ /* 0x000fe20000000800 */
[----:B------:R-:W-:Y:S01]  /*137d0*/  MOV R9, RZ ;  /* 0x000000ff00097202 */ /* 0x000fe20000000f00 */
        /* <DEDUP_REMOVED lines=35> */
[----:B-1----:R-:W-:Y:S02]  /*13a10*/  ISETP.GT.AND P6, PT, R6, UR6, PT ;  /* 0x0000000606007c0c */ /* 0x002fe4000bfc4270 */
[----:B------:R-:W-:-:S11]  /*13a20*/  MOV R3, R6 ;  /* 0x0000000600037202 */ /* 0x000fd60000000f00 */
[----:B------:R-:W-:Y:S05]  /*13a30*/  @P6 BRA `(.L_x_552) ;  /* 0x0000000000a06947 */ /* 0x000fea0003800000 */
[----:B------:R-:W-:Y:S01]  /*13a40*/  IMAD.MOV.U32 R6, RZ, RZ, R3 ;  /* 0x000000ffff067224 */ /* 0x000fe200078e0003 */
[----:B------:R-:W-:Y:S01]  /*13a50*/  UMOV UR4, URZ ;  /* 0x0000003f00047c82 */ /* 0x000fe20008000000 */
[----:B------:R-:W-:-:S05]  /*13a60*/  ULDC UR5, c[0x0][0xc38] ;  /* 0x00030e0000057ab9 */ /* 0x000fca0000000800 */
.L_x_554:
[----:B------:R-:W0:Y:S01]  /*13a70*/  LDC R0, c[0x0][0xc3c] ;  /* 0x00030f00ff007b82 */ /* 0x000e220000000800 */
[----:B------:R-:W-:Y:S01]  /*13a80*/  UIADD3 UR4, UR4, 0x1f, URZ ;  /* 0x0000001f04047890 */ /* 0x000fe2000fffe03f */
[----:B------:R-:W-:Y:S02]  /*13a90*/  ULDC UR7, c[0x0][0xc3c] ;  /* 0x00030f0000077ab9 */ /* 0x000fe40000000800 */
[----:B------:R-:W-:-:S03]  /*13aa0*/  IMAD.U32 R27, RZ, RZ, UR7 ;  /* 0x00000007ff1b7e24 */ /* 0x000fc6000f8e00ff */
        /* <DEDUP_REMOVED lines=14> */
[----:B0-----:R-:W-:-:S04]  /*13b90*/  SEL R8, R8, RZ, P1 ;  /* 0x000000ff08087207 */ /* 0x001fc80000800000 */
[----:B------:R-:W-:-:S05]  /*13ba0*/  IADD3 R8, R13, R8, RZ ;  /* 0x000000080d087210 */ /* 0x000fca0007ffe0ff */
        /* <DEDUP_REMOVED lines=17> */
.L_x_552:
[----:B------:R-:W-:Y:S01]  /*13cc0*/  IADD3 R11, -R3, R6, RZ ;  /* 0x00000006030b7210 */ /* 0x000fe20007ffe1ff */
[----:B------:R-:W-:-:S04]  /*13cd0*/  IMAD.MOV.U32 R24, RZ, RZ, RZ ;  /* 0x000000ffff187224 */ /* 0x000fc800078e00ff */
        /* <DEDUP_REMOVED lines=17> */
.L_x_555:
[----:B-1----:R-:W-:Y:S01]  /*13df0*/  IMAD R24, R24, UR5, R11 ;  /* 0x0000000518187c24 */ /* 0x002fe2000f8e020b */
[----:B0-----:R-:W-:Y:S01]  /*13e00*/  MOV R2, RZ ;  /* 0x000000ff00027202 */ /* 0x001fe20000000f00 */
[----:B------:R-:W-:Y:S02]  /*13e10*/  IMAD R11, R13, R4, RZ ;  /* 0x000000040d0b7224 */ /* 0x000fe400078e02ff */
[----:B------:R-:W-:Y:S01]  /*13e20*/  IMAD.MOV.U32 R5, RZ, RZ, R8 ;  /* 0x000000ffff057224 */ /* 0x000fe200078e0008 */
[----:B------:R-:W-:Y:S01]  /*13e30*/  IADD3 R25, -R24, UR6, RZ ;  /* 0x0000000618197c10 */ /* 0x000fe2000fffe1ff */
[----:B------:R-:W-:Y:S01]  /*13e40*/  IMAD.HI.U32 R2, R3, R11, R2 ;  /* 0x0000000b03027227 */ /* 0x000fe200078e0002 */
[----:B------:R-:W-:Y:S01]  /*13e50*/  IABS R8, R0 ;  /* 0x0000000000087213 */ /* 0x000fe20000000000 */
[----:B------:R-:W0:Y:S01]  /*13e60*/  I2F.RP R6, R5 ;  /* 0x0000000500067306 */ /* 0x000e220000209400 */
[----:B------:R-:W-:Y:S01]  /*13e70*/  IABS R3, R25 ;  /* 0x0000001900037213 */ /* 0x000fe20000000000 */
[----:B------:R-:W-:-:S02]  /*13e80*/  VIADD R27, R27, UR4 ;  /* 0x000000041b1b7c36 */ /* 0x000fc40008000000 */
[----:B------:R-:W-:Y:S02]  /*13e90*/  IMAD.MOV R8, RZ, RZ, -R8 ;  /* 0x000000ffff087224 */ /* 0x000fe400078e0a08 */
[----:B------:R-:W-:-:S04]  /*13ea0*/  IMAD.HI.U32 R2, R2, R3, RZ ;  /* 0x0000000302027227 */ /* 0x000fc800078e00ff */
[----:B------:R-:W-:-:S05]  /*13eb0*/  IMAD R3, R2, R8, R3 ;  /* 0x0000000802037224 */ /* 0x000fca00078e0203 */
        /* <DEDUP_REMOVED lines=11> */
[----:B0-----:R-:W-:-:S04]  /*13f70*/  IABS R8, R9 ;  /* 0x0000000900087213 */ /* 0x001fc80000000000 */
[----:B------:R-:W-:Y:S01]  /*13f80*/  MOV R6, R2 ;  /* 0x0000000200067202 */ /* 0x000fe20000000f00 */
        /* <DEDUP_REMOVED lines=9> */
[----:B------:R-:W-:Y:S01]  /*14020*/  IMAD.MOV.U32 R3, RZ, RZ, R4 ;  /* 0x000000ffff037224 */ /* 0x000fe200078e0004 */
[----:B------:R-:W-:Y:S01]  /*14030*/  MOV R4, R8 ;  /* 0x0000000800047202 */ /* 0x000fe20000000f00 */
[----:B------:R-:W-:Y:S02]  /*14040*/  IMAD.IADD R25, R25, 0x1, -R0 ;  /* 0x0000000119197824 */ /* 0x000fe400078e0a00 */
[----:B------:R-:W-:-:S04]  /*14050*/  IMAD.HI.U32 R2, R2, R3, RZ ;  /* 0x0000000302027227 */ /* 0x000fc800078e00ff */
[----:B------:R-:W-:Y:S01]  /*14060*/  IMAD R4, R2, R4, R3 ;  /* 0x0000000402047224 */ /* 0x000fe200078e0203 */
[----:B------:R-:W-:-:S04]  /*14070*/  LOP3.LUT R3, R6, R9, RZ, 0x3c, !PT ;  /* 0x0000000906037212 */ /* 0x000fc800078e3cff */
[----:B------:R-:W-:Y:S02]  /*14080*/  ISETP.GT.U32.AND P1, PT, R5, R4, PT ;  /* 0x000000040500720c */ /* 0x000fe40003f24070 */
[----:B------:R-:W-:-:S11]  /*14090*/  ISETP.GE.AND P2, PT, R3, RZ, PT ;  /* 0x000000ff0300720c */ /* 0x000fd60003f46270 */
[----:B------:R-:W-:Y:S02]  /*140a0*/  @!P1 IMAD.IADD R4, R4, 0x1, -R5 ;  /* 0x0000000104049824 */ /* 0x000fe400078e0a05 */
[----:B------:R-:W-:Y:S01]  /*140b0*/  @!P1 VIADD R2, R2, 0x1 ;  /* 0x0000000102029836 */ /* 0x000fe20000000000 */
[----:B------:R-:W-:Y:S02]  /*140c0*/  ISETP.NE.AND P1, PT, R9, RZ, PT ;  /* 0x000000ff0900720c */ /* 0x000fe40003f25270 */
[----:B------:R-:W-:-:S13]  /*140d0*/  ISETP.GE.U32.AND P0, PT, R4, R5, PT ;  /* 0x000000050400720c */ /* 0x000fda0003f06070 */
[----:B------:R-:W-:-:S04]  /*140e0*/  @P0 VIADD R2, R2, 0x1 ;  /* 0x0000000102020836 */ /* 0x000fc80000000000 */
[----:B------:R-:W-:Y:S01]  /*140f0*/  @!P2 IMAD.MOV R2, RZ, RZ, -R2 ;  /* 0x000000ffff02a224 */ /* 0x000fe200078e0a02 */
[----:B------:R-:W-:-:S05]  /*14100*/  @!P1 LOP3.LUT R2, RZ, R9, RZ, 0x33, !PT ;  /* 0x00000009ff029212 */ /* 0x000fca00078e33ff */
[----:B------:R-:W-:-:S04]  /*14110*/  IMAD.MOV R26, RZ, RZ, -R2 ;  /* 0x000000ffff1a7224 */ /* 0x000fc800078e0a02 */
[C---:B------:R-:W-:Y:S01]  /*14120*/  IMAD R26, R9.reuse, R26, R6 ;  /* 0x0000001a091a7224 */ /* 0x040fe200078e0206 */
[----:B------:R-:W-:-:S05]  /*14130*/  LEA R9, R9, R2, 0x18 ;  /* 0x0000000209097211 */ /* 0x000fca00078ec0ff */
[----:B------:R-:W-:Y:S01]  /*14140*/  IMAD R26, R26, 0x10000, R9 ;  /* 0x000100001a1a7824 */ /* 0x000fe200078e0209 */
[----:B------:R-:W-:Y:S06]  /*14150*/  BRA `(.L_x_556) ;  /* 0x00000000000c7947 */ /* 0x000fec0003800000 */
.L_x_553:
[----:B------:R-:W-:Y:S01]  /*14160*/  IMAD.MOV.U32 R25, RZ, RZ, RZ ;  /* 0x000000ffff197224 */ /* 0x000fe200078e00ff */
[----:B------:R-:W-:Y:S01]  /*14170*/  MOV R26, RZ ;  /* 0x000000ff001a7202 */ /* 0x000fe20000000f00 */
[----:B------:R-:W-:-:S07]  /*14180*/  IMAD.U32 R24, RZ, RZ, UR6 ;  /* 0x00000006ff187e24 */ /* 0x000fce000f8e00ff */
.L_x_556:
[----:B------:R-:W-:-:S13]  /*14190*/  ISETP.NE.AND P0, PT, R7, RZ, PT ;  /* 0x000000ff0700720c */ /* 0x000fda0003f05270 */
[----:B------:R-:W0:Y:S01]  /*141a0*/  @!P0 S2R R3, SR_CgaCtaId ;  /* 0x0000000000038919 */ /* 0x000e220000008800 */
[----:B------:R-:W-:-:S04]  /*141b0*/  @!P0 MOV R0, 0x400 ;  /* 0x0000040000008802 */ /* 0x000fc80000000f00 */
[----:B0-----:R-:W-:-:S05]  /*141c0*/  @!P0 LEA R0, R3, R0, 0x18 ;  /* 0x0000000003008211 */ /* 0x001fca00078ec0ff */
[----:B------:R0:W-:Y:S01]  /*141d0*/  @!P0 STS.128 [R0+0x2d8d0], R24 ;  /* 0x02d8d01800008388 */ /* 0x0001e20000000c00 */
[----:B------:R-:W-:Y:S06]  /*141e0*/  BAR.ARV 0x5, 0x200 ;  /* 0x0148000000007b1d */ /* 0x000fec0000002000 */
.L_x_551:
[----:B0-----:R-:W-:Y:S01]  /*141f0*/  IMAD.MOV.U32 R0, RZ, RZ, 0x1 ;  /* 0x00000001ff007424 */ /* 0x001fe200078e00ff */
[----:B------:R-:W-:Y:S01]  /*14200*/  ULDC UR4, c[0x0][0xc3c] ;  /* 0x00030f0000047ab9 */ /* 0x000fe20000000800 */
[----:B------:R-:W-:Y:S01]  /*14210*/  IMAD.MOV.U32 R28, RZ, RZ, RZ ;  /* 0x000000ffff1c7224 */ /* 0x000fe200078e00ff */
[----:B-1----:R-:W-:Y:S02]  /*14220*/  ISETP.GE.AND P0, PT, R27, UR4, PT ;  /* 0x000000041b007c0c */ /* 0x002fe4000bf06270 */
[----:B------:R0:W-:Y:S04]  /*14230*/  STL [R1], R0 ;  /* 0x0000000001007387 */ /* 0x0001e80000100800 */
[----:B------:R0:W-:Y:S07]  /*14240*/  STL [R1+0x4c], RZ ;  /* 0x00004cff01007387 */ /* 0x0001ee0000100800 */
[----:B------:R-:W-:Y:S05]  /*14250*/  @P0 BRA `(.L_x_557) ;  /* 0x0000006000980947 */ /* 0x000fea0003800000 */
[----:B------:R-:W1:Y:S01]  /*14260*/  S2R R7, SR_TID.X ;  /* 0x0000000000077919 */ /* 0x000e620000002100 */
[----:B------:R-:W2:Y:S01]  /*14270*/  S2UR UR5, SR_CgaCtaId ;  /* 0x00000000000579c3 */ /* 0x000ea20000008800 */
[----:B------:R-:W-:Y:S01]  /*14280*/  UMOV UR4, 0x400 ;  /* 0x0000040000047882 */ /* 0x000fe20000000000 */
[----:B------:R-:W-:Y:S01]  /*14290*/  BSSY B8, `(.L_x_557) ;  /* 0x0000622000087945 */ /* 0x000fe20003800000 */
[----:B------:R-:W-:Y:S01]  /*142a0*/  CS2R R28, SRZ ;  /* 0x00000000001c7805 */ /* 0x000fe2000001ff00 */
[----:B------:R-:W-:Y:S01]  /*142b0*/  ULDC.64 UR40, c[0x0][0x198] ;  /* 0x0000660000287ab9 */ /* 0x000fe20000000a00 */
[----:B------:R-:W-:Y:S01]  /*142c0*/  ULOP3.LUT UR38, UR36, 0x2, URZ, 0xfc, !UPT ;  /* 0x0000000224267892 */ /* 0x000fe2000f8efc3f */
[----:B------:R-:W-:Y:S01]  /*142d0*/  ULDC UR37, c[0x0][0xc] ;  /* 0x0000030000257ab9 */ /* 0x000fe20000000800 */
[----:B--2---:R-:W-:-:S06]  /*142e0*/  ULEA UR4, UR5, UR4, 0x18 ;  /* 0x0000000405047291 */ /* 0x004fcc000f8ec03f */
[----:B------:R-:W-:Y:S01]  /*142f0*/  IMAD.U32 R16, RZ, RZ, UR4 ;  /* 0x00000004ff107e24 */ /* 0x000fe2000f8e00ff */
[C---:B-1----:R-:W-:Y:S01]  /*14300*/  LOP3.LUT R6, R7.reuse, 0x7f, RZ, 0xc0, !PT ;  /* 0x0000007f07067812 */ /* 0x042fe200078ec0ff */
[----:B0-----:R-:W-:-:S04]  /*14310*/  IMAD.SHL.U32 R0, R7, 0x8, RZ ;  /* 0x0000000807007824 */ /* 0x001fc800078e00ff */
[----:B------:R-:W-:Y:S01]  /*14320*/  IMAD.SHL.U32 R4, R6, 0x8, RZ ;  /* 0x0000000806047824 */ /* 0x000fe200078e00ff */
[C---:B------:R-:W-:Y:S02]  /*14330*/  LOP3.LUT R3, R0.reuse, 0x20, RZ, 0xc0, !PT ;  /* 0x0000002000037812 */ /* 0x040fe400078ec0ff */
[----:B------:R-:W-:Y:S02]  /*14340*/  LOP3.LUT R2, R0, 0xd8, RZ, 0xc0, !PT ;  /* 0x000000d800027812 */ /* 0x000fe400078ec0ff */
[----:B------:R-:W-:Y:S02]  /*14350*/  LOP3.LUT R3, R3, 0x300, R4, 0xf8, !PT ;  /* 0x0000030003037812 */ /* 0x000fe400078ef804 */
[----:B------:R-:W-:Y:S02]  /*14360*/  LOP3.LUT R2, R2, 0x18, R7, 0x78, !PT ;  /* 0x0000001802027812 */ /* 0x000fe400078e7807 */
[----:B------:R-:W-:Y:S02]  /*14370*/  MOV R4, 0x1 ;  /* 0x0000000100047802 */ /* 0x000fe40000000f00 */
[----:B------:R-:W-:Y:S01]  /*14380*/  LOP3.LUT R5, R3, R2, RZ, 0xfc, !PT ;  /* 0x0000000203057212 */ /* 0x000fe200078efcff */
[----:B------:R-:W-:Y:S01]  /*14390*/  IMAD.SHL.U32 R2, R7, 0x20, RZ ;  /* 0x0000002007027824 */ /* 0x000fe200078e00ff */
[----:B------:R-:W-:Y:S01]  /*143a0*/  SHF.R.U32.HI R3, RZ, 0x2, R6 ;  /* 0x00000002ff037819 */ /* 0x000fe20000011606 */
[----:B------:R-:W-:Y:S01]  /*143b0*/  IMAD.MOV.U32 R6, RZ, RZ, 0x1 ;  /* 0x00000001ff067424 */ /* 0x000fe200078e00ff */
[----:B------:R-:W-:Y:S01]  /*143c0*/  LOP3.LUT R0, R0, 0x18, RZ, 0xc0, !PT ;  /* 0x0000001800007812 */ /* 0x000fe200078ec0ff */
[----:B------:R-:W-:Y:S01]  /*143d0*/  STL [R1+0x10], R5 ;  /* 0x0000100501007387 */ /* 0x000fe20000100800 */
[----:B------:R-:W-:-:S03]  /*143e0*/  LOP3.LUT R2, R2, 0x60, RZ, 0xc0, !PT ;  /* 0x0000006002027812 */ /* 0x000fc600078ec0ff */
[----:B------:R-:W-:Y:S04]  /*143f0*/  STL [R1+0x4c], RZ ;  /* 0x00004cff01007387 */ /* 0x000fe80000100800 */
[----:B------:R0:W-:Y:S04]  /*14400*/  STL [R1+0x4], R4 ;  /* 0x0000040401007387 */ /* 0x0001e80000100800 */
[----:B------:R1:W-:Y:S01]  /*14410*/  STL [R1], R6 ;  /* 0x0000000601007387 */ /* 0x0003e20000100800 */
[----:B0-----:R-:W-:Y:S02]  /*14420*/  LOP3.LUT R4, R3, R2, RZ, 0xfc, !PT ;  /* 0x0000000203047212 */ /* 0x001fe400078efcff */
[----:B------:R-:W-:-:S02]  /*14430*/  LOP3.LUT R3, R0, 0x20, RZ, 0xfc, !PT ;  /* 0x0000002000037812 */ /* 0x000fc400078efcff */
[----:B------:R-:W-:Y:S01]  /*14440*/  LOP3.LUT R2, R0, 0x40, RZ, 0xfc, !PT ;  /* 0x0000004000027812 */ /* 0x000fe200078efcff */
[----:B------:R-:W-:-:S05]  /*14450*/  IMAD R0, R5, 0x2, R16 ;  /* 0x0000000205007824 */ /* 0x000fca00078e0210 */
[----:B------:R1:W-:Y:S02]  /*14460*/  STL [R1+0x30], R0 ;  /* 0x0000300001007387 */ /* 0x0003e40000100800 */
.L_x_660:
[----:B0-----:R-:W0:Y:S02]  /*14470*/  LDC.64 R2, c[0x0][0xc88] ;  /* 0x00032200ff027b82 */ /* 0x001e240000000a00 */
[----:B0-----:R-:W-:-:S05]  /*14480*/  IMAD.WIDE R2, R27, 0x4, R2 ;  /* 0x000000041b027825 */ /* 0x001fca00078e0202 */
[----:B--2---:R-:W2:Y:S01]  /*14490*/  LDG.E R10, desc[UR42][R2.64] ;  /* 0x0000002a020a7981 */ /* 0x004ea2000c1e1900 */
[----:B------:R-:W-:Y:S05]  /*144a0*/  YIELD ;  /* 0x0000000000007946 */ /* 0x000fea0003800000 */
[----:B------:R-:W-:Y:S01]  /*144b0*/  ULDC.64 UR4, c[0x0][0xa28] ;  /* 0x00028a0000047ab9 */ /* 0x000fe20000000a00 */
[----:B-1----:R-:W-:Y:S01]  /*144c0*/  IMAD.MOV.U32 R9, RZ, RZ, RZ ;  /* 0x000000ffff097224 */ /* 0x002fe200078e00ff */
[----:B------:R-:W-:Y:S01]  /*144d0*/  ISETP.NE.U32.AND P0, PT, RZ, UR4, PT ;  /* 0x00000004ff007c0c */ /* 0x000fe2000bf05070 */
[----:B------:R-:W-:Y:S01]  /*144e0*/  ULDC.64 UR8, c[0x0][0xa18] ;  /* 0x0002860000087ab9 */ /* 0x000fe20000000a00 */
[----:B-1----:R-:W-:Y:S01]  /*144f0*/  MOV R6, RZ ;  /* 0x000000ff00067202 */ /* 0x002fe20000000f00 */
[----:B------:R-:W-:Y:S01]  /*14500*/  ULDC.64 UR6, c[0x0][0xa10] ;  /* 0x0002840000067ab9 */ /* 0x000fe20000000a00 */
[----:B------:R-:W-:-:S02]  /*14510*/  ISETP.NE.AND.EX P0, PT, RZ, UR5, PT, P0 ;  /* 0x00000005ff007c0c */ /* 0x000fc4000bf05300 */
[----:B--2---:R-:W-:Y:S01]  /*14520*/  SHF.R.S32.HI R0, RZ, 0x1f, R10 ;  /* 0x0000001fff007819 */ /* 0x004fe2000001140a */
[----:B------:R-:W-:-:S10]  /*14530*/  IMAD.SHL.U32 R18, R10, 0x4, RZ ;  /* 0x000000040a127824 */ /* 0x000fd400078e00ff */
[C---:B------:R-:W-:Y:S01]  /*14540*/  @P0 LEA R2, P1, R10.reuse, UR4, 0x2 ;  /* 0x000000040a020c11 */ /* 0x040fe2000f8210ff */
[----:B------:R-:W-:Y:S03]  /*14550*/  STL [R1+0x8], R10 ;  /* 0x0000080a01007387 */ /* 0x000fe60000100800 */
[C-C-:B------:R-:W-:Y:S01]  /*14560*/  @P0 LEA.HI.X R3, R10.reuse, UR5, R0.reuse, 0x2, P1 ;  /* 0x000000050a030c11 */ /* 0x140fe200088f1400 */
[----:B------:R-:W-:Y:S01]  /*14570*/  ULDC.64 UR4, c[0x0][0xa00] ;  /* 0x0002800000047ab9 */ /* 0x000fe20000000a00 */
[----:B------:R-:W-:Y:S01]  /*14580*/  SHF.L.U64.HI R22, R10, 0x2, R0 ;  /* 0x000000020a167819 */ /* 0x000fe20000010200 */
[----:B------:R0:W-:Y:S04]  /*14590*/  STL [R1+0x44], R0 ;  /* 0x0000440001007387 */ /* 0x0001e80000100800 */
[----:B------:R1:W2:Y:S01]  /*145a0*/  @P0 LDG.E R9, desc[UR42][R2.64] ;  /* 0x0000002a02090981 */ /* 0x0002a2000c1e1900 */
[----:B------:R-:W-:-:S02]  /*145b0*/  ISETP.NE.U32.AND P0, PT, RZ, UR4, PT ;  /* 0x00000004ff007c0c */ /* 0x000fc4000bf05070 */
[----:B------:R-:W-:Y:S02]  /*145c0*/  ISETP.NE.U32.AND P1, PT, RZ, UR8, PT ;  /* 0x00000008ff007c0c */ /* 0x000fe4000bf25070 */
[----:B------:R-:W-:Y:S01]  /*145d0*/  ISETP.NE.AND.EX P0, PT, RZ, UR5, PT, P0 ;  /* 0x00000005ff007c0c */ /* 0x000fe2000bf05300 */
[----:B0-----:R-:W-:Y:S01]  /*145e0*/  IMAD.MOV.U32 R0, RZ, RZ, RZ ;  /* 0x000000ffff007224 */ /* 0x001fe200078e00ff */
[----:B------:R-:W-:Y:S02]  /*145f0*/  ISETP.NE.AND.EX P1, PT, RZ, UR9, PT, P1 ;  /* 0x00000009ff007c0c */ /* 0x000fe4000bf25310 */
[----:B------:R-:W-:Y:S02]  /*14600*/  ISETP.NE.U32.AND P2, PT, RZ, UR6, PT ;  /* 0x00000006ff007c0c */ /* 0x000fe4000bf45070 */
[----:B-1----:R-:W-:Y:S02]  /*14610*/  IADD3 R2, P3, R18, UR4, RZ ;  /* 0x0000000412027c10 */ /* 0x002fe4000ff7e0ff */
[----:B------:R-:W-:-:S02]  /*14620*/  ISETP.NE.AND.EX P2, PT, RZ, UR7, PT, P2 ;  /* 0x00000007ff007c0c */ /* 0x000fc4000bf45320 */
[----:B------:R-:W-:Y:S02]  /*14630*/  IADD3.X R3, R22, UR5, RZ, P3, !PT ;  /* 0x0000000516037c10 */ /* 0x000fe40009ffe4ff */
[----:B------:R-:W-:-:S03]  /*14640*/  IADD3 R4, P4, R18, UR6, RZ ;  /* 0x0000000612047c10 */ /* 0x000fc6000ff9e0ff */
[----:B---3--:R-:W3:Y:S01]  /*14650*/  @P0 LDG.E R6, desc[UR42][R2.64] ;  /* 0x0000002a02060981 */ /* 0x008ee2000c1e1900 */
[----:B------:R-:W-:Y:S01]  /*14660*/  ULDC UR4, c[0x0][0x288] ;  /* 0x0000a20000047ab9 */ /* 0x000fe20000000800 */
[----:B------:R-:W-:Y:S01]  /*14670*/  IADD3.X R5, R22, UR7, RZ, P4, !PT ;  /* 0x0000000716057c10 */ /* 0x000fe2000a7fe4ff */
[----:B------:R-:W-:Y:S01]  /*14680*/  IMAD.U32 R8, RZ, RZ, UR4 ;  /* 0x00000004ff087e24 */ /* 0x000fe2000f8e00ff */
[----:B------:R-:W-:-:S03]  /*14690*/  ULDC.64 UR4, c[0x0][0x418] ;  /* 0x0001060000047ab9 */ /* 0x000fc60000000a00 */
[----:B-----5:R-:W5:Y:S04]  /*146a0*/  @P2 LDG.E R0, desc[UR42][R4.64] ;  /* 0x0000002a04002981 */ /* 0x020f68000c1e1900 */
[----:B---3--:R0:W-:Y:S02]  /*146b0*/  STL [R1+0x34], R6 ;  /* 0x0000340601007387 */ /* 0x0081e40000100800 */
[----:B0-----:R-:W-:-:S04]  /*146c0*/  @P1 IADD3 R6, P3, R18, UR8, RZ ;  /* 0x0000000812061c10 */ /* 0x001fc8000ff7e0ff */
[----:B------:R-:W-:-:S05]  /*146d0*/  @P1 IADD3.X R7, R22, UR9, RZ, P3, !PT ;  /* 0x0000000916071c10 */ /* 0x000fca0009ffe4ff */
[----:B------:R0:W3:Y:S01]  /*146e0*/  @P1 LDG.E R8, desc[UR42][R6.64] ;  /* 0x0000002a06081981 */ /* 0x0000e2000c1e1900 */
[----:B------:R-:W-:-:S03]  /*146f0*/  UISETP.NE.U32.AND UP0, UPT, UR4, URZ, UPT ;  /* 0x0000003f0400728c */ /* 0x000fc6000bf05070 */
[----:B------:R-:W-:Y:S01]  /*14700*/  ULDC UR4, c[0x0][0x424] ;  /* 0x0001090000047ab9 */ /* 0x000fe20000000800 */
[----:B------:R-:W-:-:S03]  /*14710*/  UISETP.NE.AND.EX UP0, UPT, UR5, URZ, UPT, UP0 ;  /* 0x0000003f0500728c */ /* 0x000fc6000bf05300 */
[----:B------:R-:W-:Y:S01]  /*14720*/  ULDC UR5, c[0x0][0x2f0] ;  /* 0x0000bc0000057ab9 */ /* 0x000fe20000000800 */
[----:B------:R-:W-:-:S04]  /*14730*/  USEL UR4, UR4, 0x1, UP0 ;  /* 0x0000000104047887 */ /* 0x000fc80008000000 */
[----:B------:R-:W-:-:S03]  /*14740*/  UIMAD UR4, UR4, UR5, URZ ;  /* 0x00000005040472a4 */ /* 0x000fc6000f8e023f */
[----:B------:R-:W-:-:S03]  /*14750*/  ULDC UR5, c[0x0][0x348] ;  /* 0x0000d20000057ab9 */ /* 0x000fc60000000800 */
[----:B0-----:R-:W-:Y:S01]  /*14760*/  IMAD.U32 R7, RZ, RZ, UR4 ;  /* 0x00000004ff077e24 */ /* 0x001fe2000f8e00ff */
[----:B---3--:R0:W-:Y:S04]  /*14770*/  STL [R1+0x48], R8 ;  /* 0x0000480801007387 */ /* 0x0081e80000100800 */
[----:B--2---:R1:W-:Y:S01]  /*14780*/  STL [R1+0x28], R9 ;  /* 0x0000280901007387 */ /* 0x0043e20000100800 */
[----:B0-----:R-:W-:Y:S01]  /*14790*/  IMAD.U32 R8, RZ, RZ, UR5 ;  /* 0x00000005ff087e24 */ /* 0x001fe2000f8e00ff */
[----:B------:R-:W-:Y:S06]  /*147a0*/  @P1 BRA `(.L_x_558) ;  /* 0x0000000000141947 */ /* 0x000fec0003800000 */
[----:B------:R-:W-:Y:S05]  /*147b0*/  @!P0 BRA `(.L_x_558) ;  /* 0x0000000000108947 */ /* 0x000fea0003800000 */
[----:B------:R-:W2:Y:S04]  /*147c0*/  LDG.E R6, desc[UR42][R2.64] ;  /* 0x0000002a02067981 */ /* 0x000ea8000c1e1900 */
[----:B------:R-:W2:Y:S02]  /*147d0*/  LDG.E R2, desc[UR42][R2.64+0x4] ;  /* 0x0000042a02027981 */ /* 0x000ea4000c1e1900 */
[----:B--2---:R-:W-:-:S05]  /*147e0*/  IMAD.IADD R2, R2, 0x1, -R6 ;  /* 0x0000000102027824 */ /* 0x004fca00078e0a06 */
[----:B------:R0:W-:Y:S02]  /*147f0*/  STL [R1+0x48], R2 ;  /* 0x0000480201007387 */ /* 0x0001e40000100800 */
.L_x_558:
[----:B------:R-:W-:Y:S01]  /*14800*/  MOV R11, R10 ;  /* 0x0000000a000b7202 */ /* 0x000fe20000000f00 */
[----:B------:R-:W-:Y:S01]  /*14810*/  ULDC.64 UR4, c[0x0][0xa20] ;  /* 0x0002880000047ab9 */ /* 0x000fe20000000a00 */
[C---:B------:R-:W-:Y:S02]  /*14820*/  LOP3.LUT R6, R26.reuse, 0xff000000, RZ, 0xc0, !PT ;  /* 0xff0000001a067812 */ /* 0x040fe400078ec0ff */
[----:B------:R-:W-:Y:S01]  /*14830*/  ISETP.NE.U32.AND P0, PT, RZ, UR4, PT ;  /* 0x00000004ff007c0c */ /* 0x000fe2000bf05070 */
[----:B------:R2:W-:Y:S01]  /*14840*/  STL [R1+0xc], R11 ;  /* 0x00000c0b01007387 */ /* 0x0005e20000100800 */
[----:B------:R-:W-:Y:S02]  /*14850*/  SHF.R.U32.HI R6, RZ, 0x8, R6 ;  /* 0x00000008ff067819 */ /* 0x000fe40000011606 */
[----:B------:R-:W-:Y:S02]  /*14860*/  ISETP.NE.AND.EX P0, PT, RZ, UR5, PT, P0 ;  /* 0x00000005ff007c0c */ /* 0x000fe4000bf05300 */
[----:B0-----:R-:W-:-:S02]  /*14870*/  LOP3.LUT R2, R26, 0xff0000, RZ, 0xc0, !PT ;  /* 0x00ff00001a027812 */ /* 0x001fc400078ec0ff */
[----:B------:R-:W-:Y:S02]  /*14880*/  LOP3.LUT R17, R26, 0xffff, RZ, 0xc0, !PT ;  /* 0x0000ffff1a117812 */ /* 0x000fe400078ec0ff */
[----:B------:R-:W-:-:S07]  /*14890*/  LEA.HI R6, R2, R6, RZ, 0x10 ;  /* 0x0000000602067211 */ /* 0x000fce00078f80ff */
[----:B--2---:R-:W-:Y:S05]  /*148a0*/  @!P0 BRA `(.L_x_559) ;  /* 0x0000000000108947 */ /* 0x004fea0003800000 */
[----:B------:R-:W-:-:S04]  /*148b0*/  IADD3 R2, P0, R18, UR4, RZ ;  /* 0x0000000412027c10 */ /* 0x000fc8000ff1e0ff */
[----:B------:R-:W-:-:S05]  /*148c0*/  IADD3.X R3, R22, UR5, RZ, P0, !PT ;  /* 0x0000000516037c10 */ /* 0x000fca00087fe4ff */
[----:B------:R0:W5:Y:S01]  /*148d0*/  LDG.E R7, desc[UR42][R2.64] ;  /* 0x0000002a02077981 */ /* 0x000162000c1e1900 */
[----:B------:R-:W-:Y:S05]  /*148e0*/  BRA `(.L_x_560) ;  /* 0x0000000000247947 */ /* 0x000fea0003800000 */
.L_x_559:
[----:B------:R-:W-:Y:S02]  /*148f0*/  ULDC.64 UR4, c[0x0][0xa08] ;  /* 0x0002820000047ab9 */ /* 0x000fe40000000a00 */
[----:B------:R-:W-:-:S04]  /*14900*/  ISETP.NE.U32.AND P0, PT, RZ, UR4, PT ;  /* 0x00000004ff007c0c */ /* 0x000fc8000bf05070 */
[----:B------:R-:W-:-:S13]  /*14910*/  ISETP.NE.AND.EX P0, PT, RZ, UR5, PT, P0 ;  /* 0x00000005ff007c0c */ /* 0x000fda000bf05300 */
[----:B------:R-:W-:Y:S05]  /*14920*/  @!P0 BRA `(.L_x_560) ;  /* 0x0000000000148947 */ /* 0x000fea0003800000 */
[----:B------:R-:W0:Y:S02]  /*14930*/  LDC.64 R2, c[0x0][0xa08] ;  /* 0x00028200ff027b82 */ /* 0x000e240000000a00 */
[----:B0-----:R-:W-:-:S05]  /*14940*/  IMAD.WIDE R2, R11, 0x4, R2 ;  /* 0x000000040b027825 */ /* 0x001fca00078e0202 */
[----:B------:R-:W2:Y:S04]  /*14950*/  LDG.E R7, desc[UR42][R2.64] ;  /* 0x0000002a02077981 */ /* 0x000ea8000c1e1900 */
[----:B------:R-:W2:Y:S02]  /*14960*/  LDG.E R2, desc[UR42][R2.64+0x4] ;  /* 0x0000042a02027981 */ /* 0x000ea4000c1e1900 */
[----:B--2---:R-:W-:-:S07]  /*14970*/  IMAD.IADD R7, R2, 0x1, -R7 ;  /* 0x0000000102077824 */ /* 0x004fce00078e0a07 */
.L_x_560:
[----:B0-----:R-:W2:Y:S04]  /*14980*/  @P2 LDG.E R2, desc[UR42][R4.64] ;  /* 0x0000002a04022981 */ /* 0x001ea8000c1e1900 */
[----:B------:R0:W2:Y:S01]  /*14990*/  @P2 LDG.E R4, desc[UR42][R4.64+0x4] ;  /* 0x0000042a04042981 */ /* 0x0000a2000c1e1900 */
[----:B------:R-:W-:Y:S01]  /*149a0*/  BSSY B0, `(.L_x_561) ;  /* 0x000002b000007945 */ /* 0x000fe20003800000 */
[----:B------:R-:W-:Y:S01]  /*149b0*/  LOP3.LUT R21, R6, 0xff, RZ, 0xc0, !PT ;  /* 0x000000ff06157812 */ /* 0x000fe200078ec0ff */
[----:B0----5:R-:W-:Y:S02]  /*149c0*/  IMAD.IADD R5, R7, 0x1, -R9 ;  /* 0x0000000107057824 */ /* 0x021fe400078e0a09 */
[----:B--2---:R-:W-:Y:S01]  /*149d0*/  @P2 IMAD.IADD R8, R4, 0x1, -R2 ;  /* 0x0000000104082824 */ /* 0x004fe200078e0a02 */
[----:B------:R-:W-:-:S03]  /*149e0*/  SHF.R.U32.HI R4, RZ, 0x10, R6 ;  /* 0x00000010ff047819 */ /* 0x000fc60000011606 */
[----:B------:R-:W-:-:S04]  /*149f0*/  IMAD.IADD R2, R5, 0x1, R8 ;  /* 0x0000000105027824 */ /* 0x000fc800078e0208 */
[C---:B------:R-:W-:Y:S01]  /*14a00*/  VIADD R20, R2.reuse, 0x7f ;  /* 0x0000007f02147836 */ /* 0x040fe20000000000 */
[----:B------:R-:W-:Y:S01]  /*14a10*/  ISETP.GE.AND P1, PT, R2, 0x1, PT ;  /* 0x000000010200780c */ /* 0x000fe20003f26270 */
[----:B------:R0:W-:Y:S03]  /*14a20*/  STL [R1+0x20], R2 ;  /* 0x0000200201007387 */ /* 0x0001e60000100800 */
[----:B0-----:R-:W-:-:S04]  /*14a30*/  SHF.R.S32.HI R2, RZ, 0x1f, R20 ;  /* 0x0000001fff027819 */ /* 0x001fc80000011414 */
[----:B------:R-:W-:Y:S02]  /*14a40*/  LEA.HI R20, R2, R20, RZ, 0x7 ;  /* 0x0000001402147211 */ /* 0x000fe400078f38ff */
[----:B------:R-:W-:Y:S02]  /*14a50*/  MOV R2, RZ ;  /* 0x000000ff00027202 */ /* 0x000fe40000000f00 */
[----:B------:R-:W-:Y:S01]  /*14a60*/  SHF.R.S32.HI R20, RZ, 0x7, R20 ;  /* 0x00000007ff147819 */ /* 0x000fe20000011414 */
[----:B------:R-:W-:Y:S06]  /*14a70*/  @!P1 BRA `(.L_x_562) ;  /* 0x0000000000749947 */ /* 0x000fec0003800000 */
[----:B------:R-:W-:Y:S01]  /*14a80*/  ISETP.NE.AND P0, PT, R4, RZ, PT ;  /* 0x000000ff0400720c */ /* 0x000fe20003f05270 */
[----:B------:R-:W-:-:S03]  /*14a90*/  ULDC UR4, c[0x0][0x9f0] ;  /* 0x00027c0000047ab9 */ /* 0x000fc60000000800 */
[----:B------:R-:W-:-:S04]  /*14aa0*/  SEL R6, R4, UR4, P0 ;  /* 0x0000000404067c07 */ /* 0x000fc80008000000 */
[----:B------:R-:W-:Y:S02]  /*14ab0*/  IABS R7, R6 ;  /* 0x0000000600077213 */ /* 0x000fe40000000000 */
[----:B-1----:R-:W-:Y:S02]  /*14ac0*/  IADD3 R9, R6, -0x1, R20 ;  /* 0xffffffff06097810 */ /* 0x002fe40007ffe014 */
        /* <DEDUP_REMOVED lines=12> */
[----:B------:R-:W-:-:S04]  /*14b90*/  IMAD.MOV R2, RZ, RZ, -R2 ;  /* 0x000000ffff027224 */ /* 0x000fc800078e0a02 */
[----:B------:R-:W-:Y:S02]  /*14ba0*/  IMAD.MOV.U32 R9, RZ, RZ, R2 ;  /* 0x000000ffff097224 */ /* 0x000fe400078e0002 */
[----:B------:R-:W-:-:S04]  /*14bb0*/  IMAD.HI.U32 R2, R10, R3, RZ ;  /* 0x000000030a027227 */ /* 0x000fc800078e00ff */
[----:B------:R-:W-:-:S05]  /*14bc0*/  IMAD R3, R2, R9, R3 ;  /* 0x0000000902037224 */ /* 0x000fca00078e0203 */
[----:B------:R-:W-:-:S13]  /*14bd0*/  ISETP.GT.U32.AND P3, PT, R7, R3, PT ;  /* 0x000000030700720c */ /* 0x000fda0003f64070 */
[-C--:B------:R-:W-:Y:S01]  /*14be0*/  @!P3 IADD3 R3, R3, -R7.reuse, RZ ;  /* 0x800000070303b210 */ /* 0x080fe20007ffe0ff */
[----:B------:R-:W-:Y:S01]  /*14bf0*/  @!P3 VIADD R2, R2, 0x1 ;  /* 0x000000010202b836 */ /* 0x000fe20000000000 */
[----:B------:R-:W-:Y:S02]  /*14c00*/  ISETP.NE.AND P3, PT, R6, RZ, PT ;  /* 0x000000ff0600720c */ /* 0x000fe40003f65270 */
[----:B------:R-:W-:-:S13]  /*14c10*/  ISETP.GE.U32.AND P0, PT, R3, R7, PT ;  /* 0x000000070300720c */ /* 0x000fda0003f06070 */
[----:B------:R-:W-:-:S04]  /*14c20*/  @P0 VIADD R2, R2, 0x1 ;  /* 0x0000000102020836 */ /* 0x000fc80000000000 */
[----:B------:R-:W-:Y:S01]  /*14c30*/  @!P4 IMAD.MOV R2, RZ, RZ, -R2 ;  /* 0x000000ffff02c224 */ /* 0x000fe200078e0a02 */
[----:B------:R-:W-:-:S07]  /*14c40*/  @!P3 LOP3.LUT R2, RZ, R6, RZ, 0x33, !PT ;  /* 0x00000006ff02b212 */ /* 0x000fce00078e33ff */
.L_x_562:
[----:B------:R-:W-:Y:S05]  /*14c50*/  BSYNC B0 ;  /* 0x0000000000007941 */ /* 0x000fea0003800000 */
.L_x_561:
[-C--:B------:R-:W-:Y:S01]  /*14c60*/  IMAD R3, R21, R2.reuse, RZ ;  /* 0x0000000215037224 */ /* 0x080fe200078e02ff */
[----:B------:R-:W-:Y:S04]  /*14c70*/  BSSY B0, `(.L_x_563) ;  /* 0x0000156000007945 */ /* 0x000fe80003800000 */
[C---:B------:R-:W-:Y:S01]  /*14c80*/  VIADDMNMX R2, R3.reuse, R2, R20, PT ;  /* 0x0000000203027246 */ /* 0x040fe20003800114 */
[----:B------:R-:W-:-:S04]  /*14c90*/  IMAD R3, R3, 0x80, -R5 ;  /* 0x0000008003037824 */ /* 0x000fc800078e0a05 */
[----:B------:R-:W-:Y:S01]  /*14ca0*/  IMAD R2, R2, 0x80, -R5 ;  /* 0x0000008002027824 */ /* 0x000fe200078e0a05 */
[----:B------:R-:W-:-:S04]  /*14cb0*/  VIMNMX R3, RZ, R3, !PT ;  /* 0x00000003ff037248 */ /* 0x000fc80007fe0100 */
[----:B------:R-:W-:-:S04]  /*14cc0*/  VIMNMX R2, R2, R8, PT ;  /* 0x0000000802027248 */ /* 0x000fc80003fe0100 */
[----:B------:R-:W-:Y:S02]  /*14cd0*/  ISETP.GT.AND P0, PT, R2, R3, PT ;  /* 0x000000030200720c */ /* 0x000fe40003f04270 */
[----:B------:R-:W-:-:S11]  /*14ce0*/  SHF.R.U32.HI R3, RZ, 0x7, R3 ;  /* 0x00000007ff037819 */ /* 0x000fd60000011603 */
[----:B------:R-:W-:-:S04]  /*14cf0*/  @P0 IADD3 R2, R2, 0x7f, RZ ;  /* 0x0000007f02020810 */ /* 0x000fc80007ffe0ff */
[----:B------:R-:W-:-:S04]  /*14d00*/  @P0 SHF.R.S32.HI R5, RZ, 0x1f, R2 ;  /* 0x0000001fff050819 */ /* 0x000fc80000011402 */
[----:B------:R-:W-:Y:S01]  /*14d10*/  @P0 LEA.HI R2, R5, R2, RZ, 0x7 ;  /* 0x0000000205020211 */ /* 0x000fe200078f38ff */
[----:B------:R-:W-:-:S03]  /*14d20*/  IMAD.MOV.U32 R5, RZ, RZ, R3 ;  /* 0x000000ffff057224 */ /* 0x000fc600078e0003 */
[----:B------:R-:W-:Y:S02]  /*14d30*/  @P0 SHF.R.S32.HI R5, RZ, 0x7, R2 ;  /* 0x00000007ff050819 */ /* 0x000fe40000011402 */
[----:B------:R-:W-:Y:S02]  /*14d40*/  PLOP3.LUT P0, PT, PT, PT, PT, 0x80, 0x0 ;  /* 0x000000000000781c */ /* 0x000fe40003f0f070 */
[----:B------:R-:W-:-:S13]  /*14d50*/  ISETP.GT.AND P3, PT, R5, R3, PT ;  /* 0x000000030500720c */ /* 0x000fda0003f64270 */
[----:B------:R-:W-:Y:S05]  /*14d60*/  @!P3 BRA `(.L_x_564) ;  /* 0x000000140018b947 */ /* 0x000fea0003800000 */
[----:B------:R-:W-:Y:S01]  /*14d70*/  UMOV UR4, 0xffffffff ;  /* 0xffffffff00047882 */ /* 0x000fe20000000000 */
[----:B------:R-:W-:Y:S02]  /*14d80*/  SEL R2, R11, RZ, !P2 ;  /* 0x000000ff0b027207 */ /* 0x000fe40005000000 */
[----:B------:R-:W-:Y:S05]  /*14d90*/  BRA.DIV UR4, `(.L_x_565) ;  /* 0x0000006a04e07947 */ /* 0x000fea000b800000 */
[----:B------:R-:W0:Y:S02]  /*14da0*/  S2R R6, SR_TID.X ;  /* 0x0000000000067919 */ /* 0x000e240000002100 */
[----:B0-----:R-:W-:-:S04]  /*14db0*/  SHF.R.U32.HI R6, RZ, 0x5, R6 ;  /* 0x00000005ff067819 */ /* 0x001fc80000011606 */
[----:B------:R-:W-:-:S05]  /*14dc0*/  LOP3.LUT R6, R6, 0x3, RZ, 0xc0, !PT ;  /* 0x0000000306067812 */ /* 0x000fca00078ec0ff */
[----:B------:R0:W2:Y:S02]  /*14dd0*/  SHFL.IDX PT, R14, R6, RZ, 0x1f ;  /* 0x00001fff060e7589 */ /* 0x0000a400000e0000 */
.L_x_728:
[----:B--2---:R-:W-:Y:S02]  /*14de0*/  ISETP.NE.AND P0, PT, R14, RZ, PT ;  /* 0x000000ff0e00720c */ /* 0x004fe40003f05270 */
[----:B------:R-:W-:-:S11]  /*14df0*/  PLOP3.LUT P6, PT, PT, PT, PT, 0x8, 0x0 ;  /* 0x000000000000781c */ /* 0x000fd60003fce170 */
[----:B------:R-:W-:Y:S05]  /*14e00*/  @P0 BRA `(.L_x_566) ;  /* 0x00000000000c0947 */ /* 0x000fea0003800000 */
[----:B------:R-:W-:-:S03]  /*14e10*/  UMOV UR4, 0xffffffff ;  /* 0xffffffff00047882 */ /* 0x000fc60000000000 */
[----:B------:R-:W-:Y:S05]  /*14e20*/  BRA.DIV UR4, `(.L_x_567) ;  /* 0x0000006a04f07947 */ /* 0x000fea000b800000 */
[----:B------:R-:W-:-:S13]  /*14e30*/  ELECT P6, URZ, PT ;  /* 0x00000000003f782f */ /* 0x000fda00038c0000 */
.L_x_566:
[----:B0-----:R-:W2:Y:S01]  /*14e40*/  LDL R6, [R1+0x4c] ;  /* 0x00004c0001067983 */ /* 0x001ea20000100800 */
[----:B------:R-:W-:Y:S01]  /*14e50*/  BSSY B1, `(.L_x_568) ;  /* 0x0000008000017945 */ /* 0x000fe20003800000 */
[----:B--2---:R-:W-:-:S05]  /*14e60*/  VIADD R6, R6, 0x1 ;  /* 0x0000000106067836 */ /* 0x004fca0000000000 */
[----:B------:R-:W-:-:S04]  /*14e70*/  LEA.HI R7, R6, R6, RZ, 0x1 ;  /* 0x0000000606077211 */ /* 0x000fc800078f08ff */
[----:B------:R-:W-:-:S05]  /*14e80*/  LOP3.LUT R7, R7, 0xfffffffe, RZ, 0xc0, !PT ;  /* 0xfffffffe07077812 */ /* 0x000fca00078ec0ff */
[----:B------:R-:W-:-:S05]  /*14e90*/  IMAD.IADD R6, R6, 0x1, -R7 ;  /* 0x0000000106067824 */ /* 0x000fca00078e0a07 */
[----:B------:R-:W-:-:S04]  /*14ea0*/  SHF.L.U32 R6, R6, 0x1f, RZ ;  /* 0x0000001f06067819 */ /* 0x000fc800000006ff */
[----:B------:R-:W0:Y:S02]  /*14eb0*/  SYNCS.PHASECHK.TRANS64.TRYWAIT P0, [R16+URZ+0x2d820], R6 ;  /* 0x02d82006100075a7 */ /* 0x000e24000800017f */
[----:B0-----:R-:W-:Y:S05]  /*14ec0*/  @!P0 BRA `(.L_x_569) ;  /* 0x0000006800e88947 */ /* 0x001fea0003800000 */
.L_x_731:
[----:B------:R-:W-:Y:S05]  /*14ed0*/  BSYNC B1 ;  /* 0x0000000000017941 */ /* 0x000fea0003800000 */
.L_x_568:
[----:B------:R-:W-:Y:S04]  /*14ee0*/  BSSY B1, `(.L_x_570) ;  /* 0x000008c000017945 */ /* 0x000fe80003800000 */
[----:B------:R-:W-:Y:S05]  /*14ef0*/  @!P6 BRA `(.L_x_571) ;  /* 0x000000080028e947 */ /* 0x000fea0003800000 */
[----:B------:R-:W2:Y:S01]  /*14f00*/  LDL R8, [R1+0x4] ;  /* 0x0000040001087983 */ /* 0x000ea20000100800 */
[----:B-1----:R-:W-:Y:S01]  /*14f10*/  IMAD R9, R29, 0x8, R16 ;  /* 0x000000081d097824 */ /* 0x002fe200078e0210 */
[----:B------:R-:W1:Y:S01]  /*14f20*/  S2R R7, SR_TID.X ;  /* 0x0000000000077919 */ /* 0x000e620000002100 */
[----:B------:R-:W-:Y:S01]  /*14f30*/  BSSY B2, `(.L_x_572) ;  /* 0x0000006000027945 */ /* 0x000fe20003800000 */
[----:B-1----:R-:W-:-:S04]  /*14f40*/  LOP3.LUT R7, R7, 0x7f, RZ, 0xc0, !PT ;  /* 0x0000007f07077812 */ /* 0x002fc800078ec0ff */
[----:B------:R-:W-:Y:S02]  /*14f50*/  ISETP.NE.AND P2, PT, R7, RZ, PT ;  /* 0x000000ff0700720c */ /* 0x000fe40003f45270 */
[----:B--2---:R-:W-:-:S04]  /*14f60*/  SHF.L.U32 R11, R8, 0x1f, RZ ;  /* 0x0000001f080b7819 */ /* 0x004fc800000006ff */
[----:B------:R-:W1:Y:S02]  /*14f70*/  SYNCS.PHASECHK.TRANS64.TRYWAIT P0, [R9+URZ+0x2d8a0], R11 ;  /* 0x02d8a00b090075a7 */ /* 0x000e64000800017f */
[----:B-1----:R-:W-:Y:S05]  /*14f80*/  @!P0 BRA `(.L_x_573) ;  /* 0x0000006800cc8947 */ /* 0x002fea0003800000 */
.L_x_732:
[----:B------:R-:W-:Y:S05]  /*14f90*/  BSYNC B2 ;  /* 0x0000000000027941 */ /* 0x000fea0003800000 */
.L_x_572:
[----:B------:R-:W-:Y:S04]  /*14fa0*/  BSSY B2, `(.L_x_574) ;  /* 0x0000009000027945 */ /* 0x000fe80003800000 */
[----:B------:R-:W-:Y:S05]  /*14fb0*/  @P2 BRA `(.L_x_575) ;  /* 0x00000000001c2947 */ /* 0x000fea0003800000 */
[----:B0-----:R-:W0:Y:S02]  /*14fc0*/  S2R R6, SR_TID.X ;  /* 0x0000000000067919 */ /* 0x001e240000002100 */
[----:B0-----:R-:W-:Y:S01]  /*14fd0*/  LOP3.LUT R7, R6, 0x1f, RZ, 0xc0, !PT ;  /* 0x0000001f06077812 */ /* 0x001fe200078ec0ff */
[----:B------:R-:W-:-:S03]  /*14fe0*/  IMAD.MOV.U32 R6, RZ, RZ, 0x6000 ;  /* 0x00006000ff067424 */ /* 0x000fc600078e00ff */
[----:B------:R-:W-:Y:S01]  /*14ff0*/  ISETP.NE.AND P0, PT, R7, RZ, PT ;  /* 0x000000ff0700720c */ /* 0x000fe20003f05270 */
[----:B------:R2:W-:-:S12]  /*15000*/  SYNCS.ARRIVE.TRANS64 RZ, [R9+URZ+0x2d890], R6 ;  /* 0x02d8900609ff79a7 */ /* 0x0005d8000800003f */
[----:B--2---:R-:W-:Y:S05]  /*15010*/  @!P0 BRA `(.L_x_575) ;  /* 0x0000000000048947 */ /* 0x004fea0003800000 */
[----:B------:R-:W-:Y:S01]  /*15020*/  BPT.TRAP 0x1 ;  /* 0x000000040000795c */ /* 0x000fe20000300000 */
.L_x_575:
[----:B------:R-:W-:Y:S05]  /*15030*/  BSYNC B2 ;  /* 0x0000000000027941 */ /* 0x000fea0003800000 */
.L_x_574:
[----:B------:R-:W-:Y:S01]  /*15040*/  MOV R14, RZ ;  /* 0x000000ff000e7202 */ /* 0x000fe20000000f00 */
[----:B------:R-:W-:Y:S01]  /*15050*/  IMAD R7, R5, 0x80, R0 ;  /* 0x0000008005077824 */ /* 0x000fe200078e0200 */
[----:B------:R-:W-:Y:S01]  /*15060*/  UIADD3 UR4, UP0, UR40, 0x570, URZ ;  /* 0x0000057028047890 */ /* 0x000fe2000ff1e03f */
[----:B------:R-:W-:Y:S01]  /*15070*/  IMAD R8, R29, 0x6000, R16 ;  /* 0x000060001d087824 */ /* 0x000fe200078e0210 */
[----:B------:R-:W-:Y:S01]  /*15080*/  R2UR UR10, R14 ;  /* 0x000000000e0a72ca */ /* 0x000fe200000e0000 */
[----:B------:R-:W-:Y:S01]  /*15090*/  VIADD R7, R7, 0xffffff80 ;  /* 0xffffff8007077836 */ /* 0x000fe20000000000 */
[----:B------:R-:W-:Y:S01]  /*150a0*/  PLOP3.LUT P0, PT, PT, PT, PT, 0x80, 0x0 ;  /* 0x000000000000781c */ /* 0x000fe20003f0f070 */
[----:B0-----:R-:W-:Y:S01]  /*150b0*/  VIADD R6, R9, 0x2d890 ;  /* 0x0002d89009067836 */ /* 0x001fe20000000000 */
[----:B------:R-:W-:Y:S01]  /*150c0*/  UIADD3.X UR5, URZ, UR41, URZ, UP0, !UPT ;  /* 0x000000293f057290 */ /* 0x000fe200087fe43f */
[----:B------:R-:W-:Y:S01]  /*150d0*/  VIADD R10, R8, 0x15400 ;  /* 0x00015400080a7836 */ /* 0x000fe20000000000 */
[----:B------:R-:W-:Y:S01]  /*150e0*/  UMOV UR6, 0x0 ;  /* 0x0000000000067882 */ /* 0x000fe20000000000 */
[----:B------:R-:W-:-:S09]  /*150f0*/  UMOV UR7, 0x12f00000 ;  /* 0x12f0000000077882 */ /* 0x000fd20000000000 */
.L_x_576:
[----:B------:R-:W-:-:S13]  /*15100*/  @P0 ELECT P3, URZ, PT ;  /* 0x00000000003f082f */ /* 0x000fda0003860000 */
[----:B------:R-:W-:Y:S02]  /*15110*/  @P3 R2UR UR13, R2 ;  /* 0x00000000020d32ca */ /* 0x000fe400000e0000 */
[----:B------:R-:W-:Y:S02]  /*15120*/  @P3 R2UR UR12, R17 ;  /* 0x00000000110c32ca */ /* 0x000fe400000e0000 */
[----:B------:R-:W-:Y:S02]  /*15130*/  @P3 R2UR UR11, R7 ;  /* 0x00000000070b32ca */ /* 0x000fe400000e0000 */
[----:B------:R-:W-:Y:S02]  /*15140*/  @P3 R2UR UR9, R6 ;  /* 0x00000000060932ca */ /* 0x000fe400000e0000 */
[----:B------:R-:W-:Y:S02]  /*15150*/  @P3 R2UR UR8, R10 ;  /* 0x000000000a0832ca */ /* 0x000fe400000e0000 */
[----:B------:R-:W-:-:S02]  /*15160*/  @P3 PLOP3.LUT P0, PT, P3, PT, PT, 0x8, 0x0 ;  /* 0x000000000000381c */ /* 0x000fc40001f0e170 */
[----:B------:R-:W-:-:S09]  /*15170*/  PLOP3.LUT P3, PT, PT, PT, PT, 0x8, 0x0 ;  /* 0x000000000000781c */ /* 0x000fd20003f6e170 */
[----:B------:R0:W-:Y:S02]  /*15180*/  UTMALDG.4D [UR8], [UR4], desc[UR6] ;  /* 0x00000608040075b4 */ /* 0x0001e40008019000 */
[----:B0-----:R-:W-:Y:S05]  /*15190*/  @P0 BRA.U.ANY `(.L_x_576) ;  /* 0xfffffffd00d80947 */ /* 0x001fea000393ffff */
[----:B------:R-:W-:Y:S01]  /*151a0*/  IMAD.MOV.U32 R13, RZ, RZ, 0x20 ;  /* 0x00000020ff0d7424 */ /* 0x000fe200078e00ff */
[----:B------:R-:W-:Y:S01]  /*151b0*/  PLOP3.LUT P0, PT, PT, PT, PT, 0x80, 0x0 ;  /* 0x000000000000781c */ /* 0x000fe20003f0f070 */
[----:B------:R-:W-:Y:S01]  /*151c0*/  UMOV UR6, 0x0 ;  /* 0x0000000000067882 */ /* 0x000fe20000000000 */
[----:B------:R-:W-:Y:S01]  /*151d0*/  IADD3 R10, R8, 0x17400, RZ ;  /* 0x00017400080a7810 */ /* 0x000fe20007ffe0ff */
[----:B------:R-:W-:Y:S01]  /*151e0*/  UMOV UR7, 0x12f00000 ;  /* 0x12f0000000077882 */ /* 0x000fe20000000000 */
[----:B------:R-:W-:-:S15]  /*151f0*/  R2UR UR10, R13 ;  /* 0x000000000d0a72ca */ /* 0x000fde00000e0000 */
.L_x_577:
        /* <DEDUP_REMOVED lines=12> */
[----:B------:R-:W-:Y:S01]  /*152c0*/  VIADD R10, R8, 0x19400 ;  /* 0x00019400080a7836 */ /* 0x000fe20000000000 */
[----:B------:R-:W-:Y:S01]  /*152d0*/  UMOV UR6, 0x0 ;  /* 0x0000000000067882 */ /* 0x000fe20000000000 */
[----:B------:R-:W-:Y:S01]  /*152e0*/  UMOV UR7, 0x12f00000 ;  /* 0x12f0000000077882 */ /* 0x000fe20000000000 */
[----:B------:R-:W-:-:S15]  /*152f0*/  R2UR UR10, R12 ;  /* 0x000000000c0a72ca */ /* 0x000fde00000e0000 */
.L_x_578:
        /* <DEDUP_REMOVED lines=10> */
[----:B------:R-:W0:Y:S01]  /*153a0*/  SYNCS.PHASECHK.TRANS64.TRYWAIT P0, [R9+URZ+0x2d8c0], R11 ;  /* 0x02d8c00b090075a7 */ /* 0x000e22000800017f */
[----:B------:R-:W-:Y:S04]  /*153b0*/  BSSY B2, `(.L_x_579) ;  /* 0x0000002000027945 */ /* 0x000fe80003800000 */
[----:B0-----:R-:W-:Y:S05]  /*153c0*/  @!P0 BRA `(.L_x_580) ;  /* 0x0000006400d08947 */ /* 0x001fea0003800000 */
.L_x_733:
[----:B------:R-:W-:Y:S05]  /*153d0*/  BSYNC B2 ;  /* 0x0000000000027941 */ /* 0x000fea0003800000 */
.L_x_579:
[----:B------:R-:W-:Y:S01]  /*153e0*/  BSSY B2, `(.L_x_581) ;  /* 0x000000b000027945 */ /* 0x000fe20003800000 */
[----:B------:R-:W-:Y:S02]  /*153f0*/  IMAD.MOV.U32 R10, RZ, RZ, 0x0 ;  /* 0x00000000ff0a7424 */ /* 0x000fe400078e00ff */
[----:B01----:R-:W-:Y:S01]  /*15400*/  IMAD.MOV.U32 R11, RZ, RZ, 0x12f00000 ;  /* 0x12f00000ff0b7424 */ /* 0x003fe200078e00ff */
[----:B------:R-:W-:Y:S06]  /*15410*/  @P2 BRA `(.L_x_582) ;  /* 0x00000000001c2947 */ /* 0x000fec0003800000 */
[----:B------:R-:W0:Y:S02]  /*15420*/  S2R R6, SR_TID.X ;  /* 0x0000000000067919 */ /* 0x000e240000002100 */
[----:B0-----:R-:W-:Y:S01]  /*15430*/  LOP3.LUT R15, R6, 0x1f, RZ, 0xc0, !PT ;  /* 0x0000001f060f7812 */ /* 0x001fe200078ec0ff */
[----:B------:R-:W-:-:S03]  /*15440*/  IMAD.MOV.U32 R6, RZ, RZ, 0x6000 ;  /* 0x00006000ff067424 */ /* 0x000fc600078e00ff */
[----:B------:R-:W-:Y:S01]  /*15450*/  ISETP.NE.AND P0, PT, R15, RZ, PT ;  /* 0x000000ff0f00720c */ /* 0x000fe20003f05270 */
[----:B------:R0:W-:-:S12]  /*15460*/  SYNCS.ARRIVE.TRANS64 RZ, [R9+URZ+0x2d8b0], R6 ;  /* 0x02d8b00609ff79a7 */ /* 0x0001d8000800003f */
[----:B0-----:R-:W-:Y:S05]  /*15470*/  @!P0 BRA `(.L_x_582) ;  /* 0x0000000000048947 */ /* 0x001fea0003800000 */
[----:B------:R-:W-:Y:S01]  /*15480*/  BPT.TRAP 0x1 ;  /* 0x000000040000795c */ /* 0x000fe20000300000 */
.L_x_582:
[----:B------:R-:W-:Y:S05]  /*15490*/  BSYNC B2 ;  /* 0x0000000000027941 */ /* 0x000fea0003800000 */
.L_x_581:
[----:B------:R-:W-:Y:S01]  /*154a0*/  R2UR UR10, R14 ;  /* 0x000000000e0a72ca */ /* 0x000fe200000e0000 */
[----:B------:R-:W-:Y:S01]  /*154b0*/  UIADD3 UR4, UP0, UR40, 0x670, URZ ;  /* 0x0000067028047890 */ /* 0x000fe2000ff1e03f */
[----:B------:R-:W-:Y:S01]  /*154c0*/  R2UR UR6, R10 ;  /* 0x000000000a0672ca */ /* 0x000fe200000e0000 */
[----:B------:R-:W-:Y:S01]  /*154d0*/  VIADD R6, R8, 0x400 ;  /* 0x0000040008067836 */ /* 0x000fe20000000000 */
[----:B------:R-:W-:Y:S01]  /*154e0*/  R2UR UR7, R11 ;  /* 0x000000000b0772ca */ /* 0x000fe200000e0000 */
[----:B------:R-:W-:Y:S01]  /*154f0*/  UIADD3.X UR5, URZ, UR41, URZ, UP0, !UPT ;  /* 0x000000293f057290 */ /* 0x000fe200087fe43f */
[----:B------:R-:W-:Y:S02]  /*15500*/  PLOP3.LUT P0, PT, PT, PT, PT, 0x80, 0x0 ;  /* 0x000000000000781c */ /* 0x000fe40003f0f070 */
[----:B------:R-:W-:-:S11]  /*15510*/  IADD3 R9, R9, 0x2d8b0, RZ ;  /* 0x0002d8b009097810 */ /* 0x000fd60007ffe0ff */
.L_x_583:
        /* <DEDUP_REMOVED lines=10> */
[----:B------:R-:W-:Y:S01]  /*155c0*/  R2UR UR10, R13 ;  /* 0x000000000d0a72ca */ /* 0x000fe200000e0000 */
[----:B------:R-:W-:Y:S01]  /*155d0*/  VIADD R6, R8, 0x2400 ;  /* 0x0000240008067836 */ /* 0x000fe20000000000 */
[----:B------:R-:W-:Y:S02]  /*155e0*/  R2UR UR6, R10 ;  /* 0x000000000a0672ca */ /* 0x000fe400000e0000 */
[----:B------:R-:W-:Y:S02]  /*155f0*/  R2UR UR7, R11 ;  /* 0x000000000b0772ca */ /* 0x000fe400000e0000 */
[----:B------:R-:W-:-:S13]  /*15600*/  PLOP3.LUT P0, PT, PT, PT, PT, 0x80, 0x0 ;  /* 0x000000000000781c */ /* 0x000fda0003f0f070 */
.L_x_584:
        /* <DEDUP_REMOVED lines=15> */
.L_x_585:
        /* <DEDUP_REMOVED lines=9> */
[----:B--2---:R-:W-:Y:S05]  /*15790*/  @P0 BRA.U.ANY `(.L_x_585) ;  /* 0xfffffffd00d80947 */ /* 0x004fea000393ffff */
.L_x_571:
[----:B------:R-:W-:Y:S05]  /*157a0*/  BSYNC B1 ;  /* 0x0000000000017941 */ /* 0x000fea0003800000 */
.L_x_570:
[----:B0-----:R-:W2:Y:S01]  /*157b0*/  LDL.LU R6, [R1+0x4] ;  /* 0x0000040001067983 */ /* 0x001ea20000300800 */
[----:B------:R-:W-:Y:S01]  /*157c0*/  VIADD R29, R29, 0x1 ;  /* 0x000000011d1d7836 */ /* 0x000fe20000000000 */
[----:B------:R-:W-:Y:S01]  /*157d0*/  PLOP3.LUT P0, PT, PT, PT, PT, 0x8, 0x0 ;  /* 0x000000000000781c */ /* 0x000fe20003f0e170 */
[----:B------:R-:W-:-:S03]  /*157e0*/  VIADD R10, R5, 0xfffffffe ;  /* 0xfffffffe050a7836 */ /* 0x000fc60000000000 */
[C---:B------:R-:W-:Y:S02]  /*157f0*/  ISETP.NE.AND P2, PT, R29.reuse, 0x2, PT ;  /* 0x000000021d00780c */ /* 0x040fe40003f45270 */
[----:B------:R-:W-:Y:S02]  /*15800*/  ISETP.GE.AND P3, PT, R10, R3, PT ;  /* 0x000000030a00720c */ /* 0x000fe40003f66270 */
[----:B------:R-:W-:Y:S02]  /*15810*/  SEL R5, RZ, 0x1, P2 ;  /* 0x00000001ff057807 */ /* 0x000fe40001000000 */
[----:B------:R-:W-:Y:S02]  /*15820*/  SEL R29, R29, RZ, P2 ;  /* 0x000000ff1d1d7207 */ /* 0x000fe40001000000 */
[----:B--2---:R-:W-:-:S05]  /*15830*/  LOP3.LUT R6, R6, R5, RZ, 0x3c, !PT ;  /* 0x0000000506067212 */ /* 0x004fca00078e3cff */
[----:B------:R0:W-:Y:S02]  /*15840*/  STL [R1+0x4], R6 ;  /* 0x0000040601007387 */ /* 0x0001e40000100800 */
[----:B------:R-:W-:Y:S05]  /*15850*/  @!P3 BRA `(.L_x_564) ;  /* 0x00000008005cb947 */ /* 0x000fea0003800000 */
.L_x_602:
[----:B------:R-:W-:Y:S05]  /*15860*/  YIELD ;  /* 0x0000000000007946 */ /* 0x000fea0003800000 */
[----:B------:R-:W-:Y:S04]  /*15870*/  BSSY B1, `(.L_x_586) ;  /* 0x000008b000017945 */ /* 0x000fe80003800000 */
[----:B--2---:R-:W-:Y:S05]  /*15880*/  @!P6 BRA `(.L_x_587) ;  /* 0x000000080024e947 */ /* 0x004fea0003800000 */
[----:B0-----:R-:W2:Y:S01]  /*15890*/  LDL R6, [R1+0x4] ;  /* 0x0000040001067983 */ /* 0x001ea20000100800 */
[----:B-1----:R-:W-:Y:S01]  /*158a0*/  LEA R9, R29, R16, 0x3 ;  /* 0x000000101d097211 */ /* 0x002fe200078e18ff */
[----:B------:R-:W0:Y:S01]  /*158b0*/  S2R R5, SR_TID.X ;  /* 0x0000000000057919 */ /* 0x000e220000002100 */
[----:B------:R-:W-:Y:S01]  /*158c0*/  BSSY B2, `(.L_x_588) ;  /* 0x0000006000027945 */ /* 0x000fe20003800000 */
[----:B0-----:R-:W-:-:S04]  /*158d0*/  LOP3.LUT R5, R5, 0x7f, RZ, 0xc0, !PT ;  /* 0x0000007f05057812 */ /* 0x001fc800078ec0ff */
[----:B------:R-:W-:Y:S02]  /*158e0*/  ISETP.NE.AND P3, PT, R5, RZ, PT ;  /* 0x000000ff0500720c */ /* 0x000fe40003f65270 */
[----:B--2---:R-:W-:-:S04]  /*158f0*/  SHF.L.U32 R8, R6, 0x1f, RZ ;  /* 0x0000001f06087819 */ /* 0x004fc800000006ff */
[----:B------:R-:W0:Y:S02]  /*15900*/  SYNCS.PHASECHK.TRANS64.TRYWAIT P2, [R9+URZ+0x2d8a0], R8 ;  /* 0x02d8a008090075a7 */ /* 0x000e24000804017f */
[----:B0-----:R-:W-:Y:S05]  /*15910*/  @!P2 BRA `(.L_x_589) ;  /* 0x000000600090a947 */ /* 0x001fea0003800000 */
.L_x_734:
[----:B------:R-:W-:Y:S05]  /*15920*/  BSYNC B2 ;  /* 0x0000000000027941 */ /* 0x000fea0003800000 */
.L_x_588:
[----:B------:R-:W-:Y:S04]  /*15930*/  BSSY B2, `(.L_x_590) ;  /* 0x0000009000027945 */ /* 0x000fe80003800000 */
[----:B------:R-:W-:Y:S05]  /*15940*/  @P3 BRA `(.L_x_591) ;  /* 0x00000000001c3947 */ /* 0x000fea0003800000 */
[----:B------:R-:W1:Y:S02]  /*15950*/  S2R R5, SR_TID.X ;  /* 0x0000000000057919 */ /* 0x000e640000002100 */
[----:B-1----:R-:W-:Y:S01]  /*15960*/  LOP3.LUT R6, R5, 0x1f, RZ, 0xc0, !PT ;  /* 0x0000001f05067812 */ /* 0x002fe200078ec0ff */
[----:B------:R-:W-:-:S03]  /*15970*/  IMAD.MOV.U32 R5, RZ, RZ, 0x6000 ;  /* 0x00006000ff057424 */ /* 0x000fc600078e00ff */
[----:B------:R-:W-:Y:S01]  /*15980*/  ISETP.NE.AND P2, PT, R6, RZ, PT ;  /* 0x000000ff0600720c */ /* 0x000fe20003f45270 */
[----:B------:R1:W-:-:S12]  /*15990*/  SYNCS.ARRIVE.TRANS64 RZ, [R9+URZ+0x2d890], R5 ;  /* 0x02d8900509ff79a7 */ /* 0x0003d8000800003f */
[----:B-1----:R-:W-:Y:S05]  /*159a0*/  @!P2 BRA `(.L_x_591) ;  /* 0x000000000004a947 */ /* 0x002fea0003800000 */
[----:B------:R-:W-:Y:S01]  /*159b0*/  BPT.TRAP 0x1 ;  /* 0x000000040000795c */ /* 0x000fe20000300000 */
.L_x_591:
[----:B------:R-:W-:Y:S05]  /*159c0*/  BSYNC B2 ;  /* 0x0000000000027941 */ /* 0x000fea0003800000 */
.L_x_590:
[----:B------:R-:W-:Y:S01]  /*159d0*/  IMAD.MOV.U32 R14, RZ, RZ, RZ ;  /* 0x000000ffff0e7224 */ /* 0x000fe200078e00ff */
[----:B------:R-:W-:Y:S01]  /*159e0*/  UIADD3 UR4, UP0, UR40, 0x570, URZ ;  /* 0x0000057028047890 */ /* 0x000fe2000ff1e03f */
[----:B------:R-:W-:Y:S01]  /*159f0*/  IMAD R7, R29, 0x6000, R16 ;  /* 0x000060001d077824 */ /* 0x000fe200078e0210 */
[----:B------:R-:W-:Y:S01]  /*15a00*/  PLOP3.LUT P2, PT, PT, PT, PT, 0x80, 0x0 ;  /* 0x000000000000781c */ /* 0x000fe20003f4f070 */
[----:B------:R-:W-:Y:S01]  /*15a10*/  IMAD R6, R10, 0x80, R0 ;  /* 0x000000800a067824 */ /* 0x000fe200078e0200 */
[----:B------:R-:W-:Y:S01]  /*15a20*/  R2UR UR10, R14 ;  /* 0x000000000e0a72ca */ /* 0x000fe200000e0000 */
[----:B------:R-:W-:Y:S01]  /*15a30*/  VIADD R5, R9, 0x2d890 ;  /* 0x0002d89009057836 */ /* 0x000fe20000000000 */
[----:B------:R-:W-:Y:S01]  /*15a40*/  UIADD3.X UR5, URZ, UR41, URZ, UP0, !UPT ;  /* 0x000000293f057290 */ /* 0x000fe200087fe43f */
[----:B------:R-:W-:Y:S01]  /*15a50*/  VIADD R11, R7, 0x15400 ;  /* 0x00015400070b7836 */ /* 0x000fe20000000000 */
[----:B------:R-:W-:Y:S01]  /*15a60*/  UMOV UR6, 0x0 ;  /* 0x0000000000067882 */ /* 0x000fe20000000000 */
[----:B------:R-:W-:-:S10]  /*15a70*/  UMOV UR7, 0x12f00000 ;  /* 0x12f0000000077882 */ /* 0x000fd40000000000 */
.L_x_592:
        /* <DEDUP_REMOVED lines=9> */
[----:B-1----:R-:W-:Y:S05]  /*15b10*/  @P2 BRA.U.ANY `(.L_x_592) ;  /* 0xfffffffd00d82947 */ /* 0x002fea000393ffff */
[----:B------:R-:W-:Y:S01]  /*15b20*/  MOV R23, 0x20 ;  /* 0x0000002000177802 */ /* 0x000fe20000000f00 */
[----:B------:R-:W-:Y:S01]  /*15b30*/  VIADD R11, R7, 0x17400 ;  /* 0x00017400070b7836 */ /* 0x000fe20000000000 */
[----:B------:R-:W-:Y:S01]  /*15b40*/  PLOP3.LUT P2, PT, PT, PT, PT, 0x80, 0x0 ;  /* 0x000000000000781c */ /* 0x000fe20003f4f070 */
[----:B------:R-:W-:Y:S01]  /*15b50*/  UMOV UR6, 0x0 ;  /* 0x0000000000067882 */ /* 0x000fe20000000000 */
[----:B------:R-:W-:Y:S01]  /*15b60*/  R2UR UR10, R23 ;  /* 0x00000000170a72ca */ /* 0x000fe200000e0000 */
[----:B------:R-:W-:-:S14]  /*15b70*/  UMOV UR7, 0x12f00000 ;  /* 0x12f0000000077882 */ /* 0x000fdc0000000000 */
.L_x_593:
        /* <DEDUP_REMOVED lines=10> */
[----:B------:R-:W-:Y:S01]  /*15c20*/  IMAD.MOV.U32 R15, RZ, RZ, 0x40 ;  /* 0x00000040ff0f7424 */ /* 0x000fe200078e00ff */
[----:B------:R-:W-:Y:S01]  /*15c30*/  PLOP3.LUT P2, PT, PT, PT, PT, 0x80, 0x0 ;  /* 0x000000000000781c */ /* 0x000fe20003f4f070 */
[----:B------:R-:W-:Y:S01]  /*15c40*/  VIADD R11, R7, 0x19400 ;  /* 0x00019400070b7836 */ /* 0x000fe20000000000 */
[----:B------:R-:W-:Y:S01]  /*15c50*/  UMOV UR6, 0x0 ;  /* 0x0000000000067882 */ /* 0x000fe20000000000 */
[----:B------:R-:W-:Y:S01]  /*15c60*/  UMOV UR7, 0x12f00000 ;  /* 0x12f0000000077882 */ /* 0x000fe20000000000 */
[----:B------:R-:W-:-:S15]  /*15c70*/  R2UR UR10, R15 ;  /* 0x000000000f0a72ca */ /* 0x000fde00000e0000 */
.L_x_594:
        /* <DEDUP_REMOVED lines=10> */
[----:B------:R-:W1:Y:S01]  /*15d20*/  SYNCS.PHASECHK.TRANS64.TRYWAIT P2, [R9+URZ+0x2d8c0], R8 ;  /* 0x02d8c008090075a7 */ /* 0x000e62000804017f */
[----:B------:R-:W-:Y:S04]  /*15d30*/  BSSY B2, `(.L_x_595) ;  /* 0x0000002000027945 */ /* 0x000fe80003800000 */
[----:B-1----:R-:W-:Y:S05]  /*15d40*/  @!P2 BRA `(.L_x_596) ;  /* 0x0000005c0098a947 */ /* 0x002fea0003800000 */
.L_x_735:
[----:B------:R-:W-:Y:S05]  /*15d50*/  BSYNC B2 ;  /* 0x0000000000027941 */ /* 0x000fea0003800000 */
.L_x_595:
[----:B------:R-:W-:Y:S01]  /*15d60*/  BSSY B2, `(.L_x_597) ;  /* 0x000000b000027945 */ /* 0x000fe20003800000 */
[----:B------:R-:W-:Y:S02]  /*15d70*/  IMAD.MOV.U32 R12, RZ, RZ, 0x0 ;  /* 0x00000000ff0c7424 */ /* 0x000fe400078e00ff */
[----:B------:R-:W-:Y:S01]  /*15d80*/  IMAD.MOV.U32 R13, RZ, RZ, 0x12f00000 ;  /* 0x12f00000ff0d7424 */ /* 0x000fe200078e00ff */
[----:B------:R-:W-:Y:S06]  /*15d90*/  @P3 BRA `(.L_x_598) ;  /* 0x00000000001c3947 */ /* 0x000fec0003800000 */
[----:B------:R-:W2:Y:S02]  /*15da0*/  S2R R5, SR_TID.X ;  /* 0x0000000000057919 */ /* 0x000ea40000002100 */
[----:B--2---:R-:W-:Y:S02]  /*15db0*/  LOP3.LUT R11, R5, 0x1f, RZ, 0xc0, !PT ;  /* 0x0000001f050b7812 */ /* 0x004fe400078ec0ff */
[----:B------:R-:W-:Y:S02]  /*15dc0*/  MOV R5, 0x6000 ;  /* 0x0000600000057802 */ /* 0x000fe40000000f00 */
[----:B------:R-:W-:Y:S02]  /*15dd0*/  ISETP.NE.AND P2, PT, R11, RZ, PT ;  /* 0x000000ff0b00720c */ /* 0x000fe40003f45270 */
[----:B------:R2:W-:Y:S11]  /*15de0*/  SYNCS.ARRIVE.TRANS64 RZ, [R9+URZ+0x2d8b0], R5 ;  /* 0x02d8b00509ff79a7 */ /* 0x0005f6000800003f */
[----:B--2---:R-:W-:Y:S05]  /*15df0*/  @!P2 BRA `(.L_x_598) ;  /* 0x000000000004a947 */ /* 0x004fea0003800000 */
[----:B------:R-:W-:Y:S01]  /*15e00*/  BPT.TRAP 0x1 ;  /* 0x000000040000795c */ /* 0x000fe20000300000 */
.L_x_598:
[----:B------:R-:W-:Y:S05]  /*15e10*/  BSYNC B2 ;  /* 0x0000000000027941 */ /* 0x000fea0003800000 */
.L_x_597:
[----:B------:R-:W-:Y:S01]  /*15e20*/  R2UR UR10, R14 ;  /* 0x000000000e0a72ca */ /* 0x000fe200000e0000 */
[----:B------:R-:W-:Y:S01]  /*15e30*/  UIADD3 UR4, UP0, UR40, 0x670, URZ ;  /* 0x0000067028047890 */ /* 0x000fe2000ff1e03f */
[----:B------:R-:W-:Y:S01]  /*15e40*/  R2UR UR6, R12 ;  /* 0x000000000c0672ca */ /* 0x000fe200000e0000 */
[----:B01----:R-:W-:Y:S01]  /*15e50*/  VIADD R9, R9, 0x2d8b0 ;  /* 0x0002d8b009097836 */ /* 0x003fe20000000000 */
[----:B------:R-:W-:Y:S01]  /*15e60*/  R2UR UR7, R13 ;  /* 0x000000000d0772ca */ /* 0x000fe200000e0000 */
[----:B------:R-:W-:Y:S01]  /*15e70*/  VIADD R5, R7, 0x400 ;  /* 0x0000040007057836 */ /* 0x000fe20000000000 */
[----:B------:R-:W-:Y:S01]  /*15e80*/  PLOP3.LUT P2, PT, PT, PT, PT, 0x80, 0x0 ;  /* 0x000000000000781c */ /* 0x000fe20003f4f070 */
[----:B------:R-:W-:-:S12]  /*15e90*/  UIADD3.X UR5, URZ, UR41, URZ, UP0, !UPT ;  /* 0x000000293f057290 */ /* 0x000fd800087fe43f */
.L_x_599:
        /* <DEDUP_REMOVED lines=15> */
.L_x_600:
        /* <DEDUP_REMOVED lines=15> */
.L_x_601:
        /* <DEDUP_REMOVED lines=10> */
.L_x_587:
[----:B------:R-:W-:Y:S05]  /*16120*/  BSYNC B1 ;  /* 0x0000000000017941 */ /* 0x000fea0003800000 */
.L_x_586:
[----:B------:R-:W2:Y:S01]  /*16130*/  LDL.LU R8, [R1+0x4] ;  /* 0x0000040001087983 */ /* 0x000ea20000300800 */
[----:B------:R-:W-:Y:S01]  /*16140*/  VIADD R29, R29, 0x1 ;  /* 0x000000011d1d7836 */ /* 0x000fe20000000000 */
[C---:B------:R-:W-:Y:S02]  /*16150*/  ISETP.GT.AND P3, PT, R10.reuse, R3, PT ;  /* 0x000000030a00720c */ /* 0x040fe40003f64270 */
[----:B------:R-:W-:Y:S02]  /*16160*/  IADD3 R10, R10, -0x1, RZ ;  /* 0xffffffff0a0a7810 */ /* 0x000fe40007ffe0ff */
[----:B------:R-:W-:-:S04]  /*16170*/  ISETP.NE.AND P2, PT, R29, 0x2, PT ;  /* 0x000000021d00780c */ /* 0x000fc80003f45270 */
[----:B------:R-:W-:Y:S02]  /*16180*/  SEL R5, RZ, 0x1, P2 ;  /* 0x00000001ff057807 */ /* 0x000fe40001000000 */
[----:B------:R-:W-:Y:S02]  /*16190*/  SEL R29, R29, RZ, P2 ;  /* 0x000000ff1d1d7207 */ /* 0x000fe40001000000 */
[----:B--2---:R-:W-:-:S05]  /*161a0*/  LOP3.LUT R8, R8, R5, RZ, 0x3c, !PT ;  /* 0x0000000508087212 */ /* 0x004fca00078e3cff */
[----:B------:R2:W-:Y:S01]  /*161b0*/  STL [R1+0x4], R8 ;  /* 0x0000040801007387 */ /* 0x0005e20000100800 */
[----:B------:R-:W-:Y:S05]  /*161c0*/  @P3 BRA `(.L_x_602) ;  /* 0xfffffff400a43947 */ /* 0x000fea000383ffff */
.L_x_564:
[----:B------:R-:W-:Y:S05]  /*161d0*/  BSYNC B0 ;  /* 0x0000000000007941 */ /* 0x000fea0003800000 */
.L_x_563:
[----:B------:R-:W-:Y:S05]  /*161e0*/  @!P0 WARPSYNC.ALL ;  /* 0x0000000000008948 */ /* 0x000fea0003800000 */
[----:B------:R-:W-:Y:S01]  /*161f0*/  @!P0 BAR.SYNC.DEFER_BLOCKING 0xc, 0x200 ;  /* 0x0308000000008b1d */ /* 0x000fe20000010000 */
[----:B------:R-:W-:-:S05]  /*16200*/  IMAD.MOV.U32 R0, RZ, RZ, RZ ;  /* 0x000000ffff007224 */ /* 0x000fca00078e00ff */
[----:B------:R-:W-:Y:S04]  /*16210*/  BSSY B0, `(.L_x_603) ;  /* 0x000001e000007945 */ /* 0x000fe80003800000 */
[----:B------:R-:W-:Y:S05]  /*16220*/  @!P1 BRA `(.L_x_604) ;  /* 0x0000000000709947 */ /* 0x000fea0003800000 */
[----:B------:R-:W-:-:S13]  /*16230*/  ISETP.NE.AND P0, PT, R4, RZ, PT ;  /* 0x000000ff0400720c */ /* 0x000fda0003f05270 */
[----:B------:R-:W3:Y:S02]  /*16240*/  @!P0 LDC R4, c[0x0][0x9f0] ;  /* 0x00027c00ff048b82 */ /* 0x000ee40000000800 */
[-C--:B---3--:R-:W-:Y:S02]  /*16250*/  IABS R0, R4.reuse ;  /* 0x0000000400007213 */ /* 0x088fe40000000000 */
[----:B0-----:R-:W-:Y:S02]  /*16260*/  IABS R6, R4 ;  /* 0x0000000400067213 */ /* 0x001fe40000000000 */
[----:B------:R-:W0:Y:S03]  /*16270*/  I2F.RP R2, R0 ;  /* 0x0000000000027306 */ /* 0x000e260000209400 */
[----:B------:R-:W-:-:S05]  /*16280*/  IMAD.MOV R6, RZ, RZ, -R6 ;  /* 0x000000ffff067224 */ /* 0x000fca00078e0a06 */
[----:B0-----:R-:W0:Y:S02]  /*16290*/  MUFU.RCP R2, R2 ;  /* 0x0000000200027308 */ /* 0x001e240000001000 */
[----:B0-----:R-:W-:-:S06]  /*162a0*/  VIADD R2, R2, 0xffffffe ;  /* 0x0ffffffe02027836 */ /* 0x001fcc0000000000 */
[----:B------:R-:W0:Y:S02]  /*162b0*/  F2I.FTZ.U32.TRUNC.NTZ R3, R2 ;  /* 0x0000000200037305 */ /* 0x000e24000021f000 */
[----:B0-----:R-:W-:-:S04]  /*162c0*/  IMAD.MOV R2, RZ, RZ, -R3 ;  /* 0x000000ffff027224 */ /* 0x001fc800078e0a03 */
[----:B------:R-:W-:Y:S02]  /*162d0*/  IMAD R5, R2, R0, RZ ;  /* 0x0000000002057224 */ /* 0x000fe400078e02ff */
[----:B------:R-:W-:-:S04]  /*162e0*/  IMAD.MOV.U32 R2, RZ, RZ, RZ ;  /* 0x000000ffff027224 */ /* 0x000fc800078e00ff */
[----:B------:R-:W-:Y:S01]  /*162f0*/  IMAD.HI.U32 R2, R3, R5, R2 ;  /* 0x0000000503027227 */ /* 0x000fe200078e0002 */
[----:B------:R-:W-:-:S04]  /*16300*/  IADD3 R5, R20, -0x1, R4 ;  /* 0xffffffff14057810 */ /* 0x000fc80007ffe004 */
[----:B------:R-:W-:Y:S02]  /*16310*/  IABS R3, R5 ;  /* 0x0000000500037213 */ /* 0x000fe40000000000 */
[----:B------:R-:W-:-:S03]  /*16320*/  LOP3.LUT R5, R5, R4, RZ, 0x3c, !PT ;  /* 0x0000000405057212 */ /* 0x000fc600078e3cff */
[----:B------:R-:W-:Y:S01]  /*16330*/  IMAD.HI.U32 R2, R2, R3, RZ ;  /* 0x0000000302027227 */ /* 0x000fe200078e00ff */
[----:B------:R-:W-:-:S03]  /*16340*/  ISETP.GE.AND P2, PT, R5, RZ, PT ;  /* 0x000000ff0500720c */ /* 0x000fc60003f46270 */
[----:B------:R-:W-:-:S05]  /*16350*/  IMAD R3, R2, R6, R3 ;  /* 0x0000000602037224 */ /* 0x000fca00078e0203 */
[----:B------:R-:W-:-:S13]  /*16360*/  ISETP.GT.U32.AND P1, PT, R0, R3, PT ;  /* 0x000000030000720c */ /* 0x000fda0003f24070 */
[-C--:B------:R-:W-:Y:S01]  /*16370*/  @!P1 IADD3 R3, R3, -R0.reuse, RZ ;  /* 0x8000000003039210 */ /* 0x080fe20007ffe0ff */
[----:B------:R-:W-:Y:S01]  /*16380*/  @!P1 VIADD R2, R2, 0x1 ;  /* 0x0000000102029836 */ /* 0x000fe20000000000 */
[----:B------:R-:W-:Y:S02]  /*16390*/  ISETP.NE.AND P1, PT, R4, RZ, PT ;  /* 0x000000ff0400720c */ /* 0x000fe40003f25270 */
[----:B------:R-:W-:-:S13]  /*163a0*/  ISETP.GE.U32.AND P0, PT, R3, R0, PT ;  /* 0x000000000300720c */ /* 0x000fda0003f06070 */
[----:B------:R-:W-:-:S04]  /*163b0*/  @P0 VIADD R2, R2, 0x1 ;  /* 0x0000000102020836 */ /* 0x000fc80000000000 */
[----:B------:R-:W-:-:S04]  /*163c0*/  IMAD.MOV.U32 R0, RZ, RZ, R2 ;  /* 0x000000ffff007224 */ /* 0x000fc800078e0002 */
[----:B------:R-:W-:Y:S01]  /*163d0*/  @!P2 IMAD.MOV R0, RZ, RZ, -R0 ;  /* 0x000000ffff00a224 */ /* 0x000fe200078e0a00 */
[----:B------:R-:W-:-:S07]  /*163e0*/  @!P1 LOP3.LUT R0, RZ, R4, RZ, 0x33, !PT ;  /* 0x00000004ff009212 */ /* 0x000fce00078e33ff */
.L_x_604:
[----:B------:R-:W-:Y:S05]  /*163f0*/  BSYNC B0 ;  /* 0x0000000000007941 */ /* 0x000fea0003800000 */
.L_x_603:
[-C--:B------:R-:W-:Y:S01]  /*16400*/  IMAD R2, R21, R0.reuse, RZ ;  /* 0x0000000015027224 */ /* 0x080fe200078e02ff */
[----:B------:R-:W-:Y:S04]  /*16410*/  BSSY B7, `(.L_x_605) ;  /* 0x0000347000077945 */ /* 0x000fe80003800000 */
[----:B------:R-:W-:Y:S01]  /*16420*/  VIADDMNMX R26, R2, R0, R20, PT ;  /* 0x00000000021a7246 */ /* 0x000fe20003800114 */
[----:B------:R3:W-:Y:S03]  /*16430*/  STL [R1+0x24], R2 ;  /* 0x0000240201007387 */ /* 0x0007e60000100800 */
[----:B------:R-:W-:Y:S01]  /*16440*/  ISETP.GT.AND P0, PT, R26, R2, PT ;  /* 0x000000021a00720c */ /* 0x000fe20003f04270 */
[----:B------:R3:W-:-:S12]  /*16450*/  STL [R1+0x40], R26 ;  /* 0x0000401a01007387 */ /* 0x0007d80000100800 */
[----:B---3--:R-:W-:Y:S05]  /*16460*/  @P0 BRA `(.L_x_606) ;  /* 0x0000000000440947 */ /* 0x008fea0003800000 */
[----:B------:R-:W3:Y:S02]  /*16470*/  S2R R2, SR_TID.X ;  /* 0x0000000000027919 */ /* 0x000ee40000002100 */
[----:B---3--:R-:W-:-:S04]  /*16480*/  LOP3.LUT R2, R2, 0x7f, RZ, 0xc0, !PT ;  /* 0x0000007f02027812 */ /* 0x008fc800078ec0ff */
[----:B------:R-:W-:-:S13]  /*16490*/  ISETP.NE.AND P0, PT, R2, RZ, PT ;  /* 0x000000ff0200720c */ /* 0x000fda0003f05270 */
[----:B------:R-:W-:Y:S05]  /*164a0*/  @P0 BRA `(.L_x_607) ;  /* 0x0000003000f40947 */ /* 0x000fea0003800000 */
[----:B------:R-:W3:Y:S01]  /*164b0*/  S2R R5, SR_LANEID ;  /* 0x0000000000057919 */ /* 0x000ee20000000000 */
[----:B------:R-:W-:Y:S01]  /*164c0*/  VOTEU.ANY UR4, UPT, PT ;  /* 0x0000000000047886 */ /* 0x000fe200038e0100 */
[----:B------:R-:W4:Y:S01]  /*164d0*/  LDC.64 R2, c[0x0][0xc60] ;  /* 0x00031800ff027b82 */ /* 0x000f220000000a00 */
[----:B------:R-:W3:Y:S02]  /*164e0*/  FLO.U32 R0, UR4 ;  /* 0x0000000400007d00 */ /* 0x000ee400080e0000 */
[----:B---3--:R-:W-:-:S06]  /*164f0*/  ISETP.EQ.U32.AND P0, PT, R0, R5, PT ;  /* 0x000000050000720c */ /* 0x008fcc0003f02070 */
[----:B------:R-:W4:Y:S07]  /*16500*/  POPC R5, UR4 ;  /* 0x0000000400057d09 */ /* 0x000f2e0008000000 */
[----:B----4-:R-:W3:Y:S01]  /*16510*/  @P0 ATOMG.E.ADD.STRONG.GPU PT, R3, desc[UR42][R2.64], R5 ;  /* 0x00000005020309a8 */ /* 0x010ee200081ee1ea */
[----:B------:R-:W4:Y:S02]  /*16520*/  S2R R4, SR_LTMASK ;  /* 0x0000000000047919 */ /* 0x000f240000003900 */
[----:B----4-:R-:W-:-:S04]  /*16530*/  LOP3.LUT R4, R4, UR4, RZ, 0xc0, !PT ;  /* 0x0000000404047c12 */ /* 0x010fc8000f8ec0ff */
[----:B------:R-:W4:Y:S01]  /*16540*/  POPC R7, R4 ;  /* 0x0000000400077309 */ /* 0x000f220000000000 */
[----:B---3--:R-:W4:Y:S02]  /*16550*/  SHFL.IDX PT, R0, R3, R0, 0x1f ;  /* 0x00001f0003007589 */ /* 0x008f2400000e0000 */
[----:B----4-:R-:W-:Y:S01]  /*16560*/  IADD3 R24, R0, UR37, R7 ;  /* 0x0000002500187c10 */ /* 0x010fe2000fffe007 */
[----:B------:R-:W-:Y:S06]  /*16570*/  BRA `(.L_x_607) ;  /* 0x0000003000c07947 */ /* 0x000fec0003800000 */
.L_x_606:
        /* <DEDUP_REMOVED lines=8> */
[----:B------:R-:W-:Y:S01]  /*16600*/  MOV R4, UR6 ;  /* 0x0000000600047c02 */ /* 0x000fe20008000f00 */
[----:B------:R-:W-:Y:S01]  /*16610*/  IMAD.U32 R5, RZ, RZ, UR7 ;  /* 0x00000007ff057e24 */ /* 0x000fe2000f8e00ff */
[----:B------:R-:W3:Y:S01]  /*16620*/  LDC.64 R2, c[0x4][R2] ;  /* 0x0100000002027b82 */ /* 0x000ee20000000a00 */
[----:B0-----:R-:W-:Y:S01]  /*16630*/  IMAD.U32 R6, RZ, RZ, UR8 ;  /* 0x00000008ff067e24 */ /* 0x001fe2000f8e00ff */
[----:B--2---:R-:W-:Y:S01]  /*16640*/  MOV R8, 0x70 ;  /* 0x0000007000087802 */ /* 0x004fe20000000f00 */
[----:B------:R-:W-:Y:S02]  /*16650*/  IMAD.U32 R7, RZ, RZ, UR9 ;  /* 0x00000009ff077e24 */ /* 0x000fe4000f8e00ff */
[----:B------:R-:W-:-:S02]  /*16660*/  IMAD.U32 R10, RZ, RZ, UR4 ;  /* 0x00000004ff0a7e24 */ /* 0x000fc4000f8e00ff */
[----:B------:R-:W-:Y:S02]  /*16670*/  IMAD.U32 R11, RZ, RZ, UR5 ;  /* 0x00000005ff0b7e24 */ /* 0x000fe4000f8e00ff */
[----:B------:R-:W-:Y:S02]  /*16680*/  IMAD.MOV.U32 R12, RZ, RZ, 0x1 ;  /* 0x00000001ff0c7424 */ /* 0x000fe400078e00ff */
[----:B------:R-:W-:-:S07]  /*16690*/  IMAD.MOV.U32 R13, RZ, RZ, RZ ;  /* 0x000000ffff0d7224 */ /* 0x000fce00078e00ff */
[----:B------:R-:W-:-:S07]  /*166a0*/  LEPC R20, `(.L_x_609) ;  /* 0x000000001014794e */ /* 0x000fce0000000000 */
[----:B-1-3--:R-:W-:Y:S05]  /*166b0*/  CALL.ABS.NOINC R2 ;  /* 0x0000000002007343 */ /* 0x00afea0003c00000 */
.L_x_609:
[----:B------:R-:W-:Y:S05]  /*166c0*/  BSYNC B6 ;  /* 0x0000000000067941 */ /* 0x000fea0003800000 */
.L_x_608:
        /* <DEDUP_REMOVED lines=8> */
[----:B------:R3:W4:Y:S01]  /*16750*/  LDC.64 R2, c[0x4][R23] ;  /* 0x0100000017027b82 */ /* 0x0007220000000a00 */
[----:B------:R-:W-:Y:S01]  /*16760*/  IMAD.U32 R4, RZ, RZ, UR6 ;  /* 0x00000006ff047e24 */ /* 0x000fe2000f8e00ff */
[----:B0-----:R-:W-:Y:S01]  /*16770*/  MOV R6, UR8 ;  /* 0x0000000800067c02 */ /* 0x001fe20008000f00 */
[----:B------:R-:W-:Y:S01]  /*16780*/  IMAD.U32 R5, RZ, RZ, UR7 ;  /* 0x00000007ff057e24 */ /* 0x000fe2000f8e00ff */
[----:B------:R-:W-:Y:S01]  /*16790*/  MOV R13, RZ ;  /* 0x000000ff000d7202 */ /* 0x000fe20000000f00 */
[----:B------:R-:W-:Y:S02]  /*167a0*/  IMAD.U32 R7, RZ, RZ, UR9 ;  /* 0x00000009ff077e24 */ /* 0x000fe4000f8e00ff */
[----:B------:R-:W-:-:S02]  /*167b0*/  IMAD.U32 R10, RZ, RZ, UR4 ;  /* 0x00000004ff0a7e24 */ /* 0x000fc4000f8e00ff */
[----:B------:R-:W-:Y:S02]  /*167c0*/  IMAD.U32 R11, RZ, RZ, UR5 ;  /* 0x00000005ff0b7e24 */ /* 0x000fe4000f8e00ff */
[----:B--2---:R-:W-:Y:S02]  /*167d0*/  IMAD.MOV.U32 R8, RZ, RZ, 0x70 ;  /* 0x00000070ff087424 */ /* 0x004fe400078e00ff */
[----:B---3--:R-:W-:-:S07]  /*167e0*/  IMAD.MOV.U32 R12, RZ, RZ, 0x1 ;  /* 0x00000001ff0c7424 */ /* 0x008fce00078e00ff */
[----:B------:R-:W-:-:S07]  /*167f0*/  LEPC R20, `(.L_x_612) ;  /* 0x000000001014794e */ /* 0x000fce0000000000 */
[----:B-1--4-:R-:W-:Y:S05]  /*16800*/  CALL.ABS.NOINC R2 ;  /* 0x0000000002007343 */ /* 0x012fea0003c00000 */
.L_x_612:
[----:B------:R0:W1:Y:S01]  /*16810*/  LDC.64 R2, c[0x4][R23] ;  /* 0x0100000017027b82 */ /* 0x0000620000000a00 */
[----:B------:R-:W-:Y:S01]  /*16820*/  ULDC.64 UR4, c[0x4][0x88] ;  /* 0x0100220000047ab9 */ /* 0x000fe20000000a00 */
[----:B------:R-:W-:Y:S01]  /*16830*/  ULDC.64 UR6, c[0x4][0x90] ;  /* 0x0100240000067ab9 */ /* 0x000fe20000000a00 */
[----:B------:R-:W-:Y:S01]  /*16840*/  ULDC.64 UR8, c[0x4][0x18] ;  /* 0x0100060000087ab9 */ /* 0x000fe20000000a00 */
[----:B------:R-:W-:Y:S01]  /*16850*/  IMAD.U32 R4, RZ, RZ, UR4 ;  /* 0x00000004ff047e24 */ /* 0x000fe2000f8e00ff */
[----:B------:R-:W-:Y:S01]  /*16860*/  MOV R11, UR9 ;  /* 0x00000009000b7c02 */ /* 0x000fe20008000f00 */
        /* <DEDUP_REMOVED lines=9> */
.L_x_611:
[----:B------:R-:W-:Y:S05]  /*16900*/  BSYNC B6 ;  /* 0x0000000000067941 */ /* 0x000fea0003800000 */
.L_x_610:
[----:B------:R-:W3:Y:S01]  /*16910*/  LDL R20, [R1+0xc] ;  /* 0x00000c0001147983 */ /* 0x000ee20000100800 */
[----:B------:R-:W-:Y:S01]  /*16920*/  ULDC.64 UR4, c[0x0][0x9f8] ;  /* 0x00027e0000047ab9 */ /* 0x000fe20000000a00 */
[----:B------:R-:W-:Y:S01]  /*16930*/  IMAD.MOV.U32 R23, RZ, RZ, R26 ;  /* 0x000000ffff177224 */ /* 0x000fe200078e001a */
[----:B------:R-:W-:Y:S01]  /*16940*/  ISETP.NE.U32.AND P0, PT, RZ, UR4, PT ;  /* 0x00000004ff007c0c */ /* 0x000fe2000bf05070 */
[----:B------:R-:W4:Y:S01]  /*16950*/  LDL R26, [R1+0x20] ;  /* 0x00002000011a7983 */ /* 0x000f220000100800 */
[----:B------:R-:W0:Y:S02]  /*16960*/  LDC R5, c[0x0][0x430] ;  /* 0x00010c00ff057b82 */ /* 0x000e240000000800 */
[----:B------:R-:W-:Y:S01]  /*16970*/  ISETP.NE.AND.EX P0, PT, RZ, UR5, PT, P0 ;  /* 0x00000005ff007c0c */ /* 0x000fe2000bf05300 */
[----:B------:R-:W2:-:S12]  /*16980*/  LDL R21, [R1+0x28] ;  /* 0x0000280001157983 */ /* 0x000e980000100800 */
[----:B------:R-:W-:Y:S01]  /*16990*/  @P0 IADD3 R2, P1, R18, UR4, RZ ;  /* 0x0000000412020c10 */ /* 0x000fe2000ff3e0ff */
[----:B------:R-:W1:Y:S01]  /*169a0*/  S2R R4, SR_TID.X ;  /* 0x0000000000047919 */ /* 0x000e620000002100 */
[----:B------:R-:W1:Y:S02]  /*169b0*/  S2R R0, SR_TID.X ;  /* 0x0000000000007919 */ /* 0x000e640000002100 */
[----:B------:R-:W-:Y:S01]  /*169c0*/  @P0 IADD3.X R3, R22, UR5, RZ, P1, !PT ;  /* 0x0000000516030c10 */ /* 0x000fe20008ffe4ff */
[----:B------:R-:W-:Y:S01]  /*169d0*/  ULDC UR4, c[0x0][0x2f4] ;  /* 0x0000bd0000047ab9 */ /* 0x000fe20000000800 */
[----:B0-----:R-:W-:-:S03]  /*169e0*/  ISETP.NE.AND P1, PT, R5, 0x1, PT ;  /* 0x000000010500780c */ /* 0x001fc60003f25270 */
[----:B---3--:R0:W3:Y:S01]  /*169f0*/  @P0 LDG.E R20, desc[UR42][R2.64] ;  /* 0x0000002a02140981 */ /* 0x0080e2000c1e1900 */
[----:B------:R-:W-:Y:S01]  /*16a00*/  IADD3 R23, R23, -0x1, RZ ;  /* 0xffffffff17177810 */ /* 0x000fe20007ffe0ff */
[----:B-1----:R-:W-:Y:S01]  /*16a10*/  IMAD.SHL.U32 R4, R4, 0x20, RZ ;  /* 0x0000002004047824 */ /* 0x002fe200078e00ff */
[----:B------:R-:W-:-:S07]  /*16a20*/  LOP3.LUT R0, R0, 0x7f, RZ, 0xc0, !PT ;  /* 0x0000007f00007812 */ /* 0x000fce00078ec0ff */
[----:B0-----:R-:W0:Y:S01]  /*16a30*/  @P1 LDC R2, c[0x0][0x434] ;  /* 0x00010d00ff021b82 */ /* 0x001e220000000800 */
[----:B------:R-:W-:Y:S01]  /*16a40*/  IMAD.SHL.U32 R10, R23, 0x80, RZ ;  /* 0x00000080170a7824 */ /* 0x000fe200078e00ff */
[----:B------:R-:W-:Y:S02]  /*16a50*/  SHF.R.U32.HI R0, RZ, 0x2, R0 ;  /* 0x00000002ff007819 */ /* 0x000fe40000011600 */
[----:B------:R-:W-:-:S04]  /*16a60*/  LOP3.LUT R4, R4, 0x60, RZ, 0xc0, !PT ;  /* 0x0000006004047812 */ /* 0x000fc800078ec0ff */
[----:B------:R-:W1:Y:S01]  /*16a70*/  @P1 LDC R3, c[0x0][0x438] ;  /* 0x00010e00ff031b82 */ /* 0x000e620000000800 */
[----:B------:R-:W-:Y:S01]  /*16a80*/  LOP3.LUT R0, R10, R0, R4, 0xfe, !PT ;  /* 0x000000000a007212 */ /* 0x000fe200078efe04 */
[----:B------:R-:W4:Y:S01]  /*16a90*/  S2R R11, SR_TID.X ;  /* 0x00000000000b7919 */ /* 0x000f220000002100 */
[----:B------:R-:W-:Y:S01]  /*16aa0*/  LOP3.LUT R19, R19, 0xfffffff7, RZ, 0xc0, !PT ;  /* 0xfffffff713137812 */ /* 0x000fe200078ec0ff */
[----:B----4-:R-:W-:-:S05]  /*16ab0*/  IMAD.SHL.U32 R11, R11, 0x8, RZ ;  /* 0x000000080b0b7824 */ /* 0x010fca00078e00ff */
[----:B------:R-:W-:-:S04]  /*16ac0*/  LOP3.LUT R11, R11, 0x18, RZ, 0xc0, !PT ;  /* 0x000000180b0b7812 */ /* 0x000fc800078ec0ff */
[----:B------:R-:W-:Y:S01]  /*16ad0*/  LOP3.LUT R12, R11, 0x20, RZ, 0xfc, !PT ;  /* 0x000000200b0c7812 */ /* 0x000fe200078efcff */
[----:B------:R-:W-:Y:S01]  /*16ae0*/  UMOV UR5, 0xffffffff ;  /* 0xffffffff00057882 */ /* 0x000fe20000000000 */
[----:B---3--:R-:W-:Y:S01]  /*16af0*/  @P0 STL [R1+0xc], R20 ;  /* 0x00000c1401000387 */ /* 0x008fe20000100800 */
[C---:B------:R-:W-:Y:S01]  /*16b00*/  ISETP.GE.AND P0, PT, R0.reuse, R26, PT ;  /* 0x0000001a0000720c */ /* 0x040fe20003f06270 */
[----:B--2---:R-:W-:-:S04]  /*16b10*/  IMAD.IADD R0, R0, 0x1, R21 ;  /* 0x0000000100007824 */ /* 0x004fc800078e0215 */
[----:B0-----:R-:W-:-:S04]  /*16b20*/  @P1 IMAD.HI.U32 R2, R0, R2, RZ ;  /* 0x0000000200021227 */ /* 0x001fc800078e00ff */
[----:B------:R-:W-:Y:S01]  /*16b30*/  IMAD.MOV.U32 R6, RZ, RZ, R0 ;  /* 0x000000ffff067224 */ /* 0x000fe200078e0000 */
[----:B-1----:R-:W-:-:S03]  /*16b40*/  @P1 SHF.R.U32.HI R6, RZ, R3, R2 ;  /* 0x00000003ff061219 */ /* 0x002fc60000011602 */
[----:B------:R-:W0:Y:S01]  /*16b50*/  @!P0 LDC.64 R2, c[0x0][0x428] ;  /* 0x00010a00ff028b82 */ /* 0x000e220000000a00 */
[----:B------:R-:W-:Y:S01]  /*16b60*/  SHF.R.S32.HI R8, RZ, 0x1f, R20 ;  /* 0x0000001fff087819 */ /* 0x000fe20000011414 */
[--C-:B------:R-:W-:Y:S01]  /*16b70*/  IMAD.MOV R4, RZ, RZ, -R6.reuse ;  /* 0x000000ffff047224 */ /* 0x100fe200078e0a06 */
[----:B------:R-:W-:-:S03]  /*16b80*/  @!P0 SHF.R.S32.HI R7, RZ, 0x1f, R6 ;  /* 0x0000001fff078819 */ /* 0x000fc60000011406 */
[----:B------:R-:W-:Y:S02]  /*16b90*/  IMAD R4, R5, R4, R0 ;  /* 0x0000000405047224 */ /* 0x000fe400078e0200 */
[-C--:B0-----:R-:W-:Y:S02]  /*16ba0*/  @!P0 IMAD R0, R8, R2.reuse, RZ ;  /* 0x0000000208008224 */ /* 0x081fe400078e02ff */
[----:B------:R-:W-:-:S04]  /*16bb0*/  @!P0 IMAD.WIDE.U32 R6, R20, R2, R6 ;  /* 0x0000000214068225 */ /* 0x000fc800078e0006 */
[----:B------:R-:W-:Y:S02]  /*16bc0*/  @!P0 IMAD R0, R20, R3, R0 ;  /* 0x0000000314008224 */ /* 0x000fe400078e0200 */
[----:B------:R-:W0:Y:S01]  /*16bd0*/  @!P0 LDC.64 R2, c[0x0][0x418] ;  /* 0x00010600ff028b82 */ /* 0x000e220000000a00 */
[----:B------:R-:W-:Y:S01]  /*16be0*/  IMAD.U32 R5, RZ, RZ, UR38 ;  /* 0x00000026ff057e24 */ /* 0x000fe2000f8e00ff */
[----:B------:R0:W-:Y:S01]  /*16bf0*/  STL [R1+0x2c], R8 ;  /* 0x00002c0801007387 */ /* 0x0001e20000100800 */
[----:B------:R-:W-:-:S03]  /*16c00*/  @!P0 IMAD.IADD R0, R7, 0x1, R0 ;  /* 0x0000000107008824 */ /* 0x000fc600078e0200 */
[----:B------:R-:W-:Y:S02]  /*16c10*/  ISETP.NE.AND P2, PT, R5, 0x3, PT ;  /* 0x000000030500780c */ /* 0x000fe40003f45270 */
[C---:B0-----:R-:W-:Y:S02]  /*16c20*/  @!P0 LEA R8, P1, R6.reuse, R2, 0x2 ;  /* 0x0000000206088211 */ /* 0x041fe400078210ff */
[----:B------:R-:W-:Y:S02]  /*16c30*/  MOV R2, RZ ;  /* 0x000000ff00027202 */ /* 0x000fe40000000f00 */
[----:B------:R-:W-:-:S05]  /*16c40*/  @!P0 LEA.HI.X R9, R6, R3, R0, 0x2, P1 ;  /* 0x0000000306098211 */ /* 0x000fca00008f1400 */
[----:B------:R0:W5:Y:S01]  /*16c50*/  @!P0 LDG.E R2, desc[UR42][R8.64] ;  /* 0x0000002a08028981 */ /* 0x000162000c1e1900 */
[----:B------:R-:W-:Y:S02]  /*16c60*/  ISETP.GE.AND P0, PT, R11, UR4, PT ;  /* 0x000000040b007c0c */ /* 0x000fe4000bf06270 */
[----:B------:R-:W-:-:S04]  /*16c70*/  @P2 LOP3.LUT R19, R19, 0x8, RZ, 0xfc, !PT ;  /* 0x0000000813132812 */ /* 0x000fc800078efcff */
        /* <DEDUP_REMOVED lines=10> */
.L_x_738:
[----:B------:R-:W-:Y:S05]  /*16d20*/  @!P2 BRA `(.L_x_614) ;  /* 0x000000000004a947 */ /* 0x000fea0003800000 */
[----:B------:R-:W-:Y:S01]  /*16d30*/  BPT.TRAP 0x1 ;  /* 0x000000040000795c */ /* 0x000fe20000300000 */
.L_x_614:
[----:B------:R-:W2:Y:S01]  /*16d40*/  LDL R5, [R1] ;  /* 0x0000000001057983 */ /* 0x000ea20000100800 */
[----:B------:R-:W-:Y:S01]  /*16d50*/  SHF.R.S32.HI R3, RZ, 0x1f, R4 ;  /* 0x0000001fff037819 */ /* 0x000fe20000011404 */
[----:B------:R-:W-:Y:S01]  /*16d60*/  ULDC.64 UR4, c[0x0][0x328] ;  /* 0x0000ca0000047ab9 */ /* 0x000fe20000000a00 */
[----:B-----5:R-:W-:Y:S01]  /*16d70*/  SHF.R.S32.HI R8, RZ, 0x1f, R2 ;  /* 0x0000001fff087819 */ /* 0x020fe20000011402 */
[----:B------:R-:W-:Y:S01]  /*16d80*/  IMAD.WIDE.U32 R6, R4, UR4, RZ ;  /* 0x0000000404067c25 */ /* 0x000fe2000f8e00ff */
[----:B------:R-:W-:Y:S01]  /*16d90*/  ULDC.64 UR6, c[0x0][0x318] ;  /* 0x0000c60000067ab9 */ /* 0x000fe20000000a00 */
[----:B------:R-:W-:Y:S02]  /*16da0*/  BSSY B0, `(.L_x_615) ;  /* 0x0000012000007945 */ /* 0x000fe40003800000 */
[----:B------:R-:W-:-:S04]  /*16db0*/  IMAD R0, R3, UR4, RZ ;  /* 0x0000000403007c24 */ /* 0x000fc8000f8e02ff */
        /* <DEDUP_REMOVED lines=8> */
[----:B------:R-:W-:Y:S02]  /*16e40*/  IMAD R0, R28, 0x8, R16 ;  /* 0x000000081c007824 */ /* 0x000fe400078e0210 */
[----:B------:R-:W-:-:S04]  /*16e50*/  IMAD.WIDE.U32 R6, R17, UR4, R6 ;  /* 0x0000000411067c25 */ /* 0x000fc8000f8e0006 */
[----:B------:R-:W-:Y:S01]  /*16e60*/  IMAD R22, R17, UR5, R7 ;  /* 0x0000000511167c24 */ /* 0x000fe2000f8e0207 */
[----:B------:R-:W-:-:S04]  /*16e70*/  LEA R18, P0, R6, UR6, 0x1 ;  /* 0x0000000606127c11 */ /* 0x000fc8000f8008ff */
[----:B------:R-:W-:Y:S02]  /*16e80*/  LEA.HI.X R22, R6, UR7, R22, 0x1, P0 ;  /* 0x0000000706167c11 */ /* 0x000fe400080f0c16 */
[----:B--2---:R-:W-:-:S06]  /*16e90*/  SHF.L.U32 R5, R5, 0x1f, RZ ;  /* 0x0000001f05057819 */ /* 0x004fcc00000006ff */
[----:B------:R-:W0:Y:S02]  /*16ea0*/  SYNCS.PHASECHK.TRANS64.TRYWAIT P0, [R0+URZ+0x2d840], R5 ;  /* 0x02d84005000075a7 */ /* 0x000e24000800017f */
[----:B0-----:R-:W-:Y:S05]  /*16eb0*/  @!P0 BRA `(.L_x_616) ;  /* 0x0000004c00848947 */ /* 0x001fea0003800000 */
.L_x_739:
[----:B------:R-:W-:Y:S05]  /*16ec0*/  BSYNC B0 ;  /* 0x0000000000007941 */ /* 0x000fea0003800000 */
.L_x_615:
[----:B------:R-:W2:Y:S01]  /*16ed0*/  LDL R9, [R1+0x10] ;  /* 0x0000100001097983 */ /* 0x000ea20000100800 */
[----:B------:R-:W-:Y:S01]  /*16ee0*/  ULDC.64 UR4, c[0x0][0x300] ;  /* 0x0000c00000047ab9 */ /* 0x000fe20000000a00 */
[----:B------:R-:W-:Y:S02]  /*16ef0*/  ULDC.64 UR6, c[0x0][0x2e8] ;  /* 0x0000ba0000067ab9 */ /* 0x000fe40000000a00 */
[----:B------:R-:W3:Y:S01]  /*16f00*/  LDL R12, [R1+0x20] ;  /* 0x00002000010c7983 */ /* 0x000ee20000100800 */
[----:B------:R-:W1:Y:S01]  /*16f10*/  S2R R6, SR_TID.X ;  /* 0x0000000000067919 */ /* 0x000e620000002100 */
[----:B------:R-:W-:-:S04]  /*16f20*/  IMAD R3, R3, UR4, RZ ;  /* 0x0000000403037c24 */ /* 0x000fc8000f8e02ff */
[C---:B------:R-:W-:Y:S02]  /*16f30*/  IMAD R3, R4.reuse, UR5, R3 ;  /* 0x0000000504037c24 */ /* 0x040fe4000f8e0203 */
[----:B0-----:R-:W-:Y:S01]  /*16f40*/  IMAD.WIDE.U32 R4, R4, UR4, RZ ;  /* 0x0000000404047c25 */ /* 0x001fe2000f8e00ff */
[----:B------:R-:W-:-:S04]  /*16f50*/  ULDC.64 UR4, c[0x0][0x310] ;  /* 0x0000c40000047ab9 */ /* 0x000fc80000000a00 */
[----:B------:R-:W-:Y:S01]  /*16f60*/  IADD3 R5, R5, R3, RZ ;  /* 0x0000000305057210 */ /* 0x000fe20007ffe0ff */
[----:B------:R-:W-:Y:S01]  /*16f70*/  IMAD R8, R8, UR4, RZ ;  /* 0x0000000408087c24 */ /* 0x000fe2000f8e02ff */
[----:B-1----:R-:W-:-:S04]  /*16f80*/  LOP3.LUT R6, R6, 0x7f, RZ, 0xc0, !PT ;  /* 0x0000007f06067812 */ /* 0x002fc800078ec0ff */
[----:B------:R-:W-:Y:S02]  /*16f90*/  SHF.R.U32.HI R11, RZ, 0x2, R6 ;  /* 0x00000002ff0b7819 */ /* 0x000fe40000011606 */
[----:B------:R-:W0:Y:S01]  /*16fa0*/  S2R R6, SR_TID.X ;  /* 0x0000000000067919 */ /* 0x000e220000002100 */
[----:B------:R-:W-:-:S04]  /*16fb0*/  IMAD.WIDE.U32 R4, R2, UR4, R4 ;  /* 0x0000000402047c25 */ /* 0x000fc8000f8e0004 */
[----:B------:R-:W-:Y:S01]  /*16fc0*/  IMAD R2, R2, UR5, R8 ;  /* 0x0000000502027c24 */ /* 0x000fe2000f8e0208 */
[----:B------:R-:W-:-:S03]  /*16fd0*/  ULDC.64 UR4, c[0x0][0x308] ;  /* 0x0000c20000047ab9 */ /* 0x000fc60000000a00 */
[----:B------:R-:W-:Y:S02]  /*16fe0*/  IMAD.IADD R3, R5, 0x1, R2 ;  /* 0x0000000105037824 */ /* 0x000fe400078e0202 */
[----:B------:R-:W-:-:S04]  /*16ff0*/  IMAD.MOV.U32 R2, RZ, RZ, R4 ;  /* 0x000000ffff027224 */ /* 0x000fc800078e0004 */
[----:B------:R-:W-:Y:S01]  /*17000*/  IMAD.WIDE.U32 R4, R17, UR4, R2 ;  /* 0x0000000411047c25 */ /* 0x000fe2000f8e0002 */
[----:B------:R-:W-:-:S03]  /*17010*/  UMOV UR4, 0xffffffff ;  /* 0xffffffff00047882 */ /* 0x000fc60000000000 */
[----:B------:R-:W-:Y:S01]  /*17020*/  IMAD R7, R17, UR5, R5 ;  /* 0x0000000511077c24 */ /* 0x000fe2000f8e0205 */
[----:B------:R-:W-:-:S04]  /*17030*/  LEA R2, P0, R4, UR6, 0x1 ;  /* 0x0000000604027c11 */ /* 0x000fc8000f8008ff */
[----:B------:R-:W-:Y:S02]  /*17040*/  LEA.HI.X R7, R4, UR7, R7, 0x1, P0 ;  /* 0x0000000704077c11 */ /* 0x000fe400080f0c07 */
[C---:B------:R-:W-:Y:S02]  /*17050*/  LOP3.LUT P4, RZ, R19.reuse, 0x4, RZ, 0xc0, !PT ;  /* 0x0000000413ff7812 */ /* 0x040fe4000788c0ff */
[C---:B------:R-:W-:Y:S02]  /*17060*/  LOP3.LUT P3, RZ, R19.reuse, 0x2, RZ, 0xc0, !PT ;  /* 0x0000000213ff7812 */ /* 0x040fe4000786c0ff */
[----:B------:R-:W-:Y:S01]  /*17070*/  LOP3.LUT P2, RZ, R19, 0x1, RZ, 0xc0, !PT ;  /* 0x0000000113ff7812 */ /* 0x000fe2000784c0ff */
[----:B--2---:R-:W-:Y:S02]  /*17080*/  IMAD R8, R28, 0x3000, R9 ;  /* 0x000030001c087824 */ /* 0x004fe400078e0209 */
[----:B0-----:R-:W-:Y:S01]  /*17090*/  IMAD.SHL.U32 R9, R6, 0x8, RZ ;  /* 0x0000000806097824 */ /* 0x001fe200078e00ff */
[----:B---3--:R-:W-:-:S04]  /*170a0*/  IADD3 R3, -R11, R12, -R10 ;  /* 0x0000000c0b037210 */ /* 0x008fc80007ffe90a */
[----:B------:R-:W-:Y:S02]  /*170b0*/  LOP3.LUT R9, R9, 0x18, RZ, 0xc0, !PT ;  /* 0x0000001809097812 */ /* 0x000fe400078ec0ff */
[----:B------:R-:W-:Y:S01]  /*170c0*/  ISETP.GE.AND P0, PT, R3, 0x1, PT ;  /* 0x000000010300780c */ /* 0x000fe20003f06270 */
[----:B------:R-:W-:-:S12]  /*170d0*/  BRA.DIV UR4, `(.L_x_617) ;  /* 0x0000004e04107947 */ /* 0x000fd8000b800000 */
[----:B------:R-:W0:Y:S04]  /*170e0*/  SHFL.IDX PT, R4, R2, RZ, 0x1c1f ;  /* 0x001c1fff02047589 */ /* 0x000e2800000e0000 */
[----:B------:R-:W1:Y:S01]  /*170f0*/  SHFL.IDX PT, R6, R7, RZ, 0x1c1f ;  /* 0x001c1fff07067589 */ /* 0x000e6200000e0000 */
[----:B0-----:R-:W-:-:S05]  /*17100*/  @P0 LEA R5, P1, R9, R4, 0x1 ;  /* 0x0000000409050211 */ /* 0x001fca00078208ff */
[----:B-1----:R-:W-:Y:S01]  /*17110*/  @P0 IMAD.X R4, RZ, RZ, R6, P1 ;  /* 0x000000ffff040224 */ /* 0x002fe200008e0606 */
[----:B------:R-:W-:Y:S01]  /*17120*/  ISETP.GE.AND P1, PT, R3, 0x21, PT ;  /* 0x000000210300780c */ /* 0x000fe20003f26270 */
[----:B------:R-:W-:-:S03]  /*17130*/  @P0 IMAD R6, R8, 0x2, R16 ;  /* 0x0000000208060824 */ /* 0x000fc600078e0210 */
[----:B------:R-:W-:-:S04]  /*17140*/  @P0 LOP3.LUT R5, R5, R4, RZ, 0x3c, !PT ;  /* 0x0000000405050212 */ /* 0x000fc800078e3cff */
[----:B------:R-:W-:-:S04]  /*17150*/  @P0 LOP3.LUT R4, R5, R4, RZ, 0x3c, !PT ;  /* 0x0000000405040212 */ /* 0x000fc800078e3cff */
[----:B------:R-:W-:-:S05]  /*17160*/  @P0 LOP3.LUT R5, R5, R4, RZ, 0x3c, !PT ;  /* 0x0000000405050212 */ /* 0x000fca00078e3cff */
[----:B------:R-:W-:Y:S01]  /*17170*/  @!PT LDS RZ, [RZ] ;  /* 0x00000000fffff984 */ /* 0x000fe20000000800 */
[----:B------:R-:W-:Y:S04]  /*17180*/  @P0 LDGSTS.E.BYPASS.LTC128B.128 [R6+0x15400], desc[UR42][R4.64], !P4 ;  /* 0x1540000004060fae */ /* 0x000fe8000e101d6a */
[----:B------:R-:W-:Y:S04]  /*17190*/  @P0 LDGSTS.E.BYPASS.LTC128B.128 [R6+0x17400], desc[UR42][R4.64+0x40], !P3 ;  /* 0x1740004004060fae */ /* 0x000fe8000d901d6a */
[----:B------:R0:W-:Y:S04]  /*171a0*/  @P0 LDGSTS.E.BYPASS.LTC128B.128 [R6+0x19400], desc[UR42][R4.64+0x80], !P2 ;  /* 0x1940008004060fae */ /* 0x0001e8000d101d6a */
[----:B0-----:R-:W0:Y:S04]  /*171b0*/  SHFL.IDX PT, R4, R2, 0x1, 0x1c1f ;  /* 0x003c1f0002047f89 */ /* 0x001e2800000e0000 */
[----:B------:R-:W1:Y:S01]  /*171c0*/  SHFL.IDX PT, R6, R7, 0x1, 0x1c1f ;  /* 0x003c1f0007067f89 */ /* 0x000e6200000e0000 */
[----:B0-----:R-:W-:-:S04]  /*171d0*/  @P1 LEA R5, P0, R9, R4, 0x1 ;  /* 0x0000000409051211 */ /* 0x001fc800078008ff */
[----:B-1----:R-:W-:Y:S01]  /*171e0*/  @P1 IADD3.X R4, RZ, R6, RZ, P0, !PT ;  /* 0x00000006ff041210 */ /* 0x002fe200007fe4ff */
[----:B------:R-:W-:-:S03]  /*171f0*/  @P1 IMAD R6, R8, 0x2, R16 ;  /* 0x0000000208061824 */ /* 0x000fc600078e0210 */
[----:B------:R-:W-:-:S04]  /*17200*/  @P1 LOP3.LUT R5, R5, R4, RZ, 0x3c, !PT ;  /* 0x0000000405051212 */ /* 0x000fc800078e3cff */
[----:B------:R-:W-:-:S04]  /*17210*/  @P1 LOP3.LUT R4, R5, R4, RZ, 0x3c, !PT ;  /* 0x0000000405041212 */ /* 0x000fc800078e3cff */
[----:B------:R-:W-:-:S05]  /*17220*/  @P1 LOP3.LUT R5, R5, R4, RZ, 0x3c, !PT ;  /* 0x0000000405051212 */ /* 0x000fca00078e3cff */
[----:B------:R-:W-:Y:S04]  /*17230*/  @P1 LDGSTS.E.BYPASS.LTC128B.128 [R6+0x15c00], desc[UR42][R4.64], !P4 ;  /* 0x15c0000004061fae */ /* 0x000fe8000e101d6a */
[----:B------:R-:W-:Y:S04]  /*17240*/  @P1 LDGSTS.E.BYPASS.LTC128B.128 [R6+0x17c00], desc[UR42][R4.64+0x40], !P3 ;  /* 0x17c0004004061fae */ /* 0x000fe8000d901d6a */
[----:B------:R0:W-:Y:S01]  /*17250*/  @P1 LDGSTS.E.BYPASS.LTC128B.128 [R6+0x19c00], desc[UR42][R4.64+0x80], !P2 ;  /* 0x19c0008004061fae */ /* 0x0001e2000d101d6a */
[----:B------:R-:W-:-:S03]  /*17260*/  ISETP.GE.AND P1, PT, R3, 0x41, PT ;  /* 0x000000410300780c */ /* 0x000fc60003f26270 */
[----:B0-----:R-:W0:Y:S04]  /*17270*/  SHFL.IDX PT, R4, R2, 0x2, 0x1c1f ;  /* 0x005c1f0002047f89 */ /* 0x001e2800000e0000 */
[----:B------:R-:W1:Y:S04]  /*17280*/  SHFL.IDX PT, R6, R7, 0x2, 0x1c1f ;  /* 0x005c1f0007067f89 */ /* 0x000e6800000e0000 */
[----:B------:R-:W2:Y:S04]  /*17290*/  SHFL.IDX PT, R7, R7, 0x3, 0x1c1f ;  /* 0x007c1f0007077f89 */ /* 0x000ea800000e0000 */
[----:B------:R-:W3:Y:S01]  /*172a0*/  SHFL.IDX PT, R2, R2, 0x3, 0x1c1f ;  /* 0x007c1f0002027f89 */ /* 0x000ee200000e0000 */
[----:B0-----:R-:W-:-:S05]  /*172b0*/  @P1 LEA R5, P0, R9, R4, 0x1 ;  /* 0x0000000409051211 */ /* 0x001fca00078008ff */
[----:B-1----:R-:W-:Y:S02]  /*172c0*/  @P1 IMAD.X R4, RZ, RZ, R6, P0 ;  /* 0x000000ffff041224 */ /* 0x002fe400000e0606 */
[----:B------:R-:W-:-:S03]  /*172d0*/  @P1 IMAD R6, R8, 0x2, R16 ;  /* 0x0000000208061824 */ /* 0x000fc600078e0210 */
[----:B------:R-:W-:-:S04]  /*172e0*/  @P1 LOP3.LUT R5, R5, R4, RZ, 0x3c, !PT ;  /* 0x0000000405051212 */ /* 0x000fc800078e3cff */
[----:B------:R-:W-:-:S04]  /*172f0*/  @P1 LOP3.LUT R4, R5, R4, RZ, 0x3c, !PT ;  /* 0x0000000405041212 */ /* 0x000fc800078e3cff */
[----:B------:R-:W-:-:S05]  /*17300*/  @P1 LOP3.LUT R5, R5, R4, RZ, 0x3c, !PT ;  /* 0x0000000405051212 */ /* 0x000fca00078e3cff */
[----:B------:R1:W-:Y:S04]  /*17310*/  @P1 LDGSTS.E.BYPASS.LTC128B.128 [R6+0x16400], desc[UR42][R4.64], !P4 ;  /* 0x1640000004061fae */ /* 0x0003e8000e101d6a */
[----:B------:R1:W-:Y:S04]  /*17320*/  @P1 LDGSTS.E.BYPASS.LTC128B.128 [R6+0x18400], desc[UR42][R4.64+0x40], !P3 ;  /* 0x1840004004061fae */ /* 0x0003e8000d901d6a */
[----:B--23--:R1:W-:Y:S02]  /*17330*/  @P1 LDGSTS.E.BYPASS.LTC128B.128 [R6+0x1a400], desc[UR42][R4.64+0x80], !P2 ;  /* 0x1a40008004061fae */ /* 0x00c3e4000d101d6a */
.L_x_749:
[----:B------:R-:W-:-:S13]  /*17340*/  ISETP.GE.AND P0, PT, R3, 0x61, PT ;  /* 0x000000610300780c */ /* 0x000fda0003f06270 */
[----:B------:R-:W-:Y:S01]  /*17350*/  @P0 LEA R2, P1, R9, R2, 0x1 ;  /* 0x0000000209020211 */ /* 0x000fe200078208ff */
        /* <DEDUP_REMOVED lines=10> */
.L_x_618:
[----:B------:R-:W-:Y:S02]  /*17400*/  PLOP3.LUT P1, PT, P1, P0, PT, 0xa2, 0x0 ;  /* 0x000000000000781c */ /* 0x000fe40000f21472 */
[----:B------:R-:W-:-:S08]  /*17410*/  @P0 R2UR P1, UR4, R0 ;  /* 0x00000000000402ca */ /* 0x000fd00000020000 */
[----:B------:R-:W-:-:S05]  /*17420*/  @P0 PLOP3.LUT P0, PT, P1, PT, PT, 0x80, 0x0 ;  /* 0x000000000000081c */ /* 0x000fca0000f0f070 */
[----:B------:R-:W-:Y:S01]  /*17430*/  @!P1 SYNCS.ARRIVE.TRANS64.RED.A0T1 RZ, [UR4+0x2d830], RZ ;  /* 0x02d830ffffff99a7 */ /* 0x000fe20008200404 */
[----:B------:R-:W-:Y:S07]  /*17440*/  @!P1 ARRIVES.LDGSTSBAR.64.TRANSCNT [UR4+0x2d830] ;  /* 0x02d83000ff0099b0 */ /* 0x000fee0008000a84 */
[----:B------:R-:W-:Y:S05]  /*17450*/  @P0 BRA.U.ANY `(.L_x_618) ;  /* 0xfffffffd00e80947 */ /* 0x000fea000393ffff */
[----:B------:R-:W-:Y:S01]  /*17460*/  NOP ;  /* 0x0000000000007918 */ /* 0x000fe20000000000 */
[----:B--2---:R-:W-:-:S04]  /*17470*/  MOV R2, UR38 ;  /* 0x0000002600027c02 */ /* 0x004fc80008000f00 */
[----:B------:R-:W-:-:S13]  /*17480*/  ISETP.NE.AND P2, PT, R2, 0x3, PT ;  /* 0x000000030200780c */ /* 0x000fda0003f45270 */
[----:B------:R-:W-:Y:S05]  /*17490*/  @!P2 BRA `(.L_x_619) ;  /* 0x000000000004a947 */ /* 0x000fea0003800000 */
[----:B------:R-:W-:Y:S01]  /*174a0*/  BPT.TRAP 0x1 ;  /* 0x000000040000795c */ /* 0x000fe20000300000 */
.L_x_619:
[----:B01----:R0:W5:Y:S01]  /*174b0*/  LDL.LU R4, [R1+0x34] ;  /* 0x0000340001047983 */ /* 0x0031620000300800 */
[----:B------:R0:W-:Y:S03]  /*174c0*/  SYNCS.ARRIVE.TRANS64.A1T0 RZ, [R0+URZ+0x2d830], RZ ;  /* 0x02d830ff00ff79a7 */ /* 0x0001e6000810003f */
[----:B------:R0:W5:Y:S04]  /*174d0*/  LDL.LU R6, [R1+0x8] ;  /* 0x0000080001067983 */ /* 0x0001680000300800 */
[----:B------:R0:W5:Y:S02]  /*174e0*/  LDL.LU R3, [R1+0x44] ;  /* 0x0000440001037983 */ /* 0x0001640000300800 */
[----:B------:R-:W-:Y:S05]  /*174f0*/  WARPSYNC.ALL ;  /* 0x0000000000007948 */ /* 0x000fea0003800000 */
[----:B------:R-:W-:Y:S01]  /*17500*/  ULDC.64 UR4, c[0x0][0x298] ;  /* 0x0000a60000047ab9 */ /* 0x000fe20000000a00 */
[----:B------:R-:W-:Y:S01]  /*17510*/  ULDC.64 UR6, c[0x0][0xa00] ;  /* 0x0002800000067ab9 */ /* 0x000fe20000000a00 */
[----:B0-----:R-:W-:Y:S01]  /*17520*/  VIADD R0, R16, 0xc400 ;  /* 0x0000c40010007836 */ /* 0x001fe20000000000 */
[----:B------:R-:W-:Y:S01]  /*17530*/  BAR.SYNC.DEFER_BLOCKING 0x8, 0x200 ;  /* 0x0208000000007b1d */ /* 0x000fe20000010000 */
[----:B------:R-:W-:-:S03]  /*17540*/  ISETP.NE.U32.AND P0, PT, RZ, UR6, PT ;  /* 0x00000006ff007c0c */ /* 0x000fc6000bf05070 */
[----:B------:R-:W-:Y:S02]  /*17550*/  LOP3.LUT P1, RZ, R0, 0x1bf, RZ, 0xc0, !PT ;  /* 0x000001bf00ff7812 */ /* 0x000fe4000782c0ff */
[----:B------:R-:W-:Y:S01]  /*17560*/  ISETP.NE.AND.EX P0, PT, RZ, UR7, PT, P0 ;  /* 0x00000007ff007c0c */ /* 0x000fe2000bf05300 */
[----:B------:R-:W-:Y:S01]  /*17570*/  BSSY B6, `(.L_x_620) ;  /* 0x000001c000067945 */ /* 0x000fe20003800000 */
[----:B-----5:R-:W-:Y:S02]  /*17580*/  SHF.R.S32.HI R2, RZ, 0x1f, R4 ;  /* 0x0000001fff027819 */ /* 0x020fe40000011404 */
[----:B------:R-:W-:-:S03]  /*17590*/  SEL R26, R6, RZ, !P0 ;  /* 0x000000ff061a7207 */ /* 0x000fc60004000000 */
[----:B------:R-:W-:-:S04]  /*175a0*/  IMAD R2, R2, UR4, RZ ;  /* 0x0000000402027c24 */ /* 0x000fc8000f8e02ff */
[C---:B------:R-:W-:Y:S01]  /*175b0*/  IMAD R0, R4.reuse, UR5, R2 ;  /* 0x0000000504007c24 */ /* 0x040fe2000f8e0202 */
[----:B------:R-:W-:Y:S01]  /*175c0*/  SEL R2, R3, RZ, !P0 ;  /* 0x000000ff03027207 */ /* 0x000fe20004000000 */
[----:B------:R-:W-:-:S04]  /*175d0*/  IMAD.WIDE.U32 R4, R4, UR4, RZ ;  /* 0x0000000404047c25 */ /* 0x000fc8000f8e00ff */
[----:B------:R-:W-:Y:S01]  /*175e0*/  IMAD.IADD R0, R5, 0x1, R0 ;  /* 0x0000000105007824 */ /* 0x000fe200078e0200 */
[----:B------:R0:W-:Y:S04]  /*175f0*/  STL.64 [R1+0x38], R4 ;  /* 0x0000380401007387 */ /* 0x0001e80000100a00 */
[----:B------:R0:W-:Y:S04]  /*17600*/  STL [R1+0x34], R2 ;  /* 0x0000340201007387 */ /* 0x0001e80000100800 */
[----:B------:R0:W-:Y:S01]  /*17610*/  STL [R1+0x8], R0 ;  /* 0x0000080001007387 */ /* 0x0001e20000100800 */
[----:B------:R-:W-:Y:S05]  /*17620*/  @!P1 BRA `(.L_x_621) ;  /* 0x0000000000409947 */ /* 0x000fea0003800000 */
[----:B0-----:R-:W-:Y:S01]  /*17630*/  MOV R2, 0x0 ;  /* 0x0000000000027802 */ /* 0x001fe20000000f00 */
        /* <DEDUP_REMOVED lines=15> */
.L_x_621:
[----:B------:R-:W-:Y:S05]  /*17730*/  BSYNC B6 ;  /* 0x0000000000067941 */ /* 0x000fea0003800000 */
.L_x_620:
[----:B0-----:R-:W2:Y:S01]  /*17740*/  LDL.LU R2, [R1+0x8] ;  /* 0x0000080001027983 */ /* 0x001ea20000300800 */
[----:B------:R-:W0:Y:S01]  /*17750*/  LDC R9, c[0x0][0x448] ;  /* 0x00011200ff097b82 */ /* 0x000e220000000800 */
[----:B------:R-:W-:Y:S01]  /*17760*/  ULDC.64 UR4, c[0x0][0x2d8] ;  /* 0x0000b60000047ab9 */ /* 0x000fe20000000a00 */
[----:B------:R-:W-:Y:S01]  /*17770*/  ULDC.64 UR6, c[0x0][0x2e0] ;  /* 0x0000b80000067ab9 */ /* 0x000fe20000000a00 */
[----:B------:R-:W3:Y:S01]  /*17780*/  LDL.LU.64 R20, [R1+0x38] ;  /* 0x0000380001147983 */ /* 0x000ee20000300a00 */
[----:B------:R-:W-:-:S03]  /*17790*/  ULDC.64 UR8, c[0x0][0x280] ;  /* 0x0000a00000087ab9 */ /* 0x000fc60000000a00 */
[----:B------:R-:W4:Y:S01]  /*177a0*/  LDL.LU R0, [R1+0x34] ;  /* 0x0000340001007983 */ /* 0x000f220000300800 */
[----:B0-----:R-:W-:-:S13]  /*177b0*/  ISETP.NE.AND P0, PT, R9, 0x1, PT ;  /* 0x000000010900780c */ /* 0x001fda0003f05270 */
[----:B------:R-:W0:Y:S08]  /*177c0*/  @P0 LDC R5, c[0x0][0x44c] ;  /* 0x00011300ff050b82 */ /* 0x000e300000000800 */
[----:B------:R-:W1:Y:S08]  /*177d0*/  @P0 LDC R6, c[0x0][0x450] ;  /* 0x00011400ff060b82 */ /* 0x000e700000000800 */
[----:B------:R-:W1:Y:S01]  /*177e0*/  @P0 LDC R8, c[0x0][0x450] ;  /* 0x00011400ff080b82 */ /* 0x000e620000000800 */
[----:B--2---:R-:W-:Y:S01]  /*177f0*/  MOV R3, R2 ;  /* 0x0000000200037202 */ /* 0x004fe20000000f00 */
        /* <DEDUP_REMOVED lines=16> */
[----:B------:R2:W5:Y:S03]  /*17900*/  LDL R21, [R1+0x48] ;  /* 0x0000480001157983 */ /* 0x0005660000100800 */
[----:B------:R-:W-:-:S04]  /*17910*/  IMAD R0, R25, 0xc0, R20 ;  /* 0x000000c019007824 */ /* 0x000fc800078e0214 */
[----:B0-----:R-:W-:-:S04]  /*17920*/  @P0 IMAD.HI.U32 R5, R0, R5, RZ ;  /* 0x0000000500050227 */ /* 0x001fc800078e00ff */
[----:B------:R-:W-:Y:S01]  /*17930*/  IMAD.MOV.U32 R4, RZ, RZ, R0 ;  /* 0x000000ffff047224 */ /* 0x000fe200078e0000 */
[----:B-1----:R-:W-:-:S04]  /*17940*/  @P0 SHF.R.U32.HI R4, RZ, R6, R5 ;  /* 0x00000006ff040219 */ /* 0x002fc80000011605 */
[--C-:B------:R-:W-:Y:S01]  /*17950*/  SHF.R.S32.HI R5, RZ, 0x1f, R4.reuse ;  /* 0x0000001fff057819 */ /* 0x100fe20000011404 */
[----:B------:R-:W-:-:S04]  /*17960*/  IMAD.MOV R7, RZ, RZ, -R4 ;  /* 0x000000ffff077224 */ /* 0x000fc800078e0a04 */
[----:B------:R-:W-:-:S04]  /*17970*/  IMAD R5, R5, UR4, RZ ;  /* 0x0000000405057c24 */ /* 0x000fc8000f8e02ff */
[C---:B------:R-:W-:Y:S02]  /*17980*/  IMAD R6, R4.reuse, UR5, R5 ;  /* 0x0000000504067c24 */ /* 0x040fe4000f8e0205 */
[----:B------:R-:W-:-:S05]  /*17990*/  IMAD.WIDE.U32 R4, R4, UR4, R2 ;  /* 0x0000000404047c25 */ /* 0x000fca000f8e0002 */
[----:B------:R-:W-:Y:S01]  /*179a0*/  IADD3 R5, R5, R6, RZ ;  /* 0x0000000605057210 */ /* 0x000fe20007ffe0ff */
[----:B------:R-:W-:-:S05]  /*179b0*/  IMAD R6, R9, R7, R0 ;  /* 0x0000000709067224 */ /* 0x000fca00078e0200 */
[----:B------:R-:W-:Y:S01]  /*179c0*/  SHF.R.S32.HI R7, RZ, 0x1f, R6 ;  /* 0x0000001fff077819 */ /* 0x000fe20000011406 */
[----:B------:R-:W-:-:S04]  /*179d0*/  IMAD.WIDE.U32 R4, R6, UR6, R4 ;  /* 0x0000000606047c25 */ /* 0x000fc8000f8e0004 */
[----:B------:R-:W-:-:S04]  /*179e0*/  IMAD R7, R7, UR6, RZ ;  /* 0x0000000607077c24 */ /* 0x000fc8000f8e02ff */
[----:B------:R-:W-:Y:S02]  /*179f0*/  IMAD R6, R6, UR7, R7 ;  /* 0x0000000706067c24 */ /* 0x000fe4000f8e0207 */
[----:B------:R-:W0:Y:S01]  /*17a00*/  @P0 LDC R7, c[0x0][0x44c] ;  /* 0x00011300ff070b82 */ /* 0x000e220000000800 */
[----:B------:R-:W-:Y:S02]  /*17a10*/  VIADD R0, R0, 0x80 ;  /* 0x0000008000007836 */ /* 0x000fe40000000000 */
[----:B------:R-:W-:Y:S01]  /*17a20*/  IMAD.IADD R6, R5, 0x1, R6 ;  /* 0x0000000105067824 */ /* 0x000fe200078e0206 */
[----:B------:R-:W-:-:S04]  /*17a30*/  LEA R5, P1, R4, UR8, 0x1 ;  /* 0x0000000804057c11 */ /* 0x000fc8000f8208ff */
[----:B------:R-:W-:Y:S01]  /*17a40*/  LEA.HI.X R4, R4, UR9, R6, 0x1, P1 ;  /* 0x0000000904047c11 */ /* 0x000fe200088f0c06 */
[----:B------:R-:W-:Y:S02]  /*17a50*/  IMAD.MOV.U32 R6, RZ, RZ, R0 ;  /* 0x000000ffff067224 */ /* 0x000fe400078e0000 */
[----:B0-----:R-:W-:-:S05]  /*17a60*/  @P0 IMAD.HI.U32 R7, R0, R7, RZ ;  /* 0x0000000700070227 */ /* 0x001fca00078e00ff */
[----:B------:R-:W-:Y:S02]  /*17a70*/  @P0 SHF.R.U32.HI R6, RZ, R8, R7 ;  /* 0x00000008ff060219 */ /* 0x000fe40000011607 */
[----:B------:R2:W5:Y:S01]  /*17a80*/  LDL R8, [R1+0x30] ;  /* 0x0000300001087983 */ /* 0x0005620000100800 */
[----:B------:R-:W0:Y:S02]  /*17a90*/  S2R R13, SR_TID.X ;  /* 0x00000000000d7919 */ /* 0x000e240000002100 */
[----:B------:R-:W-:-:S04]  /*17aa0*/  IMAD.MOV R7, RZ, RZ, -R6 ;  /* 0x000000ffff077224 */ /* 0x000fc800078e0a06 */
[----:B------:R-:W-:Y:S01]  /*17ab0*/  IMAD R0, R9, R7, R0 ;  /* 0x0000000709007224 */ /* 0x000fe200078e0200 */
[----:B------:R-:W-:Y:S01]  /*17ac0*/  SHF.R.S32.HI R7, RZ, 0x1f, R6 ;  /* 0x0000001fff077819 */ /* 0x000fe20000011406 */
[----:B------:R-:W-:-:S04]  /*17ad0*/  IMAD.WIDE.U32 R2, R6, UR4, R2 ;  /* 0x0000000406027c25 */ /* 0x000fc8000f8e0002 */
[----:B------:R-:W-:Y:S01]  /*17ae0*/  IMAD R7, R7, UR4, RZ ;  /* 0x0000000407077c24 */ /* 0x000fe2000f8e02ff */
[----:B------:R-:W-:-:S03]  /*17af0*/  ULDC UR4, c[0x0][0x2b8] ;  /* 0x0000ae0000047ab9 */ /* 0x000fc60000000800 */
[----:B------:R-:W-:Y:S01]  /*17b00*/  IMAD R7, R6, UR5, R7 ;  /* 0x0000000506077c24 */ /* 0x000fe2000f8e0207 */
[----:B------:R-:W-:-:S03]  /*17b10*/  SHF.R.S32.HI R6, RZ, 0x1f, R0 ;  /* 0x0000001fff067819 */ /* 0x000fc60000011400 */
[----:B------:R-:W-:Y:S02]  /*17b20*/  IMAD.IADD R3, R3, 0x1, R7 ;  /* 0x0000000103037824 */ /* 0x000fe400078e0207 */
[----:B------:R-:W-:Y:S02]  /*17b30*/  IMAD R6, R6, UR6, RZ ;  /* 0x0000000606067c24 */ /* 0x000fe4000f8e02ff */
[----:B------:R-:W-:-:S04]  /*17b40*/  IMAD.WIDE.U32 R2, R0, UR6, R2 ;  /* 0x0000000600027c25 */ /* 0x000fc8000f8e0002 */
[----:B------:R-:W-:Y:S02]  /*17b50*/  IMAD R6, R0, UR7, R6 ;  /* 0x0000000700067c24 */ /* 0x000fe4000f8e0206 */
[C---:B0-----:R-:W-:Y:S02]  /*17b60*/  IMAD.SHL.U32 R11, R13.reuse, 0x8, RZ ;  /* 0x000000080d0b7824 */ /* 0x041fe400078e00ff */
[----:B------:R-:W-:-:S03]  /*17b70*/  IMAD.SHL.U32 R10, R13, 0x8, RZ ;  /* 0x000000080d0a7824 */ /* 0x000fc600078e00ff */
[----:B------:R-:W-:Y:S02]  /*17b80*/  LOP3.LUT R11, R11, 0x18, RZ, 0xc0, !PT ;  /* 0x000000180b0b7812 */ /* 0x000fe400078ec0ff */
[----:B------:R-:W-:Y:S02]  /*17b90*/  IADD3 R6, R3, R6, RZ ;  /* 0x0000000603067210 */ /* 0x000fe40007ffe0ff */
[----:B------:R-:W-:Y:S02]  /*17ba0*/  LEA R7, P0, R2, UR8, 0x1 ;  /* 0x0000000802077c11 */ /* 0x000fe4000f8008ff */
[C---:B------:R-:W-:Y:S02]  /*17bb0*/  LOP3.LUT R12, R11.reuse, 0x20, RZ, 0xfc, !PT ;  /* 0x000000200b0c7812 */ /* 0x040fe400078efcff */
[----:B------:R-:W-:Y:S02]  /*17bc0*/  LOP3.LUT R10, R10, 0x18, RZ, 0xc0, !PT ;  /* 0x000000180a0a7812 */ /* 0x000fe400078ec0ff */
[----:B------:R-:W-:Y:S01]  /*17bd0*/  LOP3.LUT R11, R11, 0x40, RZ, 0xfc, !PT ;  /* 0x000000400b0b7812 */ /* 0x000fe200078efcff */
[----:B------:R-:W-:Y:S01]  /*17be0*/  UMOV UR5, 0xffffffff ;  /* 0xffffffff00057882 */ /* 0x000fe20000000000 */
[----:B------:R-:W-:-:S02]  /*17bf0*/  LEA.HI.X R6, R2, UR9, R6, 0x1, P0 ;  /* 0x0000000902067c11 */ /* 0x000fc400080f0c06 */
[----:B------:R-:W-:Y:S02]  /*17c00*/  LOP3.LUT R20, R13, 0x7f, RZ, 0xc0, !PT ;  /* 0x0000007f0d147812 */ /* 0x000fe400078ec0ff */
[----:B------:R-:W-:Y:S02]  /*17c10*/  ISETP.GE.AND P0, PT, R10, UR4, PT ;  /* 0x000000040a007c0c */ /* 0x000fe4000bf06270 */
[----:B------:R-:W-:Y:S02]  /*17c20*/  ISETP.GE.AND P1, PT, R12, UR4, PT ;  /* 0x000000040c007c0c */ /* 0x000fe4000bf26270 */
[----:B------:R-:W-:Y:S02]  /*17c30*/  ISETP.GE.AND P2, PT, R11, UR4, PT ;  /* 0x000000040b007c0c */ /* 0x000fe4000bf46270 */
[----:B------:R-:W-:Y:S01]  /*17c40*/  SHF.R.U32.HI R20, RZ, 0x2, R20 ;  /* 0x00000002ff147819 */ /* 0x000fe20000011614 */
[----:B--2---:R-:W-:Y:S10]  /*17c50*/  BRA.DIV UR5, `(.L_x_622) ;  /* 0x0000004605987947 */ /* 0x004ff4000b800000 */
[----:B------:R-:W0:Y:S01]  /*17c60*/  SHFL.IDX PT, R3, R5, RZ, 0x1c1f ;  /* 0x001c1fff05037589 */ /* 0x000e2200000e0000 */
[----:B-----5:R-:W-:Y:S02]  /*17c70*/  IMAD R0, R21, R9, RZ ;  /* 0x0000000915007224 */ /* 0x020fe400078e02ff */
[----:B------:R-:W-:Y:S01]  /*17c80*/  IMAD R25, R25, 0xc0, R20 ;  /* 0x000000c019197824 */ /* 0x000fe200078e0214 */
[----:B------:R-:W1:Y:S04]  /*17c90*/  SHFL.IDX PT, R2, R4, RZ, 0x1c1f ;  /* 0x001c1fff04027589 */ /* 0x000e6800000e0000 */
[----:B------:R-:W-:-:S13]  /*17ca0*/  ISETP.GE.AND P3, PT, R25, R0, PT ;  /* 0x000000001900720c */ /* 0x000fda0003f66270 */
[----:B0-----:R-:W-:-:S05]  /*17cb0*/  @!P3 LEA R3, P4, R10, R3, 0x1 ;  /* 0x000000030a03b211 */ /* 0x001fca00078808ff */
[----:B-1----:R-:W-:-:S05]  /*17cc0*/  @!P3 IMAD.X R2, RZ, RZ, R2, P4 ;  /* 0x000000ffff02b224 */ /* 0x002fca00020e0602 */
[----:B------:R-:W-:-:S04]  /*17cd0*/  @!P3 LOP3.LUT R3, R3, R2, RZ, 0x3c, !PT ;  /* 0x000000020303b212 */ /* 0x000fc800078e3cff */
[----:B------:R-:W-:-:S04]  /*17ce0*/  @!P3 LOP3.LUT R2, R3, R2, RZ, 0x3c, !PT ;  /* 0x000000020302b212 */ /* 0x000fc800078e3cff */
[----:B------:R-:W-:-:S05]  /*17cf0*/  @!P3 LOP3.LUT R3, R3, R2, RZ, 0x3c, !PT ;  /* 0x000000020303b212 */ /* 0x000fca00078e3cff */
[----:B------:R-:W-:Y:S01]  /*17d00*/  @!PT LDS RZ, [RZ] ;  /* 0x00000000fffff984 */ /* 0x000fe20000000800 */
[----:B------:R-:W-:Y:S04]  /*17d10*/  @!P3 LDGSTS.E.BYPASS.LTC128B.128 [R8+0xc400], desc[UR42][R2.64], !P0 ;  /* 0x0c4000000208bfae */ /* 0x000fe8000c101d6a */
[----:B------:R-:W-:Y:S04]  /*17d20*/  @!P3 LDGSTS.E.BYPASS.LTC128B.128 [R8+0xf400], desc[UR42][R2.64+0x40], !P1 ;  /* 0x0f4000400208bfae */ /* 0x000fe8000c901d6a */
[----:B------:R0:W-:Y:S02]  /*17d30*/  @!P3 LDGSTS.E.BYPASS.LTC128B.128 [R8+0x12400], desc[UR42][R2.64+0x80], !P2 ;  /* 0x124000800208bfae */ /* 0x0001e4000d101d6a */
[----:B0-----:R-:W-:-:S02]  /*17d40*/  VIADD R2, R25, 0x20 ;  /* 0x0000002019027836 */ /* 0x001fc40000000000 */
[----:B------:R-:W0:Y:S03]  /*17d50*/  SHFL.IDX PT, R3, R5, 0x1, 0x1c1f ;  /* 0x003c1f0005037f89 */ /* 0x000e2600000e0000 */
[----:B------:R-:W-:Y:S02]  /*17d60*/  ISETP.GE.AND P3, PT, R2, R0, PT ;  /* 0x000000000200720c */ /* 0x000fe40003f66270 */
[----:B------:R-:W1:Y:S11]  /*17d70*/  SHFL.IDX PT, R2, R4, 0x1, 0x1c1f ;  /* 0x003c1f0004027f89 */ /* 0x000e7600000e0000 */
[----:B0-----:R-:W-:-:S05]  /*17d80*/  @!P3 LEA R3, P4, R10, R3, 0x1 ;  /* 0x000000030a03b211 */ /* 0x001fca00078808ff */
[----:B-1----:R-:W-:-:S05]  /*17d90*/  @!P3 IMAD.X R2, RZ, RZ, R2, P4 ;  /* 0x000000ffff02b224 */ /* 0x002fca00020e0602 */
[----:B------:R-:W-:-:S04]  /*17da0*/  @!P3 LOP3.LUT R3, R3, R2, RZ, 0x3c, !PT ;  /* 0x000000020303b212 */ /* 0x000fc800078e3cff */
[----:B------:R-:W-:-:S04]  /*17db0*/  @!P3 LOP3.LUT R2, R3, R2, RZ, 0x3c, !PT ;  /* 0x000000020302b212 */ /* 0x000fc800078e3cff */
[----:B------:R-:W-:-:S05]  /*17dc0*/  @!P3 LOP3.LUT R3, R3, R2, RZ, 0x3c, !PT ;  /* 0x000000020303b212 */ /* 0x000fca00078e3cff */
[----:B------:R-:W-:Y:S04]  /*17dd0*/  @!P3 LDGSTS.E.BYPASS.LTC128B.128 [R8+0xcc00], desc[UR42][R2.64], !P0 ;  /* 0x0cc000000208bfae */ /* 0x000fe8000c101d6a */
[----:B------:R-:W-:Y:S04]  /*17de0*/  @!P3 LDGSTS.E.BYPASS.LTC128B.128 [R8+0xfc00], desc[UR42][R2.64+0x40], !P1 ;  /* 0x0fc000400208bfae */ /* 0x000fe8000c901d6a */
[----:B------:R0:W-:Y:S02]  /*17df0*/  @!P3 LDGSTS.E.BYPASS.LTC128B.128 [R8+0x12c00], desc[UR42][R2.64+0x80], !P2 ;  /* 0x12c000800208bfae */ /* 0x0001e4000d101d6a */
[----:B0-----:R-:W-:-:S02]  /*17e00*/  IADD3 R2, R25, 0x40, RZ ;  /* 0x0000004019027810 */ /* 0x001fc40007ffe0ff */
[----:B------:R-:W0:Y:S02]  /*17e10*/  SHFL.IDX PT, R3, R5, 0x2, 0x1c1f ;  /* 0x005c1f0005037f89 */ /* 0x000e2400000e0000 */
[----:B------:R-:W-:Y:S02]  /*17e20*/  ISETP.GE.AND P3, PT, R2, R0, PT ;  /* 0x000000000200720c */ /* 0x000fe40003f66270 */
[----:B------:R-:W-:Y:S04]  /*17e30*/  SHFL.IDX PT, R5, R5, 0x3, 0x1c1f ;  /* 0x007c1f0005057f89 */ /* 0x000fe800000e0000 */
[----:B------:R-:W1:Y:S04]  /*17e40*/  SHFL.IDX PT, R2, R4, 0x2, 0x1c1f ;  /* 0x005c1f0004027f89 */ /* 0x000e6800000e0000 */
[----:B------:R-:W2:Y:S03]  /*17e50*/  SHFL.IDX PT, R4, R4, 0x3, 0x1c1f ;  /* 0x007c1f0004047f89 */ /* 0x000ea600000e0000 */
        /* <DEDUP_REMOVED lines=8> */
[----:B0-----:R-:W-:-:S05]  /*17ee0*/  VIADD R2, R25, 0x60 ;  /* 0x0000006019027836 */ /* 0x001fca0000000000 */
[----:B------:R-:W-:-:S13]  /*17ef0*/  ISETP.GE.AND P3, PT, R2, R0, PT ;  /* 0x000000000200720c */ /* 0x000fda0003f66270 */
[----:B------:R-:W-:-:S05]  /*17f00*/  @!P3 LEA R2, P4, R10, R5, 0x1 ;  /* 0x000000050a02b211 */ /* 0x000fca00078808ff */
[----:B--2---:R-:W-:Y:S02]  /*17f10*/  @!P3 IMAD.X R3, RZ, RZ, R4, P4 ;  /* 0x000000ffff03b224 */ /* 0x004fe400020e0604 */
[----:B------:R-:W-:-:S03]  /*17f20*/  VIADD R4, R25, 0x80 ;  /* 0x0000008019047836 */ /* 0x000fc60000000000 */
[----:B------:R-:W-:Y:S04]  /*17f30*/  @!P3 LDGSTS.E.BYPASS.LTC128B.128 [R8+0xdc00], desc[UR42][R2.64], !P0 ;  /* 0x0dc000000208bfae */ /* 0x000fe8000c101d6a */
[----:B------:R-:W-:Y:S04]  /*17f40*/  @!P3 LDGSTS.E.BYPASS.LTC128B.128 [R8+0x10c00], desc[UR42][R2.64+0x40], !P1 ;  /* 0x10c000400208bfae */ /* 0x000fe8000c901d6a */
[----:B------:R0:W-:Y:S01]  /*17f50*/  @!P3 LDGSTS.E.BYPASS.LTC128B.128 [R8+0x13c00], desc[UR42][R2.64+0x80], !P2 ;  /* 0x13c000800208bfae */ /* 0x0001e2000d101d6a */
[----:B------:R-:W-:-:S03]  /*17f60*/  ISETP.GE.AND P3, PT, R4, R0, PT ;  /* 0x000000000400720c */ /* 0x000fc60003f66270 */
[----:B0-----:R-:W0:Y:S04]  /*17f70*/  SHFL.IDX PT, R3, R7, RZ, 0x1c1f ;  /* 0x001c1fff07037589 */ /* 0x001e2800000e0000 */
[----:B------:R-:W1:Y:S04]  /*17f80*/  SHFL.IDX PT, R2, R6, RZ, 0x1c1f ;  /* 0x001c1fff06027589 */ /* 0x000e6800000e0000 */
[----:B------:R-:W2:Y:S02]  /*17f90*/  SHFL.IDX PT, R6, R6, 0x1, 0x1c1f ;  /* 0x003c1f0006067f89 */ /* 0x000ea400000e0000 */
[----:B0-----:R-:W-:-:S05]  /*17fa0*/  @!P3 LEA R3, P4, R10, R3, 0x1 ;  /* 0x000000030a03b211 */ /* 0x001fca00078808ff */
[----:B-1----:R-:W-:-:S05]  /*17fb0*/  @!P3 IMAD.X R2, RZ, RZ, R2, P4 ;  /* 0x000000ffff02b224 */ /* 0x002fca00020e0602 */
[----:B------:R-:W-:-:S04]  /*17fc0*/  @!P3 LOP3.LUT R3, R3, R2, RZ, 0x3c, !PT ;  /* 0x000000020303b212 */ /* 0x000fc800078e3cff */
[----:B------:R-:W-:-:S04]  /*17fd0*/  @!P3 LOP3.LUT R2, R3, R2, RZ, 0x3c, !PT ;  /* 0x000000020302b212 */ /* 0x000fc800078e3cff */
[----:B------:R-:W-:-:S05]  /*17fe0*/  @!P3 LOP3.LUT R3, R3, R2, RZ, 0x3c, !PT ;  /* 0x000000020303b212 */ /* 0x000fca00078e3cff */
[----:B------:R-:W-:Y:S04]  /*17ff0*/  @!P3 LDGSTS.E.BYPASS.LTC128B.128 [R8+0xe400], desc[UR42][R2.64], !P0 ;  /* 0x0e4000000208bfae */ /* 0x000fe8000c101d6a */
[----:B------:R-:W-:Y:S04]  /*18000*/  @!P3 LDGSTS.E.BYPASS.LTC128B.128 [R8+0x11400], desc[UR42][R2.64+0x40], !P1 ;  /* 0x114000400208bfae */ /* 0x000fe8000c901d6a */
[----:B------:R0:W-:Y:S04]  /*18010*/  @!P3 LDGSTS.E.BYPASS.LTC128B.128 [R8+0x14400], desc[UR42][R2.64+0x80], !P2 ;  /* 0x144000800208bfae */ /* 0x0001e8000d101d6a */
[----:B0-2---:R0:W1:Y:S02]  /*18020*/  SHFL.IDX PT, R2, R7, 0x1, 0x1c1f ;  /* 0x003c1f0007027f89 */ /* 0x00506400000e0000 */
.L_x_762:
[----:B------:R-:W-:-:S04]  /*18030*/  IADD3 R25, R25, 0xa0, RZ ;  /* 0x000000a019197810 */ /* 0x000fc80007ffe0ff */
[----:B------:R-:W-:-:S13]  /*18040*/  ISETP.GE.AND P3, PT, R25, R0, PT ;  /* 0x000000001900720c */ /* 0x000fda0003f66270 */
[----:B-1----:R-:W-:-:S05]  /*18050*/  @!P3 LEA R2, P4, R10, R2, 0x1 ;  /* 0x000000020a02b211 */ /* 0x002fca00078808ff */
[----:B------:R-:W-:-:S05]  /*18060*/  @!P3 IMAD.X R3, RZ, RZ, R6, P4 ;  /* 0x000000ffff03b224 */ /* 0x000fca00020e0606 */
[----:B------:R-:W-:Y:S01]  /*18070*/  @!PT LDS RZ, [RZ] ;  /* 0x00000000fffff984 */ /* 0x000fe20000000800 */
[----:B------:R-:W-:Y:S01]  /*18080*/  @!PT LDS RZ, [RZ] ;  /* 0x00000000fffff984 */ /* 0x000fe20000000800 */
[----:B------:R-:W-:Y:S01]  /*18090*/  @!PT LDS RZ, [RZ] ;  /* 0x00000000fffff984 */ /* 0x000fe20000000800 */
[----:B------:R1:W-:Y:S01]  /*180a0*/  @!P3 LDGSTS.E.BYPASS.LTC128B.128 [R8+0xec00], desc[UR42][R2.64], !P0 ;  /* 0x0ec000000208bfae */ /* 0x0003e2000c101d6a */
[----:B------:R-:W-:-:S03]  /*180b0*/  PLOP3.LUT P0, PT, PT, PT, PT, 0x80, 0x0 ;  /* 0x000000000000781c */ /* 0x000fc60003f0f070 */
[----:B------:R1:W-:Y:S04]  /*180c0*/  @!P3 LDGSTS.E.BYPASS.LTC128B.128 [R8+0x11c00], desc[UR42][R2.64+0x40], !P1 ;  /* 0x11c000400208bfae */ /* 0x0003e8000c901d6a */
[----:B------:R1:W-:Y:S01]  /*180d0*/  @!P3 LDGSTS.E.BYPASS.LTC128B.128 [R8+0x14c00], desc[UR42][R2.64+0x80], !P2 ;  /* 0x14c000800208bfae */ /* 0x0003e2000d101d6a */
[----:B------:R-:W-:-:S05]  /*180e0*/  NOP ;  /* 0x0000000000007918 */ /* 0x000fca0000000000 */
.L_x_623:
        /* <DEDUP_REMOVED lines=18> */
.L_x_763:
[----:B------:R-:W-:Y:S05]  /*18210*/  BSYNC B0 ;  /* 0x0000000000007941 */ /* 0x000fea0003800000 */
.L_x_624:
[----:B------:R-:W1:Y:S04]  /*18220*/  LDL.LU R3, [R1+0x40] ;  /* 0x0000400001037983 */ /* 0x000e680000300800 */
[----:B------:R-:W2:Y:S01]  /*18230*/  LDL R2, [R1+0x24] ;  /* 0x0000240001027983 */ /* 0x000ea20000100800 */
[----:B------:R-:W-:Y:S01]  /*18240*/  BSSY B0, `(.L_x_626) ;  /* 0x00000f1000007945 */ /* 0x000fe20003800000 */
[----:B-1----:R-:W-:-:S05]  /*18250*/  VIADD R0, R3, 0xfffffffe ;  /* 0xfffffffe03007836 */ /* 0x002fca0000000000 */
[----:B--2---:R-:W-:-:S13]  /*18260*/  ISETP.GE.AND P0, PT, R0, R2, PT ;  /* 0x000000020000720c */ /* 0x004fda0003f06270 */
[----:B------:R-:W-:Y:S05]  /*18270*/  @!P0 BRA `(.L_x_627) ;  /* 0x0000000c00b48947 */ /* 0x000fea0003800000 */
[----:B------:R-:W1:Y:S01]  /*18280*/  S2R R2, SR_TID.X ;  /* 0x0000000000027919 */ /* 0x000e620000002100 */
[----:B------:R-:W-:Y:S01]  /*18290*/  ULDC UR4, c[0x0][0x2f4] ;  /* 0x0000bd0000047ab9 */ /* 0x000fe20000000800 */
[----:B------:R-:W-:Y:S01]  /*182a0*/  MOV R10, R28 ;  /* 0x0000001c000a7202 */ /* 0x000fe20000000f00 */
[----:B------:R2:W5:Y:S04]  /*182b0*/  LDL.LU R20, [R1] ;  /* 0x0000000001147983 */ /* 0x0005680000300800 */
[----:B------:R2:W-:Y:S01]  /*182c0*/  STL [R1+0x8], R23 ;  /* 0x0000081701007387 */ /* 0x0005e20000100800 */
[----:B-1----:R-:W-:-:S05]  /*182d0*/  IMAD.SHL.U32 R4, R2, 0x8, RZ ;  /* 0x0000000802047824 */ /* 0x002fca00078e00ff */
[----:B------:R-:W-:-:S04]  /*182e0*/  LOP3.LUT R4, R4, 0x18, RZ, 0xc0, !PT ;  /* 0x0000001804047812 */ /* 0x000fc800078ec0ff */
[C---:B------:R-:W-:Y:S02]  /*182f0*/  LOP3.LUT R3, R4.reuse, 0x20, RZ, 0xfc, !PT ;  /* 0x0000002004037812 */ /* 0x040fe400078efcff */
[C---:B------:R-:W-:Y:S02]  /*18300*/  LOP3.LUT R2, R4.reuse, 0x40, RZ, 0xfc, !PT ;  /* 0x0000004004027812 */ /* 0x040fe400078efcff */
[----:B------:R-:W-:Y:S02]  /*18310*/  ISETP.GE.AND P3, PT, R4, UR4, PT ;  /* 0x0000000404007c0c */ /* 0x000fe4000bf66270 */
[----:B------:R-:W-:Y:S02]  /*18320*/  ISETP.GE.AND P2, PT, R3, UR4, PT ;  /* 0x0000000403007c0c */ /* 0x000fe4000bf46270 */
[----:B--2---:R-:W-:-:S13]  /*18330*/  ISETP.GE.AND P1, PT, R2, UR4, PT ;  /* 0x0000000402007c0c */ /* 0x004fda000bf26270 */
.L_x_640:
[----:B------:R-:W2:Y:S01]  /*18340*/  LDL R8, [R1+0x28] ;  /* 0x0000280001087983 */ /* 0x000ea20000100800 */
[----:B------:R-:W1:Y:S03]  /*18350*/  LDC R9, c[0x0][0x430] ;  /* 0x00010c00ff097b82 */ /* 0x000e660000000800 */
[----:B0-----:R-:W3:Y:S04]  /*18360*/  LDL R7, [R1+0x2c] ;  /* 0x00002c0001077983 */ /* 0x001ee80000100800 */
[----:B------:R-:W4:Y:S01]  /*18370*/  LDL R6, [R1+0xc] ;  /* 0x00000c0001067983 */ /* 0x000f220000100800 */
[----:B------:R-:W0:Y:S01]  /*18380*/  S2R R2, SR_TID.X ;  /* 0x0000000000027919 */ /* 0x000e220000002100 */
[----:B-1----:R-:W-:-:S13]  /*18390*/  ISETP.NE.AND P0, PT, R9, 0x1, PT ;  /* 0x000000010900780c */ /* 0x002fda0003f05270 */
[----:B------:R-:W1:Y:S01]  /*183a0*/  @P0 LDC R5, c[0x0][0x434] ;  /* 0x00010d00ff050b82 */ /* 0x000e620000000800 */
[----:B0-----:R-:W-:-:S04]  /*183b0*/  LOP3.LUT R3, R2, 0x7f, RZ, 0xc0, !PT ;  /* 0x0000007f02037812 */ /* 0x001fc800078ec0ff */
[----:B------:R-:W-:-:S03]  /*183c0*/  SHF.R.U32.HI R4, RZ, 0x2, R3 ;  /* 0x00000002ff047819 */ /* 0x000fc60000011603 */
[----:B------:R-:W0:Y:S01]  /*183d0*/  @P0 LDC R3, c[0x0][0x438] ;  /* 0x00010e00ff030b82 */ /* 0x000e220000000800 */
[----:B------:R-:W-:Y:S02]  /*183e0*/  IMAD.SHL.U32 R2, R2, 0x20, RZ ;  /* 0x0000002002027824 */ /* 0x000fe400078e00ff */
[----:B------:R-:W-:-:S03]  /*183f0*/  IMAD R4, R0, 0x80, R4 ;  /* 0x0000008000047824 */ /* 0x000fc600078e0204 */
[----:B------:R-:W-:Y:S01]  /*18400*/  LOP3.LUT R2, R2, 0x60, RZ, 0xc0, !PT ;  /* 0x0000006002027812 */ /* 0x000fe200078ec0ff */
[----:B------:R-:W-:Y:S05]  /*18410*/  YIELD ;  /* 0x0000000000007946 */ /* 0x000fea0003800000 */
[----:B------:R-:W-:Y:S01]  /*18420*/  ULDC.64 UR4, c[0x0][0x428] ;  /* 0x00010a0000047ab9 */ /* 0x000fe20000000a00 */
[----:B--2---:R-:W-:-:S05]  /*18430*/  IADD3 R4, R2, R4, R8 ;  /* 0x0000000402047210 */ /* 0x004fca0007ffe008 */
[----:B-1----:R-:W-:-:S04]  /*18440*/  @P0 IMAD.HI.U32 R5, R4, R5, RZ ;  /* 0x0000000504050227 */ /* 0x002fc800078e00ff */
[----:B------:R-:W-:Y:S01]  /*18450*/  IMAD.MOV.U32 R2, RZ, RZ, R4 ;  /* 0x000000ffff027224 */ /* 0x000fe200078e0004 */
[----:B0-----:R-:W-:-:S05]  /*18460*/  @P0 SHF.R.U32.HI R2, RZ, R3, R5 ;  /* 0x00000003ff020219 */ /* 0x001fca0000011605 */
[----:B------:R-:W-:-:S04]  /*18470*/  IMAD.MOV R3, RZ, RZ, -R2 ;  /* 0x000000ffff037224 */ /* 0x000fc800078e0a02 */
[----:B------:R-:W-:Y:S01]  /*18480*/  IMAD R9, R9, R3, R4 ;  /* 0x0000000309097224 */ /* 0x000fe200078e0204 */
[----:B------:R-:W-:Y:S01]  /*18490*/  SHF.R.S32.HI R3, RZ, 0x1f, R2 ;  /* 0x0000001fff037819 */ /* 0x000fe20000011402 */
[----:B---3--:R-:W-:-:S04]  /*184a0*/  IMAD R4, R7, UR4, RZ ;  /* 0x0000000407047c24 */ /* 0x008fc8000f8e02ff */
[C---:B----4-:R-:W-:Y:S02]  /*184b0*/  IMAD R4, R6.reuse, UR5, R4 ;  /* 0x0000000506047c24 */ /* 0x050fe4000f8e0204 */
[----:B------:R-:W-:Y:S01]  /*184c0*/  IMAD.WIDE.U32 R2, R6, UR4, R2 ;  /* 0x0000000406027c25 */ /* 0x000fe2000f8e0002 */
[----:B------:R-:W-:-:S03]  /*184d0*/  ULDC.64 UR4, c[0x0][0x418] ;  /* 0x0001060000047ab9 */ /* 0x000fc60000000a00 */
[----:B------:R-:W-:Y:S01]  /*184e0*/  IMAD.IADD R3, R4, 0x1, R3 ;  /* 0x0000000104037824 */ /* 0x000fe200078e0203 */
[----:B------:R-:W-:-:S04]  /*184f0*/  LEA R4, P0, R2, UR4, 0x2 ;  /* 0x0000000402047c11 */ /* 0x000fc8000f8010ff */
[----:B------:R-:W-:-:S05]  /*18500*/  LEA.HI.X R5, R2, UR5, R3, 0x2, P0 ;  /* 0x0000000502057c11 */ /* 0x000fca00080f1403 */
[----:B------:R-:W2:Y:S01]  /*18510*/  LDG.E R8, desc[UR42][R4.64] ;  /* 0x0000002a04087981 */ /* 0x000ea2000c1e1900 */
[----:B------:R-:W-:-:S04]  /*18520*/  IADD3 R28, R10, 0x1, RZ ;  /* 0x000000010a1c7810 */ /* 0x000fc80007ffe0ff */
[----:B------:R-:W-:-:S04]  /*18530*/  ISETP.NE.AND P0, PT, R28, 0x2, PT ;  /* 0x000000021c00780c */ /* 0x000fc80003f05270 */
[----:B------:R-:W-:-:S04]  /*18540*/  SEL R2, RZ, 0x1, P0 ;  /* 0x00000001ff027807 */ /* 0x000fc80000000000 */
[----:B-----5:R-:W-:Y:S01]  /*18550*/  LOP3.LUT R2, R20, R2, RZ, 0x3c, !PT ;  /* 0x0000000214027212 */ /* 0x020fe200078e3cff */
[----:B------:R-:W-:-:S04]  /*18560*/  IMAD.U32 R6, RZ, RZ, UR38 ;  /* 0x00000026ff067e24 */ /* 0x000fc8000f8e00ff */
[----:B------:R0:W-:Y:S01]  /*18570*/  STL [R1], R2 ;  /* 0x0000000201007387 */ /* 0x0001e20000100800 */
[----:B------:R-:W-:Y:S01]  /*18580*/  ISETP.NE.AND P4, PT, R6, 0x3, PT ;  /* 0x000000030600780c */ /* 0x000fe20003f85270 */
[----:B------:R-:W-:Y:S01]  /*18590*/  IMAD.MOV.U32 R23, RZ, RZ, R0 ;  /* 0x000000ffff177224 */ /* 0x000fe200078e0000 */
[----:B------:R-:W-:Y:S02]  /*185a0*/  SEL R28, R28, RZ, P0 ;  /* 0x000000ff1c1c7207 */ /* 0x000fe40000000000 */
[----:B--2---:R-:W-:-:S09]  /*185b0*/  SHF.R.S32.HI R26, RZ, 0x1f, R8 ;  /* 0x0000001fff1a7819 */ /* 0x004fd20000011408 */
[----:B0-----:R-:W-:Y:S05]  /*185c0*/  @!P4 BRA `(.L_x_628) ;  /* 0x000000000004c947 */ /* 0x001fea0003800000 */
[----:B------:R-:W-:Y:S01]  /*185d0*/  BPT.TRAP 0x1 ;  /* 0x000000040000795c */ /* 0x000fe20000300000 */
.L_x_628:
[----:B------:R-:W-:Y:S01]  /*185e0*/  IMAD R5, R28, 0x8, R16 ;  /* 0x000000081c057824 */ /* 0x000fe200078e0210 */
[----:B------:R-:W-:Y:S01]  /*185f0*/  SHF.L.U32 R0, R2, 0x1f, RZ ;  /* 0x0000001f02007819 */ /* 0x000fe200000006ff */
[----:B------:R-:W-:Y:S03]  /*18600*/  BSSY B1, `(.L_x_629) ;  /* 0x0000003000017945 */ /* 0x000fe60003800000 */
[----:B------:R-:W0:Y:S02]  /*18610*/  SYNCS.PHASECHK.TRANS64.TRYWAIT P0, [R5+URZ+0x2d840], R0 ;  /* 0x02d84000050075a7 */ /* 0x000e24000800017f */
[----:B0-----:R-:W-:Y:S05]  /*18620*/  @!P0 BRA `(.L_x_630) ;  /* 0x0000004400608947 */ /* 0x001fea0003800000 */
.L_x_764:
[----:B------:R-:W-:Y:S05]  /*18630*/  BSYNC B1 ;  /* 0x0000000000017941 */ /* 0x000fea0003800000 */
.L_x_629:
[----:B------:R-:W2:Y:S01]  /*18640*/  LDL R4, [R1+0x10] ;  /* 0x0000100001047983 */ /* 0x000ea20000100800 */
        /* <DEDUP_REMOVED lines=18> */
[----:B------:R-:W-:-:S04]  /*18770*/  LEA R6, P0, R2, UR6, 0x1 ;  /* 0x0000000602067c11 */ /* 0x000fc8000f8008ff */
[----:B------:R-:W-:Y:S01]  /*18780*/  LEA.HI.X R7, R2, UR7, R7, 0x1, P0 ;  /* 0x0000000702077c11 */ /* 0x000fe200080f0c07 */
[----:B--2---:R-:W-:Y:S01]  /*18790*/  IMAD R4, R28, 0x3000, R4 ;  /* 0x000030001c047824 */ /* 0x004fe200078e0204 */
[----:B------:R-:W-:Y:S07]  /*187a0*/  BRA.DIV UR4, `(.L_x_631) ;  /* 0x0000004604147947 */ /* 0x000fee000b800000 */
[----:B------:R-:W0:Y:S01]  /*187b0*/  S2R R3, SR_TID.X ;  /* 0x0000000000037919 */ /* 0x000e220000002100 */
[----:B------:R-:W-:Y:S01]  /*187c0*/  LOP3.LUT P6, RZ, R19, 0x4, RZ, 0xc0, !PT ;  /* 0x0000000413ff7812 */ /* 0x000fe200078cc0ff */
[----:B------:R-:W-:Y:S01]  /*187d0*/  IMAD R4, R4, 0x2, R16 ;  /* 0x0000000204047824 */ /* 0x000fe200078e0210 */
[----:B------:R-:W1:Y:S04]  /*187e0*/  SHFL.IDX PT, R2, R6, RZ, 0x1c1f ;  /* 0x001c1fff06027589 */ /* 0x000e6800000e0000 */
[----:B------:R-:W-:Y:S01]  /*187f0*/  SHFL.IDX PT, R21, R7, 0x2, 0x1c1f ;  /* 0x005c1f0007157f89 */ /* 0x000fe200000e0000 */
[----:B0-----:R-:W-:-:S03]  /*18800*/  SHF.L.U32 R11, R3, 0x3, RZ ;  /* 0x00000003030b7819 */ /* 0x001fc600000006ff */
[----:B------:R-:W0:Y:S01]  /*18810*/  SHFL.IDX PT, R3, R7, RZ, 0x1c1f ;  /* 0x001c1fff07037589 */ /* 0x000e2200000e0000 */
        /* <DEDUP_REMOVED lines=22> */
.L_x_774:
        /* <DEDUP_REMOVED lines=11> */
.L_x_632:
[----:B------:R-:W-:Y:S02]  /*18a30*/  PLOP3.LUT P4, PT, P4, P0, PT, 0xa2, 0x0 ;  /* 0x000000000000781c */ /* 0x000fe40002781472 */
[----:B------:R-:W-:-:S08]  /*18a40*/  @P0 R2UR P4, UR4, R5 ;  /* 0x00000000050402ca */ /* 0x000fd00000080000 */
[----:B------:R-:W-:-:S05]  /*18a50*/  @P0 PLOP3.LUT P0, PT, P4, PT, PT, 0x80, 0x0 ;  /* 0x000000000000081c */ /* 0x000fca000270f070 */
[----:B------:R-:W-:Y:S01]  /*18a60*/  @!P4 SYNCS.ARRIVE.TRANS64.RED.A0T1 RZ, [UR4+0x2d830], RZ ;  /* 0x02d830ffffffc9a7 */ /* 0x000fe20008200404 */
[----:B------:R-:W-:Y:S07]  /*18a70*/  @!P4 ARRIVES.LDGSTSBAR.64.TRANSCNT [UR4+0x2d830] ;  /* 0x02d83000ff00c9b0 */ /* 0x000fee0008000a84 */
[----:B------:R-:W-:Y:S05]  /*18a80*/  @P0 BRA.U.ANY `(.L_x_632) ;  /* 0xfffffffd00e80947 */ /* 0x000fea000393ffff */
[----:B------:R-:W-:Y:S01]  /*18a90*/  NOP ;  /* 0x0000000000007918 */ /* 0x000fe20000000000 */
[----:B-1----:R-:W-:-:S05]  /*18aa0*/  IMAD.U32 R2, RZ, RZ, UR38 ;  /* 0x00000026ff027e24 */ /* 0x002fca000f8e00ff */
[----:B------:R-:W-:-:S13]  /*18ab0*/  ISETP.NE.AND P5, PT, R2, 0x3, PT ;  /* 0x000000030200780c */ /* 0x000fda0003fa5270 */
[----:B------:R-:W-:Y:S05]  /*18ac0*/  @!P5 BRA `(.L_x_633) ;  /* 0x000000000004d947 */ /* 0x000fea0003800000 */
[----:B------:R-:W-:Y:S01]  /*18ad0*/  BPT.TRAP 0x1 ;  /* 0x000000040000795c */ /* 0x000fe20000300000 */
.L_x_633:
[----:B------:R1:W-:Y:S01]  /*18ae0*/  SYNCS.ARRIVE.TRANS64.A1T0 RZ, [R5+URZ+0x2d830], RZ ;  /* 0x02d830ff05ff79a7 */ /* 0x0003e2000810003f */
[----:B------:R-:W-:Y:S05]  /*18af0*/  @!P5 BRA `(.L_x_634) ;  /* 0x000000000004d947 */ /* 0x000fea0003800000 */
[----:B------:R-:W-:Y:S01]  /*18b00*/  BPT.TRAP 0x1 ;  /* 0x000000040000795c */ /* 0x000fe20000300000 */
.L_x_634:
[----:B------:R-:W-:Y:S01]  /*18b10*/  SHF.L.U32 R2, R20, 0x1f, RZ ;  /* 0x0000001f14027819 */ /* 0x000fe200000006ff */
[----:B-1----:R-:W-:Y:S01]  /*18b20*/  IMAD R5, R10, 0x8, R16 ;  /* 0x000000080a057824 */ /* 0x002fe200078e0210 */
[----:B------:R-:W-:Y:S03]  /*18b30*/  BSSY B1, `(.L_x_635) ;  /* 0x0000003000017945 */ /* 0x000fe60003800000 */
[----:B------:R-:W1:Y:S02]  /*18b40*/  SYNCS.PHASECHK.TRANS64.TRYWAIT P0, [R5+URZ+0x2d860], R2 ;  /* 0x02d86002050075a7 */ /* 0x000e64000800017f */
[----:B-1----:R-:W-:Y:S05]  /*18b50*/  @!P0 BRA `(.L_x_636) ;  /* 0x00000044007c8947 */ /* 0x002fea0003800000 */
.L_x_775:
[----:B------:R-:W-:Y:S05]  /*18b60*/  BSYNC B1 ;  /* 0x0000000000017941 */ /* 0x000fea0003800000 */
.L_x_635:
[----:B0-----:R-:W2:Y:S04]  /*18b70*/  LDL R7, [R1+0x20] ;  /* 0x0000200001077983 */ /* 0x001ea80000100800 */
[----:B------:R-:W2:Y:S04]  /*18b80*/  LDL.LU R6, [R1+0x8] ;  /* 0x0000080001067983 */ /* 0x000ea80000300800 */
[----:B------:R-:W3:Y:S01]  /*18b90*/  LDL R4, [R1+0x10] ;  /* 0x0000100001047983 */ /* 0x000ee20000100800 */
[----:B------:R-:W0:Y:S01]  /*18ba0*/  S2R R3, SR_TID.X ;  /* 0x0000000000037919 */ /* 0x000e220000002100 */
[----:B------:R-:W-:Y:S01]  /*18bb0*/  UMOV UR4, 0xffffffff ;  /* 0xffffffff00047882 */ /* 0x000fe20000000000 */
[----:B0-----:R-:W-:-:S04]  /*18bc0*/  LOP3.LUT R3, R3, 0x7f, RZ, 0xc0, !PT ;  /* 0x0000007f03037812 */ /* 0x001fc800078ec0ff */
[----:B------:R-:W-:Y:S01]  /*18bd0*/  SHF.R.U32.HI R3, RZ, 0x2, R3 ;  /* 0x00000002ff037819 */ /* 0x000fe20000011603 */
[----:B--2---:R-:W-:Y:S02]  /*18be0*/  IMAD R6, R6, -0x80, R7 ;  /* 0xffffff8006067824 */ /* 0x004fe400078e0207 */
[----:B---3--:R-:W-:Y:S02]  /*18bf0*/  IMAD R4, R10, 0x3000, R4 ;  /* 0x000030000a047824 */ /* 0x008fe400078e0204 */
        /* <DEDUP_REMOVED lines=16> */
[----:B0-----:R-:W-:-:S04]  /*18d00*/  IADD3 R2, P0, R2, R0, RZ ;  /* 0x0000000002027210 */ /* 0x001fc80007f1e0ff */
[----:B-1----:R-:W-:Y:S02]  /*18d10*/  IADD3.X R3, RZ, R3, RZ, P0, !PT ;  /* 0x00000003ff037210 */ /* 0x002fe400007fe4ff */
        /* <DEDUP_REMOVED lines=18> */
.L_x_785:
        /* <DEDUP_REMOVED lines=29> */
.L_x_638:
[----:B------:R-:W-:Y:S02]  /*19010*/  PLOP3.LUT P4, PT, P4, P0, PT, 0xa2, 0x0 ;  /* 0x000000000000781c */ /* 0x000fe40002781472 */
[----:B------:R-:W-:-:S08]  /*19020*/  @P0 R2UR P4, UR4, R5 ;  /* 0x00000000050402ca */ /* 0x000fd00000080000 */
[----:B------:R-:W-:-:S05]  /*19030*/  @P0 PLOP3.LUT P0, PT, P4, PT, PT, 0x80, 0x0 ;  /* 0x000000000000081c */ /* 0x000fca000270f070 */
[----:B------:R-:W-:Y:S01]  /*19040*/  @!P4 SYNCS.ARRIVE.TRANS64.RED.A0T1 RZ, [UR4+0x2d850], RZ ;  /* 0x02d850ffffffc9a7 */ /* 0x000fe20008200404 */
[----:B------:R-:W-:Y:S07]  /*19050*/  @!P4 ARRIVES.LDGSTSBAR.64.TRANSCNT [UR4+0x2d850] ;  /* 0x02d85000ff00c9b0 */ /* 0x000fee0008000a84 */
[----:B------:R-:W-:Y:S05]  /*19060*/  @P0 BRA.U.ANY `(.L_x_638) ;  /* 0xfffffffd00e80947 */ /* 0x000fea000393ffff */
[----:B------:R-:W-:Y:S01]  /*19070*/  NOP ;  /* 0x0000000000007918 */ /* 0x000fe20000000000 */
[----:B------:R-:W-:Y:S01]  /*19080*/  IMAD.U32 R2, RZ, RZ, UR38 ;  /* 0x00000026ff027e24 */ /* 0x000fe2000f8e00ff */
[----:B------:R-:W-:-:S04]  /*19090*/  MOV R22, R0 ;  /* 0x0000000000167202 */ /* 0x000fc80000000f00 */
[----:B------:R-:W-:-:S13]  /*190a0*/  ISETP.NE.AND P5, PT, R2, 0x3, PT ;  /* 0x000000030200780c */ /* 0x000fda0003fa5270 */
[----:B------:R-:W-:Y:S05]  /*190b0*/  @!P5 BRA `(.L_x_639) ;  /* 0x000000000004d947 */ /* 0x000fea0003800000 */
[----:B------:R-:W-:Y:S01]  /*190c0*/  BPT.TRAP 0x1 ;  /* 0x000000040000795c */ /* 0x000fe20000300000 */
.L_x_639:
[----:B------:R-:W2:Y:S01]  /*190d0*/  LDL R2, [R1+0x24] ;  /* 0x0000240001027983 */ /* 0x000ea20000100800 */
[----:B------:R1:W-:Y:S01]  /*190e0*/  SYNCS.ARRIVE.TRANS64.A1T0 RZ, [R5+URZ+0x2d850], RZ ;  /* 0x02d850ff05ff79a7 */ /* 0x0003e2000810003f */
[----:B------:R-:W-:Y:S02]  /*190f0*/  VIADD R0, R23, 0xffffffff ;  /* 0xffffffff17007836 */ /* 0x000fe40000000000 */
[----:B------:R1:W5:Y:S01]  /*19100*/  LDL R20, [R1] ;  /* 0x0000000001147983 */ /* 0x0003620000100800 */
[----:B------:R-:W-:-:S03]  /*19110*/  IMAD.MOV.U32 R10, RZ, RZ, R28 ;  /* 0x000000ffff0a7224 */ /* 0x000fc600078e001c */
[----:B------:R1:W-:Y:S01]  /*19120*/  STL [R1+0x8], R23 ;  /* 0x0000081701007387 */ /* 0x0003e20000100800 */
[----:B--2---:R-:W-:-:S13]  /*19130*/  ISETP.GT.AND P0, PT, R23, R2, PT ;  /* 0x000000021700720c */ /* 0x004fda0003f04270 */
[----:B-1----:R-:W-:Y:S05]  /*19140*/  @P0 BRA `(.L_x_640) ;  /* 0xfffffff0007c0947 */ /* 0x002fea000383ffff */
.L_x_627:
[----:B------:R-:W-:Y:S05]  /*19150*/  BSYNC B0 ;  /* 0x0000000000007941 */ /* 0x000fea0003800000 */
.L_x_626:
[----:B------:R-:W1:Y:S01]  /*19160*/  S2R R2, SR_TID.X ;  /* 0x0000000000027919 */ /* 0x000e620000002100 */
[----:B------:R-:W-:Y:S01]  /*19170*/  BSSY B0, `(.L_x_641) ;  /* 0x0000010000007945 */ /* 0x000fe20003800000 */
[----:B-1----:R-:W-:-:S04]  /*19180*/  LOP3.LUT R2, R2, 0x7f, RZ, 0xc0, !PT ;  /* 0x0000007f02027812 */ /* 0x002fc800078ec0ff */
[----:B------:R-:W-:-:S13]  /*19190*/  ISETP.NE.AND P0, PT, R2, RZ, PT ;  /* 0x000000ff0200720c */ /* 0x000fda0003f05270 */
[----:B------:R-:W-:Y:S05]  /*191a0*/  @P0 BRA `(.L_x_642) ;  /* 0x0000000000300947 */ /* 0x000fea0003800000 */
[----:B------:R-:W1:Y:S01]  /*191b0*/  S2R R5, SR_LANEID ;  /* 0x0000000000057919 */ /* 0x000e620000000000 */
[----:B------:R-:W-:Y:S01]  /*191c0*/  VOTEU.ANY UR4, UPT, PT ;  /* 0x0000000000047886 */ /* 0x000fe200038e0100 */
[----:B------:R-:W2:Y:S01]  /*191d0*/  LDC.64 R2, c[0x0][0xc60] ;  /* 0x00031800ff027b82 */ /* 0x000ea20000000a00 */
[----:B------:R-:W1:Y:S02]  /*191e0*/  FLO.U32 R0, UR4 ;  /* 0x0000000400007d00 */ /* 0x000e6400080e0000 */
[----:B-1----:R-:W-:-:S06]  /*191f0*/  ISETP.EQ.U32.AND P0, PT, R0, R5, PT ;  /* 0x000000050000720c */ /* 0x002fcc0003f02070 */
[----:B------:R-:W2:Y:S07]  /*19200*/  POPC R5, UR4 ;  /* 0x0000000400057d09 */ /* 0x000eae0008000000 */
[----:B--2---:R-:W2:Y:S01]  /*19210*/  @P0 ATOMG.E.ADD.STRONG.GPU PT, R3, desc[UR42][R2.64], R5 ;  /* 0x00000005020309a8 */ /* 0x004ea200081ee1ea */
[----:B------:R-:W1:Y:S02]  /*19220*/  S2R R4, SR_LTMASK ;  /* 0x0000000000047919 */ /* 0x000e640000003900 */
[----:B-1----:R-:W-:-:S04]  /*19230*/  LOP3.LUT R4, R4, UR4, RZ, 0xc0, !PT ;  /* 0x0000000404047c12 */ /* 0x002fc8000f8ec0ff */
[----:B0-----:R-:W0:Y:S01]  /*19240*/  POPC R7, R4 ;  /* 0x0000000400077309 */ /* 0x001e220000000000 */
[----:B--2---:R-:W0:Y:S02]  /*19250*/  SHFL.IDX PT, R0, R3, R0, 0x1f ;  /* 0x00001f0003007589 */ /* 0x004e2400000e0000 */
[----:B0-----:R-:W-:-:S07]  /*19260*/  IADD3 R24, R0, UR37, R7 ;  /* 0x0000002500187c10 */ /* 0x001fce000fffe007 */
.L_x_642:
[----:B------:R-:W-:Y:S05]  /*19270*/  BSYNC B0 ;  /* 0x0000000000007941 */ /* 0x000fea0003800000 */
.L_x_641:
[----:B------:R-:W-:-:S05]  /*19280*/  IMAD.U32 R0, RZ, RZ, UR38 ;  /* 0x00000026ff007e24 */ /* 0x000fca000f8e00ff */
[----:B------:R-:W-:-:S13]  /*19290*/  ISETP.NE.AND P0, PT, R0, 0x3, PT ;  /* 0x000000030000780c */ /* 0x000fda0003f05270 */
[----:B------:R-:W-:Y:S05]  /*192a0*/  @!P0 BRA `(.L_x_643) ;  /* 0x0000000000048947 */ /* 0x000fea0003800000 */
[----:B------:R-:W-:Y:S01]  /*192b0*/  BPT.TRAP 0x1 ;  /* 0x000000040000795c */ /* 0x000fe20000300000 */
.L_x_643:
[----:B------:R-:W2:Y:S04]  /*192c0*/  LDL R3, [R1] ;  /* 0x0000000001037983 */ /* 0x000ea80000100800 */
[----:B------:R-:W3:Y:S01]  /*192d0*/  LDL.LU R2, [R1+0x20] ;  /* 0x0000200001027983 */ /* 0x000ee20000300800 */
[----:B------:R-:W-:Y:S01]  /*192e0*/  IMAD R0, R28, 0x8, R16 ;  /* 0x000000081c007824 */ /* 0x000fe200078e0210 */
[----:B------:R-:W-:Y:S01]  /*192f0*/  BSSY B0, `(.L_x_644) ;  /* 0x0000005000007945 */ /* 0x000fe20003800000 */
[----:B--2---:R-:W-:-:S04]  /*19300*/  SHF.L.U32 R3, R3, 0x1f, RZ ;  /* 0x0000001f03037819 */ /* 0x004fc800000006ff */
[----:B------:R-:W1:Y:S01]  /*19310*/  SYNCS.PHASECHK.TRANS64.TRYWAIT P0, [R0+URZ+0x2d860], R3 ;  /* 0x02d86003000075a7 */ /* 0x000e62000800017f */
[----:B---3--:R-:W-:Y:S01]  /*19320*/  IMAD R6, R23, -0x80, R2 ;  /* 0xffffff8017067824 */ /* 0x008fe200078e0202 */
[----:B-1----:R-:W-:Y:S06]  /*19330*/  @!P0 BRA `(.L_x_645) ;  /* 0x0000004000fc8947 */ /* 0x002fec0003800000 */
.L_x_786:
[----:B------:R-:W-:Y:S05]  /*19340*/  BSYNC B0 ;  /* 0x0000000000007941 */ /* 0x000fea0003800000 */
.L_x_644:
[----:B------:R-:W2:Y:S02]  /*19350*/  S2R R2, SR_TID.X ;  /* 0x0000000000027919 */ /* 0x000ea40000002100 */
[----:B--2---:R-:W-:-:S04]  /*19360*/  LOP3.LUT R2, R2, 0x7f, RZ, 0xc0, !PT ;  /* 0x0000007f02027812 */ /* 0x004fc800078ec0ff */
[----:B------:R-:W-:Y:S02]  /*19370*/  SHF.R.U32.HI R4, RZ, 0x2, R2 ;  /* 0x00000002ff047819 */ /* 0x000fe40000011602 */
[----:B------:R-:W2:Y:S01]  /*19380*/  LDL R2, [R1+0x10] ;  /* 0x0000100001027983 */ /* 0x000ea20000100800 */
[----:B------:R-:W-:Y:S02]  /*19390*/  UMOV UR4, 0xffffffff ;  /* 0xffffffff00047882 */ /* 0x000fe40000000000 */
[----:B------:R-:W-:Y:S02]  /*193a0*/  IMAD.IADD R6, R6, 0x1, -R4 ;  /* 0x0000000106067824 */ /* 0x000fe400078e0a04 */
[----:B--2---:R-:W-:Y:S01]  /*193b0*/  IMAD R4, R28, 0x3000, R2 ;  /* 0x000030001c047824 */ /* 0x004fe200078e0202 */
[----:B------:R-:W-:Y:S06]  /*193c0*/  BRA.DIV UR4, `(.L_x_646) ;  /* 0x0000004204ec7947 */ /* 0x000fec000b800000 */
[----:B------:R-:W0:Y:S01]  /*193d0*/  S2R R2, SR_TID.X ;  /* 0x0000000000027919 */ /* 0x000e220000002100 */
[----:B------:R-:W-:Y:S01]  /*193e0*/  ULDC UR4, c[0x0][0x2f4] ;  /* 0x0000bd0000047ab9 */ /* 0x000fe20000000800 */
[----:B------:R-:W-:Y:S01]  /*193f0*/  IMAD R4, R4, 0x2, R16 ;  /* 0x0000000204047824 */ /* 0x000fe200078e0210 */
[----:B------:R-:W2:Y:S04]  /*19400*/  SHFL.IDX PT, R14, R18, RZ, 0x1c1f ;  /* 0x001c1fff120e7589 */ /* 0x000ea800000e0000 */
[----:B-1----:R-:W1:Y:S01]  /*19410*/  SHFL.IDX PT, R3, R22, RZ, 0x1c1f ;  /* 0x001c1fff16037589 */ /* 0x002e6200000e0000 */
[----:B0-----:R-:W-:-:S04]  /*19420*/  SHF.L.U32 R7, R2, 0x3, RZ ;  /* 0x0000000302077819 */ /* 0x001fc800000006ff */
        /* <DEDUP_REMOVED lines=37> */
.L_x_796:
[C---:B------:R-:W-:Y:S02]  /*19680*/  ISETP.LT.OR P2, PT, R6.reuse, 0x61, P2 ;  /* 0x000000610600780c */ /* 0x040fe40001741670 */
[C---:B------:R-:W-:Y:S02]  /*19690*/  ISETP.LT.OR P1, PT, R6.reuse, 0x61, P1 ;  /* 0x000000610600780c */ /* 0x040fe40000f21670 */
[----:B------:R-:W-:Y:S02]  /*196a0*/  ISETP.LT.OR P0, PT, R6, 0x61, P0 ;  /* 0x000000610600780c */ /* 0x000fe40000701670 */
[----:B--2---:R-:W-:-:S04]  /*196b0*/  IADD3 R2, P3, R14, R5, RZ ;  /* 0x000000050e027210 */ /* 0x004fc80007f7e0ff */
[----:B------:R-:W-:-:S05]  /*196c0*/  IADD3.X R3, RZ, R22, RZ, P3, !PT ;  /* 0x00000016ff037210 */ /* 0x000fca0001ffe4ff */
        /* <DEDUP_REMOVED lines=8> */
.L_x_647:
[----:B------:R-:W-:Y:S02]  /*19750*/  PLOP3.LUT P1, PT, P1, P0, PT, 0xa2, 0x0 ;  /* 0x000000000000781c */ /* 0x000fe40000f21472 */
[----:B------:R-:W-:-:S08]  /*19760*/  @P0 R2UR P1, UR4, R0 ;  /* 0x00000000000402ca */ /* 0x000fd00000020000 */
[----:B------:R-:W-:-:S05]  /*19770*/  @P0 PLOP3.LUT P0, PT, P1, PT, PT, 0x80, 0x0 ;  /* 0x000000000000081c */ /* 0x000fca0000f0f070 */
[----:B------:R-:W-:Y:S01]  /*19780*/  @!P1 SYNCS.ARRIVE.TRANS64.RED.A0T1 RZ, [UR4+0x2d850], RZ ;  /* 0x02d850ffffff99a7 */ /* 0x000fe20008200404 */
[----:B------:R-:W-:Y:S07]  /*19790*/  @!P1 ARRIVES.LDGSTSBAR.64.TRANSCNT [UR4+0x2d850] ;  /* 0x02d85000ff0099b0 */ /* 0x000fee0008000a84 */
[----:B------:R-:W-:Y:S05]  /*197a0*/  @P0 BRA.U.ANY `(.L_x_647) ;  /* 0xfffffffd00e80947 */ /* 0x000fea000393ffff */
[----:B------:R-:W-:Y:S01]  /*197b0*/  NOP ;  /* 0x0000000000007918 */ /* 0x000fe20000000000 */
[----:B0-----:R-:W-:-:S05]  /*197c0*/  IMAD.U32 R2, RZ, RZ, UR38 ;  /* 0x00000026ff027e24 */ /* 0x001fca000f8e00ff */
[----:B------:R-:W-:-:S13]  /*197d0*/  ISETP.NE.AND P2, PT, R2, 0x3, PT ;  /* 0x000000030200780c */ /* 0x000fda0003f45270 */
[----:B------:R-:W-:Y:S05]  /*197e0*/  @!P2 BRA `(.L_x_648) ;  /* 0x000000000004a947 */ /* 0x000fea0003800000 */
[----:B------:R-:W-:Y:S01]  /*197f0*/  BPT.TRAP 0x1 ;  /* 0x000000040000795c */ /* 0x000fe20000300000 */
.L_x_648:
[----:B------:R-:W2:Y:S01]  /*19800*/  LDL.LU R2, [R1] ;  /* 0x0000000001027983 */ /* 0x000ea20000300800 */
[----:B------:R-:W-:Y:S01]  /*19810*/  VIADD R28, R28, 0x1 ;  /* 0x000000011c1c7836 */ /* 0x000fe20000000000 */
[----:B------:R0:W-:Y:S04]  /*19820*/  SYNCS.ARRIVE.TRANS64.A1T0 RZ, [R0+URZ+0x2d850], RZ ;  /* 0x02d850ff00ff79a7 */ /* 0x0001e8000810003f */
[----:B------:R-:W-:-:S04]  /*19830*/  ISETP.NE.AND P0, PT, R28, 0x2, PT ;  /* 0x000000021c00780c */ /* 0x000fc80003f05270 */
[----:B0-----:R-:W-:Y:S02]  /*19840*/  SEL R0, RZ, 0x1, P0 ;  /* 0x00000001ff007807 */ /* 0x001fe40000000000 */
[----:B------:R-:W-:Y:S02]  /*19850*/  SEL R28, R28, RZ, P0 ;  /* 0x000000ff1c1c7207 */ /* 0x000fe40000000000 */
[----:B--2---:R-:W-:-:S05]  /*19860*/  LOP3.LUT R2, R2, R0, RZ, 0x3c, !PT ;  /* 0x0000000002027212 */ /* 0x004fca00078e3cff */
[----:B------:R0:W-:Y:S02]  /*19870*/  STL [R1], R2 ;  /* 0x0000000201007387 */ /* 0x0001e40000100800 */
.L_x_607:
[----:B------:R-:W-:Y:S05]  /*19880*/  BSYNC B7 ;  /* 0x0000000000077941 */ /* 0x000fea0003800000 */
.L_x_605:
[----:B------:R-:W-:-:S13]  /*19890*/  LOP3.LUT P0, RZ, R19, 0x10, RZ, 0xc0, !PT ;  /* 0x0000001013ff7812 */ /* 0x000fda000780c0ff */
[----:B------:R-:W-:Y:S05]  /*198a0*/  @!P0 BRA `(.L_x_649) ;  /* 0x0000000000248947 */ /* 0x000fea0003800000 */
[----:B------:R-:W-:Y:S05]  /*198b0*/  WARPSYNC.ALL ;  /* 0x0000000000007948 */ /* 0x000fea0003800000 */
[----:B------:R-:W3:Y:S08]  /*198c0*/  S2UR UR5, SR_CgaCtaId ;  /* 0x00000000000579c3 */ /* 0x000ef00000008800 */
[----:B------:R-:W-:Y:S06]  /*198d0*/  BAR.SYNC.DEFER_BLOCKING 0x5, 0x200 ;  /* 0x0148000000007b1d */ /* 0x000fec0000010000 */
[----:B------:R-:W-:-:S02]  /*198e0*/  UMOV UR4, 0x400 ;  /* 0x0000040000047882 */ /* 0x000fc40000000000 */
[----:B---3--:R-:W-:-:S06]  /*198f0*/  ULEA UR4, UR5, UR4, 0x18 ;  /* 0x0000000405047291 */ /* 0x008fcc000f8ec03f */
[----:B------:R-:W-:-:S05]  /*19900*/  IMAD.U32 R16, RZ, RZ, UR4 ;  /* 0x00000004ff107e24 */ /* 0x000fca000f8e00ff */
[----:B------:R3:W4:Y:S01]  /*19910*/  LDS.128 R24, [R16+0x2d8d0] ;  /* 0x02d8d00010187984 */ /* 0x0007220000000c00 */
[----:B------:R-:W-:Y:S06]  /*19920*/  BAR.ARV 0x4, 0x200 ;  /* 0x0108000000007b1d */ /* 0x000fec0000002000 */
[----:B------:R-:W-:Y:S05]  /*19930*/  BRA `(.L_x_650) ;  /* 0x0000000800d07947 */ /* 0x000fea0003800000 */
.L_x_649:
[----:B------:R-:W2:Y:S01]  /*19940*/  S2R R0, SR_TID.X ;  /* 0x0000000000007919 */ /* 0x000ea20000002100 */
[----:B------:R-:W-:Y:S01]  /*19950*/  UMOV UR4, 0xffffffff ;  /* 0xffffffff00047882 */ /* 0x000fe20000000000 */
[----:B--2---:R-:W-:-:S04]  /*19960*/  LOP3.LUT R8, R0, 0x1f, RZ, 0xc0, !PT ;  /* 0x0000001f00087812 */ /* 0x004fc800078ec0ff */
[----:B------:R-:W-:Y:S01]  /*19970*/  ISETP.NE.AND P0, PT, R8, 0x1f, PT ;  /* 0x0000001f0800780c */ /* 0x000fe20003f05270 */
[----:B------:R-:W-:-:S12]  /*19980*/  BRA.DIV UR4, `(.L_x_651) ;  /* 0x0000004204ec7947 */ /* 0x000fd8000b800000 */
[----:B-1----:R-:W-:Y:S01]  /*19990*/  IMAD.IADD R9, R27, 0x1, R8 ;  /* 0x000000011b097824 */ /* 0x002fe200078e0208 */
[----:B------:R-:W-:-:S04]  /*199a0*/  ULDC UR4, c[0x0][0xc3c] ;  /* 0x00030f0000047ab9 */ /* 0x000fc80000000800 */
[----:B------:R-:W-:-:S13]  /*199b0*/  ISETP.GE.OR P1, PT, R9, UR4, !P0 ;  /* 0x0000000409007c0c */ /* 0x000fda000c726670 */
[----:B0-----:R-:W0:Y:S08]  /*199c0*/  @!P1 LDC.64 R2, c[0x0][0xc80] ;  /* 0x00032000ff029b82 */ /* 0x001e300000000a00 */
        /* <DEDUP_REMOVED lines=12> */
[----:B0-----:R-:W-:Y:S01]  /*19a90*/  IMAD.MOV.U32 R24, RZ, RZ, RZ ;  /* 0x000000ffff187224 */ /* 0x001fe200078e00ff */
[----:B--2---:R-:W-:Y:S01]  /*19aa0*/  @!P1 MOV R4, R7 ;  /* 0x0000000700049202 */ /* 0x004fe20000000f00 */
[----:B------:R-:W-:-:S02]  /*19ab0*/  IMAD.MOV.U32 R7, RZ, RZ, RZ ;  /* 0x000000ffff077224 */ /* 0x000fc400078e00ff */
        /* <DEDUP_REMOVED lines=13> */
[----:B0-----:R-:W-:-:S04]  /*19b90*/  SEL R14, R14, RZ, P4 ;  /* 0x000000ff0e0e7207 */ /* 0x001fc80002000000 */
[----:B------:R-:W-:-:S05]  /*19ba0*/  IADD3 R5, R3, R14, RZ ;  /* 0x0000000e03057210 */ /* 0x000fca0007ffe0ff */
[----:B------:R-:W0:Y:S02]  /*19bb0*/  SHFL.UP PT, R14, R5, 0x10, RZ ;  /* 0x06000000050e7989 */ /* 0x000e2400000e00ff */
[----:B0-----:R-:W-:-:S05]  /*19bc0*/  SEL R14, R14, RZ, P5 ;  /* 0x000000ff0e0e7207 */ /* 0x001fca0002800000 */
[----:B------:R-:W-:-:S05]  /*19bd0*/  IMAD.IADD R2, R5, 0x1, R14 ;  /* 0x0000000105027824 */ /* 0x000fca00078e020e */
[----:B------:R0:W1:Y:S02]  /*19be0*/  SHFL.IDX PT, R14, R2, 0x1f, 0x1f ;  /* 0x03e01f00020e7f89 */ /* 0x00006400000e0000 */
.L_x_806:
[----:B------:R-:W-:Y:S02]  /*19bf0*/  ULDC UR4, c[0x0][0xc38] ;  /* 0x00030e0000047ab9 */ /* 0x000fe40000000800 */
[----:B------:R-:W-:-:S04]  /*19c00*/  IMAD.U32 R3, RZ, RZ, UR4 ;  /* 0x00000004ff037e24 */ /* 0x000fc8000f8e00ff */
[----:B-1----:R-:W-:-:S04]  /*19c10*/  IMAD R5, R14, R3, RZ ;  /* 0x000000030e057224 */ /* 0x002fc800078e02ff */
[----:B------:R-:W-:-:S05]  /*19c20*/  IMAD.IADD R6, R6, 0x1, R5 ;  /* 0x0000000106067824 */ /* 0x000fca00078e0205 */
[----:B------:R-:W-:-:S13]  /*19c30*/  ISETP.GT.AND P6, PT, R6, R0, PT ;  /* 0x000000000600720c */ /* 0x000fda0003fc4270 */
[----:B------:R-:W-:Y:S05]  /*19c40*/  @P6 BRA `(.L_x_652) ;  /* 0x0000000000a46947 */ /* 0x000fea0003800000 */
.L_x_655:
[----:B0-----:R-:W0:Y:S01]  /*19c50*/  LDC R2, c[0x0][0xc3c] ;  /* 0x00030f00ff027b82 */ /* 0x001e220000000800 */
[----:B------:R-:W-:-:S05]  /*19c60*/  VIADD R27, R27, 0x1f ;  /* 0x0000001f1b1b7836 */ /* 0x000fca0000000000 */
[----:B0-----:R-:W-:-:S13]  /*19c70*/  ISETP.GE.AND P6, PT, R27, R2, PT ;  /* 0x000000021b00720c */ /* 0x001fda0003fc6270 */
[----:B------:R-:W-:Y:S05]  /*19c80*/  @P6 BRA `(.L_x_653) ;  /* 0x0000000400b86947 */ /* 0x000fea0003800000 */
[----:B------:R-:W0:Y:S01]  /*19c90*/  S2R R3, SR_TID.X ;  /* 0x0000000000037919 */ /* 0x000e220000002100 */
[----:B------:R-:W-:Y:S01]  /*19ca0*/  IMAD.MOV.U32 R4, RZ, RZ, RZ ;  /* 0x000000ffff047224 */ /* 0x000fe200078e00ff */
[----:B0-----:R-:W-:-:S04]  /*19cb0*/  LOP3.LUT R3, R3, 0x1f, RZ, 0xc0, !PT ;  /* 0x0000001f03037812 */ /* 0x001fc800078ec0ff */
[----:B------:R-:W-:-:S04]  /*19cc0*/  IADD3 R5, R27, R3, RZ ;  /* 0x000000031b057210 */ /* 0x000fc80007ffe0ff */
        /* <DEDUP_REMOVED lines=27> */
.L_x_814:
[----:B------:R-:W-:Y:S02]  /*19e80*/  ULDC UR4, c[0x0][0xc38] ;  /* 0x00030e0000047ab9 */ /* 0x000fe40000000800 */
[----:B------:R-:W-:-:S04]  /*19e90*/  IMAD.U32 R3, RZ, RZ, UR4 ;  /* 0x00000004ff037e24 */ /* 0x000fc8000f8e00ff */
[----:B-1----:R-:W-:-:S04]  /*19ea0*/  IMAD R5, R14, R3, RZ ;  /* 0x000000030e057224 */ /* 0x002fc800078e02ff */
[----:B------:R-:W-:-:S05]  /*19eb0*/  IMAD.IADD R6, R5, 0x1, R6 ;  /* 0x0000000105067824 */ /* 0x000fca00078e0206 */
[----:B------:R-:W-:-:S13]  /*19ec0*/  ISETP.GT.AND P6, PT, R6, R0, PT ;  /* 0x000000000600720c */ /* 0x000fda0003fc4270 */
[----:B------:R-:W-:Y:S05]  /*19ed0*/  @!P6 BRA `(.L_x_655) ;  /* 0xfffffffc005ce947 */ /* 0x000fea000383ffff */
.L_x_652:
        /* <DEDUP_REMOVED lines=9> */
.L_x_819:
[----:B------:R-:W-:-:S13]  /*19f70*/  ISETP.NE.AND P0, PT, R6, RZ, PT ;  /* 0x000000ff0600720c */ /* 0x000fda0003f05270 */
[----:B------:R-:W-:Y:S05]  /*19f80*/  @!P0 BRA `(.L_x_657) ;  /* 0x0000000000108947 */ /* 0x000fea0003800000 */
[----:B------:R-:W-:Y:S01]  /*19f90*/  UMOV UR4, 0xffffffff ;  /* 0xffffffff00047882 */ /* 0x000fe20000000000 */
[----:B------:R-:W-:Y:S02]  /*19fa0*/  VIADD R12, R5, 0xffffffff ;  /* 0xffffffff050c7836 */ /* 0x000fe40000000000 */
[----:B------:R-:W-:Y:S05]  /*19fb0*/  BRA.DIV UR4, `(.L_x_658) ;  /* 0x0000004604b07947 */ /* 0x000fea000b800000 */
[----:B------:R4:W0:Y:S02]  /*19fc0*/  SHFL.IDX PT, R24, R2, R12, 0x1f ;  /* 0x00001f0c02187589 */ /* 0x00082400000e0000 */
.L_x_657:
        /* <DEDUP_REMOVED lines=9> */
[----:B0-----:R-:W-:-:S06]  /*1a060*/  IADD3 R9, R6, 0xffffffe, RZ ;  /* 0x0ffffffe06097810 */ /* 0x001fcc0007ffe0ff */
        /* <DEDUP_REMOVED lines=17> */
[----:B0-----:R-:W-:-:S02]  /*1a180*/  IADD3 R9, R8, 0xffffffe, RZ ;  /* 0x0ffffffe08097810 */ /* 0x001fc40007ffe0ff */
[----:B------:R-:W-:-:S04]  /*1a190*/  IABS R8, R7 ;  /* 0x0000000700087213 */ /* 0x000fc80000000000 */
[----:B------:R-:W0:Y:S01]  /*1a1a0*/  F2I.FTZ.U32.TRUNC.NTZ R3, R9 ;  /* 0x0000000900037305 */ /* 0x000e22000021f000 */
[----:B------:R-:W-:Y:S01]  /*1a1b0*/  IADD3 R8, RZ, -R8, RZ ;  /* 0x80000008ff087210 */ /* 0x000fe20007ffe0ff */
        /* <DEDUP_REMOVED lines=19> */
[----:B------:R-:W-:-:S06]  /*1a2f0*/  @P0 VIADD R2, R2, 0x1 ;  /* 0x0000000102020836 */ /* 0x000fcc0000000000 */
[----:B------:R-:W-:Y:S01]  /*1a300*/  @!P2 IMAD.MOV R2, RZ, RZ, -R2 ;  /* 0x000000ffff02a224 */ /* 0x000fe200078e0a02 */
[----:B------:R-:W-:-:S05]  /*1a310*/  @!P1 LOP3.LUT R2, RZ, R7, RZ, 0x33, !PT ;  /* 0x00000007ff029212 */ /* 0x000fca00078e33ff */
[----:B------:R-:W-:-:S04]  /*1a320*/  IMAD.MOV R0, RZ, RZ, -R2 ;  /* 0x000000ffff007224 */ /* 0x000fc800078e0a02 */
[C---:B------:R-:W-:Y:S01]  /*1a330*/  IMAD R6, R7.reuse, R0, R6 ;  /* 0x0000000007067224 */ /* 0x040fe200078e0206 */
[----:B------:R-:W-:-:S05]  /*1a340*/  LEA R7, R7, R2, 0x18 ;  /* 0x0000000207077211 */ /* 0x000fca00078ec0ff */
[----:B------:R-:W-:Y:S01]  /*1a350*/  IMAD R26, R6, 0x10000, R7 ;  /* 0x00010000061a7824 */ /* 0x000fe200078e0207 */
[----:B------:R-:W-:Y:S06]  /*1a360*/  BRA `(.L_x_659) ;  /* 0x00000000001c7947 */ /* 0x000fec0003800000 */
.L_x_653:
[----:B------:R-:W-:Y:S01]  /*1a370*/  UMOV UR4, URZ ;  /* 0x0000003f00047c82 */ /* 0x000fe20008000000 */
[----:B------:R-:W-:Y:S01]  /*1a380*/  UMOV UR5, URZ ;  /* 0x0000003f00057c82 */ /* 0x000fe20008000000 */
[----:B------:R-:W-:Y:S01]  /*1a390*/  ULDC UR6, c[0x0][0xc3c] ;  /* 0x00030f0000067ab9 */ /* 0x000fe20000000800 */
[----:B------:R-:W-:Y:S01]  /*1a3a0*/  IMAD.MOV.U32 R24, RZ, RZ, R0 ;  /* 0x000000ffff187224 */ /* 0x000fe200078e0000 */
[----:B------:R-:W-:Y:S01]  /*1a3b0*/  MOV R26, UR5 ;  /* 0x00000005001a7c02 */ /* 0x000fe20008000f00 */
[----:B------:R-:W-:Y:S02]  /*1a3c0*/  IMAD.U32 R25, RZ, RZ, UR4 ;  /* 0x00000004ff197e24 */ /* 0x000fe4000f8e00ff */
[----:B------:R-:W-:-:S07]  /*1a3d0*/  IMAD.U32 R27, RZ, RZ, UR6 ;  /* 0x00000006ff1b7e24 */ /* 0x000fce000f8e00ff */
.L_x_659:
        /* <DEDUP_REMOVED lines=10> */
.L_x_650:
[----:B------:R-:W-:Y:S02]  /*1a480*/  ULDC UR4, c[0x0][0xc3c] ;  /* 0x00030f0000047ab9 */ /* 0x000fe40000000800 */
[----:B----4-:R-:W-:-:S13]  /*1a490*/  ISETP.GE.AND P0, PT, R27, UR4, PT ;  /* 0x000000041b007c0c */ /* 0x010fda000bf06270 */
[----:B------:R-:W-:Y:S05]  /*1a4a0*/  @!P0 BRA `(.L_x_660) ;  /* 0xffffff9c00f08947 */ /* 0x000fea000383ffff */
[----:B------:R-:W-:Y:S05]  /*1a4b0*/  BSYNC B8 ;  /* 0x0000000000087941 */ /* 0x000fea0003800000 */
.L_x_557:
[----:B0-----:R-:W4:Y:S01]  /*1a4c0*/  LDL.LU R0, [R1+0x4c] ;  /* 0x00004c0001007983 */ /* 0x001f220000300800 */
[----:B------:R-:W-:Y:S01]  /*1a4d0*/  BSSY B0, `(.L_x_661) ;  /* 0x000000b000007945 */ /* 0x000fe20003800000 */
[----:B-1----:R-:W0:Y:S01]  /*1a4e0*/  S2R R5, SR_CgaCtaId ;  /* 0x0000000000057919 */ /* 0x002e220000008800 */
[----:B----4-:R-:W-:-:S05]  /*1a4f0*/  VIADD R0, R0, 0x1 ;  /* 0x0000000100007836 */ /* 0x010fca0000000000 */
        /* <DEDUP_REMOVED lines=8> */
.L_x_822:
[----:B------:R-:W-:Y:S05]  /*1a580*/  BSYNC B0 ;  /* 0x0000000000007941 */ /* 0x000fea0003800000 */
.L_x_661:
[----:B------:R-:W-:-:S03]  /*1a590*/  UMOV UR4, 0xffffffff ;  /* 0xffffffff00047882 */ /* 0x000fc60000000000 */
[----:B------:R-:W-:Y:S05]  /*1a5a0*/  BRA.DIV UR4, `(.L_x_663) ;  /* 0x0000004204707947 */ /* 0x000fea000b800000 */
[----:B0-----:R-:W0:Y:S02]  /*1a5b0*/  S2R R0, SR_TID.X ;  /* 0x0000000000007919 */ /* 0x001e240000002100 */
[----:B0-----:R-:W-:-:S04]  /*1a5c0*/  SHF.R.U32.HI R0, RZ, 0x5, R0 ;  /* 0x00000005ff007819 */ /* 0x001fc80000011600 */
[----:B------:R-:W-:-:S05]  /*1a5d0*/  LOP3.LUT R0, R0, 0x3, RZ, 0xc0, !PT ;  /* 0x0000000300007812 */ /* 0x000fca00078ec0ff */
[----:B------:R0:W1:Y:S02]  /*1a5e0*/  SHFL.IDX PT, R14, R0, RZ, 0x1f ;  /* 0x00001fff000e7589 */ /* 0x00006400000e0000 */
.L_x_825:
[----:B-1----:R-:W-:-:S13]  /*1a5f0*/  ISETP.NE.AND P0, PT, R14, RZ, PT ;  /* 0x000000ff0e00720c */ /* 0x002fda0003f05270 */
[----:B------:R-:W-:Y:S05]  /*1a600*/  @P0 BRA `(.L_x_396) ;  /* 0x0000000000900947 */ /* 0x000fea0003800000 */
[----:B------:R-:W-:-:S03]  /*1a610*/  UMOV UR4, 0xffffffff ;  /* 0xffffffff00047882 */ /* 0x000fc60000000000 */
[----:B------:R-:W-:Y:S05]  /*1a620*/  BRA.DIV UR4, `(.L_x_664) ;  /* 0x0000004204847947 */ /* 0x000fea000b800000 */
[----:B------:R-:W-:-:S13]  /*1a630*/  ELECT P6, URZ, PT ;  /* 0x00000000003f782f */ /* 0x000fda00038c0000 */
.L_x_828:
[----:B------:R-:W-:Y:S05]  /*1a640*/  @!P6 BRA `(.L_x_396) ;  /* 0x000000000080e947 */ /* 0x000fea0003800000 */
[----:B------:R-:W-:-:S06]  /*1a650*/  ULOP3.LUT UR4, UR36, 0x2, URZ, 0xfc, !UPT ;  /* 0x0000000224047892 */ /* 0x000fcc000f8efc3f */
[----:B0-----:R-:W-:-:S05]  /*1a660*/  IMAD.U32 R0, RZ, RZ, UR4 ;  /* 0x00000004ff007e24 */ /* 0x001fca000f8e00ff */
[----:B------:R-:W-:-:S13]  /*1a670*/  ISETP.NE.AND P0, PT, R0, 0x3, PT ;  /* 0x000000030000780c */ /* 0x000fda0003f05270 */
[----:B------:R-:W-:Y:S05]  /*1a680*/  @!P0 BRA `(.L_x_665) ;  /* 0x0000000000048947 */ /* 0x000fea0003800000 */
[----:B------:R-:W-:Y:S01]  /*1a690*/  BPT.TRAP 0x1 ;  /* 0x000000040000795c */ /* 0x000fe20000300000 */
.L_x_665:
[----:B------:R-:W4:Y:S01]  /*1a6a0*/  LDL R0, [R1] ;  /* 0x0000000001007983 */ /* 0x000f220000100800 */
[C---:B------:R-:W-:Y:S01]  /*1a6b0*/  IMAD R3, R28.reuse, 0x8, R5 ;  /* 0x000000081c037824 */ /* 0x040fe200078e0205 */
[----:B------:R-:W-:-:S04]  /*1a6c0*/  IADD3 R28, R28, 0x1, RZ ;  /* 0x000000011c1c7810 */ /* 0x000fc80007ffe0ff */
[----:B------:R-:W-:Y:S02]  /*1a6d0*/  ISETP.NE.AND P2, PT, R28, 0x2, PT ;  /* 0x000000021c00780c */ /* 0x000fe40003f45270 */
[----:B----4-:R-:W-:Y:S02]  /*1a6e0*/  SHF.L.U32 R2, R0, 0x1f, RZ ;  /* 0x0000001f00027819 */ /* 0x010fe400000006ff */
[----:B------:R-:W-:Y:S02]  /*1a6f0*/  SEL R0, RZ, 0x1, P2 ;  /* 0x00000001ff007807 */ /* 0x000fe40001000000 */
[----:B------:R-:W0:Y:S02]  /*1a700*/  SYNCS.PHASECHK.TRANS64.TRYWAIT P1, [R3+URZ+0x2d840], R2 ;  /* 0x02d84002030075a7 */ /* 0x000e24000802017f */
[----:B0-----:R-:W-:Y:S05]  /*1a710*/  @!P1 BRA `(.L_x_666) ;  /* 0x0000004000689947 */ /* 0x001fea0003800000 */
.L_x_829:
[----:B------:R-:W4:Y:S01]  /*1a720*/  LDL.LU R4, [R1] ;  /* 0x0000000001047983 */ /* 0x000f220000300800 */
[----:B------:R-:W-:Y:S02]  /*1a730*/  SEL R28, R28, RZ, P2 ;  /* 0x000000ff1c1c7207 */ /* 0x000fe40001000000 */
[----:B----4-:R-:W-:Y:S01]  /*1a740*/  LOP3.LUT R0, R4, R0, RZ, 0x3c, !PT ;  /* 0x0000000004007212 */ /* 0x010fe200078e3cff */
[----:B------:R-:W-:Y:S06]  /*1a750*/  @!P0 BRA `(.L_x_667) ;  /* 0x0000000000048947 */ /* 0x000fec0003800000 */
[----:B------:R-:W-:Y:S01]  /*1a760*/  BPT.TRAP 0x1 ;  /* 0x000000040000795c */ /* 0x000fe20000300000 */
.L_x_667:
[----:B------:R-:W-:Y:S01]  /*1a770*/  IMAD R5, R28, 0x8, R5 ;  /* 0x000000081c057824 */ /* 0x000fe200078e0205 */
[----:B------:R-:W-:-:S04]  /*1a780*/  SHF.L.U32 R0, R0, 0x1f, RZ ;  /* 0x0000001f00007819 */ /* 0x000fc800000006ff */
[----:B------:R-:W1:Y:S02]  /*1a790*/  SYNCS.PHASECHK.TRANS64.TRYWAIT P1, [R5+URZ+0x2d840], R0 ;  /* 0x02d84000050075a7 */ /* 0x000e64000802017f */
[----:B-1----:R-:W-:Y:S05]  /*1a7a0*/  @!P1 BRA `(.L_x_668) ;  /* 0x0000004000589947 */ /* 0x002fea0003800000 */
.L_x_830:
[----:B------:R-:W-:Y:S05]  /*1a7b0*/  @!P0 BRA `(.L_x_669) ;  /* 0x0000000000048947 */ /* 0x000fea0003800000 */
[----:B------:R-:W-:Y:S01]  /*1a7c0*/  BPT.TRAP 0x1 ;  /* 0x000000040000795c */ /* 0x000fe20000300000 */
.L_x_669:
[----:B------:R-:W4:Y:S02]  /*1a7d0*/  SYNCS.PHASECHK.TRANS64.TRYWAIT P1, [R3+URZ+0x2d860], R2 ;  /* 0x02d86002030075a7 */ /* 0x000f24000802017f */
[----:B----4-:R-:W-:Y:S05]  /*1a7e0*/  @!P1 BRA `(.L_x_670) ;  /* 0x00000040005c9947 */ /* 0x010fea0003800000 */
.L_x_831:
[----:B------:R-:W-:Y:S05]  /*1a7f0*/  @!P0 BRA `(.L_x_671) ;  /* 0x0000000000048947 */ /* 0x000fea0003800000 */
[----:B------:R-:W-:Y:S01]  /*1a800*/  BPT.TRAP 0x1 ;  /* 0x000000040000795c */ /* 0x000fe20000300000 */
.L_x_671:
[----:B------:R0:W0:Y:S02]  /*1a810*/  SYNCS.PHASECHK.TRANS64.TRYWAIT P0, [R5+URZ+0x2d860], R0 ;  /* 0x02d86000050075a7 */ /* 0x000024000800017f */
[----:B0-----:R-:W-:Y:S05]  /*1a820*/  @!P0 NANOSLEEP.SYNCS 0x989680 ;  /* 0x009896800000895d */ /* 0x001fea0003900000 */
[----:B------:R-:W0:Y:S02]  /*1a830*/  @!P0 SYNCS.PHASECHK.TRANS64 P0, [R5+URZ+0x2d860], R0 ;  /* 0x02d86000050085a7 */ /* 0x000e24000800007f */
[----:B0-----:R-:W-:Y:S05]  /*1a840*/  @!P0 BRA `(.L_x_671) ;  /* 0xfffffffc00f08947 */ /* 0x001fea000383ffff */
.L_x_396:
[----:B------:R-:W-:Y:S05]  /*1a850*/  BSYNC B9 ;  /* 0x0000000000097941 */ /* 0x000fea0003800000 */
.L_x_393:
[----:B------:R-:W-:Y:S05]  /*1a860*/  EXIT ;  /* 0x000000000000794d */ /* 0x000fea0003800000 */
.L_x_414:
[----:B0-----:R0:W1:Y:S02]  /*1a870*/  SYNCS.PHASECHK.TRANS64.TRYWAIT P4, [R31+URZ+0x2d890], R79 ;  /* 0x02d8904f1f0075a7 */ /* 0x001064000808017f */
[----:B-1----:R-:W-:Y:S05]  /*1a880*/  @!P4 NANOSLEEP.SYNCS 0x989680 ;  /* 0x009896800000c95d */ /* 0x002fea0003900000 */
[----:B------:R-:W1:Y:S02]  /*1a890*/  @!P4 SYNCS.PHASECHK.TRANS64 P4, [R31+URZ+0x2d890], R79 ;  /* 0x02d8904f1f00c5a7 */ /* 0x000e64000808007f */
[----:B-1----:R-:W-:Y:S05]  /*1a8a0*/  @!P4 BRA `(.L_x_414) ;  /* 0xfffffffc00f0c947 */ /* 0x002fea000383ffff */
[----:B------:R-:W-:Y:S05]  /*1a8b0*/  BRA `(.L_x_672) ;  /* 0xfffffe8c00087947 */ /* 0x000fea000383ffff */
.L_x_415:
        /* <DEDUP_REMOVED lines=8> */
.L_x_674:
[----:B------:R-:W-:Y:S05]  /*1a940*/  BSYNC B1 ;  /* 0x0000000000017941 */ /* 0x000fea0003800000 */
.L_x_673:
[----:B------:R-:W-:Y:S01]  /*1a950*/  IMAD.MOV.U32 R13, RZ, RZ, R56 ;  /* 0x000000ffff0d7224 */ /* 0x000fe200078e0038 */
[----:B------:R-:W-:Y:S01]  /*1a960*/  MOV R57, R14 ;  /* 0x0000000e00397202 */ /* 0x000fe20000000f00 */
[----:B------:R-:W-:Y:S02]  /*1a970*/  IMAD.MOV.U32 R12, RZ, RZ, RZ ;  /* 0x000000ffff0c7224 */ /* 0x000fe400078e00ff */
[----:B------:R-:W-:Y:S02]  /*1a980*/  IMAD.MOV.U32 R11, RZ, RZ, 0x1e1f ;  /* 0x00001e1fff0b7424 */ /* 0x000fe400078e00ff */
[----:B------:R-:W-:-:S07]  /*1a990*/  IMAD.MOV.U32 R15, RZ, RZ, -0x1 ;  /* 0xffffffffff0f7424 */ /* 0x000fce00078e00ff */
[----:B------:R-:W-:Y:S05]  /*1a9a0*/  WARPSYNC.COLLECTIVE R15, `(.L_x_675) ;  /* 0x000000000f087348 */ /* 0x000fea0003c00000 */
[----:B------:R0:W1:Y:S02]  /*1a9b0*/  SHFL.IDX P6, R14, R13, R12, R11 ;  /* 0x0000000c0d0e7389 */ /* 0x00006400000c000b */
[----:B01----:R-:W-:Y:S01]  /*1a9c0*/  ENDCOLLECTIVE ;  /* 0x000000000000791b */ /* 0x003fe20003800000 */
.L_x_675:
[----:B------:R-:W-:Y:S01]  /*1a9d0*/  IMAD.MOV.U32 R56, RZ, RZ, R14 ;  /* 0x000000ffff387224 */ /* 0x000fe200078e000e */
[----:B------:R-:W-:Y:S06]  /*1a9e0*/  BRA `(.L_x_676) ;  /* 0xfffffe8800d07947 */ /* 0x000fec000383ffff */
.L_x_443:
[----:B0-----:R0:W1:Y:S02]  /*1a9f0*/  SYNCS.PHASECHK.TRANS64.TRYWAIT P4, [R31+URZ+0x2d890], R79 ;  /* 0x02d8904f1f0075a7 */ /* 0x001064000808017f */
[----:B-1----:R-:W-:Y:S05]  /*1aa00*/  @!P4 NANOSLEEP.SYNCS 0x989680 ;  /* 0x009896800000c95d */ /* 0x002fea0003900000 */
[----:B------:R-:W1:Y:S02]  /*1aa10*/  @!P4 SYNCS.PHASECHK.TRANS64 P4, [R31+URZ+0x2d890], R79 ;  /* 0x02d8904f1f00c5a7 */ /* 0x000e64000808007f */
[----:B-1----:R-:W-:Y:S05]  /*1aa20*/  @!P4 BRA `(.L_x_443) ;  /* 0xfffffffc00f0c947 */ /* 0x002fea000383ffff */
[----:B------:R-:W-:Y:S05]  /*1aa30*/  BRA `(.L_x_677) ;  /* 0xfffffea400907947 */ /* 0x000fea000383ffff */
.L_x_444:
[----:B------:R-:W-:Y:S01]  /*1aa40*/  BSSY B1, `(.L_x_678) ;  /* 0x0000008000017945 */ /* 0x000fe20003800000 */
[----:B------:R-:W-:Y:S01]  /*1aa50*/  MOV R13, R57 ;  /* 0x00000039000d7202 */ /* 0x000fe20000000f00 */
[----:B------:R-:W-:Y:S02]  /*1aa60*/  IMAD.MOV.U32 R12, RZ, RZ, RZ ;  /* 0x000000ffff0c7224 */ /* 0x000fe400078e00ff */
[----:B------:R-:W-:Y:S02]  /*1aa70*/  IMAD.MOV.U32 R11, RZ, RZ, 0x1e1f ;  /* 0x00001e1fff0b7424 */ /* 0x000fe400078e00ff */
[----:B------:R-:W-:-:S07]  /*1aa80*/  IMAD.MOV.U32 R15, RZ, RZ, -0x1 ;  /* 0xffffffffff0f7424 */ /* 0x000fce00078e00ff */
[----:B0-----:R-:W-:Y:S05]  /*1aa90*/  WARPSYNC.COLLECTIVE R15, `(.L_x_679) ;  /* 0x000000000f087348 */ /* 0x001fea0003c00000 */
[----:B------:R1:W2:Y:S02]  /*1aaa0*/  SHFL.IDX P6, R14, R13, R12, R11 ;  /* 0x0000000c0d0e7389 */ /* 0x0002a400000c000b */
[----:B012---:R-:W-:Y:S01]  /*1aab0*/  ENDCOLLECTIVE ;  /* 0x000000000000791b */ /* 0x007fe20003800000 */
.L_x_679:
[----:B------:R-:W-:Y:S05]  /*1aac0*/  BSYNC B1 ;  /* 0x0000000000017941 */ /* 0x000fea0003800000 */
.L_x_678:
[----:B------:R-:W-:Y:S01]  /*1aad0*/  IMAD.MOV.U32 R13, RZ, RZ, R56 ;  /* 0x000000ffff0d7224 */ /* 0x000fe200078e0038 */
[----:B------:R-:W-:Y:S01]  /*1aae0*/  MOV R12, RZ ;  /* 0x000000ff000c7202 */ /* 0x000fe20000000f00 */
[----:B------:R-:W-:Y:S02]  /*1aaf0*/  IMAD.MOV.U32 R11, RZ, RZ, 0x1e1f ;  /* 0x00001e1fff0b7424 */ /* 0x000fe400078e00ff */
[----:B------:R-:W-:Y:S02]  /*1ab00*/  IMAD.MOV.U32 R15, RZ, RZ, -0x1 ;  /* 0xffffffffff0f7424 */ /* 0x000fe400078e00ff */
[----:B------:R-:W-:-:S07]  /*1ab10*/  IMAD.MOV.U32 R83, RZ, RZ, R14 ;  /* 0x000000ffff537224 */ /* 0x000fce00078e000e */
[----:B------:R-:W-:Y:S05]  /*1ab20*/  WARPSYNC.COLLECTIVE R15, `(.L_x_680) ;  /* 0x000000000f087348 */ /* 0x000fea0003c00000 */
[----:B------:R0:W1:Y:S02]  /*1ab30*/  SHFL.IDX P6, R14, R13, R12, R11 ;  /* 0x0000000c0d0e7389 */ /* 0x00006400000c000b */
[----:B01----:R-:W-:Y:S01]  /*1ab40*/  ENDCOLLECTIVE ;  /* 0x000000000000791b */ /* 0x003fe20003800000 */
.L_x_680:
[----:B------:R-:W-:Y:S01]  /*1ab50*/  IMAD.MOV.U32 R82, RZ, RZ, R14 ;  /* 0x000000ffff527224 */ /* 0x000fe200078e000e */
[----:B------:R-:W-:Y:S06]  /*1ab60*/  BRA `(.L_x_681) ;  /* 0xfffffea400587947 */ /* 0x000fec000383ffff */
.L_x_457:
[----:B0-----:R0:W1:Y:S02]  /*1ab70*/  SYNCS.PHASECHK.TRANS64.TRYWAIT P3, [R31+URZ+0x2d890], R79 ;  /* 0x02d8904f1f0075a7 */ /* 0x001064000806017f */
[----:B-1----:R-:W-:Y:S05]  /*1ab80*/  @!P3 NANOSLEEP.SYNCS 0x989680 ;  /* 0x009896800000b95d */ /* 0x002fea0003900000 */
[----:B------:R-:W1:Y:S02]  /*1ab90*/  @!P3 SYNCS.PHASECHK.TRANS64 P3, [R31+URZ+0x2d890], R79 ;  /* 0x02d8904f1f00b5a7 */ /* 0x000e64000806007f */
[----:B-1----:R-:W-:Y:S05]  /*1aba0*/  @!P3 BRA `(.L_x_457) ;  /* 0xfffffffc00f0b947 */ /* 0x002fea000383ffff */
[----:B------:R-:W-:Y:S05]  /*1abb0*/  BRA `(.L_x_682) ;  /* 0xfffffebc00347947 */ /* 0x000fea000383ffff */
.L_x_458:
[----:B------:R-:W-:Y:S01]  /*1abc0*/  BSSY B1, `(.L_x_683) ;  /* 0x0000007000017945 */ /* 0x000fe20003800000 */
[----:B------:R-:W-:Y:S01]  /*1abd0*/  IMAD.MOV.U32 R12, RZ, RZ, RZ ;  /* 0x000000ffff0c7224 */ /* 0x000fe200078e00ff */
[----:B------:R-:W-:Y:S01]  /*1abe0*/  MOV R15, 0xffffffff ;  /* 0xffffffff000f7802 */ /* 0x000fe20000000f00 */
[----:B------:R-:W-:-:S07]  /*1abf0*/  IMAD.MOV.U32 R11, RZ, RZ, 0x1e1f ;  /* 0x00001e1fff0b7424 */ /* 0x000fce00078e00ff */
[----:B0-----:R-:W-:Y:S05]  /*1ac00*/  WARPSYNC.COLLECTIVE R15, `(.L_x_684) ;  /* 0x000000000f087348 */ /* 0x001fea0003c00000 */
[----:B------:R1:W2:Y:S02]  /*1ac10*/  SHFL.IDX P6, R14, R13, R12, R11 ;  /* 0x0000000c0d0e7389 */ /* 0x0002a400000c000b */
[----:B012---:R-:W-:Y:S01]  /*1ac20*/  ENDCOLLECTIVE ;  /* 0x000000000000791b */ /* 0x007fe20003800000 */
.L_x_684:
[----:B------:R-:W-:Y:S05]  /*1ac30*/  BSYNC B1 ;  /* 0x0000000000017941 */ /* 0x000fea0003800000 */
.L_x_683:
[----:B------:R-:W-:Y:S02]  /*1ac40*/  IMAD.MOV.U32 R13, RZ, RZ, R39 ;  /* 0x000000ffff0d7224 */ /* 0x000fe400078e0027 */
[----:B------:R-:W-:Y:S02]  /*1ac50*/  IMAD.MOV.U32 R12, RZ, RZ, RZ ;  /* 0x000000ffff0c7224 */ /* 0x000fe400078e00ff */
[----:B------:R-:W-:Y:S02]  /*1ac60*/  IMAD.MOV.U32 R11, RZ, RZ, 0x1e1f ;  /* 0x00001e1fff0b7424 */ /* 0x000fe400078e00ff */
[----:B------:R-:W-:Y:S02]  /*1ac70*/  IMAD.MOV.U32 R15, RZ, RZ, -0x1 ;  /* 0xffffffffff0f7424 */ /* 0x000fe400078e00ff */
[----:B------:R-:W-:-:S07]  /*1ac80*/  IMAD.MOV.U32 R38, RZ, RZ, R14 ;  /* 0x000000ffff267224 */ /* 0x000fce00078e000e */
[----:B------:R-:W-:Y:S05]  /*1ac90*/  WARPSYNC.COLLECTIVE R15, `(.L_x_685) ;  /* 0x000000000f087348 */ /* 0x000fea0003c00000 */
[----:B------:R0:W1:Y:S02]  /*1aca0*/  SHFL.IDX P6, R14, R13, R12, R11 ;  /* 0x0000000c0d0e7389 */ /* 0x00006400000c000b */
[----:B01----:R-:W-:Y:S01]  /*1acb0*/  ENDCOLLECTIVE ;  /* 0x000000000000791b */ /* 0x003fe20003800000 */
.L_x_685:
[----:B------:R-:W-:Y:S01]  /*1acc0*/  MOV R39, R14 ;  /* 0x0000000e00277202 */ /* 0x000fe20000000f00 */
[----:B------:R-:W-:Y:S06]  /*1acd0*/  BRA `(.L_x_686) ;  /* 0xfffffebc00507947 */ /* 0x000fec000383ffff */
.L_x_462:
[----:B------:R0:W0:Y:S02]  /*1ace0*/  SYNCS.PHASECHK.TRANS64.TRYWAIT P2, [R31+URZ+0x2d8b0], R79 ;  /* 0x02d8b04f1f0075a7 */ /* 0x000024000804017f */
[----:B0-----:R-:W-:Y:S05]  /*1acf0*/  @!P2 NANOSLEEP.SYNCS 0x989680 ;  /* 0x009896800000a95d */ /* 0x001fea0003900000 */
[----:B------:R-:W0:Y:S02]  /*1ad00*/  @!P2 SYNCS.PHASECHK.TRANS64 P2, [R31+URZ+0x2d8b0], R79 ;  /* 0x02d8b04f1f00a5a7 */ /* 0x000e24000804007f */
[----:B0-----:R-:W-:Y:S05]  /*1ad10*/  @!P2 BRA `(.L_x_462) ;  /* 0xfffffffc00f0a947 */ /* 0x001fea000383ffff */
[----:B------:R-:W-:Y:S05]  /*1ad20*/  BRA `(.L_x_687) ;  /* 0xfffffec000207947 */ /* 0x000fea000383ffff */
.L_x_470:
[----:B------:R-:W-:Y:S01]  /*1ad30*/  BSSY B0, `(.L_x_688) ;  /* 0x0000007000007945 */ /* 0x000fe20003800000 */
[----:B------:R-:W-:Y:S02]  /*1ad40*/  IMAD.MOV.U32 R12, RZ, RZ, RZ ;  /* 0x000000ffff0c7224 */ /* 0x000fe400078e00ff */
[----:B------:R-:W-:Y:S02]  /*1ad50*/  IMAD.MOV.U32 R11, RZ, RZ, 0x1f ;  /* 0x0000001fff0b7424 */ /* 0x000fe400078e00ff */
[----:B------:R-:W-:-:S07]  /*1ad60*/  IMAD.MOV.U32 R15, RZ, RZ, -0x1 ;  /* 0xffffffffff0f7424 */ /* 0x000fce00078e00ff */
[----:B0--3-5:R-:W-:Y:S05]  /*1ad70*/  WARPSYNC.COLLECTIVE R15, `(.L_x_689) ;  /* 0x000000000f087348 */ /* 0x029fea0003c00000 */
[----:B------:R1:W2:Y:S02]  /*1ad80*/  SHFL.IDX P6, R14, R13, R12, R11 ;  /* 0x0000000c0d0e7389 */ /* 0x0002a400000c000b */
[----:B0123-5:R-:W-:Y:S01]  /*1ad90*/  ENDCOLLECTIVE ;  /* 0x000000000000791b */ /* 0x02ffe20003800000 */
.L_x_689:
[----:B------:R-:W-:Y:S05]  /*1ada0*/  BSYNC B0 ;  /* 0x0000000000007941 */ /* 0x000fea0003800000 */
.L_x_688:
[----:B------:R0:W-:Y:S01]  /*1adb0*/  STL [R1+0x40], R14 ;  /* 0x0000400e01007387 */ /* 0x0001e20000100800 */
[----:B------:R-:W-:Y:S05]  /*1adc0*/  BRA `(.L_x_690) ;  /* 0xfffffec8006c7947 */ /* 0x000fea000383ffff */
.L_x_481:
[----:B------:R-:W-:Y:S01]  /*1add0*/  BSSY B1, `(.L_x_691) ;  /* 0x0000008000017945 */ /* 0x000fe20003800000 */
[----:B------:R-:W-:Y:S01]  /*1ade0*/  IMAD.MOV.U32 R13, RZ, RZ, R25 ;  /* 0x000000ffff0d7224 */ /* 0x000fe200078e0019 */
[----:B------:R-:W-:Y:S01]  /*1adf0*/  MOV R11, 0x1e1f ;  /* 0x00001e1f000b7802 */ /* 0x000fe20000000f00 */
[----:B------:R-:W-:Y:S02]  /*1ae00*/  IMAD.MOV.U32 R12, RZ, RZ, RZ ;  /* 0x000000ffff0c7224 */ /* 0x000fe400078e00ff */
[----:B------:R-:W-:-:S07]  /*1ae10*/  IMAD.MOV.U32 R15, RZ, RZ, -0x1 ;  /* 0xffffffffff0f7424 */ /* 0x000fce00078e00ff */
[----:B0--3--:R-:W-:Y:S05]  /*1ae20*/  WARPSYNC.COLLECTIVE R15, `(.L_x_692) ;  /* 0x000000000f087348 */ /* 0x009fea0003c00000 */
[----:B0-----:R0:W1:Y:S02]  /*1ae30*/  SHFL.IDX P6, R14, R13, R12, R11 ;  /* 0x0000000c0d0e7389 */ /* 0x00106400000c000b */
[----:B01-3--:R-:W-:Y:S01]  /*1ae40*/  ENDCOLLECTIVE ;  /* 0x000000000000791b */ /* 0x00bfe20003800000 */
.L_x_692:
[----:B------:R-:W-:Y:S05]  /*1ae50*/  BSYNC B1 ;  /* 0x0000000000017941 */ /* 0x000fea0003800000 */
.L_x_691:
[----:B------:R-:W-:Y:S01]  /*1ae60*/  IMAD.MOV.U32 R13, RZ, RZ, R24 ;  /* 0x000000ffff0d7224 */ /* 0x000fe200078e0018 */
[----:B------:R-:W-:Y:S01]  /*1ae70*/  MOV R15, 0xffffffff ;  /* 0xffffffff000f7802 */ /* 0x000fe20000000f00 */
[----:B------:R-:W-:Y:S02]  /*1ae80*/  IMAD.MOV.U32 R12, RZ, RZ, RZ ;  /* 0x000000ffff0c7224 */ /* 0x000fe400078e00ff */
[----:B------:R-:W-:Y:S02]  /*1ae90*/  IMAD.MOV.U32 R11, RZ, RZ, 0x1e1f ;  /* 0x00001e1fff0b7424 */ /* 0x000fe400078e00ff */
[----:B------:R-:W-:-:S07]  /*1aea0*/  IMAD.MOV.U32 R3, RZ, RZ, R14 ;  /* 0x000000ffff037224 */ /* 0x000fce00078e000e */
[----:B------:R-:W-:Y:S05]  /*1aeb0*/  WARPSYNC.COLLECTIVE R15, `(.L_x_693) ;  /* 0x000000000f087348 */ /* 0x000fea0003c00000 */
[----:B------:R0:W1:Y:S02]  /*1aec0*/  SHFL.IDX P6, R14, R13, R12, R11 ;  /* 0x0000000c0d0e7389 */ /* 0x00006400000c000b */
[----:B01----:R-:W-:Y:S01]  /*1aed0*/  ENDCOLLECTIVE ;  /* 0x000000000000791b */ /* 0x003fe20003800000 */
.L_x_693:
[----:B------:R-:W-:Y:S02]  /*1aee0*/  IMAD.MOV.U32 R13, RZ, RZ, R37 ;  /* 0x000000ffff0d7224 */ /* 0x000fe400078e0025 */
[----:B------:R-:W-:-:S07]  /*1aef0*/  IMAD.MOV.U32 R38, RZ, RZ, R14 ;  /* 0x000000ffff267224 */ /* 0x000fce00078e000e */
[----:B------:R-:W-:Y:S05]  /*1af00*/  WARPSYNC.COLLECTIVE R15, `(.L_x_694) ;  /* 0x000000000f087348 */ /* 0x000fea0003c00000 */
[----:B------:R0:W1:Y:S02]  /*1af10*/  SHFL.IDX P6, R14, R13, R12, R11 ;  /* 0x0000000c0d0e7389 */ /* 0x00006400000c000b */
[----:B01----:R-:W-:Y:S01]  /*1af20*/  ENDCOLLECTIVE ;  /* 0x000000000000791b */ /* 0x003fe20003800000 */
.L_x_694:
[----:B------:R-:W-:Y:S02]  /*1af30*/  IMAD.MOV.U32 R13, RZ, RZ, R39 ;  /* 0x000000ffff0d7224 */ /* 0x000fe400078e0027 */
[----:B------:R-:W-:-:S07]  /*1af40*/  IMAD.MOV.U32 R0, RZ, RZ, R14 ;  /* 0x000000ffff007224 */ /* 0x000fce00078e000e */
[----:B------:R-:W-:Y:S05]  /*1af50*/  WARPSYNC.COLLECTIVE R15, `(.L_x_695) ;  /* 0x000000000f087348 */ /* 0x000fea0003c00000 */
[----:B------:R0:W1:Y:S02]  /*1af60*/  SHFL.IDX P6, R14, R13, R12, R11 ;  /* 0x0000000c0d0e7389 */ /* 0x00006400000c000b */
[----:B01----:R-:W-:Y:S01]  /*1af70*/  ENDCOLLECTIVE ;  /* 0x000000000000791b */ /* 0x003fe20003800000 */
.L_x_695:
[----:B------:R-:W-:Y:S01]  /*1af80*/  IMAD.MOV.U32 R39, RZ, RZ, R14 ;  /* 0x000000ffff277224 */ /* 0x000fe200078e000e */
[----:B------:R-:W-:Y:S06]  /*1af90*/  BRA `(.L_x_696) ;  /* 0xfffffecc00747947 */ /* 0x000fec000383ffff */
.L_x_485:
[----:B0-----:R0:W1:Y:S02]  /*1afa0*/  SYNCS.PHASECHK.TRANS64.TRYWAIT P0, [R2+URZ+0x2d800], R3 ;  /* 0x02d80003020075a7 */ /* 0x001064000800017f */
[----:B-1----:R-:W-:Y:S05]  /*1afb0*/  @!P0 NANOSLEEP.SYNCS 0x989680 ;  /* 0x009896800000895d */ /* 0x002fea0003900000 */
[----:B------:R-:W1:Y:S02]  /*1afc0*/  @!P0 SYNCS.PHASECHK.TRANS64 P0, [R2+URZ+0x2d800], R3 ;  /* 0x02d80003020085a7 */ /* 0x000e64000800007f */
[----:B-1----:R-:W-:Y:S05]  /*1afd0*/  @!P0 BRA `(.L_x_485) ;  /* 0xfffffffc00f08947 */ /* 0x002fea000383ffff */
[----:B------:R-:W-:Y:S05]  /*1afe0*/  BRA `(.L_x_697) ;  /* 0xfffffed400a47947 */ /* 0x000fea000383ffff */
.L_x_497:
[----:B------:R-:W-:Y:S01]  /*1aff0*/  BSSY B1, `(.L_x_698) ;  /* 0x0000008000017945 */ /* 0x000fe20003800000 */
[----:B------:R-:W-:Y:S01]  /*1b000*/  MOV R13, R25 ;  /* 0x00000019000d7202 */ /* 0x000fe20000000f00 */
[----:B------:R-:W-:Y:S02]  /*1b010*/  IMAD.MOV.U32 R12, RZ, RZ, RZ ;  /* 0x000000ffff0c7224 */ /* 0x000fe400078e00ff */
[----:B------:R-:W-:Y:S02]  /*1b020*/  IMAD.MOV.U32 R11, RZ, RZ, 0x1e1f ;  /* 0x00001e1fff0b7424 */ /* 0x000fe400078e00ff */
[----:B------:R-:W-:-:S07]  /*1b030*/  IMAD.MOV.U32 R15, RZ, RZ, -0x1 ;  /* 0xffffffffff0f7424 */ /* 0x000fce00078e00ff */
[----:B0--3--:R-:W-:Y:S05]  /*1b040*/  WARPSYNC.COLLECTIVE R15, `(.L_x_699) ;  /* 0x000000000f087348 */ /* 0x009fea0003c00000 */
[----:B0-----:R0:W1:Y:S02]  /*1b050*/  SHFL.IDX P6, R14, R13, R12, R11 ;  /* 0x0000000c0d0e7389 */ /* 0x00106400000c000b */
[----:B01-3--:R-:W-:Y:S01]  /*1b060*/  ENDCOLLECTIVE ;  /* 0x000000000000791b */ /* 0x00bfe20003800000 */
.L_x_699:
[----:B------:R-:W-:Y:S05]  /*1b070*/  BSYNC B1 ;  /* 0x0000000000017941 */ /* 0x000fea0003800000 */
.L_x_698:
        /* <DEDUP_REMOVED lines=8> */
.L_x_700:
[----:B------:R-:W-:Y:S02]  /*1b100*/  IMAD.MOV.U32 R13, RZ, RZ, R37 ;  /* 0x000000ffff0d7224 */ /* 0x000fe400078e0025 */
[----:B------:R-:W-:-:S07]  /*1b110*/  IMAD.MOV.U32 R3, RZ, RZ, R14 ;  /* 0x000000ffff037224 */ /* 0x000fce00078e000e */
[----:B------:R-:W-:Y:S05]  /*1b120*/  WARPSYNC.COLLECTIVE R15, `(.L_x_701) ;  /* 0x000000000f087348 */ /* 0x000fea0003c00000 */
[----:B------:R0:W1:Y:S02]  /*1b130*/  SHFL.IDX P6, R14, R13, R12, R11 ;  /* 0x0000000c0d0e7389 */ /* 0x00006400000c000b */
[----:B01----:R-:W-:Y:S01]  /*1b140*/  ENDCOLLECTIVE ;  /* 0x000000000000791b */ /* 0x003fe20003800000 */
.L_x_701:
[----:B------:R-:W-:Y:S01]  /*1b150*/  MOV R13, R39 ;  /* 0x00000027000d7202 */ /* 0x000fe20000000f00 */
[----:B------:R-:W-:-:S07]  /*1b160*/  IMAD.MOV.U32 R37, RZ, RZ, R14 ;  /* 0x000000ffff257224 */ /* 0x000fce00078e000e */
[----:B------:R-:W-:Y:S05]  /*1b170*/  WARPSYNC.COLLECTIVE R15, `(.L_x_702) ;  /* 0x000000000f087348 */ /* 0x000fea0003c00000 */
[----:B------:R0:W1:Y:S02]  /*1b180*/  SHFL.IDX P6, R14, R13, R12, R11 ;  /* 0x0000000c0d0e7389 */ /* 0x00006400000c000b */
[----:B01----:R-:W-:Y:S01]  /*1b190*/  ENDCOLLECTIVE ;  /* 0x000000000000791b */ /* 0x003fe20003800000 */
.L_x_702:
[----:B------:R-:W-:Y:S01]  /*1b1a0*/  IMAD.MOV.U32 R38, RZ, RZ, R14 ;  /* 0x000000ffff267224 */ /* 0x000fe200078e000e */
[----:B------:R-:W-:Y:S06]  /*1b1b0*/  BRA `(.L_x_703) ;  /* 0xfffffee400e07947 */ /* 0x000fec000383ffff */
.L_x_501:
[----:B0-----:R0:W1:Y:S02]  /*1b1c0*/  SYNCS.PHASECHK.TRANS64.TRYWAIT P0, [R2+URZ+0x2d800], R3 ;  /* 0x02d80003020075a7 */ /* 0x001064000800017f */
[----:B-1----:R-:W-:Y:S05]  /*1b1d0*/  @!P0 NANOSLEEP.SYNCS 0x989680 ;  /* 0x009896800000895d */ /* 0x002fea0003900000 */
[----:B------:R-:W1:Y:S02]  /*1b1e0*/  @!P0 SYNCS.PHASECHK.TRANS64 P0, [R2+URZ+0x2d800], R3 ;  /* 0x02d80003020085a7 */ /* 0x000e64000800007f */
[----:B-1----:R-:W-:Y:S05]  /*1b1f0*/  @!P0 BRA `(.L_x_501) ;  /* 0xfffffffc00f08947 */ /* 0x002fea000383ffff */
[----:B------:R-:W-:Y:S05]  /*1b200*/  BRA `(.L_x_704) ;  /* 0xfffffeec00807947 */ /* 0x000fea000383ffff */
.L_x_509:
[----:B-1----:R1:W3:Y:S02]  /*1b210*/  SYNCS.PHASECHK.TRANS64.TRYWAIT P1, [R8+URZ+0x2d830], R3 ;  /* 0x02d83003080075a7 */ /* 0x0022e4000802017f */
[----:B---3--:R-:W-:Y:S05]  /*1b220*/  @!P1 NANOSLEEP.SYNCS 0x989680 ;  /* 0x009896800000995d */ /* 0x008fea0003900000 */
[----:B------:R-:W3:Y:S02]  /*1b230*/  @!P1 SYNCS.PHASECHK.TRANS64 P1, [R8+URZ+0x2d830], R3 ;  /* 0x02d83003080095a7 */ /* 0x000ee4000802007f */
[----:B---3--:R-:W-:Y:S05]  /*1b240*/  @!P1 BRA `(.L_x_509) ;  /* 0xfffffffc00f09947 */ /* 0x008fea000383ffff */
[----:B------:R-:W-:Y:S05]  /*1b250*/  BRA `(.L_x_508) ;  /* 0xffffff0000e87947 */ /* 0x000fea000383ffff */
.L_x_516:
[----:B-1----:R1:W2:Y:S02]  /*1b260*/  SYNCS.PHASECHK.TRANS64.TRYWAIT P2, [R3+URZ+0x2d830], R0 ;  /* 0x02d83000030075a7 */ /* 0x0022a4000804017f */
[----:B--2---:R-:W-:Y:S05]  /*1b270*/  @!P2 NANOSLEEP.SYNCS 0x989680 ;  /* 0x009896800000a95d */ /* 0x004fea0003900000 */
[----:B------:R-:W2:Y:S02]  /*1b280*/  @!P2 SYNCS.PHASECHK.TRANS64 P2, [R3+URZ+0x2d830], R0 ;  /* 0x02d830000300a5a7 */ /* 0x000ea4000804007f */
[----:B--2---:R-:W-:Y:S05]  /*1b290*/  @!P2 BRA `(.L_x_516) ;  /* 0xfffffffc00f0a947 */ /* 0x004fea000383ffff */
[----:B------:R-:W-:Y:S05]  /*1b2a0*/  BRA `(.L_x_515) ;  /* 0xffffff28001c7947 */ /* 0x000fea000383ffff */
.L_x_520:
[----:B-1----:R1:W2:Y:S02]  /*1b2b0*/  SYNCS.PHASECHK.TRANS64.TRYWAIT P1, [R3+URZ+0x2d850], R0 ;  /* 0x02d85000030075a7 */ /* 0x0022a4000802017f */
[----:B--2---:R-:W-:Y:S05]  /*1b2c0*/  @!P1 NANOSLEEP.SYNCS 0x989680 ;  /* 0x009896800000995d */ /* 0x004fea0003900000 */
[----:B------:R-:W2:Y:S02]  /*1b2d0*/  @!P1 SYNCS.PHASECHK.TRANS64 P1, [R3+URZ+0x2d850], R0 ;  /* 0x02d85000030095a7 */ /* 0x000ea4000802007f */
[----:B--2---:R-:W-:Y:S05]  /*1b2e0*/  @!P1 BRA `(.L_x_520) ;  /* 0xfffffffc00f09947 */ /* 0x004fea000383ffff */
[----:B------:R-:W-:Y:S05]  /*1b2f0*/  BRA `(.L_x_517) ;  /* 0xffffff2c003c7947 */ /* 0x000fea000383ffff */
.L_x_527:
[----:B-1----:R1:W2:Y:S02]  /*1b300*/  SYNCS.PHASECHK.TRANS64.TRYWAIT P1, [R12+URZ+0x2d850], R7 ;  /* 0x02d850070c0075a7 */ /* 0x0022a4000802017f */
[----:B--2---:R-:W-:Y:S05]  /*1b310*/  @!P1 NANOSLEEP.SYNCS 0x989680 ;  /* 0x009896800000995d */ /* 0x004fea0003900000 */
[----:B------:R-:W2:Y:S02]  /*1b320*/  @!P1 SYNCS.PHASECHK.TRANS64 P1, [R12+URZ+0x2d850], R7 ;  /* 0x02d850070c0095a7 */ /* 0x000ea4000802007f */
[----:B--2---:R-:W-:Y:S05]  /*1b330*/  @!P1 BRA `(.L_x_527) ;  /* 0xfffffffc00f09947 */ /* 0x004fea000383ffff */
[----:B------:R-:W-:Y:S05]  /*1b340*/  BRA `(.L_x_526) ;  /* 0xffffff4c00187947 */ /* 0x000fea000383ffff */
.L_x_533:
[----:B------:R-:W-:Y:S02]  /*1b350*/  IMAD.MOV.U32 R13, RZ, RZ, R20 ;  /* 0x000000ffff0d7224 */ /* 0x000fe400078e0014 */
[----:B------:R-:W-:Y:S02]  /*1b360*/  IMAD.MOV.U32 R12, RZ, RZ, RZ ;  /* 0x000000ffff0c7224 */ /* 0x000fe400078e00ff */
[----:B------:R-:W-:Y:S02]  /*1b370*/  IMAD.MOV.U32 R11, RZ, RZ, 0x1c1f ;  /* 0x00001c1fff0b7424 */ /* 0x000fe400078e00ff */
[----:B------:R-:W-:-:S07]  /*1b380*/  IMAD.MOV.U32 R15, RZ, RZ, -0x1 ;  /* 0xffffffffff0f7424 */ /* 0x000fce00078e00ff */
[----:B-----5:R-:W-:Y:S05]  /*1b390*/  WARPSYNC.COLLECTIVE R15, `(.L_x_705) ;  /* 0x000000000f087348 */ /* 0x020fea0003c00000 */
[----:B------:R0:W1:Y:S02]  /*1b3a0*/  SHFL.IDX P6, R14, R13, R12, R11 ;  /* 0x0000000c0d0e7389 */ /* 0x00006400000c000b */
[----:B01---5:R-:W-:Y:S01]  /*1b3b0*/  ENDCOLLECTIVE ;  /* 0x000000000000791b */ /* 0x023fe20003800000 */
.L_x_705:
[----:B------:R-:W-:Y:S01]  /*1b3c0*/  IMAD.MOV.U32 R13, RZ, RZ, R0 ;  /* 0x000000ffff0d7224 */ /* 0x000fe200078e0000 */
[----:B------:R-:W-:-:S07]  /*1b3d0*/  MOV R3, R14 ;  /* 0x0000000e00037202 */ /* 0x000fce0000000f00 */
[----:B------:R-:W-:Y:S05]  /*1b3e0*/  WARPSYNC.COLLECTIVE R15, `(.L_x_706) ;  /* 0x000000000f087348 */ /* 0x000fea0003c00000 */
[----:B------:R0:W1:Y:S02]  /*1b3f0*/  SHFL.IDX P6, R14, R13, R12, R11 ;  /* 0x0000000c0d0e7389 */ /* 0x00006400000c000b */
[----:B01----:R-:W-:Y:S01]  /*1b400*/  ENDCOLLECTIVE ;  /* 0x000000000000791b */ /* 0x003fe20003800000 */
.L_x_706:
[----:B------:R-:W-:Y:S05]  /*1b410*/  BRA `(.L_x_707) ;  /* 0xffffff6400e87947 */ /* 0x000fea000383ffff */
.L_x_536:
[----:B------:R-:W-:Y:S01]  /*1b420*/  BSSY B1, `(.L_x_708) ;  /* 0x0000008000017945 */ /* 0x000fe20003800000 */
[----:B---3--:R-:W-:Y:S02]  /*1b430*/  IMAD.MOV.U32 R13, RZ, RZ, R20 ;  /* 0x000000ffff0d7224 */ /* 0x008fe400078e0014 */
[----:B------:R-:W-:Y:S02]  /*1b440*/  IMAD.MOV.U32 R12, RZ, RZ, 0x1 ;  /* 0x00000001ff0c7424 */ /* 0x000fe400078e00ff */
[----:B------:R-:W-:Y:S02]  /*1b450*/  IMAD.MOV.U32 R11, RZ, RZ, 0x1c1f ;  /* 0x00001c1fff0b7424 */ /* 0x000fe400078e00ff */
[----:B------:R-:W-:-:S07]  /*1b460*/  IMAD.MOV.U32 R15, RZ, RZ, -0x1 ;  /* 0xffffffffff0f7424 */ /* 0x000fce00078e00ff */
[----:B012--5:R-:W-:Y:S05]  /*1b470*/  WARPSYNC.COLLECTIVE R15, `(.L_x_709) ;  /* 0x000000000f087348 */ /* 0x027fea0003c00000 */
[----:B--2---:R2:W3:Y:S02]  /*1b480*/  SHFL.IDX P6, R14, R13, R12, R11 ;  /* 0x0000000c0d0e7389 */ /* 0x0044e400000c000b */
[----:B0123-5:R-:W-:Y:S01]  /*1b490*/  ENDCOLLECTIVE ;  /* 0x000000000000791b */ /* 0x02ffe20003800000 */
.L_x_709:
[----:B------:R-:W-:Y:S05]  /*1b4a0*/  BSYNC B1 ;  /* 0x0000000000017941 */ /* 0x000fea0003800000 */
.L_x_708:
[----:B------:R-:W-:Y:S01]  /*1b4b0*/  IMAD.MOV.U32 R13, RZ, RZ, R0 ;  /* 0x000000ffff0d7224 */ /* 0x000fe200078e0000 */
[----:B------:R-:W-:Y:S01]  /*1b4c0*/  MOV R3, R14 ;  /* 0x0000000e00037202 */ /* 0x000fe20000000f00 */
[----:B------:R-:W-:Y:S02]  /*1b4d0*/  IMAD.MOV.U32 R12, RZ, RZ, 0x1 ;  /* 0x00000001ff0c7424 */ /* 0x000fe400078e00ff */
[----:B------:R-:W-:Y:S02]  /*1b4e0*/  IMAD.MOV.U32 R11, RZ, RZ, 0x1c1f ;  /* 0x00001c1fff0b7424 */ /* 0x000fe400078e00ff */
[----:B------:R-:W-:-:S07]  /*1b4f0*/  IMAD.MOV.U32 R15, RZ, RZ, -0x1 ;  /* 0xffffffffff0f7424 */ /* 0x000fce00078e00ff */
[----:B------:R-:W-:Y:S05]  /*1b500*/  WARPSYNC.COLLECTIVE R15, `(.L_x_710) ;  /* 0x000000000f087348 */ /* 0x000fea0003c00000 */
[----:B------:R0:W1:Y:S02]  /*1b510*/  SHFL.IDX P6, R14, R13, R12, R11 ;  /* 0x0000000c0d0e7389 */ /* 0x00006400000c000b */
[----:B01----:R-:W-:Y:S01]  /*1b520*/  ENDCOLLECTIVE ;  /* 0x000000000000791b */ /* 0x003fe20003800000 */
.L_x_710:
[----:B------:R-:W-:Y:S05]  /*1b530*/  BRA `(.L_x_711) ;  /* 0xffffff6400f87947 */ /* 0x000fea000383ffff */
.L_x_538:
[----:B------:R-:W-:Y:S01]  /*1b540*/  IMAD.MOV.U32 R13, RZ, RZ, R26 ;  /* 0x000000ffff0d7224 */ /* 0x000fe200078e001a */
[----:B------:R-:W-:Y:S01]  /*1b550*/  MOV R12, RZ ;  /* 0x000000ff000c7202 */ /* 0x000fe20000000f00 */
[----:B------:R-:W-:Y:S02]  /*1b560*/  IMAD.MOV.U32 R11, RZ, RZ, 0x1c1f ;  /* 0x00001c1fff0b7424 */ /* 0x000fe400078e00ff */
[----:B------:R-:W-:-:S07]  /*1b570*/  IMAD.MOV.U32 R15, RZ, RZ, -0x1 ;  /* 0xffffffffff0f7424 */ /* 0x000fce00078e00ff */
[----:B------:R-:W-:Y:S05]  /*1b580*/  WARPSYNC.COLLECTIVE R15, `(.L_x_712) ;  /* 0x000000000f087348 */ /* 0x000fea0003c00000 */
[----:B------:R0:W1:Y:S02]  /*1b590*/  SHFL.IDX P6, R14, R13, R12, R11 ;  /* 0x0000000c0d0e7389 */ /* 0x00006400000c000b */
[----:B01----:R-:W-:Y:S01]  /*1b5a0*/  ENDCOLLECTIVE ;  /* 0x000000000000791b */ /* 0x003fe20003800000 */
.L_x_712:
[----:B------:R-:W-:Y:S02]  /*1b5b0*/  IMAD.MOV.U32 R13, RZ, RZ, R0 ;  /* 0x000000ffff0d7224 */ /* 0x000fe400078e0000 */
[----:B------:R-:W-:-:S07]  /*1b5c0*/  IMAD.MOV.U32 R3, RZ, RZ, R14 ;  /* 0x000000ffff037224 */ /* 0x000fce00078e000e */
[----:B------:R-:W-:Y:S05]  /*1b5d0*/  WARPSYNC.COLLECTIVE R15, `(.L_x_713) ;  /* 0x000000000f087348 */ /* 0x000fea0003c00000 */
[----:B------:R0:W1:Y:S02]  /*1b5e0*/  SHFL.IDX P6, R14, R13, R12, R11 ;  /* 0x0000000c0d0e7389 */ /* 0x00006400000c000b */
[----:B01----:R-:W-:Y:S01]  /*1b5f0*/  ENDCOLLECTIVE ;  /* 0x000000000000791b */ /* 0x003fe20003800000 */
.L_x_713:
[----:B------:R-:W-:Y:S05]  /*1b600*/  BRA `(.L_x_714) ;  /* 0xffffff6800c47947 */ /* 0x000fea000383ffff */
.L_x_541:
[----:B------:R-:W-:Y:S01]  /*1b610*/  BSSY B1, `(.L_x_715) ;  /* 0x0000008000017945 */ /* 0x000fe20003800000 */
[----:B---3--:R-:W-:Y:S01]  /*1b620*/  IMAD.MOV.U32 R13, RZ, RZ, R26 ;  /* 0x000000ffff0d7224 */ /* 0x008fe200078e001a */
[----:B------:R-:W-:Y:S01]  /*1b630*/  MOV R12, 0x1 ;  /* 0x00000001000c7802 */ /* 0x000fe20000000f00 */
[----:B------:R-:W-:Y:S02]  /*1b640*/  IMAD.MOV.U32 R11, RZ, RZ, 0x1c1f ;  /* 0x00001c1fff0b7424 */ /* 0x000fe400078e00ff */
[----:B------:R-:W-:-:S07]  /*1b650*/  IMAD.MOV.U32 R15, RZ, RZ, -0x1 ;  /* 0xffffffffff0f7424 */ /* 0x000fce00078e00ff */
[----:B012---:R-:W-:Y:S05]  /*1b660*/  WARPSYNC.COLLECTIVE R15, `(.L_x_716) ;  /* 0x000000000f087348 */ /* 0x007fea0003c00000 */
[----:B--2---:R2:W3:Y:S02]  /*1b670*/  SHFL.IDX P6, R14, R13, R12, R11 ;  /* 0x0000000c0d0e7389 */ /* 0x0044e400000c000b */
[----:B0123--:R-:W-:Y:S01]  /*1b680*/  ENDCOLLECTIVE ;  /* 0x000000000000791b */ /* 0x00ffe20003800000 */
.L_x_716:
[----:B------:R-:W-:Y:S05]  /*1b690*/  BSYNC B1 ;  /* 0x0000000000017941 */ /* 0x000fea0003800000 */
.L_x_715:
[----:B------:R-:W-:Y:S01]  /*1b6a0*/  IMAD.MOV.U32 R13, RZ, RZ, R0 ;  /* 0x000000ffff0d7224 */ /* 0x000fe200078e0000 */
[----:B------:R-:W-:Y:S01]  /*1b6b0*/  MOV R11, 0x1c1f ;  /* 0x00001c1f000b7802 */ /* 0x000fe20000000f00 */
[----:B------:R-:W-:Y:S02]  /*1b6c0*/  IMAD.MOV.U32 R12, RZ, RZ, 0x1 ;  /* 0x00000001ff0c7424 */ /* 0x000fe400078e00ff */
[----:B------:R-:W-:Y:S02]  /*1b6d0*/  IMAD.MOV.U32 R15, RZ, RZ, -0x1 ;  /* 0xffffffffff0f7424 */ /* 0x000fe400078e00ff */
[----:B------:R-:W-:-:S07]  /*1b6e0*/  IMAD.MOV.U32 R3, RZ, RZ, R14 ;  /* 0x000000ffff037224 */ /* 0x000fce00078e000e */
[----:B------:R-:W-:Y:S05]  /*1b6f0*/  WARPSYNC.COLLECTIVE R15, `(.L_x_717) ;  /* 0x000000000f087348 */ /* 0x000fea0003c00000 */
[----:B------:R0:W1:Y:S02]  /*1b700*/  SHFL.IDX P6, R14, R13, R12, R11 ;  /* 0x0000000c0d0e7389 */ /* 0x00006400000c000b */
[----:B01----:R-:W-:Y:S01]  /*1b710*/  ENDCOLLECTIVE ;  /* 0x000000000000791b */ /* 0x003fe20003800000 */
.L_x_717:
[----:B------:R-:W-:Y:S05]  /*1b720*/  BRA `(.L_x_718) ;  /* 0xffffff6c00c07947 */ /* 0x000fea000383ffff */
.L_x_545:
[----:B------:R-:W-:Y:S02]  /*1b730*/  IMAD.MOV.U32 R13, RZ, RZ, R4 ;  /* 0x000000ffff0d7224 */ /* 0x000fe400078e0004 */
[----:B------:R-:W-:Y:S02]  /*1b740*/  IMAD.MOV.U32 R12, RZ, RZ, RZ ;  /* 0x000000ffff0c7224 */ /* 0x000fe400078e00ff */
[----:B------:R-:W-:Y:S02]  /*1b750*/  IMAD.MOV.U32 R11, RZ, RZ, 0x1c1f ;  /* 0x00001c1fff0b7424 */ /* 0x000fe400078e00ff */
[----:B------:R-:W-:-:S07]  /*1b760*/  IMAD.MOV.U32 R15, RZ, RZ, -0x1 ;  /* 0xffffffffff0f7424 */ /* 0x000fce00078e00ff */
[----:B-1----:R-:W-:Y:S05]  /*1b770*/  WARPSYNC.COLLECTIVE R15, `(.L_x_719) ;  /* 0x000000000f087348 */ /* 0x002fea0003c00000 */
[----:B------:R0:W2:Y:S02]  /*1b780*/  SHFL.IDX P6, R14, R13, R12, R11 ;  /* 0x0000000c0d0e7389 */ /* 0x0000a400000c000b */
[----:B012---:R-:W-:Y:S01]  /*1b790*/  ENDCOLLECTIVE ;  /* 0x000000000000791b */ /* 0x007fe20003800000 */
.L_x_719:
[----:B------:R-:W-:Y:S01]  /*1b7a0*/  IMAD.MOV.U32 R13, RZ, RZ, R0 ;  /* 0x000000ffff0d7224 */ /* 0x000fe200078e0000 */
[----:B------:R-:W-:-:S07]  /*1b7b0*/  MOV R3, R14 ;  /* 0x0000000e00037202 */ /* 0x000fce0000000f00 */
[----:B------:R-:W-:Y:S05]  /*1b7c0*/  WARPSYNC.COLLECTIVE R15, `(.L_x_720) ;  /* 0x000000000f087348 */ /* 0x000fea0003c00000 */
[----:B------:R0:W1:Y:S02]  /*1b7d0*/  SHFL.IDX P6, R14, R13, R12, R11 ;  /* 0x0000000c0d0e7389 */ /* 0x00006400000c000b */
[----:B01----:R-:W-:Y:S01]  /*1b7e0*/  ENDCOLLECTIVE ;  /* 0x000000000000791b */ /* 0x003fe20003800000 */
.L_x_720:
[----:B------:R-:W-:Y:S05]  /*1b7f0*/  BRA `(.L_x_721) ;  /* 0xffffff7800fc7947 */ /* 0x000fea000383ffff */
.L_x_548:
[----:B------:R-:W-:Y:S01]  /*1b800*/  BSSY B1, `(.L_x_722) ;  /* 0x0000008000017945 */ /* 0x000fe20003800000 */
[----:B----4-:R-:W-:Y:S02]  /*1b810*/  IMAD.MOV.U32 R13, RZ, RZ, R4 ;  /* 0x000000ffff0d7224 */ /* 0x010fe400078e0004 */
[----:B------:R-:W-:Y:S02]  /*1b820*/  IMAD.MOV.U32 R12, RZ, RZ, 0x1 ;  /* 0x00000001ff0c7424 */ /* 0x000fe400078e00ff */
[----:B------:R-:W-:Y:S02]  /*1b830*/  IMAD.MOV.U32 R11, RZ, RZ, 0x1c1f ;  /* 0x00001c1fff0b7424 */ /* 0x000fe400078e00ff */
[----:B------:R-:W-:-:S07]  /*1b840*/  IMAD.MOV.U32 R15, RZ, RZ, -0x1 ;  /* 0xffffffffff0f7424 */ /* 0x000fce00078e00ff */
[----:B0123--:R-:W-:Y:S05]  /*1b850*/  WARPSYNC.COLLECTIVE R15, `(.L_x_723) ;  /* 0x000000000f087348 */ /* 0x00ffea0003c00000 */
[----:B---3--:R3:W4:Y:S02]  /*1b860*/  SHFL.IDX P6, R14, R13, R12, R11 ;  /* 0x0000000c0d0e7389 */ /* 0x00872400000c000b */
[----:B01234-:R-:W-:Y:S01]  /*1b870*/  ENDCOLLECTIVE ;  /* 0x000000000000791b */ /* 0x01ffe20003800000 */
.L_x_723:
[----:B------:R-:W-:Y:S05]  /*1b880*/  BSYNC B1 ;  /* 0x0000000000017941 */ /* 0x000fea0003800000 */
.L_x_722:
        /* <DEDUP_REMOVED lines=8> */
.L_x_724:
[----:B------:R-:W-:Y:S05]  /*1b910*/  BRA `(.L_x_725) ;  /* 0xffffff7c00107947 */ /* 0x000fea000383ffff */
.L_x_565:
[----:B------:R-:W0:Y:S01]  /*1b920*/  S2R R6, SR_TID.X ;  /* 0x0000000000067919 */ /* 0x000e220000002100 */
[----:B------:R-:W-:Y:S01]  /*1b930*/  BSSY B1, `(.L_x_726) ;  /* 0x000000a000017945 */ /* 0x000fe20003800000 */
[----:B------:R-:W-:Y:S02]  /*1b940*/  IMAD.MOV.U32 R12, RZ, RZ, RZ ;  /* 0x000000ffff0c7224 */ /* 0x000fe400078e00ff */
[----:B------:R-:W-:Y:S02]  /*1b950*/  IMAD.MOV.U32 R11, RZ, RZ, 0x1f ;  /* 0x0000001fff0b7424 */ /* 0x000fe400078e00ff */
[----:B------:R-:W-:Y:S01]  /*1b960*/  IMAD.MOV.U32 R15, RZ, RZ, -0x1 ;  /* 0xffffffffff0f7424 */ /* 0x000fe200078e00ff */
[----:B0-----:R-:W-:-:S04]  /*1b970*/  SHF.R.U32.HI R6, RZ, 0x5, R6 ;  /* 0x00000005ff067819 */ /* 0x001fc80000011606 */
[----:B------:R-:W-:-:S04]  /*1b980*/  LOP3.LUT R6, R6, 0x3, RZ, 0xc0, !PT ;  /* 0x0000000306067812 */ /* 0x000fc800078ec0ff */
[----:B------:R-:W-:-:S07]  /*1b990*/  MOV R13, R6 ;  /* 0x00000006000d7202 */ /* 0x000fce0000000f00 */
[----:B-1----:R-:W-:Y:S05]  /*1b9a0*/  WARPSYNC.COLLECTIVE R15, `(.L_x_727) ;  /* 0x000000000f087348 */ /* 0x002fea0003c00000 */
[----:B------:R0:W2:Y:S02]  /*1b9b0*/  SHFL.IDX P6, R14, R13, R12, R11 ;  /* 0x0000000c0d0e7389 */ /* 0x0000a400000c000b */
[----:B012---:R-:W-:Y:S01]  /*1b9c0*/  ENDCOLLECTIVE ;  /* 0x000000000000791b */ /* 0x007fe20003800000 */
.L_x_727:
[----:B------:R-:W-:Y:S05]  /*1b9d0*/  BSYNC B1 ;  /* 0x0000000000017941 */ /* 0x000fea0003800000 */
.L_x_726:
[----:B------:R-:W-:Y:S05]  /*1b9e0*/  BRA `(.L_x_728) ;  /* 0xffffff9000fc7947 */ /* 0x000fea000383ffff */
.L_x_567:
[----:B------:R-:W-:Y:S01]  /*1b9f0*/  BSSY B1, `(.L_x_729) ;  /* 0x0000006000017945 */ /* 0x000fe20003800000 */
[----:B------:R-:W-:-:S07]  /*1ba00*/  IMAD.MOV.U32 R15, RZ, RZ, -0x1 ;  /* 0xffffffffff0f7424 */ /* 0x000fce00078e00ff */
[----:B01----:R-:W-:Y:S05]  /*1ba10*/  WARPSYNC.COLLECTIVE R15, `(.L_x_730) ;  /* 0x000000000f0c7348 */ /* 0x003fea0003c00000 */
[----:B------:R-:W-:Y:S02]  /*1ba20*/  ELECT P6, UR62, PT ;  /* 0x00000000003e782f */ /* 0x000fe400038c0000 */
[----:B------:R-:W-:Y:S01]  /*1ba30*/  MOV R14, UR62 ;  /* 0x0000003e000e7c02 */ /* 0x000fe20008000f00 */
[----:B01----:R-:W-:Y:S10]  /*1ba40*/  ENDCOLLECTIVE ;  /* 0x000000000000791b */ /* 0x003ff40003800000 */
.L_x_730:
[----:B------:R-:W-:Y:S05]  /*1ba50*/  BSYNC B1 ;  /* 0x0000000000017941 */ /* 0x000fea0003800000 */
.L_x_729:
[----:B------:R-:W-:Y:S05]  /*1ba60*/  BRA `(.L_x_566) ;  /* 0xffffff9000f47947 */ /* 0x000fea000383ffff */
.L_x_569:
[----:B0-----:R0:W2:Y:S02]  /*1ba70*/  SYNCS.PHASECHK.TRANS64.TRYWAIT P0, [R16+URZ+0x2d820], R6 ;  /* 0x02d82006100075a7 */ /* 0x0010a4000800017f */
[----:B--2---:R-:W-:Y:S05]  /*1ba80*/  @!P0 NANOSLEEP.SYNCS 0x989680 ;  /* 0x009896800000895d */ /* 0x004fea0003900000 */
[----:B------:R-:W2:Y:S02]  /*1ba90*/  @!P0 SYNCS.PHASECHK.TRANS64 P0, [R16+URZ+0x2d820], R6 ;  /* 0x02d82006100085a7 */ /* 0x000ea4000800007f */
[----:B--2---:R-:W-:Y:S05]  /*1baa0*/  @!P0 BRA `(.L_x_569) ;  /* 0xfffffffc00f08947 */ /* 0x004fea000383ffff */
[----:B------:R-:W-:Y:S05]  /*1bab0*/  BRA `(.L_x_731) ;  /* 0xffffff9400047947 */ /* 0x000fea000383ffff */
.L_x_573:
[----:B-1----:R1:W2:Y:S02]  /*1bac0*/  SYNCS.PHASECHK.TRANS64.TRYWAIT P0, [R9+URZ+0x2d8a0], R11 ;  /* 0x02d8a00b090075a7 */ /* 0x0022a4000800017f */
[----:B--2---:R-:W-:Y:S05]  /*1bad0*/  @!P0 NANOSLEEP.SYNCS 0x989680 ;  /* 0x009896800000895d */ /* 0x004fea0003900000 */
[----:B------:R-:W2:Y:S02]  /*1bae0*/  @!P0 SYNCS.PHASECHK.TRANS64 P0, [R9+URZ+0x2d8a0], R11 ;  /* 0x02d8a00b090085a7 */ /* 0x000ea4000800007f */
[----:B--2---:R-:W-:Y:S05]  /*1baf0*/  @!P0 BRA `(.L_x_573) ;  /* 0xfffffffc00f08947 */ /* 0x004fea000383ffff */
[----:B------:R-:W-:Y:S05]  /*1bb00*/  BRA `(.L_x_732) ;  /* 0xffffff9400207947 */ /* 0x000fea000383ffff */
.L_x_580:
[----:B0-----:R0:W2:Y:S02]  /*1bb10*/  SYNCS.PHASECHK.TRANS64.TRYWAIT P0, [R9+URZ+0x2d8c0], R11 ;  /* 0x02d8c00b090075a7 */ /* 0x0010a4000800017f */
[----:B--2---:R-:W-:Y:S05]  /*1bb20*/  @!P0 NANOSLEEP.SYNCS 0x989680 ;  /* 0x009896800000895d */ /* 0x004fea0003900000 */
[----:B------:R-:W2:Y:S02]  /*1bb30*/  @!P0 SYNCS.PHASECHK.TRANS64 P0, [R9+URZ+0x2d8c0], R11 ;  /* 0x02d8c00b090085a7 */ /* 0x000ea4000800007f */
[----:B--2---:R-:W-:Y:S05]  /*1bb40*/  @!P0 BRA `(.L_x_580) ;  /* 0xfffffffc00f08947 */ /* 0x004fea000383ffff */
[----:B------:R-:W-:Y:S05]  /*1bb50*/  BRA `(.L_x_733) ;  /* 0xffffff98001c7947 */ /* 0x000fea000383ffff */
.L_x_589:
[----:B0-----:R0:W1:Y:S02]  /*1bb60*/  SYNCS.PHASECHK.TRANS64.TRYWAIT P2, [R9+URZ+0x2d8a0], R8 ;  /* 0x02d8a008090075a7 */ /* 0x001064000804017f */
[----:B-1----:R-:W-:Y:S05]  /*1bb70*/  @!P2 NANOSLEEP.SYNCS 0x989680 ;  /* 0x009896800000a95d */ /* 0x002fea0003900000 */
[----:B------:R-:W1:Y:S02]  /*1bb80*/  @!P2 SYNCS.PHASECHK.TRANS64 P2, [R9+URZ+0x2d8a0], R8 ;  /* 0x02d8a0080900a5a7 */ /* 0x000e64000804007f */
[----:B-1----:R-:W-:Y:S05]  /*1bb90*/  @!P2 BRA `(.L_x_589) ;  /* 0xfffffffc00f0a947 */ /* 0x002fea000383ffff */
[----:B------:R-:W-:Y:S05]  /*1bba0*/  BRA `(.L_x_734) ;  /* 0xffffff9c005c7947 */ /* 0x000fea000383ffff */
.L_x_596:
[----:B-1----:R1:W2:Y:S02]  /*1bbb0*/  SYNCS.PHASECHK.TRANS64.TRYWAIT P2, [R9+URZ+0x2d8c0], R8 ;  /* 0x02d8c008090075a7 */ /* 0x0022a4000804017f */
[----:B--2---:R-:W-:Y:S05]  /*1bbc0*/  @!P2 NANOSLEEP.SYNCS 0x989680 ;  /* 0x009896800000a95d */ /* 0x004fea0003900000 */
[----:B------:R-:W2:Y:S02]  /*1bbd0*/  @!P2 SYNCS.PHASECHK.TRANS64 P2, [R9+URZ+0x2d8c0], R8 ;  /* 0x02d8c0080900a5a7 */ /* 0x000ea4000804007f */
[----:B--2---:R-:W-:Y:S05]  /*1bbe0*/  @!P2 BRA `(.L_x_596) ;  /* 0xfffffffc00f0a947 */ /* 0x004fea000383ffff */
[----:B------:R-:W-:Y:S05]  /*1bbf0*/  BRA `(.L_x_735) ;  /* 0xffffffa000547947 */ /* 0x000fea000383ffff */
.L_x_613:
[----:B------:R-:W0:Y:S01]  /*1bc00*/  S2R R20, SR_TID.X ;  /* 0x0000000000147919 */ /* 0x000e220000002100 */
[----:B------:R-:W-:Y:S01]  /*1bc10*/  BSSY B0, `(.L_x_736) ;  /* 0x000000a000007945 */ /* 0x000fe20003800000 */
[----:B------:R-:W-:Y:S02]  /*1bc20*/  IMAD.MOV.U32 R12, RZ, RZ, RZ ;  /* 0x000000ffff0c7224 */ /* 0x000fe400078e00ff */
[----:B------:R-:W-:Y:S01]  /*1bc30*/  IMAD.MOV.U32 R15, RZ, RZ, -0x1 ;  /* 0xffffffffff0f7424 */ /* 0x000fe200078e00ff */
[----:B0-----:R-:W-:-:S04]  /*1bc40*/  SHF.R.U32.HI R11, RZ, 0x5, R20 ;  /* 0x00000005ff0b7819 */ /* 0x001fc80000011614 */
[----:B------:R-:W-:-:S04]  /*1bc50*/  LOP3.LUT R11, R11, 0x3, RZ, 0xc0, !PT ;  /* 0x000000030b0b7812 */ /* 0x000fc800078ec0ff */
[----:B------:R-:W-:Y:S01]  /*1bc60*/  MOV R13, R11 ;  /* 0x0000000b000d7202 */ /* 0x000fe20000000f00 */
[----:B------:R-:W-:-:S07]  /*1bc70*/  IMAD.MOV.U32 R11, RZ, RZ, 0x1f ;  /* 0x0000001fff0b7424 */ /* 0x000fce00078e00ff */
[----:B-----5:R-:W-:Y:S05]  /*1bc80*/  WARPSYNC.COLLECTIVE R15, `(.L_x_737) ;  /* 0x000000000f087348 */ /* 0x020fea0003c00000 */
[----:B------:R0:W1:Y:S02]  /*1bc90*/  SHFL.IDX P6, R14, R13, R12, R11 ;  /* 0x0000000c0d0e7389 */ /* 0x00006400000c000b */
[----:B01---5:R-:W-:Y:S01]  /*1bca0*/  ENDCOLLECTIVE ;  /* 0x000000000000791b */ /* 0x023fe20003800000 */
.L_x_737:
[----:B------:R-:W-:Y:S05]  /*1bcb0*/  BSYNC B0 ;  /* 0x0000000000007941 */ /* 0x000fea0003800000 */
.L_x_736:
[----:B------:R-:W-:Y:S05]  /*1bcc0*/  BRA `(.L_x_738) ;  /* 0xffffffb000147947 */ /* 0x000fea000383ffff */
.L_x_616:
[----:B0-----:R0:W1:Y:S02]  /*1bcd0*/  SYNCS.PHASECHK.TRANS64.TRYWAIT P0, [R0+URZ+0x2d840], R5 ;  /* 0x02d84005000075a7 */ /* 0x001064000800017f */
[----:B-1----:R-:W-:Y:S05]  /*1bce0*/  @!P0 NANOSLEEP.SYNCS 0x989680 ;  /* 0x009896800000895d */ /* 0x002fea0003900000 */
[----:B------:R-:W1:Y:S02]  /*1bcf0*/  @!P0 SYNCS.PHASECHK.TRANS64 P0, [R0+URZ+0x2d840], R5 ;  /* 0x02d84005000085a7 */ /* 0x000e64000800007f */
[----:B-1----:R-:W-:Y:S05]  /*1bd00*/  @!P0 BRA `(.L_x_616) ;  /* 0xfffffffc00f08947 */ /* 0x002fea000383ffff */
[----:B------:R-:W-:Y:S05]  /*1bd10*/  BRA `(.L_x_739) ;  /* 0xffffffb000687947 */ /* 0x000fea000383ffff */
.L_x_617:
[----:B------:R-:W-:Y:S01]  /*1bd20*/  BSSY B0, `(.L_x_740) ;  /* 0x0000008000007945 */ /* 0x000fe20003800000 */
[----:B------:R-:W-:Y:S01]  /*1bd30*/  IMAD.MOV.U32 R13, RZ, RZ, R7 ;  /* 0x000000ffff0d7224 */ /* 0x000fe200078e0007 */
[----:B------:R-:W-:Y:S01]  /*1bd40*/  MOV R12, RZ ;  /* 0x000000ff000c7202 */ /* 0x000fe20000000f00 */
[----:B------:R-:W-:Y:S02]  /*1bd50*/  IMAD.MOV.U32 R11, RZ, RZ, 0x1c1f ;  /* 0x00001c1fff0b7424 */ /* 0x000fe400078e00ff */
[----:B------:R-:W-:-:S07]  /*1bd60*/  IMAD.MOV.U32 R15, RZ, RZ, -0x1 ;  /* 0xffffffffff0f7424 */ /* 0x000fce00078e00ff */
[----:B------:R-:W-:Y:S05]  /*1bd70*/  WARPSYNC.COLLECTIVE R15, `(.L_x_741) ;  /* 0x000000000f087348 */ /* 0x000fea0003c00000 */
[----:B------:R0:W1:Y:S02]  /*1bd80*/  SHFL.IDX P6, R14, R13, R12, R11 ;  /* 0x0000000c0d0e7389 */ /* 0x00006400000c000b */
[----:B01----:R-:W-:Y:S01]  /*1bd90*/  ENDCOLLECTIVE ;  /* 0x000000000000791b */ /* 0x003fe20003800000 */
.L_x_741:
[----:B------:R-:W-:Y:S05]  /*1bda0*/  BSYNC B0 ;  /* 0x0000000000007941 */ /* 0x000fea0003800000 */
.L_x_740:
        /* <DEDUP_REMOVED lines=8> */
.L_x_742:
[----:B------:R-:W-:Y:S02]  /*1be30*/  IMAD.MOV.U32 R13, RZ, RZ, R7 ;  /* 0x000000ffff0d7224 */ /* 0x000fe400078e0007 */
[----:B------:R-:W-:Y:S02]  /*1be40*/  IMAD.MOV.U32 R12, RZ, RZ, 0x1 ;  /* 0x00000001ff0c7424 */ /* 0x000fe400078e00ff */
[----:B------:R-:W-:-:S07]  /*1be50*/  IMAD.MOV.U32 R4, RZ, RZ, R14 ;  /* 0x000000ffff047224 */ /* 0x000fce00078e000e */
[----:B------:R-:W-:Y:S05]  /*1be60*/  WARPSYNC.COLLECTIVE R15, `(.L_x_743) ;  /* 0x000000000f087348 */ /* 0x000fea0003c00000 */
[----:B------:R0:W1:Y:S02]  /*1be70*/  SHFL.IDX P6, R14, R13, R12, R11 ;  /* 0x0000000c0d0e7389 */ /* 0x00006400000c000b */
[----:B01----:R-:W-:Y:S01]  /*1be80*/  ENDCOLLECTIVE ;  /* 0x000000000000791b */ /* 0x003fe20003800000 */
.L_x_743:
[----:B------:R-:W-:-:S05]  /*1be90*/  @P0 LEA R5, P1, R9, R4, 0x1 ;  /* 0x0000000409050211 */ /* 0x000fca00078208ff */
[----:B------:R-:W-:Y:S01]  /*1bea0*/  @P0 IMAD.X R4, RZ, RZ, R6, P1 ;  /* 0x000000ffff040224 */ /* 0x000fe200008e0606 */
[----:B------:R-:W-:Y:S02]  /*1beb0*/  @P0 LEA R6, R8, R16, 0x1 ;  /* 0x0000001008060211 */ /* 0x000fe400078e08ff */
[----:B------:R-:W-:Y:S02]  /*1bec0*/  ISETP.GE.AND P1, PT, R3, 0x21, PT ;  /* 0x000000210300780c */ /* 0x000fe40003f26270 */
        /* <DEDUP_REMOVED lines=14> */
.L_x_744:
[----:B------:R-:W-:Y:S02]  /*1bfb0*/  IMAD.MOV.U32 R13, RZ, RZ, R7 ;  /* 0x000000ffff0d7224 */ /* 0x000fe400078e0007 */
[----:B------:R-:W-:Y:S01]  /*1bfc0*/  IMAD.MOV.U32 R12, RZ, RZ, 0x2 ;  /* 0x00000002ff0c7424 */ /* 0x000fe200078e00ff */
[----:B------:R-:W-:-:S07]  /*1bfd0*/  MOV R4, R14 ;  /* 0x0000000e00047202 */ /* 0x000fce0000000f00 */
[----:B------:R-:W-:Y:S05]  /*1bfe0*/  WARPSYNC.COLLECTIVE R15, `(.L_x_745) ;  /* 0x000000000f087348 */ /* 0x000fea0003c00000 */
[----:B------:R0:W1:Y:S02]  /*1bff0*/  SHFL.IDX P6, R14, R13, R12, R11 ;  /* 0x0000000c0d0e7389 */ /* 0x00006400000c000b */
[----:B01----:R-:W-:Y:S01]  /*1c000*/  ENDCOLLECTIVE ;  /* 0x000000000000791b */ /* 0x003fe20003800000 */
.L_x_745:
[----:B------:R-:W-:-:S05]  /*1c010*/  @P1 LEA R5, P0, R9, R4, 0x1 ;  /* 0x0000000409051211 */ /* 0x000fca00078008ff */
[----:B------:R-:W-:Y:S02]  /*1c020*/  @P1 IMAD.X R4, RZ, RZ, R6, P0 ;  /* 0x000000ffff041224 */ /* 0x000fe400000e0606 */
[----:B------:R-:W-:-:S03]  /*1c030*/  @P1 IMAD R6, R8, 0x2, R16 ;  /* 0x0000000208061824 */ /* 0x000fc600078e0210 */
        /* <DEDUP_REMOVED lines=10> */
[----:B------:R-:W-:Y:S02]  /*1c0e0*/  ISETP.GE.AND P1, PT, R3, 0x41, PT ;  /* 0x000000410300780c */ /* 0x000fe40003f26270 */
[----:B0-----:R-:W-:-:S11]  /*1c0f0*/  MOV R6, R14 ;  /* 0x0000000e00067202 */ /* 0x001fd60000000f00 */
[----:B------:R-:W-:Y:S05]  /*1c100*/  WARPSYNC.COLLECTIVE R15, `(.L_x_746) ;  /* 0x000000000f087348 */ /* 0x000fea0003c00000 */
[----:B------:R0:W1:Y:S02]  /*1c110*/  SHFL.IDX P6, R14, R13, R12, R11 ;  /* 0x0000000c0d0e7389 */ /* 0x00006400000c000b */
[----:B01----:R-:W-:Y:S01]  /*1c120*/  ENDCOLLECTIVE ;  /* 0x000000000000791b */ /* 0x003fe20003800000 */
.L_x_746:
[----:B------:R-:W-:Y:S01]  /*1c130*/  MOV R13, R7 ;  /* 0x00000007000d7202 */ /* 0x000fe20000000f00 */
[----:B------:R-:W-:Y:S02]  /*1c140*/  IMAD.MOV.U32 R12, RZ, RZ, 0x3 ;  /* 0x00000003ff0c7424 */ /* 0x000fe400078e00ff */
[----:B------:R-:W-:-:S07]  /*1c150*/  IMAD.MOV.U32 R4, RZ, RZ, R14 ;  /* 0x000000ffff047224 */ /* 0x000fce00078e000e */
[----:B------:R-:W-:Y:S05]  /*1c160*/  WARPSYNC.COLLECTIVE R15, `(.L_x_747) ;  /* 0x000000000f087348 */ /* 0x000fea0003c00000 */
[----:B------:R0:W1:Y:S02]  /*1c170*/  SHFL.IDX P6, R14, R13, R12, R11 ;  /* 0x0000000c0d0e7389 */ /* 0x00006400000c000b */
[----:B01----:R-:W-:Y:S01]  /*1c180*/  ENDCOLLECTIVE ;  /* 0x000000000000791b */ /* 0x003fe20003800000 */
.L_x_747:
[----:B------:R-:W-:-:S05]  /*1c190*/  @P1 LEA R5, P0, R9, R4, 0x1 ;  /* 0x0000000409051211 */ /* 0x000fca00078008ff */
[----:B------:R-:W-:Y:S02]  /*1c1a0*/  @P1 IMAD.X R4, RZ, RZ, R6, P0 ;  /* 0x000000ffff041224 */ /* 0x000fe400000e0606 */
[----:B------:R-:W-:-:S03]  /*1c1b0*/  @P1 IMAD R6, R8, 0x2, R16 ;  /* 0x0000000208061824 */ /* 0x000fc600078e0210 */
        /* <DEDUP_REMOVED lines=8> */
.L_x_748:
        /* <DEDUP_REMOVED lines=8> */
.L_x_622:
[----:B------:R-:W-:Y:S01]  /*1c2c0*/  MOV R13, R4 ;  /* 0x00000004000d7202 */ /* 0x000fe20000000f00 */
[----:B------:R-:W-:Y:S02]  /*1c2d0*/  IMAD.MOV.U32 R12, RZ, RZ, RZ ;  /* 0x000000ffff0c7224 */ /* 0x000fe400078e00ff */
[----:B------:R-:W-:Y:S02]  /*1c2e0*/  IMAD.MOV.U32 R11, RZ, RZ, 0x1c1f ;  /* 0x00001c1fff0b7424 */ /* 0x000fe400078e00ff */
[----:B------:R-:W-:Y:S02]  /*1c2f0*/  IMAD.MOV.U32 R15, RZ, RZ, -0x1 ;  /* 0xffffffffff0f7424 */ /* 0x000fe400078e00ff */
[----:B-----5:R-:W-:Y:S02]  /*1c300*/  IMAD R0, R21, R9, RZ ;  /* 0x0000000915007224 */ /* 0x020fe400078e02ff */
[----:B------:R-:W-:-:S07]  /*1c310*/  IMAD R25, R25, 0xc0, R20 ;  /* 0x000000c019197824 */ /* 0x000fce00078e0214 */
[----:B------:R-:W-:Y:S05]  /*1c320*/  WARPSYNC.COLLECTIVE R15, `(.L_x_750) ;  /* 0x000000000f087348 */ /* 0x000fea0003c00000 */
[----:B------:R0:W1:Y:S02]  /*1c330*/  SHFL.IDX P6, R14, R13, R12, R11 ;  /* 0x0000000c0d0e7389 */ /* 0x00006400000c000b */
[----:B01----:R-:W-:Y:S01]  /*1c340*/  ENDCOLLECTIVE ;  /* 0x000000000000791b */ /* 0x003fe20003800000 */
.L_x_750:
[C---:B------:R-:W-:Y:S01]  /*1c350*/  VIADD R9, R25.reuse, 0x20 ;  /* 0x0000002019097836 */ /* 0x040fe20000000000 */
[----:B------:R-:W-:Y:S02]  /*1c360*/  ISETP.GE.AND P3, PT, R25, R0, PT ;  /* 0x000000001900720c */ /* 0x000fe40003f66270 */
[----:B------:R-:W-:Y:S01]  /*1c370*/  MOV R13, R5 ;  /* 0x00000005000d7202 */ /* 0x000fe20000000f00 */
[----:B------:R-:W-:-:S10]  /*1c380*/  IMAD.MOV.U32 R2, RZ, RZ, R14 ;  /* 0x000000ffff027224 */ /* 0x000fd400078e000e */
[----:B------:R-:W-:Y:S05]  /*1c390*/  WARPSYNC.COLLECTIVE R15, `(.L_x_751) ;  /* 0x000000000f087348 */ /* 0x000fea0003c00000 */
[----:B------:R0:W1:Y:S02]  /*1c3a0*/  SHFL.IDX P6, R14, R13, R12, R11 ;  /* 0x0000000c0d0e7389 */ /* 0x00006400000c000b */
[----:B01----:R-:W-:Y:S01]  /*1c3b0*/  ENDCOLLECTIVE ;  /* 0x000000000000791b */ /* 0x003fe20003800000 */
.L_x_751:
[----:B------:R-:W-:Y:S01]  /*1c3c0*/  IMAD.MOV.U32 R13, RZ, RZ, R4 ;  /* 0x000000ffff0d7224 */ /* 0x000fe200078e0004 */
[----:B------:R-:W-:Y:S01]  /*1c3d0*/  MOV R12, 0x1 ;  /* 0x00000001000c7802 */ /* 0x000fe20000000f00 */
[----:B------:R-:W-:-:S07]  /*1c3e0*/  IMAD.MOV.U32 R3, RZ, RZ, R14 ;  /* 0x000000ffff037224 */ /* 0x000fce00078e000e */
[----:B------:R-:W-:Y:S05]  /*1c3f0*/  WARPSYNC.COLLECTIVE R15, `(.L_x_752) ;  /* 0x000000000f087348 */ /* 0x000fea0003c00000 */
[----:B------:R0:W1:Y:S02]  /*1c400*/  SHFL.IDX P6, R14, R13, R12, R11 ;  /* 0x0000000c0d0e7389 */ /* 0x00006400000c000b */
[----:B01----:R-:W-:Y:S01]  /*1c410*/  ENDCOLLECTIVE ;  /* 0x000000000000791b */ /* 0x003fe20003800000 */
.L_x_752:
[----:B------:R-:W-:-:S05]  /*1c420*/  @!P3 LEA R3, P4, R10, R3, 0x1 ;  /* 0x000000030a03b211 */ /* 0x000fca00078808ff */
[----:B------:R-:W-:-:S05]  /*1c430*/  @!P3 IMAD.X R2, RZ, RZ, R2, P4 ;  /* 0x000000ffff02b224 */ /* 0x000fca00020e0602 */
[----:B------:R-:W-:Y:S01]  /*1c440*/  @!P3 LOP3.LUT R3, R3, R2, RZ, 0x3c, !PT ;  /* 0x000000020303b212 */ /* 0x000fe200078e3cff */
[----:B------:R-:W-:-:S03]  /*1c450*/  IMAD.MOV.U32 R13, RZ, RZ, R5 ;  /* 0x000000ffff0d7224 */ /* 0x000fc600078e0005 */
[----:B------:R-:W-:-:S04]  /*1c460*/  @!P3 LOP3.LUT R2, R3, R2, RZ, 0x3c, !PT ;  /* 0x000000020302b212 */ /* 0x000fc800078e3cff */
[----:B------:R-:W-:-:S05]  /*1c470*/  @!P3 LOP3.LUT R3, R3, R2, RZ, 0x3c, !PT ;  /* 0x000000020303b212 */ /* 0x000fca00078e3cff */
[----:B------:R-:W-:Y:S01]  /*1c480*/  @!PT LDS RZ, [RZ] ;  /* 0x00000000fffff984 */ /* 0x000fe20000000800 */
[----:B------:R-:W-:Y:S01]  /*1c490*/  @!PT LDS RZ, [RZ] ;  /* 0x00000000fffff984 */ /* 0x000fe20000000800 */
[----:B------:R-:W-:Y:S01]  /*1c4a0*/  @!PT LDS RZ, [RZ] ;  /* 0x00000000fffff984 */ /* 0x000fe20000000800 */
[----:B------:R-:W-:Y:S04]  /*1c4b0*/  @!P3 LDGSTS.E.BYPASS.LTC128B.128 [R8+0xc400], desc[UR42][R2.64], !P0 ;  /* 0x0c4000000208bfae */ /* 0x000fe8000c101d6a */
[----:B------:R-:W-:Y:S04]  /*1c4c0*/  @!P3 LDGSTS.E.BYPASS.LTC128B.128 [R8+0xf400], desc[UR42][R2.64+0x40], !P1 ;  /* 0x0f4000400208bfae */ /* 0x000fe8000c901d6a */
[----:B------:R0:W-:Y:S01]  /*1c4d0*/  @!P3 LDGSTS.E.BYPASS.LTC128B.128 [R8+0x12400], desc[UR42][R2.64+0x80], !P2 ;  /* 0x124000800208bfae */ /* 0x0001e2000d101d6a */
[----:B------:R-:W-:Y:S01]  /*1c4e0*/  ISETP.GE.AND P3, PT, R9, R0, PT ;  /* 0x000000000900720c */ /* 0x000fe20003f66270 */
[----:B0-----:R-:W-:-:S12]  /*1c4f0*/  IMAD.MOV.U32 R2, RZ, RZ, R14 ;  /* 0x000000ffff027224 */ /* 0x001fd800078e000e */
[----:B------:R-:W-:Y:S05]  /*1c500*/  WARPSYNC.COLLECTIVE R15, `(.L_x_753) ;  /* 0x000000000f087348 */ /* 0x000fea0003c00000 */
[----:B------:R0:W1:Y:S02]  /*1c510*/  SHFL.IDX P6, R14, R13, R12, R11 ;  /* 0x0000000c0d0e7389 */ /* 0x00006400000c000b */
[----:B01----:R-:W-:Y:S01]  /*1c520*/  ENDCOLLECTIVE ;  /* 0x000000000000791b */ /* 0x003fe20003800000 */
.L_x_753:
[----:B------:R-:W-:Y:S02]  /*1c530*/  IMAD.MOV.U32 R13, RZ, RZ, R4 ;  /* 0x000000ffff0d7224 */ /* 0x000fe400078e0004 */
[----:B------:R-:W-:Y:S02]  /*1c540*/  IMAD.MOV.U32 R12, RZ, RZ, 0x2 ;  /* 0x00000002ff0c7424 */ /* 0x000fe400078e00ff */
[----:B------:R-:W-:-:S07]  /*1c550*/  IMAD.MOV.U32 R3, RZ, RZ, R14 ;  /* 0x000000ffff037224 */ /* 0x000fce00078e000e */
[----:B------:R-:W-:Y:S05]  /*1c560*/  WARPSYNC.COLLECTIVE R15, `(.L_x_754) ;  /* 0x000000000f087348 */ /* 0x000fea0003c00000 */
[----:B------:R0:W1:Y:S02]  /*1c570*/  SHFL.IDX P6, R14, R13, R12, R11 ;  /* 0x0000000c0d0e7389 */ /* 0x00006400000c000b */
[----:B01----:R-:W-:Y:S01]  /*1c580*/  ENDCOLLECTIVE ;  /* 0x000000000000791b */ /* 0x003fe20003800000 */
.L_x_754:
        /* <DEDUP_REMOVED lines=11> */
[----:B------:R0:W-:Y:S02]  /*1c640*/  @!P3 LDGSTS.E.BYPASS.LTC128B.128 [R8+0x12c00], desc[UR42][R2.64+0x80], !P2 ;  /* 0x12c000800208bfae */ /* 0x0001e4000d101d6a */
[----:B0-----:R-:W-:-:S04]  /*1c650*/  IADD3 R2, R25, 0x40, RZ ;  /* 0x0000004019027810 */ /* 0x001fc80007ffe0ff */
[----:B------:R-:W-:Y:S01]  /*1c660*/  ISETP.GE.AND P3, PT, R2, R0, PT ;  /* 0x000000000200720c */ /* 0x000fe20003f66270 */
[----:B------:R-:W-:-:S12]  /*1c670*/  IMAD.MOV.U32 R2, RZ, RZ, R14 ;  /* 0x000000ffff027224 */ /* 0x000fd800078e000e */
[----:B------:R-:W-:Y:S05]  /*1c680*/  WARPSYNC.COLLECTIVE R15, `(.L_x_755) ;  /* 0x000000000f087348 */ /* 0x000fea0003c00000 */
[----:B------:R0:W1:Y:S02]  /*1c690*/  SHFL.IDX P6, R14, R13, R12, R11 ;  /* 0x0000000c0d0e7389 */ /* 0x00006400000c000b */
[----:B01----:R-:W-:Y:S01]  /*1c6a0*/  ENDCOLLECTIVE ;  /* 0x000000000000791b */ /* 0x003fe20003800000 */
.L_x_755:
[----:B------:R-:W-:Y:S02]  /*1c6b0*/  IMAD.MOV.U32 R13, RZ, RZ, R4 ;  /* 0x000000ffff0d7224 */ /* 0x000fe400078e0004 */
[----:B------:R-:W-:Y:S01]  /*1c6c0*/  IMAD.MOV.U32 R12, RZ, RZ, 0x3 ;  /* 0x00000003ff0c7424 */ /* 0x000fe200078e00ff */
[----:B------:R-:W-:-:S07]  /*1c6d0*/  MOV R3, R14 ;  /* 0x0000000e00037202 */ /* 0x000fce0000000f00 */
[----:B------:R-:W-:Y:S05]  /*1c6e0*/  WARPSYNC.COLLECTIVE R15, `(.L_x_756) ;  /* 0x000000000f087348 */ /* 0x000fea0003c00000 */
[----:B------:R0:W1:Y:S02]  /*1c6f0*/  SHFL.IDX P6, R14, R13, R12, R11 ;  /* 0x0000000c0d0e7389 */ /* 0x00006400000c000b */
[----:B01----:R-:W-:Y:S01]  /*1c700*/  ENDCOLLECTIVE ;  /* 0x000000000000791b */ /* 0x003fe20003800000 */
.L_x_756:
[----:B------:R-:W-:-:S05]  /*1c710*/  @!P3 LEA R3, P4, R10, R3, 0x1 ;  /* 0x000000030a03b211 */ /* 0x000fca00078808ff */
[----:B------:R-:W-:-:S05]  /*1c720*/  @!P3 IMAD.X R2, RZ, RZ, R2, P4 ;  /* 0x000000ffff02b224 */ /* 0x000fca00020e0602 */
[-C--:B------:R-:W-:Y:S02]  /*1c730*/  @!P3 LOP3.LUT R3, R3, R2.reuse, RZ, 0x3c, !PT ;  /* 0x000000020303b212 */ /* 0x080fe400078e3cff */
[----:B------:R-:W-:Y:S02]  /*1c740*/  MOV R13, R5 ;  /* 0x00000005000d7202 */ /* 0x000fe40000000f00 */
[----:B------:R-:W-:-:S04]  /*1c750*/  @!P3 LOP3.LUT R2, R3, R2, RZ, 0x3c, !PT ;  /* 0x000000020302b212 */ /* 0x000fc800078e3cff */
[----:B------:R-:W-:Y:S01]  /*1c760*/  @!P3 LOP3.LUT R3, R3, R2, RZ, 0x3c, !PT ;  /* 0x000000020303b212 */ /* 0x000fe200078e3cff */
[----:B------:R-:W-:-:S04]  /*1c770*/  IMAD.MOV.U32 R4, RZ, RZ, R14 ;  /* 0x000000ffff047224 */ /* 0x000fc800078e000e */
[----:B------:R-:W-:Y:S01]  /*1c780*/  @!PT LDS RZ, [RZ] ;  /* 0x00000000fffff984 */ /* 0x000fe20000000800 */
[----:B------:R-:W-:Y:S01]  /*1c790*/  @!PT LDS RZ, [RZ] ;  /* 0x00000000fffff984 */ /* 0x000fe20000000800 */
[----:B------:R-:W-:Y:S01]  /*1c7a0*/  @!PT LDS RZ, [RZ] ;  /* 0x00000000fffff984 */ /* 0x000fe20000000800 */
[----:B------:R0:W-:Y:S03]  /*1c7b0*/  @!P3 LDGSTS.E.BYPASS.LTC128B.128 [R8+0xd400], desc[UR42][R2.64], !P0 ;  /* 0x0d4000000208bfae */ /* 0x0001e6000c101d6a */
[----:B0-----:R-:W-:Y:S05]  /*1c7c0*/  WARPSYNC.COLLECTIVE R15, `(.L_x_757) ;  /* 0x000000000f087348 */ /* 0x001fea0003c00000 */
[----:B------:R1:W2:Y:S02]  /*1c7d0*/  SHFL.IDX P6, R14, R13, R12, R11 ;  /* 0x0000000c0d0e7389 */ /* 0x0002a400000c000b */
[----:B012---:R-:W-:Y:S01]  /*1c7e0*/  ENDCOLLECTIVE ;  /* 0x000000000000791b */ /* 0x007fe20003800000 */
.L_x_757:
[----:B------:R-:W-:Y:S01]  /*1c7f0*/  @!PT LDS RZ, [RZ] ;  /* 0x00000000fffff984 */ /* 0x000fe20000000800 */
[----:B------:R-:W-:Y:S01]  /*1c800*/  @!PT LDS RZ, [RZ] ;  /* 0x00000000fffff984 */ /* 0x000fe20000000800 */
[----:B------:R-:W-:Y:S01]  /*1c810*/  @!PT LDS RZ, [RZ] ;  /* 0x00000000fffff984 */ /* 0x000fe20000000800 */
[----:B------:R-:W-:Y:S04]  /*1c820*/  @!P3 LDGSTS.E.BYPASS.LTC128B.128 [R8+0x10400], desc[UR42][R2.64+0x40], !P1 ;  /* 0x104000400208bfae */ /* 0x000fe8000c901d6a */
[----:B------:R0:W-:Y:S01]  /*1c830*/  @!P3 LDGSTS.E.BYPASS.LTC128B.128 [R8+0x13400], desc[UR42][R2.64+0x80], !P2 ;  /* 0x134000800208bfae */ /* 0x0001e2000d101d6a */
[----:B------:R-:W-:Y:S01]  /*1c840*/  MOV R13, R6 ;  /* 0x00000006000d7202 */ /* 0x000fe20000000f00 */
[----:B------:R-:W-:Y:S02]  /*1c850*/  IMAD.MOV.U32 R12, RZ, RZ, RZ ;  /* 0x000000ffff0c7224 */ /* 0x000fe400078e00ff */
[----:B0-----:R-:W-:Y:S02]  /*1c860*/  VIADD R2, R25, 0x60 ;  /* 0x0000006019027836 */ /* 0x001fe40000000000 */
[----:B------:R-:W-:-:S03]  /*1c870*/  IMAD.MOV.U32 R5, RZ, RZ, R14 ;  /* 0x000000ffff057224 */ /* 0x000fc600078e000e */
[----:B------:R-:W-:-:S13]  /*1c880*/  ISETP.GE.AND P3, PT, R2, R0, PT ;  /* 0x000000000200720c */ /* 0x000fda0003f66270 */
[----:B------:R-:W-:Y:S05]  /*1c890*/  WARPSYNC.COLLECTIVE R15, `(.L_x_758) ;  /* 0x000000000f087348 */ /* 0x000fea0003c00000 */
[----:B------:R0:W1:Y:S02]  /*1c8a0*/  SHFL.IDX P6, R14, R13, R12, R11 ;  /* 0x0000000c0d0e7389 */ /* 0x00006400000c000b */
[----:B01----:R-:W-:Y:S01]  /*1c8b0*/  ENDCOLLECTIVE ;  /* 0x000000000000791b */ /* 0x003fe20003800000 */
.L_x_758:
[----:B------:R-:W-:Y:S01]  /*1c8c0*/  @!P3 LEA R2, P4, R10, R5, 0x1 ;  /* 0x000000050a02b211 */ /* 0x000fe200078808ff */
[----:B------:R-:W-:-:S04]  /*1c8d0*/  IMAD.MOV.U32 R13, RZ, RZ, R7 ;  /* 0x000000ffff0d7224 */ /* 0x000fc800078e0007 */
[----:B------:R-:W-:-:S05]  /*1c8e0*/  @!P3 IMAD.X R3, RZ, RZ, R4, P4 ;  /* 0x000000ffff03b224 */ /* 0x000fca00020e0604 */
[----:B------:R-:W-:Y:S01]  /*1c8f0*/  @!PT LDS RZ, [RZ] ;  /* 0x00000000fffff984 */ /* 0x000fe20000000800 */
[----:B------:R-:W-:Y:S01]  /*1c900*/  @!PT LDS RZ, [RZ] ;  /* 0x00000000fffff984 */ /* 0x000fe20000000800 */
[----:B------:R-:W-:Y:S01]  /*1c910*/  @!PT LDS RZ, [RZ] ;  /* 0x00000000fffff984 */ /* 0x000fe20000000800 */
[----:B------:R-:W-:Y:S04]  /*1c920*/  @!P3 LDGSTS.E.BYPASS.LTC128B.128 [R8+0xdc00], desc[UR42][R2.64], !P0 ;  /* 0x0dc000000208bfae */ /* 0x000fe8000c101d6a */
[----:B------:R-:W-:Y:S04]  /*1c930*/  @!P3 LDGSTS.E.BYPASS.LTC128B.128 [R8+0x10c00], desc[UR42][R2.64+0x40], !P1 ;  /* 0x10c000400208bfae */ /* 0x000fe8000c901d6a */
[----:B------:R0:W-:Y:S02]  /*1c940*/  @!P3 LDGSTS.E.BYPASS.LTC128B.128 [R8+0x13c00], desc[UR42][R2.64+0x80], !P2 ;  /* 0x13c000800208bfae */ /* 0x0001e4000d101d6a */
[----:B0-----:R-:W-:-:S05]  /*1c950*/  VIADD R2, R25, 0x80 ;  /* 0x0000008019027836 */ /* 0x001fca0000000000 */
[----:B------:R-:W-:Y:S01]  /*1c960*/  ISETP.GE.AND P3, PT, R2, R0, PT ;  /* 0x000000000200720c */ /* 0x000fe20003f66270 */
[----:B------:R-:W-:-:S12]  /*1c970*/  IMAD.MOV.U32 R2, RZ, RZ, R14 ;  /* 0x000000ffff027224 */ /* 0x000fd800078e000e */
[----:B------:R-:W-:Y:S05]  /*1c980*/  WARPSYNC.COLLECTIVE R15, `(.L_x_759) ;  /* 0x000000000f087348 */ /* 0x000fea0003c00000 */
[----:B------:R0:W1:Y:S02]  /*1c990*/  SHFL.IDX P6, R14, R13, R12, R11 ;  /* 0x0000000c0d0e7389 */ /* 0x00006400000c000b */
[----:B01----:R-:W-:Y:S01]  /*1c9a0*/  ENDCOLLECTIVE ;  /* 0x000000000000791b */ /* 0x003fe20003800000 */
.L_x_759:
[----:B------:R-:W-:Y:S02]  /*1c9b0*/  IMAD.MOV.U32 R13, RZ, RZ, R6 ;  /* 0x000000ffff0d7224 */ /* 0x000fe400078e0006 */
[----:B------:R-:W-:Y:S02]  /*1c9c0*/  IMAD.MOV.U32 R12, RZ, RZ, 0x1 ;  /* 0x00000001ff0c7424 */ /* 0x000fe400078e00ff */
[----:B------:R-:W-:-:S07]  /*1c9d0*/  IMAD.MOV.U32 R3, RZ, RZ, R14 ;  /* 0x000000ffff037224 */ /* 0x000fce00078e000e */
[----:B------:R-:W-:Y:S05]  /*1c9e0*/  WARPSYNC.COLLECTIVE R15, `(.L_x_760) ;  /* 0x000000000f087348 */ /* 0x000fea0003c00000 */
[----:B------:R0:W1:Y:S02]  /*1c9f0*/  SHFL.IDX P6, R14, R13, R12, R11 ;  /* 0x0000000c0d0e7389 */ /* 0x00006400000c000b */
[----:B01----:R-:W-:Y:S01]  /*1ca00*/  ENDCOLLECTIVE ;  /* 0x000000000000791b */ /* 0x003fe20003800000 */
.L_x_760:
[----:B------:R-:W-:-:S04]  /*1ca10*/  @!P3 LEA R3, P4, R10, R3, 0x1 ;  /* 0x000000030a03b211 */ /* 0x000fc800078808ff */
[----:B------:R-:W-:-:S04]  /*1ca20*/  @!P3 IADD3.X R2, RZ, R2, RZ, P4, !PT ;  /* 0x00000002ff02b210 */ /* 0x000fc800027fe4ff */
[----:B------:R-:W-:Y:S01]  /*1ca30*/  @!P3 LOP3.LUT R3, R3, R2, RZ, 0x3c, !PT ;  /* 0x000000020303b212 */ /* 0x000fe200078e3cff */
[----:B------:R-:W-:-:S03]  /*1ca40*/  IMAD.MOV.U32 R13, RZ, RZ, R7 ;  /* 0x000000ffff0d7224 */ /* 0x000fc600078e0007 */
        /* <DEDUP_REMOVED lines=10> */
.L_x_761:
[----:B------:R-:W-:Y:S01]  /*1caf0*/  @!PT LDS RZ, [RZ] ;  /* 0x00000000fffff984 */ /* 0x000fe20000000800 */
[----:B------:R-:W-:Y:S01]  /*1cb00*/  @!PT LDS RZ, [RZ] ;  /* 0x00000000fffff984 */ /* 0x000fe20000000800 */
[----:B------:R-:W-:Y:S01]  /*1cb10*/  @!PT LDS RZ, [RZ] ;  /* 0x00000000fffff984 */ /* 0x000fe20000000800 */
[----:B------:R-:W-:Y:S04]  /*1cb20*/  @!P3 LDGSTS.E.BYPASS.LTC128B.128 [R8+0x11400], desc[UR42][R2.64+0x40], !P1 ;  /* 0x114000400208bfae */ /* 0x000fe8000c901d6a */
[----:B------:R0:W-:Y:S02]  /*1cb30*/  @!P3 LDGSTS.E.BYPASS.LTC128B.128 [R8+0x14400], desc[UR42][R2.64+0x80], !P2 ;  /* 0x144000800208bfae */ /* 0x0001e4000d101d6a */
[----:B0-----:R-:W-:Y:S01]  /*1cb40*/  MOV R2, R14 ;  /* 0x0000000e00027202 */ /* 0x001fe20000000f00 */
[----:B------:R-:W-:Y:S06]  /*1cb50*/  BRA `(.L_x_762) ;  /* 0xffffffb400347947 */ /* 0x000fec000383ffff */
.L_x_625:
[----:B-1----:R1:W2:Y:S02]  /*1cb60*/  SYNCS.PHASECHK.TRANS64.TRYWAIT P0, [R16+URZ+0x2d820], R0 ;  /* 0x02d82000100075a7 */ /* 0x0022a4000800017f */
[----:B--2---:R-:W-:Y:S05]  /*1cb70*/  @!P0 NANOSLEEP.SYNCS 0x989680 ;  /* 0x009896800000895d */ /* 0x004fea0003900000 */
[----:B------:R-:W2:Y:S02]  /*1cb80*/  @!P0 SYNCS.PHASECHK.TRANS64 P0, [R16+URZ+0x2d820], R0 ;  /* 0x02d82000100085a7 */ /* 0x000ea4000800007f */
[----:B--2---:R-:W-:Y:S05]  /*1cb90*/  @!P0 BRA `(.L_x_625) ;  /* 0xfffffffc00f08947 */ /* 0x004fea000383ffff */
[----:B------:R-:W-:Y:S05]  /*1cba0*/  BRA `(.L_x_763) ;  /* 0xffffffb400987947 */ /* 0x000fea000383ffff */
.L_x_630:
[----:B0-----:R0:W1:Y:S02]  /*1cbb0*/  SYNCS.PHASECHK.TRANS64.TRYWAIT P0, [R5+URZ+0x2d840], R0 ;  /* 0x02d84000050075a7 */ /* 0x001064000800017f */
[----:B-1----:R-:W-:Y:S05]  /*1cbc0*/  @!P0 NANOSLEEP.SYNCS 0x989680 ;  /* 0x009896800000895d */ /* 0x002fea0003900000 */
[----:B------:R-:W1:Y:S02]  /*1cbd0*/  @!P0 SYNCS.PHASECHK.TRANS64 P0, [R5+URZ+0x2d840], R0 ;  /* 0x02d84000050085a7 */ /* 0x000e64000800007f */
[----:B-1----:R-:W-:Y:S05]  /*1cbe0*/  @!P0 BRA `(.L_x_630) ;  /* 0xfffffffc00f08947 */ /* 0x002fea000383ffff */
[----:B------:R-:W-:Y:S05]  /*1cbf0*/  BRA `(.L_x_764) ;  /* 0xffffffb8008c7947 */ /* 0x000fea000383ffff */
.L_x_631:
        /* <DEDUP_REMOVED lines=8> */
.L_x_766:
[----:B------:R-:W-:Y:S05]  /*1cc80*/  BSYNC B1 ;  /* 0x0000000000017941 */ /* 0x000fea0003800000 */
.L_x_765:
[----:B------:R-:W0:Y:S01]  /*1cc90*/  S2R R21, SR_TID.X ;  /* 0x0000000000157919 */ /* 0x000e220000002100 */
[----:B------:R-:W-:Y:S01]  /*1cca0*/  IMAD.MOV.U32 R13, RZ, RZ, R6 ;  /* 0x000000ffff0d7224 */ /* 0x000fe200078e0006 */
[----:B------:R-:W-:Y:S01]  /*1ccb0*/  MOV R15, 0xffffffff ;  /* 0xffffffff000f7802 */ /* 0x000fe20000000f00 */
[----:B------:R-:W-:Y:S01]  /*1ccc0*/  IMAD.MOV.U32 R12, RZ, RZ, RZ ;  /* 0x000000ffff0c7224 */ /* 0x000fe200078e00ff */
[----:B------:R-:W-:Y:S01]  /*1ccd0*/  MOV R3, R14 ;  /* 0x0000000e00037202 */ /* 0x000fe20000000f00 */
[----:B------:R-:W-:Y:S01]  /*1cce0*/  IMAD.MOV.U32 R11, RZ, RZ, 0x1c1f ;  /* 0x00001c1fff0b7424 */ /* 0x000fe200078e00ff */
[----:B------:R-:W-:Y:S01]  /*1ccf0*/  LOP3.LUT R19, R19, 0xffffffdf, RZ, 0xc0, !PT ;  /* 0xffffffdf13137812 */ /* 0x000fe200078ec0ff */
[----:B------:R-:W-:-:S07]  /*1cd00*/  IMAD R4, R4, 0x2, R16 ;  /* 0x0000000204047824 */ /* 0x000fce00078e0210 */
[----:B0-----:R-:W-:Y:S05]  /*1cd10*/  WARPSYNC.COLLECTIVE R15, `(.L_x_767) ;  /* 0x000000000f087348 */ /* 0x001fea0003c00000 */
[----:B------:R1:W2:Y:S02]  /*1cd20*/  SHFL.IDX P6, R14, R13, R12, R11 ;  /* 0x0000000c0d0e7389 */ /* 0x0002a400000c000b */
[----:B012---:R-:W-:Y:S01]  /*1cd30*/  ENDCOLLECTIVE ;  /* 0x000000000000791b */ /* 0x007fe20003800000 */
.L_x_767:
[----:B------:R-:W-:-:S04]  /*1cd40*/  @P1 LOP3.LUT R19, R19, 0x20, RZ, 0xfc, !PT ;  /* 0x0000002013131812 */ /* 0x000fc800078efcff */
[----:B------:R-:W-:Y:S02]  /*1cd50*/  LOP3.LUT P1, RZ, R19, 0x4, RZ, 0xc0, !PT ;  /* 0x0000000413ff7812 */ /* 0x000fe4000782c0ff */
[----:B------:R-:W-:Y:S01]  /*1cd60*/  MOV R13, R7 ;  /* 0x00000007000d7202 */ /* 0x000fe20000000f00 */
[----:B------:R-:W-:Y:S02]  /*1cd70*/  IMAD.MOV.U32 R12, RZ, RZ, 0x1 ;  /* 0x00000001ff0c7424 */ /* 0x000fe400078e00ff */
[----:B------:R-:W-:Y:S02]  /*1cd80*/  IMAD.SHL.U32 R21, R21, 0x8, RZ ;  /* 0x0000000815157824 */ /* 0x000fe400078e00ff */
[----:B------:R-:W-:-:S07]  /*1cd90*/  IMAD.MOV.U32 R2, RZ, RZ, R14 ;  /* 0x000000ffff027224 */ /* 0x000fce00078e000e */
[----:B------:R-:W-:Y:S05]  /*1cda0*/  WARPSYNC.COLLECTIVE R15, `(.L_x_768) ;  /* 0x000000000f087348 */ /* 0x000fea0003c00000 */
[----:B------:R0:W1:Y:S02]  /*1cdb0*/  SHFL.IDX P6, R14, R13, R12, R11 ;  /* 0x0000000c0d0e7389 */ /* 0x00006400000c000b */
[----:B01----:R-:W-:Y:S01]  /*1cdc0*/  ENDCOLLECTIVE ;  /* 0x000000000000791b */ /* 0x003fe20003800000 */
.L_x_768:
[----:B------:R-:W-:-:S05]  /*1cdd0*/  LOP3.LUT R21, R21, 0x18, RZ, 0xc0, !PT ;  /* 0x0000001815157812 */ /* 0x000fca00078ec0ff */
[----:B------:R-:W-:-:S05]  /*1cde0*/  IMAD.SHL.U32 R0, R21, 0x2, RZ ;  /* 0x0000000215007824 */ /* 0x000fca00078e00ff */
[----:B------:R-:W-:Y:S01]  /*1cdf0*/  IADD3 R2, P0, R2, R0, RZ ;  /* 0x0000000002027210 */ /* 0x000fe20007f1e0ff */
[----:B------:R-:W-:-:S04]  /*1ce00*/  IMAD.MOV.U32 R13, RZ, RZ, R6 ;  /* 0x000000ffff0d7224 */ /* 0x000fc800078e0006 */
[----:B------:R-:W-:-:S05]  /*1ce10*/  IMAD.X R3, RZ, RZ, R3, P0 ;  /* 0x000000ffff037224 */ /* 0x000fca00000e0603 */
        /* <DEDUP_REMOVED lines=10> */
.L_x_769:
[----:B------:R-:W-:Y:S02]  /*1cec0*/  IMAD.MOV.U32 R13, RZ, RZ, R7 ;  /* 0x000000ffff0d7224 */ /* 0x000fe400078e0007 */
[----:B------:R-:W-:Y:S02]  /*1ced0*/  IMAD.MOV.U32 R12, RZ, RZ, 0x2 ;  /* 0x00000002ff0c7424 */ /* 0x000fe400078e00ff */
[----:B------:R-:W-:-:S07]  /*1cee0*/  IMAD.MOV.U32 R2, RZ, RZ, R14 ;  /* 0x000000ffff027224 */ /* 0x000fce00078e000e */
[----:B------:R-:W-:Y:S05]  /*1cef0*/  WARPSYNC.COLLECTIVE R15, `(.L_x_770) ;  /* 0x000000000f087348 */ /* 0x000fea0003c00000 */
[----:B------:R0:W1:Y:S02]  /*1cf00*/  SHFL.IDX P6, R14, R13, R12, R11 ;  /* 0x0000000c0d0e7389 */ /* 0x00006400000c000b */
[----:B01----:R-:W-:Y:S01]  /*1cf10*/  ENDCOLLECTIVE ;  /* 0x000000000000791b */ /* 0x003fe20003800000 */
.L_x_770:
[----:B------:R-:W-:-:S04]  /*1cf20*/  IADD3 R2, P0, R2, R0, RZ ;  /* 0x0000000002027210 */ /* 0x000fc80007f1e0ff */
[----:B------:R-:W-:-:S05]  /*1cf30*/  IADD3.X R3, RZ, R3, RZ, P0, !PT ;  /* 0x00000003ff037210 */ /* 0x000fca00007fe4ff */
        /* <DEDUP_REMOVED lines=11> */
.L_x_771:
[----:B------:R-:W-:Y:S02]  /*1cff0*/  IMAD.MOV.U32 R13, RZ, RZ, R7 ;  /* 0x000000ffff0d7224 */ /* 0x000fe400078e0007 */
[----:B------:R-:W-:Y:S01]  /*1d000*/  IMAD.MOV.U32 R12, RZ, RZ, 0x3 ;  /* 0x00000003ff0c7424 */ /* 0x000fe200078e00ff */
[----:B------:R-:W-:-:S07]  /*1d010*/  MOV R2, R14 ;  /* 0x0000000e00027202 */ /* 0x000fce0000000f00 */
[----:B------:R-:W-:Y:S05]  /*1d020*/  WARPSYNC.COLLECTIVE R15, `(.L_x_772) ;  /* 0x000000000f087348 */ /* 0x000fea0003c00000 */
[----:B------:R0:W1:Y:S02]  /*1d030*/  SHFL.IDX P6, R14, R13, R12, R11 ;  /* 0x0000000c0d0e7389 */ /* 0x00006400000c000b */
[----:B01----:R-:W-:Y:S01]  /*1d040*/  ENDCOLLECTIVE ;  /* 0x000000000000791b */ /* 0x003fe20003800000 */
.L_x_772:
[----:B------:R-:W-:-:S05]  /*1d050*/  IADD3 R2, P0, R2, R0, RZ ;  /* 0x0000000002027210 */ /* 0x000fca0007f1e0ff */
[----:B------:R-:W-:-:S05]  /*1d060*/  IMAD.X R3, RZ, RZ, R21, P0 ;  /* 0x000000ffff037224 */ /* 0x000fca00000e0615 */
[----:B------:R-:W-:Y:S01]  /*1d070*/  @!PT LDS RZ, [RZ] ;  /* 0x00000000fffff984 */ /* 0x000fe20000000800 */
[----:B------:R-:W-:Y:S01]  /*1d080*/  @!PT LDS RZ, [RZ] ;  /* 0x00000000fffff984 */ /* 0x000fe20000000800 */
[----:B------:R-:W-:Y:S01]  /*1d090*/  @!PT LDS RZ, [RZ] ;  /* 0x00000000fffff984 */ /* 0x000fe20000000800 */
[----:B------:R0:W-:Y:S01]  /*1d0a0*/  LDGSTS.E.BYPASS.LTC128B.128 [R4+0x16400], desc[UR42][R2.64], !P1 ;  /* 0x1640000002047fae */ /* 0x0001e2000c901d6a */
[----:B------:R-:W-:Y:S02]  /*1d0b0*/  LOP3.LUT P1, RZ, R19, 0x20, RZ, 0xc0, !PT ;  /* 0x0000002013ff7812 */ /* 0x000fe4000782c0ff */
[----:B------:R-:W-:Y:S01]  /*1d0c0*/  MOV R13, R6 ;  /* 0x00000006000d7202 */ /* 0x000fe20000000f00 */
[----:B------:R0:W-:Y:S04]  /*1d0d0*/  LDGSTS.E.BYPASS.LTC128B.128 [R4+0x18400], desc[UR42][R2.64+0x40], !P5 ;  /* 0x1840004002047fae */ /* 0x0001e8000e901d6a */
[----:B------:R0:W-:Y:S01]  /*1d0e0*/  LDGSTS.E.BYPASS.LTC128B.128 [R4+0x1a400], desc[UR42][R2.64+0x80], !P4 ;  /* 0x1a40008002047fae */ /* 0x0001e2000e101d6a */
[----:B------:R-:W-:-:S07]  /*1d0f0*/  IMAD.MOV.U32 R21, RZ, RZ, R14 ;  /* 0x000000ffff157224 */ /* 0x000fce00078e000e */
[----:B0-----:R-:W-:Y:S05]  /*1d100*/  WARPSYNC.COLLECTIVE R15, `(.L_x_773) ;  /* 0x000000000f087348 */ /* 0x001fea0003c00000 */
[----:B------:R1:W2:Y:S02]  /*1d110*/  SHFL.IDX P6, R14, R13, R12, R11 ;  /* 0x0000000c0d0e7389 */ /* 0x0002a400000c000b */
[----:B012---:R-:W-:Y:S01]  /*1d120*/  ENDCOLLECTIVE ;  /* 0x000000000000791b */ /* 0x007fe20003800000 */
.L_x_773:
[----:B------:R-:W-:Y:S01]  /*1d130*/  IMAD.MOV.U32 R2, RZ, RZ, R14 ;  /* 0x000000ffff027224 */ /* 0x000fe200078e000e */
[----:B------:R-:W-:Y:S06]  /*1d140*/  BRA `(.L_x_774) ;  /* 0xffffffb8000c7947 */ /* 0x000fec000383ffff */
.L_x_636:
[----:B-1----:R1:W2:Y:S02]  /*1d150*/  SYNCS.PHASECHK.TRANS64.TRYWAIT P0, [R5+URZ+0x2d860], R2 ;  /* 0x02d86002050075a7 */ /* 0x0022a4000800017f */
[----:B--2---:R-:W-:Y:S05]  /*1d160*/  @!P0 NANOSLEEP.SYNCS 0x989680 ;  /* 0x009896800000895d */ /* 0x004fea0003900000 */
[----:B------:R-:W2:Y:S02]  /*1d170*/  @!P0 SYNCS.PHASECHK.TRANS64 P0, [R5+URZ+0x2d860], R2 ;  /* 0x02d86002050085a7 */ /* 0x000ea4000800007f */
[----:B--2---:R-:W-:Y:S05]  /*1d180*/  @!P0 BRA `(.L_x_636) ;  /* 0xfffffffc00f08947 */ /* 0x004fea000383ffff */
[----:B------:R-:W-:Y:S05]  /*1d190*/  BRA `(.L_x_775) ;  /* 0xffffffb800707947 */ /* 0x000fea000383ffff */
.L_x_637:
[----:B------:R-:W-:Y:S01]  /*1d1a0*/  BSSY B1, `(.L_x_776) ;  /* 0x0000008000017945 */ /* 0x000fe20003800000 */
[----:B------:R-:W-:Y:S01]  /*1d1b0*/  IMAD.MOV.U32 R13, RZ, RZ, R22 ;  /* 0x000000ffff0d7224 */ /* 0x000fe200078e0016 */
[----:B------:R-:W-:Y:S01]  /*1d1c0*/  MOV R15, 0xffffffff ;  /* 0xffffffff000f7802 */ /* 0x000fe20000000f00 */
[----:B------:R-:W-:Y:S02]  /*1d1d0*/  IMAD.MOV.U32 R12, RZ, RZ, RZ ;  /* 0x000000ffff0c7224 */ /* 0x000fe400078e00ff */
[----:B------:R-:W-:-:S07]  /*1d1e0*/  IMAD.MOV.U32 R11, RZ, RZ, 0x1c1f ;  /* 0x00001c1fff0b7424 */ /* 0x000fce00078e00ff */
[----:B-1----:R-:W-:Y:S05]  /*1d1f0*/  WARPSYNC.COLLECTIVE R15, `(.L_x_777) ;  /* 0x000000000f087348 */ /* 0x002fea0003c00000 */
[----:B------:R0:W2:Y:S02]  /*1d200*/  SHFL.IDX P6, R14, R13, R12, R11 ;  /* 0x0000000c0d0e7389 */ /* 0x0000a400000c000b */
[----:B012---:R-:W-:Y:S01]  /*1d210*/  ENDCOLLECTIVE ;  /* 0x000000000000791b */ /* 0x007fe20003800000 */
.L_x_777:
[----:B------:R-:W-:Y:S05]  /*1d220*/  BSYNC B1 ;  /* 0x0000000000017941 */ /* 0x000fea0003800000 */
.L_x_776:
[----:B------:R-:W-:Y:S01]  /*1d230*/  IMAD.MOV.U32 R13, RZ, RZ, R18 ;  /* 0x000000ffff0d7224 */ /* 0x000fe200078e0012 */
[----:B------:R-:W-:Y:S01]  /*1d240*/  MOV R15, 0xffffffff ;  /* 0xffffffff000f7802 */ /* 0x000fe20000000f00 */
[----:B------:R-:W-:Y:S02]  /*1d250*/  IMAD.MOV.U32 R12, RZ, RZ, RZ ;  /* 0x000000ffff0c7224 */ /* 0x000fe400078e00ff */
[----:B------:R-:W-:Y:S02]  /*1d260*/  IMAD.MOV.U32 R11, RZ, RZ, 0x1c1f ;  /* 0x00001c1fff0b7424 */ /* 0x000fe400078e00ff */
[----:B------:R-:W-:Y:S02]  /*1d270*/  IMAD.MOV.U32 R3, RZ, RZ, R14 ;  /* 0x000000ffff037224 */ /* 0x000fe400078e000e */
[----:B------:R-:W-:-:S07]  /*1d280*/  IMAD R4, R4, 0x2, R16 ;  /* 0x0000000204047824 */ /* 0x000fce00078e0210 */
[----:B------:R-:W-:Y:S05]  /*1d290*/  WARPSYNC.COLLECTIVE R15, `(.L_x_778) ;  /* 0x000000000f087348 */ /* 0x000fea0003c00000 */
[----:B------:R0:W1:Y:S02]  /*1d2a0*/  SHFL.IDX P6, R14, R13, R12, R11 ;  /* 0x0000000c0d0e7389 */ /* 0x00006400000c000b */
[----:B01----:R-:W-:Y:S01]  /*1d2b0*/  ENDCOLLECTIVE ;  /* 0x000000000000791b */ /* 0x003fe20003800000 */
.L_x_778:
[----:B------:R-:W-:Y:S01]  /*1d2c0*/  IMAD.MOV.U32 R13, RZ, RZ, R22 ;  /* 0x000000ffff0d7224 */ /* 0x000fe200078e0016 */
[----:B------:R-:W-:Y:S01]  /*1d2d0*/  MOV R12, 0x1 ;  /* 0x00000001000c7802 */ /* 0x000fe20000000f00 */
[----:B------:R-:W-:-:S07]  /*1d2e0*/  IMAD.MOV.U32 R2, RZ, RZ, R14 ;  /* 0x000000ffff027224 */ /* 0x000fce00078e000e */
[----:B------:R-:W-:Y:S05]  /*1d2f0*/  WARPSYNC.COLLECTIVE R15, `(.L_x_779) ;  /* 0x000000000f087348 */ /* 0x000fea0003c00000 */
[----:B------:R0:W1:Y:S02]  /*1d300*/  SHFL.IDX P6, R14, R13, R12, R11 ;  /* 0x0000000c0d0e7389 */ /* 0x00006400000c000b */
[----:B01----:R-:W-:Y:S01]  /*1d310*/  ENDCOLLECTIVE ;  /* 0x000000000000791b */ /* 0x003fe20003800000 */
.L_x_779:
        /* <DEDUP_REMOVED lines=16> */
.L_x_780:
[----:B------:R-:W-:Y:S01]  /*1d420*/  MOV R13, R22 ;  /* 0x00000016000d7202 */ /* 0x000fe20000000f00 */
[----:B------:R-:W-:Y:S02]  /*1d430*/  IMAD.MOV.U32 R12, RZ, RZ, 0x2 ;  /* 0x00000002ff0c7424 */ /* 0x000fe400078e00ff */
[----:B------:R-:W-:-:S07]  /*1d440*/  IMAD.MOV.U32 R2, RZ, RZ, R14 ;  /* 0x000000ffff027224 */ /* 0x000fce00078e000e */
[----:B------:R-:W-:Y:S05]  /*1d450*/  WARPSYNC.COLLECTIVE R15, `(.L_x_781) ;  /* 0x000000000f087348 */ /* 0x000fea0003c00000 */
[----:B------:R0:W1:Y:S02]  /*1d460*/  SHFL.IDX P6, R14, R13, R12, R11 ;  /* 0x0000000c0d0e7389 */ /* 0x00006400000c000b */
[----:B01----:R-:W-:Y:S01]  /*1d470*/  ENDCOLLECTIVE ;  /* 0x000000000000791b */ /* 0x003fe20003800000 */
.L_x_781:
        /* <DEDUP_REMOVED lines=16> */
.L_x_782:
[----:B------:R-:W-:Y:S02]  /*1d580*/  IMAD.MOV.U32 R13, RZ, RZ, R22 ;  /* 0x000000ffff0d7224 */ /* 0x000fe400078e0016 */
[----:B------:R-:W-:Y:S02]  /*1d590*/  IMAD.MOV.U32 R12, RZ, RZ, 0x3 ;  /* 0x00000003ff0c7424 */ /* 0x000fe400078e00ff */
[----:B------:R-:W-:-:S07]  /*1d5a0*/  IMAD.MOV.U32 R2, RZ, RZ, R14 ;  /* 0x000000ffff027224 */ /* 0x000fce00078e000e */
[----:B------:R-:W-:Y:S05]  /*1d5b0*/  WARPSYNC.COLLECTIVE R15, `(.L_x_783) ;  /* 0x000000000f087348 */ /* 0x000fea0003c00000 */
[----:B------:R0:W1:Y:S02]  /*1d5c0*/  SHFL.IDX P6, R14, R13, R12, R11 ;  /* 0x0000000c0d0e7389 */ /* 0x00006400000c000b */
[----:B01----:R-:W-:Y:S01]  /*1d5d0*/  ENDCOLLECTIVE ;  /* 0x000000000000791b */ /* 0x003fe20003800000 */
.L_x_783:
[----:B------:R-:W-:-:S04]  /*1d5e0*/  IADD3 R2, P0, R2, R0, RZ ;  /* 0x0000000002027210 */ /* 0x000fc80007f1e0ff */
[----:B------:R-:W-:Y:S02]  /*1d5f0*/  IADD3.X R3, RZ, R3, RZ, P0, !PT ;  /* 0x00000003ff037210 */ /* 0x000fe400007fe4ff */
        /* <DEDUP_REMOVED lines=11> */
.L_x_784:
[----:B------:R-:W-:Y:S01]  /*1d6b0*/  @!PT LDS RZ, [RZ] ;  /* 0x00000000fffff984 */ /* 0x000fe20000000800 */
[----:B------:R-:W-:Y:S01]  /*1d6c0*/  @!PT LDS RZ, [RZ] ;  /* 0x00000000fffff984 */ /* 0x000fe20000000800 */
[----:B------:R-:W-:Y:S01]  /*1d6d0*/  @!PT LDS RZ, [RZ] ;  /* 0x00000000fffff984 */ /* 0x000fe20000000800 */
[----:B------:R-:W-:Y:S01]  /*1d6e0*/  LDGSTS.E.BYPASS.LTC128B.128 [R4+0x3400], desc[UR42][R2.64+0x40], !P0 ;  /* 0x0340004002047fae */ /* 0x000fe2000c101d6a */
[----:B------:R-:W-:-:S13]  /*1d6f0*/  ISETP.LT.OR P0, PT, R6, 0x41, P1 ;  /* 0x000000410600780c */ /* 0x000fda0000f01670 */
[----:B------:R0:W-:Y:S02]  /*1d700*/  LDGSTS.E.BYPASS.LTC128B.128 [R4+0x5400], desc[UR42][R2.64+0x80], !P0 ;  /* 0x0540008002047fae */ /* 0x0001e4000c101d6a */
[----:B0-----:R-:W-:Y:S01]  /*1d710*/  MOV R2, R14 ;  /* 0x0000000e00027202 */ /* 0x001fe20000000f00 */
[----:B------:R-:W-:Y:S06]  /*1d720*/  BRA `(.L_x_785) ;  /* 0xffffffb400c47947 */ /* 0x000fec000383ffff */
.L_x_645:
[----:B-1----:R1:W2:Y:S02]  /*1d730*/  SYNCS.PHASECHK.TRANS64.TRYWAIT P0, [R0+URZ+0x2d860], R3 ;  /* 0x02d86003000075a7 */ /* 0x0022a4000800017f */
[----:B--2---:R-:W-:Y:S05]  /*1d740*/  @!P0 NANOSLEEP.SYNCS 0x989680 ;  /* 0x009896800000895d */ /* 0x004fea0003900000 */
[----:B------:R-:W2:Y:S02]  /*1d750*/  @!P0 SYNCS.PHASECHK.TRANS64 P0, [R0+URZ+0x2d860], R3 ;  /* 0x02d86003000085a7 */ /* 0x000ea4000800007f */
[----:B--2---:R-:W-:Y:S05]  /*1d760*/  @!P0 BRA `(.L_x_645) ;  /* 0xfffffffc00f08947 */ /* 0x004fea000383ffff */
[----:B------:R-:W-:Y:S05]  /*1d770*/  BRA `(.L_x_786) ;  /* 0xffffffb800f07947 */ /* 0x000fea000383ffff */
.L_x_646:
[----:B------:R-:W-:Y:S01]  /*1d780*/  BSSY B0, `(.L_x_787) ;  /* 0x0000008000007945 */ /* 0x000fe20003800000 */
[----:B------:R-:W-:Y:S02]  /*1d790*/  IMAD.MOV.U32 R13, RZ, RZ, R22 ;  /* 0x000000ffff0d7224 */ /* 0x000fe400078e0016 */
[----:B------:R-:W-:Y:S02]  /*1d7a0*/  IMAD.MOV.U32 R12, RZ, RZ, RZ ;  /* 0x000000ffff0c7224 */ /* 0x000fe400078e00ff */
[----:B------:R-:W-:Y:S02]  /*1d7b0*/  IMAD.MOV.U32 R11, RZ, RZ, 0x1c1f ;  /* 0x00001c1fff0b7424 */ /* 0x000fe400078e00ff */
[----:B------:R-:W-:-:S07]  /*1d7c0*/  IMAD.MOV.U32 R15, RZ, RZ, -0x1 ;  /* 0xffffffffff0f7424 */ /* 0x000fce00078e00ff */
[----:B01---5:R-:W-:Y:S05]  /*1d7d0*/  WARPSYNC.COLLECTIVE R15, `(.L_x_788) ;  /* 0x000000000f087348 */ /* 0x023fea0003c00000 */
[----:B------:R2:W3:Y:S02]  /*1d7e0*/  SHFL.IDX P6, R14, R13, R12, R11 ;  /* 0x0000000c0d0e7389 */ /* 0x0004e400000c000b */
[----:B0123-5:R-:W-:Y:S01]  /*1d7f0*/  ENDCOLLECTIVE ;  /* 0x000000000000791b */ /* 0x02ffe20003800000 */
.L_x_788:
[----:B------:R-:W-:Y:S05]  /*1d800*/  BSYNC B0 ;  /* 0x0000000000007941 */ /* 0x000fea0003800000 */
.L_x_787:
[----:B------:R-:W0:Y:S01]  /*1d810*/  S2R R2, SR_TID.X ;  /* 0x0000000000027919 */ /* 0x000e220000002100 */
[----:B------:R-:W-:Y:S01]  /*1d820*/  IMAD.MOV.U32 R13, RZ, RZ, R18 ;  /* 0x000000ffff0d7224 */ /* 0x000fe200078e0012 */
[----:B------:R-:W-:Y:S01]  /*1d830*/  MOV R3, R14 ;  /* 0x0000000e00037202 */ /* 0x000fe20000000f00 */
[----:B------:R-:W-:Y:S02]  /*1d840*/  IMAD.MOV.U32 R12, RZ, RZ, RZ ;  /* 0x000000ffff0c7224 */ /* 0x000fe400078e00ff */
[----:B------:R-:W-:Y:S02]  /*1d850*/  IMAD.MOV.U32 R11, RZ, RZ, 0x1c1f ;  /* 0x00001c1fff0b7424 */ /* 0x000fe400078e00ff */
[----:B------:R-:W-:Y:S02]  /*1d860*/  IMAD.MOV.U32 R15, RZ, RZ, -0x1 ;  /* 0xffffffffff0f7424 */ /* 0x000fe400078e00ff */
[----:B------:R-:W-:-:S07]  /*1d870*/  IMAD R4, R4, 0x2, R16 ;  /* 0x0000000204047824 */ /* 0x000fce00078e0210 */
[----:B0-----:R-:W-:Y:S05]  /*1d880*/  WARPSYNC.COLLECTIVE R15, `(.L_x_789) ;  /* 0x000000000f087348 */ /* 0x001fea0003c00000 */
[----:B------:R1:W2:Y:S02]  /*1d890*/  SHFL.IDX P6, R14, R13, R12, R11 ;  /* 0x0000000c0d0e7389 */ /* 0x0002a400000c000b */
[----:B012---:R-:W-:Y:S01]  /*1d8a0*/  ENDCOLLECTIVE ;  /* 0x000000000000791b */ /* 0x007fe20003800000 */
.L_x_789:
[----:B------:R-:W-:Y:S01]  /*1d8b0*/  ULDC UR4, c[0x0][0x2f4] ;  /* 0x0000bd0000047ab9 */ /* 0x000fe20000000800 */
[----:B------:R-:W-:Y:S01]  /*1d8c0*/  IMAD.MOV.U32 R13, RZ, RZ, R22 ;  /* 0x000000ffff0d7224 */ /* 0x000fe200078e0016 */
[----:B------:R-:W-:Y:S02]  /*1d8d0*/  MOV R12, 0x1 ;  /* 0x00000001000c7802 */ /* 0x000fe40000000f00 */
[----:B------:R-:W-:-:S04]  /*1d8e0*/  SHF.L.U32 R7, R2, 0x3, RZ ;  /* 0x0000000302077819 */ /* 0x000fc800000006ff */
        /* <DEDUP_REMOVED lines=13> */
.L_x_790:
        /* <DEDUP_REMOVED lines=14> */
.L_x_791:
[----:B------:R-:W-:Y:S01]  /*1daa0*/  IMAD.MOV.U32 R13, RZ, RZ, R22 ;  /* 0x000000ffff0d7224 */ /* 0x000fe200078e0016 */
[----:B------:R-:W-:Y:S02]  /*1dab0*/  MOV R12, 0x2 ;  /* 0x00000002000c7802 */ /* 0x000fe40000000f00 */
[----:B------:R-:W-:-:S13]  /*1dac0*/  IADD3 R2, P4, R14, R5, RZ ;  /* 0x000000050e027210 */ /* 0x000fda0007f9e0ff */
[----:B------:R-:W-:Y:S05]  /*1dad0*/  WARPSYNC.COLLECTIVE R15, `(.L_x_792) ;  /* 0x000000000f087348 */ /* 0x000fea0003c00000 */
[----:B------:R0:W1:Y:S02]  /*1dae0*/  SHFL.IDX P6, R14, R13, R12, R11 ;  /* 0x0000000c0d0e7389 */ /* 0x00006400000c000b */
[----:B01----:R-:W-:Y:S01]  /*1daf0*/  ENDCOLLECTIVE ;  /* 0x000000000000791b */ /* 0x003fe20003800000 */
.L_x_792:
        /* <DEDUP_REMOVED lines=15> */
.L_x_793:
[----:B------:R-:W-:Y:S01]  /*1dbf0*/  IMAD.MOV.U32 R13, RZ, RZ, R22 ;  /* 0x000000ffff0d7224 */ /* 0x000fe200078e0016 */
[----:B------:R-:W-:Y:S02]  /*1dc00*/  MOV R12, 0x3 ;  /* 0x00000003000c7802 */ /* 0x000fe40000000f00 */
[----:B------:R-:W-:-:S13]  /*1dc10*/  IADD3 R2, P4, R14, R5, RZ ;  /* 0x000000050e027210 */ /* 0x000fda0007f9e0ff */
[----:B------:R-:W-:Y:S05]  /*1dc20*/  WARPSYNC.COLLECTIVE R15, `(.L_x_794) ;  /* 0x000000000f087348 */ /* 0x000fea0003c00000 */
[----:B------:R0:W1:Y:S02]  /*1dc30*/  SHFL.IDX P6, R14, R13, R12, R11 ;  /* 0x0000000c0d0e7389 */ /* 0x00006400000c000b */
[----:B01----:R-:W-:Y:S01]  /*1dc40*/  ENDCOLLECTIVE ;  /* 0x000000000000791b */ /* 0x003fe20003800000 */
.L_x_794:
        /* <DEDUP_REMOVED lines=14> */
.L_x_795:
[----:B------:R-:W-:Y:S05]  /*1dd30*/  BRA `(.L_x_796) ;  /* 0xffffffb800507947 */ /* 0x000fea000383ffff */
.L_x_651:
[----:B------:R-:W-:Y:S01]  /*1dd40*/  BSSY B0, `(.L_x_797) ;  /* 0x0000008000007945 */ /* 0x000fe20003800000 */
[----:B------:R-:W-:Y:S01]  /*1dd50*/  IMAD.MOV.U32 R13, RZ, RZ, R24 ;  /* 0x000000ffff0d7224 */ /* 0x000fe200078e0018 */
[----:B------:R-:W-:Y:S01]  /*1dd60*/  MOV R11, 0x1f ;  /* 0x0000001f000b7802 */ /* 0x000fe20000000f00 */
[----:B------:R-:W-:Y:S02]  /*1dd70*/  IMAD.MOV.U32 R12, RZ, RZ, RZ ;  /* 0x000000ffff0c7224 */ /* 0x000fe400078e00ff */
[----:B------:R-:W-:-:S07]  /*1dd80*/  IMAD.MOV.U32 R15, RZ, RZ, -0x1 ;  /* 0xffffffffff0f7424 */ /* 0x000fce00078e00ff */
[----:B01---5:R-:W-:Y:S05]  /*1dd90*/  WARPSYNC.COLLECTIVE R15, `(.L_x_798) ;  /* 0x000000000f087348 */ /* 0x023fea0003c00000 */
[----:B------:R2:W3:Y:S02]  /*1dda0*/  SHFL.IDX P6, R14, R13, R12, R11 ;  /* 0x0000000c0d0e7389 */ /* 0x0004e400000c000b */
[----:B0123-5:R-:W-:Y:S01]  /*1ddb0*/  ENDCOLLECTIVE ;  /* 0x000000000000791b */ /* 0x02ffe20003800000 */
.L_x_798:
[----:B------:R-:W-:Y:S05]  /*1ddc0*/  BSYNC B0 ;  /* 0x0000000000007941 */ /* 0x000fea0003800000 */
.L_x_797:
[----:B------:R-:W-:Y:S01]  /*1ddd0*/  IMAD.MOV.U32 R13, RZ, RZ, R24 ;  /* 0x000000ffff0d7224 */ /* 0x000fe200078e0018 */
[----:B------:R-:W-:Y:S01]  /*1dde0*/  MOV R11, 0x1f ;  /* 0x0000001f000b7802 */ /* 0x000fe20000000f00 */
[----:B------:R-:W-:Y:S02]  /*1ddf0*/  IMAD.MOV.U32 R12, RZ, RZ, 0x1 ;  /* 0x00000001ff0c7424 */ /* 0x000fe400078e00ff */
[----:B------:R-:W-:Y:S02]  /*1de00*/  IMAD.MOV.U32 R15, RZ, RZ, -0x1 ;  /* 0xffffffffff0f7424 */ /* 0x000fe400078e00ff */
[----:B------:R-:W-:Y:S02]  /*1de10*/  IMAD.IADD R9, R27, 0x1, R8 ;  /* 0x000000011b097824 */ /* 0x000fe400078e0208 */
[----:B------:R-:W-:-:S07]  /*1de20*/  IMAD.MOV.U32 R0, RZ, RZ, R14 ;  /* 0x000000ffff007224 */ /* 0x000fce00078e000e */
[----:B------:R-:W-:Y:S05]  /*1de30*/  WARPSYNC.COLLECTIVE R15, `(.L_x_799) ;  /* 0x000000000f087348 */ /* 0x000fea0003c00000 */
[----:B------:R0:W1:Y:S02]  /*1de40*/  SHFL.IDX P6, R14, R13, R12, R11 ;  /* 0x0000000c0d0e7389 */ /* 0x00006400000c000b */
[----:B01----:R-:W-:Y:S01]  /*1de50*/  ENDCOLLECTIVE ;  /* 0x000000000000791b */ /* 0x003fe20003800000 */
.L_x_799:
        /* <DEDUP_REMOVED lines=11> */
[C---:B------:R-:W-:Y:S02]  /*1df10*/  ISETP.GE.U32.AND P2, PT, R8.reuse, 0x2, PT ;  /* 0x000000020800780c */ /* 0x040fe40003f46070 */
[C---:B------:R-:W-:Y:S02]  /*1df20*/  ISETP.GE.U32.AND P3, PT, R8.reuse, 0x4, PT ;  /* 0x000000040800780c */ /* 0x040fe40003f66070 */
[C---:B------:R-:W-:Y:S02]  /*1df30*/  ISETP.GE.U32.AND P4, PT, R8.reuse, 0x8, PT ;  /* 0x000000080800780c */ /* 0x040fe40003f86070 */
[----:B------:R-:W-:Y:S02]  /*1df40*/  ISETP.GE.U32.AND P5, PT, R8, 0x10, PT ;  /* 0x000000100800780c */ /* 0x000fe40003fa6070 */
[----:B------:R-:W-:-:S02]  /*1df50*/  MOV R24, RZ ;  /* 0x000000ff00187202 */ /* 0x000fc40000000f00 */
[----:B--2---:R-:W-:Y:S01]  /*1df60*/  @!P1 MOV R4, R7 ;  /* 0x0000000700049202 */ /* 0x004fe20000000f00 */
[----:B------:R-:W-:Y:S02]  /*1df70*/  IMAD.MOV.U32 R7, RZ, RZ, RZ ;  /* 0x000000ffff077224 */ /* 0x000fe400078e00ff */
[----:B---3--:R-:W-:Y:S01]  /*1df80*/  @!P1 IMAD.MOV.U32 R7, RZ, RZ, R5 ;  /* 0x000000ffff079224 */ /* 0x008fe200078e0005 */
[----:B------:R-:W-:-:S03]  /*1df90*/  ISETP.NE.AND P1, PT, R8, RZ, PT ;  /* 0x000000ff0800720c */ /* 0x000fc60003f25270 */
[----:B------:R-:W-:-:S10]  /*1dfa0*/  IMAD R13, R7, R4, RZ ;  /* 0x00000004070d7224 */ /* 0x000fd400078e02ff */
[----:B------:R-:W-:Y:S05]  /*1dfb0*/  WARPSYNC.COLLECTIVE R15, `(.L_x_800) ;  /* 0x000000000f087348 */ /* 0x000fea0003c00000 */
[----:B------:R0:W1:Y:S02]  /*1dfc0*/  SHFL.UP P6, R14, R13, R12, R11 ;  /* 0x0400000c0d0e7389 */ /* 0x00006400000c000b */
[----:B01----:R-:W-:Y:S01]  /*1dfd0*/  ENDCOLLECTIVE ;  /* 0x000000000000791b */ /* 0x003fe20003800000 */
.L_x_800:
[----:B------:R-:W-:Y:S01]  /*1dfe0*/  IMAD.MOV.U32 R12, RZ, RZ, 0x2 ;  /* 0x00000002ff0c7424 */ /* 0x000fe200078e00ff */
[----:B------:R-:W-:-:S05]  /*1dff0*/  SEL R14, R14, RZ, P1 ;  /* 0x000000ff0e0e7207 */ /* 0x000fca0000800000 */
[----:B------:R-:W-:-:S05]  /*1e000*/  IMAD.IADD R5, R13, 0x1, R14 ;  /* 0x000000010d057824 */ /* 0x000fca00078e020e */
[----:B------:R-:W-:-:S07]  /*1e010*/  MOV R13, R5 ;  /* 0x00000005000d7202 */ /* 0x000fce0000000f00 */
[----:B------:R-:W-:Y:S05]  /*1e020*/  WARPSYNC.COLLECTIVE R15, `(.L_x_801) ;  /* 0x000000000f087348 */ /* 0x000fea0003c00000 */
[----:B------:R0:W1:Y:S02]  /*1e030*/  SHFL.UP P6, R14, R13, R12, R11 ;  /* 0x0400000c0d0e7389 */ /* 0x00006400000c000b */
[----:B01----:R-:W-:Y:S01]  /*1e040*/  ENDCOLLECTIVE ;  /* 0x000000000000791b */ /* 0x003fe20003800000 */
.L_x_801:
[----:B------:R-:W-:Y:S01]  /*1e050*/  IMAD.MOV.U32 R12, RZ, RZ, 0x4 ;  /* 0x00000004ff0c7424 */ /* 0x000fe200078e00ff */
[----:B------:R-:W-:-:S05]  /*1e060*/  SEL R2, R14, RZ, P2 ;  /* 0x000000ff0e027207 */ /* 0x000fca0001000000 */
[----:B------:R-:W-:-:S04]  /*1e070*/  IMAD.IADD R2, R5, 0x1, R2 ;  /* 0x0000000105027824 */ /* 0x000fc800078e0202 */
[----:B------:R-:W-:-:S07]  /*1e080*/  IMAD.MOV.U32 R13, RZ, RZ, R2 ;  /* 0x000000ffff0d7224 */ /* 0x000fce00078e0002 */
[----:B------:R-:W-:Y:S05]  /*1e090*/  WARPSYNC.COLLECTIVE R15, `(.L_x_802) ;  /* 0x000000000f087348 */ /* 0x000fea0003c00000 */
[----:B------:R0:W1:Y:S02]  /*1e0a0*/  SHFL.UP P6, R14, R13, R12, R11 ;  /* 0x0400000c0d0e7389 */ /* 0x00006400000c000b */
[----:B01----:R-:W-:Y:S01]  /*1e0b0*/  ENDCOLLECTIVE ;  /* 0x000000000000791b */ /* 0x003fe20003800000 */
.L_x_802:
[----:B------:R-:W-:Y:S01]  /*1e0c0*/  IMAD.MOV.U32 R12, RZ, RZ, 0x8 ;  /* 0x00000008ff0c7424 */ /* 0x000fe200078e00ff */
[----:B------:R-:W-:-:S04]  /*1e0d0*/  SEL R3, R14, RZ, P3 ;  /* 0x000000ff0e037207 */ /* 0x000fc80001800000 */
[----:B------:R-:W-:-:S05]  /*1e0e0*/  IADD3 R3, R2, R3, RZ ;  /* 0x0000000302037210 */ /* 0x000fca0007ffe0ff */
[----:B------:R-:W-:-:S07]  /*1e0f0*/  IMAD.MOV.U32 R13, RZ, RZ, R3 ;  /* 0x000000ffff0d7224 */ /* 0x000fce00078e0003 */
[----:B------:R-:W-:Y:S05]  /*1e100*/  WARPSYNC.COLLECTIVE R15, `(.L_x_803) ;  /* 0x000000000f087348 */ /* 0x000fea0003c00000 */
[----:B------:R0:W1:Y:S02]  /*1e110*/  SHFL.UP P6, R14, R13, R12, R11 ;  /* 0x0400000c0d0e7389 */ /* 0x00006400000c000b */
[----:B01----:R-:W-:Y:S01]  /*1e120*/  ENDCOLLECTIVE ;  /* 0x000000000000791b */ /* 0x003fe20003800000 */
.L_x_803:
[----:B------:R-:W-:Y:S02]  /*1e130*/  MOV R12, 0x10 ;  /* 0x00000010000c7802 */ /* 0x000fe40000000f00 */
[----:B------:R-:W-:-:S05]  /*1e140*/  SEL R14, R14, RZ, P4 ;  /* 0x000000ff0e0e7207 */ /* 0x000fca0002000000 */
[----:B------:R-:W-:-:S04]  /*1e150*/  IMAD.IADD R5, R3, 0x1, R14 ;  /* 0x0000000103057824 */ /* 0x000fc800078e020e */
[----:B------:R-:W-:-:S07]  /*1e160*/  IMAD.MOV.U32 R13, RZ, RZ, R5 ;  /* 0x000000ffff0d7224 */ /* 0x000fce00078e0005 */
[----:B------:R-:W-:Y:S05]  /*1e170*/  WARPSYNC.COLLECTIVE R15, `(.L_x_804) ;  /* 0x000000000f087348 */ /* 0x000fea0003c00000 */
[----:B------:R0:W1:Y:S02]  /*1e180*/  SHFL.UP P6, R14, R13, R12, R11 ;  /* 0x0400000c0d0e7389 */ /* 0x00006400000c000b */
[----:B01----:R-:W-:Y:S01]  /*1e190*/  ENDCOLLECTIVE ;  /* 0x000000000000791b */ /* 0x003fe20003800000 */
.L_x_804:
        /* <DEDUP_REMOVED lines=8> */
.L_x_805:
[----:B------:R-:W-:Y:S05]  /*1e220*/  BRA `(.L_x_806) ;  /* 0xffffffb800707947 */ /* 0x000fea000383ffff */
.L_x_654:
[----:B------:R-:W-:Y:S01]  /*1e230*/  BSSY B0, `(.L_x_807) ;  /* 0x0000007000007945 */ /* 0x000fe20003800000 */
[----:B------:R-:W-:Y:S02]  /*1e240*/  IMAD.MOV.U32 R12, RZ, RZ, 0x1 ;  /* 0x00000001ff0c7424 */ /* 0x000fe400078e00ff */
[----:B------:R-:W-:Y:S02]  /*1e250*/  IMAD.MOV.U32 R11, RZ, RZ, RZ ;  /* 0x000000ffff0b7224 */ /* 0x000fe400078e00ff */
[----:B------:R-:W-:-:S07]  /*1e260*/  IMAD.MOV.U32 R15, RZ, RZ, -0x1 ;  /* 0xffffffffff0f7424 */ /* 0x000fce00078e00ff */
[----:B-----5:R-:W-:Y:S05]  /*1e270*/  WARPSYNC.COLLECTIVE R15, `(.L_x_808) ;  /* 0x000000000f087348 */ /* 0x020fea0003c00000 */
[----:B------:R0:W1:Y:S02]  /*1e280*/  SHFL.UP P6, R14, R13, R12, R11 ;  /* 0x0400000c0d0e7389 */ /* 0x00006400000c000b */
[----:B01---5:R-:W-:Y:S01]  /*1e290*/  ENDCOLLECTIVE ;  /* 0x000000000000791b */ /* 0x023fe20003800000 */
.L_x_808:
[----:B------:R-:W-:Y:S05]  /*1e2a0*/  BSYNC B0 ;  /* 0x0000000000007941 */ /* 0x000fea0003800000 */
.L_x_807:
[----:B------:R-:W-:Y:S01]  /*1e2b0*/  SEL R14, R14, RZ, P1 ;  /* 0x000000ff0e0e7207 */ /* 0x000fe20000800000 */
[----:B------:R-:W-:Y:S01]  /*1e2c0*/  IMAD.MOV.U32 R11, RZ, RZ, RZ ;  /* 0x000000ffff0b7224 */ /* 0x000fe200078e00ff */
[----:B------:R-:W-:Y:S01]  /*1e2d0*/  MOV R12, 0x2 ;  /* 0x00000002000c7802 */ /* 0x000fe20000000f00 */
[----:B------:R-:W-:Y:S02]  /*1e2e0*/  IMAD.MOV.U32 R15, RZ, RZ, -0x1 ;  /* 0xffffffffff0f7424 */ /* 0x000fe400078e00ff */
[----:B------:R-:W-:-:S07]  /*1e2f0*/  IMAD.IADD R13, R13, 0x1, R14 ;  /* 0x000000010d0d7824 */ /* 0x000fce00078e020e */
[----:B------:R-:W-:Y:S05]  /*1e300*/  WARPSYNC.COLLECTIVE R15, `(.L_x_809) ;  /* 0x000000000f087348 */ /* 0x000fea0003c00000 */
[----:B------:R0:W1:Y:S02]  /*1e310*/  SHFL.UP P6, R14, R13, R12, R11 ;  /* 0x0400000c0d0e7389 */ /* 0x00006400000c000b */
[----:B01----:R-:W-:Y:S01]  /*1e320*/  ENDCOLLECTIVE ;  /* 0x000000000000791b */ /* 0x003fe20003800000 */
.L_x_809:
[----:B------:R-:W-:Y:S02]  /*1e330*/  MOV R12, 0x4 ;  /* 0x00000004000c7802 */ /* 0x000fe40000000f00 */
[----:B------:R-:W-:-:S05]  /*1e340*/  SEL R14, R14, RZ, P2 ;  /* 0x000000ff0e0e7207 */ /* 0x000fca0001000000 */
[----:B------:R-:W-:-:S04]  /*1e350*/  IMAD.IADD R3, R13, 0x1, R14 ;  /* 0x000000010d037824 */ /* 0x000fc800078e020e */
[----:B------:R-:W-:-:S07]  /*1e360*/  IMAD.MOV.U32 R13, RZ, RZ, R3 ;  /* 0x000000ffff0d7224 */ /* 0x000fce00078e0003 */
[----:B------:R-:W-:Y:S05]  /*1e370*/  WARPSYNC.COLLECTIVE R15, `(.L_x_810) ;  /* 0x000000000f087348 */ /* 0x000fea0003c00000 */
[----:B------:R0:W1:Y:S02]  /*1e380*/  SHFL.UP P6, R14, R13, R12, R11 ;  /* 0x0400000c0d0e7389 */ /* 0x00006400000c000b */
[----:B01----:R-:W-:Y:S01]  /*1e390*/  ENDCOLLECTIVE ;  /* 0x000000000000791b */ /* 0x003fe20003800000 */
.L_x_810:
[----:B------:R-:W-:Y:S01]  /*1e3a0*/  IMAD.MOV.U32 R12, RZ, RZ, 0x8 ;  /* 0x00000008ff0c7424 */ /* 0x000fe200078e00ff */
[----:B------:R-:W-:-:S05]  /*1e3b0*/  SEL R14, R14, RZ, P3 ;  /* 0x000000ff0e0e7207 */ /* 0x000fca0001800000 */
[----:B------:R-:W-:-:S04]  /*1e3c0*/  IMAD.IADD R5, R3, 0x1, R14 ;  /* 0x0000000103057824 */ /* 0x000fc800078e020e */
[----:B------:R-:W-:-:S07]  /*1e3d0*/  IMAD.MOV.U32 R13, RZ, RZ, R5 ;  /* 0x000000ffff0d7224 */ /* 0x000fce00078e0005 */
[----:B------:R-:W-:Y:S05]  /*1e3e0*/  WARPSYNC.COLLECTIVE R15, `(.L_x_811) ;  /* 0x000000000f087348 */ /* 0x000fea0003c00000 */
[----:B------:R0:W1:Y:S02]  /*1e3f0*/  SHFL.UP P6, R14, R13, R12, R11 ;  /* 0x0400000c0d0e7389 */ /* 0x00006400000c000b */
[----:B01----:R-:W-:Y:S01]  /*1e400*/  ENDCOLLECTIVE ;  /* 0x000000000000791b */ /* 0x003fe20003800000 */
.L_x_811:
[----:B------:R-:W-:Y:S01]  /*1e410*/  IMAD.MOV.U32 R12, RZ, RZ, 0x10 ;  /* 0x00000010ff0c7424 */ /* 0x000fe200078e00ff */
[----:B------:R-:W-:-:S05]  /*1e420*/  SEL R8, R14, RZ, P4 ;  /* 0x000000ff0e087207 */ /* 0x000fca0002000000 */
[----:B------:R-:W-:-:S05]  /*1e430*/  IMAD.IADD R8, R5, 0x1, R8 ;  /* 0x0000000105087824 */ /* 0x000fca00078e0208 */
[----:B------:R-:W-:-:S07]  /*1e440*/  MOV R13, R8 ;  /* 0x00000008000d7202 */ /* 0x000fce0000000f00 */
[----:B------:R-:W-:Y:S05]  /*1e450*/  WARPSYNC.COLLECTIVE R15, `(.L_x_812) ;  /* 0x000000000f087348 */ /* 0x000fea0003c00000 */
[----:B------:R0:W1:Y:S02]  /*1e460*/  SHFL.UP P6, R14, R13, R12, R11 ;  /* 0x0400000c0d0e7389 */ /* 0x00006400000c000b */
[----:B01----:R-:W-:Y:S01]  /*1e470*/  ENDCOLLECTIVE ;  /* 0x000000000000791b */ /* 0x003fe20003800000 */
.L_x_812:
[----:B------:R-:W-:Y:S01]  /*1e480*/  IMAD.MOV.U32 R12, RZ, RZ, 0x1f ;  /* 0x0000001fff0c7424 */ /* 0x000fe200078e00ff */
[----:B------:R-:W-:Y:S02]  /*1e490*/  MOV R11, 0x1f ;  /* 0x0000001f000b7802 */ /* 0x000fe40000000f00 */
[----:B------:R-:W-:-:S05]  /*1e4a0*/  SEL R3, R14, RZ, P5 ;  /* 0x000000ff0e037207 */ /* 0x000fca0002800000 */
[----:B------:R-:W-:-:S04]  /*1e4b0*/  IMAD.IADD R2, R8, 0x1, R3 ;  /* 0x0000000108027824 */ /* 0x000fc800078e0203 */
[----:B------:R-:W-:-:S07]  /*1e4c0*/  IMAD.MOV.U32 R13, RZ, RZ, R2 ;  /* 0x000000ffff0d7224 */ /* 0x000fce00078e0002 */
[----:B------:R-:W-:Y:S05]  /*1e4d0*/  WARPSYNC.COLLECTIVE R15, `(.L_x_813) ;  /* 0x000000000f087348 */ /* 0x000fea0003c00000 */
[----:B------:R0:W1:Y:S02]  /*1e4e0*/  SHFL.IDX P6, R14, R13, R12, R11 ;  /* 0x0000000c0d0e7389 */ /* 0x00006400000c000b */
[----:B01----:R-:W-:Y:S01]  /*1e4f0*/  ENDCOLLECTIVE ;  /* 0x000000000000791b */ /* 0x003fe20003800000 */
.L_x_813:
[----:B------:R-:W-:Y:S05]  /*1e500*/  BRA `(.L_x_814) ;  /* 0xffffffb8005c7947 */ /* 0x000fea000383ffff */
.L_x_656:
[----:B------:R-:W-:Y:S01]  /*1e510*/  BSSY B0, `(.L_x_815) ;  /* 0x0000006000007945 */ /* 0x000fe20003800000 */
[----:B------:R-:W-:Y:S01]  /*1e520*/  PLOP3.LUT P6, PT, P6, PT, PT, 0x8, 0x0 ;  /* 0x000000000000781c */ /* 0x000fe200037ce170 */
[----:B------:R-:W-:-:S12]  /*1e530*/  IMAD.MOV.U32 R15, RZ, RZ, -0x1 ;  /* 0xffffffffff0f7424 */ /* 0x000fd800078e00ff */
[----:B0----5:R-:W-:Y:S05]  /*1e540*/  WARPSYNC.COLLECTIVE R15, `(.L_x_816) ;  /* 0x000000000f087348 */ /* 0x021fea0003c00000 */
[----:B------:R-:W-:Y:S01]  /*1e550*/  VOTE.ANY R14, PT, P6 ;  /* 0x00000000000e7806 */ /* 0x000fe200030e0100 */
[----:B0----5:R-:W-:Y:S06]  /*1e560*/  ENDCOLLECTIVE ;  /* 0x000000000000791b */ /* 0x021fec0003800000 */
.L_x_816:
[----:B------:R-:W-:Y:S05]  /*1e570*/  BSYNC B0 ;  /* 0x0000000000007941 */ /* 0x000fea0003800000 */
.L_x_815:
[----:B------:R-:W-:Y:S01]  /*1e580*/  IMAD.MOV.U32 R6, RZ, RZ, R14 ;  /* 0x000000ffff067224 */ /* 0x000fe200078e000e */
[----:B------:R-:W-:Y:S01]  /*1e590*/  MOV R11, 0x1f ;  /* 0x0000001f000b7802 */ /* 0x000fe20000000f00 */
[----:B------:R-:W-:Y:S02]  /*1e5a0*/  IMAD.MOV.U32 R13, RZ, RZ, R4 ;  /* 0x000000ffff0d7224 */ /* 0x000fe400078e0004 */
[----:B------:R-:W0:Y:S01]  /*1e5b0*/  POPC R5, R6 ;  /* 0x0000000600057309 */ /* 0x000e220000000000 */
[----:B------:R-:W-:Y:S02]  /*1e5c0*/  IMAD.MOV.U32 R15, RZ, RZ, -0x1 ;  /* 0xffffffffff0f7424 */ /* 0x000fe400078e00ff */
[----:B0-----:R-:W-:-:S07]  /*1e5d0*/  IMAD.MOV.U32 R12, RZ, RZ, R5 ;  /* 0x000000ffff0c7224 */ /* 0x001fce00078e0005 */
[----:B------:R-:W-:Y:S05]  /*1e5e0*/  WARPSYNC.COLLECTIVE R15, `(.L_x_817) ;  /* 0x000000000f087348 */ /* 0x000fea0003c00000 */
[----:B------:R0:W1:Y:S02]  /*1e5f0*/  SHFL.IDX P6, R14, R13, R12, R11 ;  /* 0x0000000c0d0e7389 */ /* 0x00006400000c000b */
[----:B01----:R-:W-:Y:S01]  /*1e600*/  ENDCOLLECTIVE ;  /* 0x000000000000791b */ /* 0x003fe20003800000 */
.L_x_817:
[----:B------:R-:W-:Y:S02]  /*1e610*/  IMAD.MOV.U32 R13, RZ, RZ, R7 ;  /* 0x000000ffff0d7224 */ /* 0x000fe400078e0007 */
[----:B------:R-:W-:-:S07]  /*1e620*/  IMAD.MOV.U32 R4, RZ, RZ, R14 ;  /* 0x000000ffff047224 */ /* 0x000fce00078e000e */
[----:B------:R-:W-:Y:S05]  /*1e630*/  WARPSYNC.COLLECTIVE R15, `(.L_x_818) ;  /* 0x000000000f087348 */ /* 0x000fea0003c00000 */
[----:B------:R0:W1:Y:S02]  /*1e640*/  SHFL.IDX P6, R14, R13, R12, R11 ;  /* 0x0000000c0d0e7389 */ /* 0x00006400000c000b */
[----:B01----:R-:W-:Y:S01]  /*1e650*/  ENDCOLLECTIVE ;  /* 0x000000000000791b */ /* 0x003fe20003800000 */
.L_x_818:
[----:B------:R-:W-:Y:S01]  /*1e660*/  IMAD.MOV.U32 R7, RZ, RZ, R14 ;  /* 0x000000ffff077224 */ /* 0x000fe200078e000e */
[----:B------:R-:W-:Y:S06]  /*1e670*/  BRA `(.L_x_819) ;  /* 0xffffffb8003c7947 */ /* 0x000fec000383ffff */
.L_x_658:
[----:B------:R-:W-:Y:S01]  /*1e680*/  BSSY B0, `(.L_x_820) ;  /* 0x0000007000007945 */ /* 0x000fe20003800000 */
[----:B------:R-:W-:Y:S01]  /*1e690*/  MOV R13, R2 ;  /* 0x00000002000d7202 */ /* 0x000fe20000000f00 */
[----:B------:R-:W-:Y:S02]  /*1e6a0*/  IMAD.MOV.U32 R11, RZ, RZ, 0x1f ;  /* 0x0000001fff0b7424 */ /* 0x000fe400078e00ff */
[----:B------:R-:W-:-:S07]  /*1e6b0*/  IMAD.MOV.U32 R15, RZ, RZ, -0x1 ;  /* 0xffffffffff0f7424 */ /* 0x000fce00078e00ff */
[----:B0123-5:R-:W-:Y:S05]  /*1e6c0*/  WARPSYNC.COLLECTIVE R15, `(.L_x_821) ;  /* 0x000000000f087348 */ /* 0x02ffea0003c00000 */
[----:B------:R4:W0:Y:S02]  /*1e6d0*/  SHFL.IDX P6, R14, R13, R12, R11 ;  /* 0x0000000c0d0e7389 */ /* 0x00082400000c000b */
[----:B012345:R-:W-:Y:S01]  /*1e6e0*/  ENDCOLLECTIVE ;  /* 0x000000000000791b */ /* 0x03ffe20003800000 */
.L_x_821:
[----:B------:R-:W-:Y:S05]  /*1e6f0*/  BSYNC B0 ;  /* 0x0000000000007941 */ /* 0x000fea0003800000 */
.L_x_820:
[----:B------:R-:W-:Y:S01]  /*1e700*/  IMAD.MOV.U32 R24, RZ, RZ, R14 ;  /* 0x000000ffff187224 */ /* 0x000fe200078e000e */
[----:B------:R-:W-:Y:S06]  /*1e710*/  BRA `(.L_x_657) ;  /* 0xffffffb8002c7947 */ /* 0x000fec000383ffff */
.L_x_662:
[----:B0-----:R0:W1:Y:S02]  /*1e720*/  SYNCS.PHASECHK.TRANS64.TRYWAIT P0, [R5+URZ+0x2d820], R0 ;  /* 0x02d82000050075a7 */ /* 0x001064000800017f */
[----:B-1----:R-:W-:Y:S05]  /*1e730*/  @!P0 NANOSLEEP.SYNCS 0x989680 ;  /* 0x009896800000895d */ /* 0x002fea0003900000 */
[----:B------:R-:W1:Y:S02]  /*1e740*/  @!P0 SYNCS.PHASECHK.TRANS64 P0, [R5+URZ+0x2d820], R0 ;  /* 0x02d82000050085a7 */ /* 0x000e64000800007f */
[----:B-1----:R-:W-:Y:S05]  /*1e750*/  @!P0 BRA `(.L_x_662) ;  /* 0xfffffffc00f08947 */ /* 0x002fea000383ffff */
[----:B------:R-:W-:Y:S05]  /*1e760*/  BRA `(.L_x_822) ;  /* 0xffffffbc00847947 */ /* 0x000fea000383ffff */
.L_x_663:
[----:B------:R-:W1:Y:S01]  /*1e770*/  S2R R2, SR_TID.X ;  /* 0x0000000000027919 */ /* 0x000e620000002100 */
[----:B------:R-:W-:Y:S01]  /*1e780*/  BSSY B0, `(.L_x_823) ;  /* 0x000000a000007945 */ /* 0x000fe20003800000 */
[----:B------:R-:W-:Y:S01]  /*1e790*/  MOV R12, RZ ;  /* 0x000000ff000c7202 */ /* 0x000fe20000000f00 */
[----:B------:R-:W-:Y:S02]  /*1e7a0*/  IMAD.MOV.U32 R11, RZ, RZ, 0x1f ;  /* 0x0000001fff0b7424 */ /* 0x000fe400078e00ff */
[----:B------:R-:W-:Y:S01]  /*1e7b0*/  IMAD.MOV.U32 R15, RZ, RZ, -0x1 ;  /* 0xffffffffff0f7424 */ /* 0x000fe200078e00ff */
[----:B-1----:R-:W-:-:S04]  /*1e7c0*/  SHF.R.U32.HI R2, RZ, 0x5, R2 ;  /* 0x00000005ff027819 */ /* 0x002fc80000011602 */
[----:B------:R-:W-:-:S05]  /*1e7d0*/  LOP3.LUT R2, R2, 0x3, RZ, 0xc0, !PT ;  /* 0x0000000302027812 */ /* 0x000fca00078ec0ff */
[----:B------:R-:W-:-:S07]  /*1e7e0*/  IMAD.MOV.U32 R13, RZ, RZ, R2 ;  /* 0x000000ffff0d7224 */ /* 0x000fce00078e0002 */
[----:B0-23-5:R-:W-:Y:S05]  /*1e7f0*/  WARPSYNC.COLLECTIVE R15, `(.L_x_824) ;  /* 0x000000000f087348 */ /* 0x02dfea0003c00000 */
[----:B------:R1:W4:Y:S02]  /*1e800*/  SHFL.IDX P6, R14, R13, R12, R11 ;  /* 0x0000000c0d0e7389 */ /* 0x00032400000c000b */
[----:B012345:R-:W-:Y:S01]  /*1e810*/  ENDCOLLECTIVE ;  /* 0x000000000000791b */ /* 0x03ffe20003800000 */
.L_x_824:
[----:B------:R-:W-:Y:S05]  /*1e820*/  BSYNC B0 ;  /* 0x0000000000007941 */ /* 0x000fea0003800000 */
.L_x_823:
[----:B------:R-:W-:Y:S05]  /*1e830*/  BRA `(.L_x_825) ;  /* 0xffffffbc006c7947 */ /* 0x000fea000383ffff */
.L_x_664:
[----:B------:R-:W-:Y:S01]  /*1e840*/  BSSY B0, `(.L_x_826) ;  /* 0x0000006000007945 */ /* 0x000fe20003800000 */
[----:B------:R-:W-:-:S07]  /*1e850*/  IMAD.MOV.U32 R15, RZ, RZ, -0x1 ;  /* 0xffffffffff0f7424 */ /* 0x000fce00078e00ff */
[----:B0-23-5:R-:W-:Y:S05]  /*1e860*/  WARPSYNC.COLLECTIVE R15, `(.L_x_827) ;  /* 0x000000000f0c7348 */ /* 0x02dfea0003c00000 */
[----:B------:R-:W-:Y:S02]  /*1e870*/  ELECT P6, UR62, PT ;  /* 0x00000000003e782f */ /* 0x000fe400038c0000 */
[----:B------:R-:W-:Y:S01]  /*1e880*/  MOV R14, UR62 ;  /* 0x0000003e000e7c02 */ /* 0x000fe20008000f00 */
[----:B0-23-5:R-:W-:Y:S10]  /*1e890*/  ENDCOLLECTIVE ;  /* 0x000000000000791b */ /* 0x02dff40003800000 */
.L_x_827:
[----:B------:R-:W-:Y:S05]  /*1e8a0*/  BSYNC B0 ;  /* 0x0000000000007941 */ /* 0x000fea0003800000 */
.L_x_826:
[----:B------:R-:W-:Y:S05]  /*1e8b0*/  BRA `(.L_x_828) ;  /* 0xffffffbc00607947 */ /* 0x000fea000383ffff */
.L_x_666:
[----:B0-----:R0:W1:Y:S02]  /*1e8c0*/  SYNCS.PHASECHK.TRANS64.TRYWAIT P1, [R3+URZ+0x2d840], R2 ;  /* 0x02d84002030075a7 */ /* 0x001064000802017f */
[----:B-1----:R-:W-:Y:S05]  /*1e8d0*/  @!P1 NANOSLEEP.SYNCS 0x989680 ;  /* 0x009896800000995d */ /* 0x002fea0003900000 */
[----:B------:R-:W1:Y:S02]  /*1e8e0*/  @!P1 SYNCS.PHASECHK.TRANS64 P1, [R3+URZ+0x2d840], R2 ;  /* 0x02d84002030095a7 */ /* 0x000e64000802007f */
[----:B-1----:R-:W-:Y:S05]  /*1e8f0*/  @!P1 BRA `(.L_x_666) ;  /* 0xfffffffc00f09947 */ /* 0x002fea000383ffff */
[----:B------:R-:W-:Y:S05]  /*1e900*/  BRA `(.L_x_829) ;  /* 0xffffffbc00847947 */ /* 0x000fea000383ffff */
.L_x_668:
[----:B-1----:R1:W4:Y:S02]  /*1e910*/  SYNCS.PHASECHK.TRANS64.TRYWAIT P1, [R5+URZ+0x2d840], R0 ;  /* 0x02d84000050075a7 */ /* 0x002324000802017f */
[----:B----4-:R-:W-:Y:S05]  /*1e920*/  @!P1 NANOSLEEP.SYNCS 0x989680 ;  /* 0x009896800000995d */ /* 0x010fea0003900000 */
[----:B------:R-:W4:Y:S02]  /*1e930*/  @!P1 SYNCS.PHASECHK.TRANS64 P1, [R5+URZ+0x2d840], R0 ;  /* 0x02d84000050095a7 */ /* 0x000f24000802007f */
[----:B----4-:R-:W-:Y:S05]  /*1e940*/  @!P1 BRA `(.L_x_668) ;  /* 0xfffffffc00f09947 */ /* 0x010fea000383ffff */
[----:B------:R-:W-:Y:S05]  /*1e950*/  BRA `(.L_x_830) ;  /* 0xffffffbc00947947 */ /* 0x000fea000383ffff */
.L_x_670:
[----:B----4-:R4:W0:Y:S02]  /*1e960*/  SYNCS.PHASECHK.TRANS64.TRYWAIT P1, [R3+URZ+0x2d860], R2 ;  /* 0x02d86002030075a7 */ /* 0x010824000802017f */
[----:B0-----:R-:W-:Y:S05]  /*1e970*/  @!P1 NANOSLEEP.SYNCS 0x989680 ;  /* 0x009896800000995d */ /* 0x001fea0003900000 */
[----:B------:R-:W0:Y:S02]  /*1e980*/  @!P1 SYNCS.PHASECHK.TRANS64 P1, [R3+URZ+0x2d860], R2 ;  /* 0x02d86002030095a7 */ /* 0x000e24000802007f */
[----:B0-----:R-:W-:Y:S05]  /*1e990*/  @!P1 BRA `(.L_x_670) ;  /* 0xfffffffc00f09947 */ /* 0x001fea000383ffff */
[----:B------:R-:W-:Y:S05]  /*1e9a0*/  BRA `(.L_x_831) ;  /* 0xffffffbc00907947 */ /* 0x000fea000383ffff */
.L_x_832:
        /* <DEDUP_REMOVED lines=13> */
.L_x_2782:


//--------------------- .text._ZN7cutlass13device_kernelIN5flash11enable_sm90INS1_16FlashAttnFwdSm90INS1_25CollectiveMainloopFwdSm90ILi2EN4cute5tupleIJNS5_1CILi1EEES8_S8_EEENS6_IJNS7_ILi192EEENS7_ILi128EEENS7_ILi96EEEEEELi96ENS_6half_tEfNS_4arch4Sm90ELb0ELb1ELb0ELb0ELb1ELb0ELb0ELb0ELb1ELb1ELb1ELb0EEENS1_21CollectiveEpilogueFwdINS6_IJSA_SC_SB_EEES9_SE_SG_Li384ELb0ELb1ELb1ELb0EEENS1_19SingleTileSchedulerILb0ELb1ELb1ELi192EEEEEEEEEvNT_6ParamsE --------------------------
	.section	.text._ZN7cutlass13device_kernelIN5flash11enable_sm90INS1_16FlashAttnFwdSm90INS1_25CollectiveMainloopFwdSm90ILi2EN4cute5tupleIJNS5_1CILi1EEES8_S8_EEENS6_IJNS7_ILi192EEENS7_ILi128EEENS7_ILi96EEEEEELi96ENS_6half_tEfNS_4arch4Sm90ELb0ELb1ELb0ELb0ELb1ELb0ELb0ELb0ELb1ELb1ELb1ELb0EEENS1_21CollectiveEpilogueFwdINS6_IJSA_SC_SB_EEES9_SE_SG_Li384ELb0ELb1ELb1ELb0EEENS1_19SingleTileSchedulerILb0ELb1ELb1ELi192EEEEEEEEEvNT_6ParamsE,"ax",@progbits
	.align	128
.text._ZN7cutlass13device_kernelIN5flash11enable_sm90INS1_16FlashAttnFwdSm90INS1_25CollectiveMainloopFwdSm90ILi2EN4cute5tupleIJNS5_1CILi1EEES8_S8_EEENS6_IJNS7_ILi192EEENS7_ILi128EEENS7_ILi96EEEEEELi96ENS_6half_tEfNS_4arch4Sm90ELb0ELb1ELb0ELb0ELb1ELb0ELb0ELb0ELb1ELb1ELb1ELb0EEENS1_21CollectiveEpilogueFwdINS6_IJSA_SC_SB_EEES9_SE_SG_Li384ELb0ELb1ELb1ELb0EEENS1_19SingleTileSchedulerILb0ELb1ELb1ELi192EEEEEEEEEvNT_6ParamsE:
        .type           _ZN7cutlass13device_kernelIN5flash11enable_sm90INS1_16FlashAttnFwdSm90INS1_25CollectiveMainloopFwdSm90ILi2EN4cute5tupleIJNS5_1CILi1EEES8_S8_EEENS6_IJNS7_ILi192EEENS7_ILi128EEENS7_ILi96EEEEEELi96ENS_6half_tEfNS_4arch4Sm90ELb0ELb1ELb0ELb0ELb1ELb0ELb0ELb0ELb1ELb1ELb1ELb0EEENS1_21CollectiveEpilogueFwdINS6_IJSA_SC_SB_EEES9_SE_SG_Li384ELb0ELb1ELb1ELb0EEENS1_19SingleTileSchedulerILb0ELb1ELb1ELi192EEEEEEEEEvNT_6ParamsE,@function
        .size           _ZN7cutlass13device_kernelIN5flash11enable_sm90INS1_16FlashAttnFwdSm90INS1_25CollectiveMainloopFwdSm90ILi2EN4cute5tupleIJNS5_1CILi1EEES8_S8_EEENS6_IJNS7_ILi192EEENS7_ILi128EEENS7_ILi96EEEEEELi96ENS_6half_tEfNS_4arch4Sm90ELb0ELb1ELb0ELb0ELb1ELb0ELb0ELb0ELb1ELb1ELb1ELb0EEENS1_21CollectiveEpilogueFwdINS6_IJSA_SC_SB_EEES9_SE_SG_Li384ELb0ELb1ELb1ELb0EEENS1_19SingleTileSchedulerILb0ELb1ELb1ELi192EEEEEEEEEvNT_6ParamsE,(.L_x_2783 - _ZN7cutlass13device_kernelIN5flash11enable_sm90INS1_16FlashAttnFwdSm90INS1_25CollectiveMainloopFwdSm90ILi2EN4cute5tupleIJNS5_1CILi1EEES8_S8_EEENS6_IJNS7_ILi192EEENS7_ILi128EEENS7_ILi96EEEEEELi96ENS_6half_tEfNS_4arch4Sm90ELb0ELb1ELb0ELb0ELb1ELb0ELb0ELb0ELb1ELb1ELb1ELb0EEENS1_21CollectiveEpilogueFwdINS6_IJSA_SC_SB_EEES9_SE_SG_Li384ELb0ELb1ELb1ELb0EEENS1_19SingleTileSchedulerILb0ELb1ELb1ELi192EEEEEEEEEvNT_6ParamsE)
        .other          _ZN7cutlass13device_kernelIN5flash11enable_sm90INS1_16FlashAttnFwdSm90INS1_25CollectiveMainloopFwdSm90ILi2EN4cute5tupleIJNS5_1CILi1EEES8_S8_EEENS6_IJNS7_ILi192EEENS7_ILi128EEENS7_ILi96EEEEEELi96ENS_6half_tEfNS_4arch4Sm90ELb0ELb1ELb0ELb0ELb1ELb0ELb0ELb0ELb1ELb1ELb1ELb0EEENS1_21CollectiveEpilogueFwdINS6_IJSA_SC_SB_EEES9_SE_SG_Li384ELb0ELb1ELb1ELb0EEENS1_19SingleTileSchedulerILb0ELb1ELb1ELi192EEEEEEEEEvNT_6ParamsE,@"STO_CUDA_ENTRY STV_DEFAULT"
_ZN7cutlass13device_kernelIN5flash11enable_sm90INS1_16FlashAttnFwdSm90INS1_25CollectiveMainloopFwdSm90ILi2EN4cute5tupleIJNS5_1CILi1EEES8_S8_EEENS6_IJNS7_ILi192EEENS7_ILi128EEENS7_ILi96EEEEEELi96ENS_6half_tEfNS_4arch4Sm90ELb0ELb1ELb0ELb0ELb1ELb0ELb0ELb0ELb1ELb1ELb1ELb0EEENS1_21CollectiveEpilogueFwdINS6_IJSA_SC_SB_EEES9_SE_SG_Li384ELb0ELb1ELb1ELb0EEENS1_19SingleTileSchedulerILb0ELb1ELb1ELi192EEEEEEEEEvNT_6ParamsE:
        /* <DEDUP_REMOVED lines=9> */
[----:B------:R-:W1:Y:S01]  /*0090*/  SHFL.IDX PT, R3, R3, RZ, 0x1f ;  /* 0x00001fff03037589 */ /* 0x000e6200000e0000 */
        /* <DEDUP_REMOVED lines=35> */
.L_x_833:
        /* <DEDUP_REMOVED lines=22> */
.L_x_834:
        /* <DEDUP_REMOVED lines=18> */
.L_x_835:
        /* <DEDUP_REMOVED lines=22> */
.L_x_836:
[----:B------:R-:W5:Y:S01]  /*06b0*/  SHFL.IDX PT, R2, R0, RZ, 0x1f ;  /* 0x00001fff00027589 */ /* 0x000f6200000e0000 */
[----:B------:R-:W-:Y:S01]  /*06c0*/  R2UR UR9, R3 ;  /* 0x00000000030972ca */ /* 0x000fe200000e0000 */
        /* <DEDUP_REMOVED lines=21> */
.L_x_837:
[----:B------:R-:W-:Y:S01]  /*0820*/  UISETP.NE.AND UP0, UPT, UR9, URZ, UPT ;  /* 0x0000003f0900728c */ /* 0x000fe2000bf05270 */
[----:B------:R-:W-:Y:S01]  /*0830*/  NOP ;  /* 0x0000000000007918 */ /* 0x000fe20000000000 */
[----:B0-----:R-:W-:Y:S01]  /*0840*/  UMOV UR4, 0x1 ;  /* 0x0000000100047882 */ /* 0x001fe20000000000 */
[----:B------:R-:W-:Y:S01]  /*0850*/  ULDC.64 UR36, c[0x0][0x208] ;  /* 0x0000820000247ab9 */ /* 0x000fe20000000a00 */
[----:B------:R-:W-:Y:S01]  /*0860*/  USEL UR4, UR4, 0x2, !UP0 ;  /* 0x0000000204047887 */ /* 0x000fe2000c000000 */
[----:B------:R-:W-:Y:S01]  /*0870*/  BSSY B6, `(.L_x_838) ;  /* 0x00012ff000067945 */ /* 0x000fe20003800000 */
[----:B-1234-:R-:W-:Y:S01]  /*0880*/  BAR.SYNC.DEFER_BLOCKING 0x0 ;  /* 0x0000000000007b1d */ /* 0x01efe20000010000 */
[----:B------:R-:W-:-:S03]  /*0890*/  PLOP3.LUT P0, PT, PT, PT, UP0, 0x80, 0x0 ;  /* 0x000000000000781c */ /* 0x000fc60003f0f008 */
[----:B------:R-:W-:-:S05]  /*08a0*/  IMAD.U32 R2, RZ, RZ, UR4 ;  /* 0x00000004ff027e24 */ /* 0x000fca000f8e00ff */
[----:B------:R0:W-:Y:S05]  /*08b0*/  STL [R1+0xc], R2 ;  /* 0x00000c0201007387 */ /* 0x0001ea0000100800 */
[----:B------:R-:W-:Y:S05]  /*08c0*/  @!P0 BRA `(.L_x_839) ;  /* 0x000000f000488947 */ /* 0x000fea0003800000 */
.L_x_840:
[----:B------:R-:W-:-:S08]  /*08d0*/  NOP ;  /* 0x0000000000007918 */ /* 0x000fd00000000000 */
[----:B------:R-:W1:Y:S02]  /*08e0*/  USETMAXREG.TRY_ALLOC.CTAPOOL UP0, 0xa0 ;  /* 0x000000a0000079c8 */ /* 0x000e640008000600 */
[----:B-1----:R-:W-:-:S13]  /*08f0*/  PLOP3.LUT P0, PT, PT, PT, UP0, 0x80, 0x0 ;  /* 0x000000000000781c */ /* 0x002fda0003f0f008 */
[----:B------:R-:W-:Y:S05]  /*0900*/  @!P0 BRA `(.L_x_840) ;  /* 0xfffffffc00f08947 */ /* 0x000fea000383ffff */
[----:B------:R-:W1:Y:S01]  /*0910*/  S2R R3, SR_TID.X ;  /* 0x0000000000037919 */ /* 0x000e620000002100 */
[----:B------:R-:W2:Y:S01]  /*0920*/  S2UR UR6, SR_CTAID.Y ;  /* 0x00000000000679c3 */ /* 0x000ea20000002600 */
[----:B------:R-:W-:Y:S02]  /*0930*/  ULDC UR7, c[0x0][0xc50] ;  /* 0x0003140000077ab9 */ /* 0x000fe40000000800 */
[----:B------:R-:W-:-:S05]  /*0940*/  UISETP.NE.AND UP0, UPT, UR7, 0x1, UPT ;  /* 0x000000010700788c */ /* 0x000fca000bf05270 */
[----:B------:R-:W3:Y:S06]  /*0950*/  S2UR UR8, SR_CTAID.Z ;  /* 0x00000000000879c3 */ /* 0x000eec0000002700 */
[----:B------:R-:W-:Y:S01]  /*0960*/  @UP0 ULDC UR4, c[0x0][0xc54] ;  /* 0x0003150000040ab9 */ /* 0x000fe20000000800 */
[----:B------:R-:W-:Y:S01]  /*0970*/  @UP0 ULDC UR9, c[0x0][0xc58] ;  /* 0x0003160000090ab9 */ /* 0x000fe20000000800 */
[----:B--2---:R-:W-:Y:S02]  /*0980*/  UIMAD.WIDE.U32 UR4, UR6, UR4, URZ ;  /* 0x00000004060472a5 */ /* 0x004fe4000f8e003f */
[----:B------:R-:W-:-:S02]  /*0990*/  UMOV UR10, UR6 ;  /* 0x00000006000a7c82 */ /* 0x000fc40008000000 */
[----:B------:R-:W-:Y:S01]  /*09a0*/  @UP0 USHF.R.U32.HI UR10, URZ, UR9, UR5 ;  /* 0x000000093f0a0299 */ /* 0x000fe20008011605 */
[----:B-1----:R-:W-:-:S03]  /*09b0*/  LOP3.LUT R0, R3, 0xffffff80, RZ, 0xc0, !PT ;  /* 0xffffff8003007812 */ /* 0x002fc600078ec0ff */
[----:B------:R-:W-:Y:S01]  /*09c0*/  UIADD3 UR4, -UR10, URZ, URZ ;  /* 0x0000003f0a047290 */ /* 0x000fe2000fffe13f */
[----:B------:R-:W-:Y:S06]  /*09d0*/  BAR.ARV 0x8, 0x200 ;  /* 0x0208000000007b1d */ /* 0x000fec0000002000 */
[----:B------:R-:W-:Y:S01]  /*09e0*/  ISETP.NE.AND P0, PT, R0, 0x80, PT ;  /* 0x000000800000780c */ /* 0x000fe20003f05270 */
[----:B------:R-:W-:Y:S01]  /*09f0*/  IMAD.U32 R0, RZ, RZ, UR10 ;  /* 0x0000000aff007e24 */ /* 0x000fe2000f8e00ff */
[----:B------:R-:W-:-:S04]  /*0a00*/  UIMAD UR6, UR7, UR4, UR6 ;  /* 0x00000004070672a4 */ /* 0x000fc8000f8e0206 */
[----:B------:R1:W-:Y:S07]  /*0a10*/  STL [R1+0x4], R0 ;  /* 0x0000040001007387 */ /* 0x0003ee0000100800 */
[----:B------:R-:W-:Y:S06]  /*0a20*/  @!P0 BAR.ARV 0x9, 0x100 ;  /* 0x0244000000008b1d */ /* 0x000fec0000002000 */
[----:B---3--:R-:W-:-:S13]  /*0a30*/  ISETP.LE.AND P0, PT, RZ, UR8, PT ;  /* 0x00000008ff007c0c */ /* 0x008fda000bf03270 */
[----:B-1----:R-:W-:Y:S05]  /*0a40*/  @!P0 BRA `(.L_x_841) ;  /* 0x0000012c00848947 */ /* 0x002fea0003800000 */
[----:B------:R-:W1:Y:S01]  /*0a50*/  LDC.64 R6, c[0x0][0x418] ;  /* 0x00010600ff067b82 */ /* 0x000e620000000a00 */
[----:B------:R-:W-:Y:S01]  /*0a60*/  ULDC UR4, c[0x0][0x448] ;  /* 0x0001120000047ab9 */ /* 0x000fe20000000800 */
[----:B------:R-:W-:Y:S01]  /*0a70*/  VIADD R16, R3, 0xffffff80 ;  /* 0xffffff8003107836 */ /* 0x000fe20000000000 */
[----:B------:R-:W-:-:S04]  /*0a80*/  UISETP.NE.AND UP0, UPT, UR4, 0x1, UPT ;  /* 0x000000010400788c */ /* 0x000fc8000bf05270 */
[----:B------:R-:W-:Y:S01]  /*0a90*/  UP2UR UR4, UPR, URZ, 0x1 ;  /* 0x000000013f047883 */ /* 0x000fe20008000000 */
[----:B0-----:R-:W0:Y:S05]  /*0aa0*/  LDC R2, c[0x0][0x288] ;  /* 0x0000a200ff027b82 */ /* 0x001e2a0000000800 */
[----:B------:R-:W-:Y:S01]  /*0ab0*/  IMAD.U32 R143, RZ, RZ, UR4 ;  /* 0x00000004ff8f7e24 */ /* 0x000fe2000f8e00ff */
[----:B------:R-:W-:Y:S01]  /*0ac0*/  @UP0 ULDC UR9, c[0x0][0x44c] ;  /* 0x0001130000090ab9 */ /* 0x000fe20000000800 */
[----:B------:R-:W-:Y:S01]  /*0ad0*/  @UP0 ULDC UR11, c[0x0][0x450] ;  /* 0x00011400000b0ab9 */ /* 0x000fe20000000800 */
[----:B------:R-:W2:Y:S01]  /*0ae0*/  LDC R17, c[0x0][0x424] ;  /* 0x00010900ff117b82 */ /* 0x000ea20000000800 */
[----:B------:R-:W-:-:S07]  /*0af0*/  ULDC.64 UR4, c[0x0][0x9e0] ;  /* 0x0002780000047ab9 */ /* 0x000fce0000000a00 */
[----:B------:R-:W3:Y:S01]  /*0b00*/  S2UR UR40, SR_CTAID.X ;  /* 0x00000000002879c3 */ /* 0x000ee20000002500 */
[----:B-1----:R-:W-:-:S04]  /*0b10*/  ISETP.NE.U32.AND P0, PT, R6, RZ, PT ;  /* 0x000000ff0600720c */ /* 0x002fc80003f05070 */
[----:B------:R-:W-:-:S03]  /*0b20*/  ISETP.NE.AND.EX P0, PT, R7, RZ, PT, P0 ;  /* 0x000000ff0700720c */ /* 0x000fc60003f05300 */
[----:B------:R-:W1:Y:S01]  /*0b30*/  LDC R4, c[0x0][0x2f0] ;  /* 0x0000bc00ff047b82 */ /* 0x000e620000000800 */
[----:B0-----:R-:W-:Y:S02]  /*0b40*/  IADD3 R0, -R2, 0x1, RZ ;  /* 0x0000000102007810 */ /* 0x001fe40007ffe1ff */
[----:B--2---:R-:W-:Y:S01]  /*0b50*/  SEL R17, R17, 0x1, P0 ;  /* 0x0000000111117807 */ /* 0x004fe20000000000 */
[----:B---3--:R-:W-:-:S04]  /*0b60*/  UIMAD UR40, UR40, 0xc0, URZ ;  /* 0x000000c0282878a4 */ /* 0x008fc8000f8e023f */
[----:B------:R-:W-:Y:S02]  /*0b70*/  @UP0 UIADD3 UR8, UR40, 0xbf, URZ ;  /* 0x000000bf28080890 */ /* 0x000fe4000fffe03f */
[----:B------:R-:W-:Y:S01]  /*0b80*/  UIADD3 UR7, UR40, 0xbf, URZ ;  /* 0x000000bf28077890 */ /* 0x000fe2000fffe03f */
[----:B-1----:R-:W-:Y:S01]  /*0b90*/  IMAD R0, R17, R4, R0 ;  /* 0x0000000411007224 */ /* 0x002fe200078e0200 */
[----:B------:R-:W-:-:S04]  /*0ba0*/  UIMAD.WIDE.U32 UR8, UR8, UR9, URZ ;  /* 0x00000009080872a5 */ /* 0x000fc8000f8e003f */
[----:B------:R-:W-:Y:S01]  /*0bb0*/  R2UR UR10, R0 ;  /* 0x00000000000a72ca */ /* 0x000fe200000e0000 */
[----:B------:R-:W-:Y:S02]  /*0bc0*/  @UP0 USHF.R.U32.HI UR7, URZ, UR11, UR9 ;  /* 0x0000000b3f070299 */ /* 0x000fe40008011609 */
[----:B------:R-:W-:-:S04]  /*0bd0*/  UISETP.GE.AND UP0, UPT, UR5, 0x1, UPT ;  /* 0x000000010500788c */ /* 0x000fc8000bf06270 */
[----:B------:R-:W-:Y:S02]  /*0be0*/  UP2UR UR39, UPR, URZ, 0x1 ;  /* 0x000000013f277883 */ /* 0x000fe40008000000 */
[----:B------:R-:W-:-:S04]  /*0bf0*/  PLOP3.LUT P0, PT, PT, PT, UP0, 0x40, 0x0 ;  /* 0x000000000000781c */ /* 0x000fc80003f0e808 */
[----:B------:R-:W-:-:S04]  /*0c00*/  UIADD3 UR7, UR10, UR7, URZ ;  /* 0x000000070a077290 */ /* 0x000fc8000fffe03f */
[----:B------:R-:W-:-:S06]  /*0c10*/  UIADD3 UR4, UR7, UR4, URZ ;  /* 0x0000000407047290 */ /* 0x000fcc000fffe03f */
[----:B------:R-:W-:Y:S01]  /*0c20*/  IMAD.U32 R0, RZ, RZ, UR4 ;  /* 0x00000004ff007e24 */ /* 0x000fe2000f8e00ff */
[----:B------:R-:W-:Y:S06]  /*0c30*/  @P0 BRA `(.L_x_842) ;  /* 0x0000000000400947 */ /* 0x000fec0003800000 */
[----:B------:R-:W-:Y:S01]  /*0c40*/  ISETP.LT.AND P0, PT, RZ, UR7, PT ;  /* 0x00000007ff007c0c */ /* 0x000fe2000bf01270 */
[----:B------:R-:W-:-:S12]  /*0c50*/  UIADD3 UR4, UR7, -0x1, URZ ;  /* 0xffffffff07047890 */ /* 0x000fd8000fffe03f */
[----:B------:R-:W-:Y:S05]  /*0c60*/  @P0 BRA `(.L_x_843) ;  /* 0x00000000001c0947 */ /* 0x000fea0003800000 */
[----:B------:R-:W-:Y:S02]  /*0c70*/  UISETP.NE.AND UP0, UPT, UR5, 0x1, UPT ;  /* 0x000000010500788c */ /* 0x000fe4000bf05270 */
[----:B------:R-:W-:-:S09]  /*0c80*/  UIADD3 UR4, -UR7, URZ, URZ ;  /* 0x0000003f07047290 */ /* 0x000fd2000fffe13f */
[----:B------:R-:W-:Y:S02]  /*0c90*/  @UP0 ULDC.64 UR10, c[0x0][0x9e8] ;  /* 0x00027a00000a0ab9 */ /* 0x000fe40000000a00 */
[----:B------:R-:W-:-:S04]  /*0ca0*/  UIMAD.WIDE.U32 UR8, UR4, UR10, URZ ;  /* 0x0000000a040872a5 */ /* 0x000fc8000f8e003f */
[----:B------:R-:W-:-:S04]  /*0cb0*/  @UP0 USHF.R.U32.HI UR4, URZ, UR11, UR9 ;  /* 0x0000000b3f040299 */ /* 0x000fc80008011609 */
[----:B------:R-:W-:Y:S01]  /*0cc0*/  ULOP3.LUT UR4, URZ, UR4, URZ, 0x33, !UPT ;  /* 0x000000043f047292 */ /* 0x000fe2000f8e333f */
[----:B------:R-:W-:Y:S11]  /*0cd0*/  BRA `(.L_x_844) ;  /* 0x0000000000107947 */ /* 0x000ff60003800000 */
.L_x_843:
[----:B------:R-:W-:-:S11]  /*0ce0*/  UISETP.NE.AND UP0, UPT, UR5, 0x1, UPT ;  /* 0x000000010500788c */ /* 0x000fd6000bf05270 */
[----:B------:R-:W-:Y:S02]  /*0cf0*/  @UP0 ULDC.64 UR10, c[0x0][0x9e8] ;  /* 0x00027a00000a0ab9 */ /* 0x000fe40000000a00 */
[----:B------:R-:W-:-:S04]  /*0d00*/  UIMAD.WIDE.U32 UR8, UR4, UR10, URZ ;  /* 0x0000000a040872a5 */ /* 0x000fc8000f8e003f */
[----:B------:R-:W-:-:S12]  /*0d10*/  @UP0 USHF.R.U32.HI UR4, URZ, UR11, UR9 ;  /* 0x0000000b3f040299 */ /* 0x000fd80008011609 */
.L_x_844:
[----:B------:R-:W-:-:S06]  /*0d20*/  UIMAD UR4, UR4, UR5, UR5 ;  /* 0x00000005040472a4 */ /* 0x000fcc000f8e0205 */
[----:B------:R-:W-:-:S07]  /*0d30*/  VIMNMX R0, R0, UR4, PT ;  /* 0x0000000400007c48 */ /* 0x000fce000bfe0100 */
.L_x_842:
[----:B------:R-:W-:Y:S01]  /*0d40*/  R2UR UR4, R143 ;  /* 0x000000008f0472ca */ /* 0x000fe200000e0000 */
[CC--:B------:R-:W-:Y:S02]  /*0d50*/  IMAD R19, R17.reuse, R4.reuse, -R2 ;  /* 0x0000000411137224 */ /* 0x0c0fe400078e0a02 */
[----:B------:R-:W-:Y:S02]  /*0d60*/  VIADD R2, R0, 0x7f ;  /* 0x0000007f00027836 */ /* 0x000fe40000000000 */
[----:B------:R-:W-:Y:S01]  /*0d70*/  IMAD R0, R17, R4, 0x7f ;  /* 0x0000007f11007424 */ /* 0x000fe200078e0204 */
[----:B------:R-:W-:Y:S02]  /*0d80*/  R2UR UR7, R19 ;  /* 0x00000000130772ca */ /* 0x000fe400000e0000 */
[----:B------:R-:W-:Y:S02]  /*0d90*/  SHF.R.S32.HI R5, RZ, 0x1f, R2 ;  /* 0x0000001fff057819 */ /* 0x000fe40000011402 */
[----:B------:R-:W-:-:S02]  /*0da0*/  SHF.R.S32.HI R3, RZ, 0x1f, R0 ;  /* 0x0000001fff037819 */ /* 0x000fc40000011400 */
[----:B------:R-:W-:Y:S01]  /*0db0*/  LEA.HI R5, R5, R2, RZ, 0x7 ;  /* 0x0000000205057211 */ /* 0x000fe200078f38ff */
[----:B------:R-:W-:Y:S01]  /*0dc0*/  UISETP.NE.AND UP0, UPT, UR4, URZ, UPT ;  /* 0x0000003f0400728c */ /* 0x000fe2000bf05270 */
[----:B------:R-:W-:Y:S02]  /*0dd0*/  LEA.HI R3, R3, R0, RZ, 0x7 ;  /* 0x0000000003037211 */ /* 0x000fe400078f38ff */
[----:B------:R-:W-:Y:S01]  /*0de0*/  UMOV UR4, UR40 ;  /* 0x0000002800047c82 */ /* 0x000fe20008000000 */
[----:B------:R-:W-:Y:S02]  /*0df0*/  SHF.R.S32.HI R0, RZ, 0x7, R5 ;  /* 0x00000007ff007819 */ /* 0x000fe40000011405 */
[----:B------:R-:W-:-:S04]  /*0e00*/  SHF.R.S32.HI R3, RZ, 0x7, R3 ;  /* 0x00000007ff037819 */ /* 0x000fc80000011403 */
[----:B------:R-:W-:Y:S01]  /*0e10*/  VIMNMX R18, R3, R0, PT ;  /* 0x0000000003127248 */ /* 0x000fe20003fe0100 */
[----:B------:R-:W-:Y:S01]  /*0e20*/  @UP0 ULDC UR8, c[0x0][0x44c] ;  /* 0x0001130000080ab9 */ /* 0x000fe20000000800 */
[----:B------:R-:W-:Y:S01]  /*0e30*/  @UP0 ULDC UR10, c[0x0][0x450] ;  /* 0x00011400000a0ab9 */ /* 0x000fe20000000800 */
[----:B------:R-:W-:-:S04]  /*0e40*/  UIMAD.WIDE.U32 UR8, UR40, UR8, URZ ;  /* 0x00000008280872a5 */ /* 0x000fc8000f8e003f */
[----:B------:R-:W-:Y:S02]  /*0e50*/  @UP0 USHF.R.U32.HI UR4, URZ, UR10, UR9 ;  /* 0x0000000a3f040299 */ /* 0x000fe40008011609 */
[----:B------:R-:W-:Y:S02]  /*0e60*/  UISETP.GE.AND UP0, UPT, UR5, 0x1, UPT ;  /* 0x000000010500788c */ /* 0x000fe4000bf06270 */
[----:B------:R-:W-:-:S03]  /*0e70*/  UIADD3 UR4, UR7, UR4, URZ ;  /* 0x0000000407047290 */ /* 0x000fc6000fffe03f */
[----:B------:R-:W-:Y:S01]  /*0e80*/  ULDC UR7, c[0x0][0x9dc] ;  /* 0x0002770000077ab9 */ /* 0x000fe20000000800 */
[----:B------:R-:W-:Y:S01]  /*0e90*/  PLOP3.LUT P0, PT, PT, PT, UP0, 0x40, 0x0 ;  /* 0x000000000000781c */ /* 0x000fe20003f0e808 */
[----:B------:R-:W-:-:S12]  /*0ea0*/  UIADD3 UR7, UR4, -UR7, URZ ;  /* 0x8000000704077290 */ /* 0x000fd8000fffe03f */
[----:B------:R-:W-:Y:S05]  /*0eb0*/  @P0 BRA `(.L_x_845) ;  /* 0x0000000000440947 */ /* 0x000fea0003800000 */
[----:B------:R-:W-:-:S06]  /*0ec0*/  UISETP.GT.AND UP0, UPT, UR4, -0x1, UPT ;  /* 0xffffffff0400788c */ /* 0x000fcc000bf04270 */
[----:B------:R-:W-:-:S13]  /*0ed0*/  PLOP3.LUT P0, PT, PT, PT, UP0, 0x80, 0x0 ;  /* 0x000000000000781c */ /* 0x000fda0003f0f008 */
[----:B------:R-:W-:Y:S05]  /*0ee0*/  @P0 BRA `(.L_x_846) ;  /* 0x00000000001c0947 */ /* 0x000fea0003800000 */
[----:B------:R-:W-:Y:S02]  /*0ef0*/  UISETP.NE.AND UP0, UPT, UR5, 0x1, UPT ;  /* 0x000000010500788c */ /* 0x000fe4000bf05270 */
[----:B------:R-:W-:-:S09]  /*0f00*/  ULOP3.LUT UR4, URZ, UR4, URZ, 0x33, !UPT ;  /* 0x000000043f047292 */ /* 0x000fd2000f8e333f */
[----:B------:R-:W-:Y:S02]  /*0f10*/  @UP0 ULDC.64 UR10, c[0x0][0x9e8] ;  /* 0x00027a00000a0ab9 */ /* 0x000fe40000000a00 */
[----:B------:R-:W-:-:S04]  /*0f20*/  UIMAD.WIDE.U32 UR8, UR4, UR10, URZ ;  /* 0x0000000a040872a5 */ /* 0x000fc8000f8e003f */
[----:B------:R-:W-:-:S04]  /*0f30*/  @UP0 USHF.R.U32.HI UR4, URZ, UR11, UR9 ;  /* 0x0000000b3f040299 */ /* 0x000fc80008011609 */
[----:B------:R-:W-:Y:S01]  /*0f40*/  ULOP3.LUT UR4, URZ, UR4, URZ, 0x33, !UPT ;  /* 0x000000043f047292 */ /* 0x000fe2000f8e333f */
[----:B------:R-:W-:Y:S11]  /*0f50*/  BRA `(.L_x_847) ;  /* 0x0000000000107947 */ /* 0x000ff60003800000 */
.L_x_846:
[----:B------:R-:W-:-:S11]  /*0f60*/  UISETP.NE.AND UP0, UPT, UR5, 0x1, UPT ;  /* 0x000000010500788c */ /* 0x000fd6000bf05270 */
[----:B------:R-:W-:Y:S02]  /*0f70*/  @UP0 ULDC.64 UR10, c[0x0][0x9e8] ;  /* 0x00027a00000a0ab9 */ /* 0x000fe40000000a00 */
[----:B------:R-:W-:-:S04]  /*0f80*/  UIMAD.WIDE.U32 UR8, UR4, UR10, URZ ;  /* 0x0000000a040872a5 */ /* 0x000fc8000f8e003f */
[----:B------:R-:W-:-:S12]  /*0f90*/  @UP0 USHF.R.U32.HI UR4, URZ, UR11, UR9 ;  /* 0x0000000b3f040299 */ /* 0x000fd80008011609 */
.L_x_847:
[----:B------:R-:W-:-:S04]  /*0fa0*/  UIMAD UR4, UR4, UR5, URZ ;  /* 0x00000005040472a4 */ /* 0x000fc8000f8e023f */
[----:B------:R-:W-:-:S04]  /*0fb0*/  UISETP.LT.AND UP0, UPT, UR7, UR4, UPT ;  /* 0x000000040700728c */ /* 0x000fc8000bf01270 */
[----:B------:R-:W-:-:S12]  /*0fc0*/  USEL UR7, UR7, UR4, !UP0 ;  /* 0x0000000407077287 */ /* 0x000fd8000c000000 */
.L_x_845:
[----:B------:R-:W-:Y:S02]  /*0fd0*/  USHF.R.S32.HI UR4, URZ, 0x1f, UR7 ;  /* 0x0000001f3f047899 */ /* 0x000fe40008011407 */
[----:B------:R-:W-:Y:S02]  /*0fe0*/  USHF.R.U32.HI UR11, URZ, 0x10, UR6 ;  /* 0x000000103f0b7899 */ /* 0x000fe40008011606 */
[----:B------:R-:W-:Y:S02]  /*0ff0*/  ULEA.HI UR4, UR4, UR7, URZ, 0x7 ;  /* 0x0000000704047291 */ /* 0x000fe4000f8f383f */
[----:B------:R-:W-:Y:S02]  /*1000*/  ULOP3.LUT UR7, UR6, 0xffff, URZ, 0xc0, !UPT ;  /* 0x0000ffff06077892 */ /* 0x000fe4000f8ec03f */
[----:B------:R-:W-:-:S04]  /*1010*/  USHF.R.S32.HI UR4, URZ, 0x7, UR4 ;  /* 0x000000073f047899 */ /* 0x000fc80008011404 */
[----:B------:R-:W-:-:S04]  /*1020*/  UISETP.LT.AND UP0, UPT, URZ, UR4, UPT ;  /* 0x000000043f00728c */ /* 0x000fc8000bf01270 */
[----:B------:R-:W-:Y:S02]  /*1030*/  USEL UR10, URZ, UR4, !UP0 ;  /* 0x000000043f0a7287 */ /* 0x000fe4000c000000 */
[----:B------:R-:W-:Y:S01]  /*1040*/  UISETP.NE.AND UP0, UPT, UR11, URZ, UPT ;  /* 0x0000003f0b00728c */ /* 0x000fe2000bf05270 */
[----:B------:R-:W-:-:S03]  /*1050*/  UMOV UR4, URZ ;  /* 0x0000003f00047c82 */ /* 0x000fc60008000000 */
[----:B------:R-:W-:-:S07]  /*1060*/  ISETP.GT.AND P0, PT, R18, UR10, PT ;  /* 0x0000000a12007c0c */ /* 0x000fce000bf04270 */
[----:B------:R-:W-:-:S06]  /*1070*/  @!UP0 ULDC UR11, c[0x0][0x9f0] ;  /* 0x00027c00000b8ab9 */ /* 0x000fcc0000000800 */
[----:B------:R-:W-:Y:S05]  /*1080*/  @!P0 BRA `(.L_x_848) ;  /* 0x00000000008c8947 */ /* 0x000fea0003800000 */
[----:B------:R-:W-:Y:S01]  /*1090*/  IMAD.U32 R5, RZ, RZ, UR11 ;  /* 0x0000000bff057e24 */ /* 0x000fe2000f8e00ff */
[----:B------:R-:W-:-:S04]  /*10a0*/  UMOV UR4, URZ ;  /* 0x0000003f00047c82 */ /* 0x000fc80008000000 */
[----:B------:R-:W-:-:S04]  /*10b0*/  IABS R0, R5 ;  /* 0x0000000500007213 */ /* 0x000fc80000000000 */
[----:B------:R-:W-:Y:S02]  /*10c0*/  R2UR UR12, R0 ;  /* 0x00000000000c72ca */ /* 0x000fe400000e0000 */
[----:B------:R-:W-:Y:S02]  /*10d0*/  IADD3 R0, R5, -0x1, R18 ;  /* 0xffffffff05007810 */ /* 0x000fe40007ffe012 */
[----:B------:R-:W-:Y:S02]  /*10e0*/  IABS R5, R5 ;  /* 0x0000000500057213 */ /* 0x000fe40000000000 */
[----:B------:R-:W-:-:S03]  /*10f0*/  R2UR UR6, R0 ;  /* 0x00000000000672ca */ /* 0x000fc600000e0000 */
[----:B------:R-:W-:-:S04]  /*1100*/  IMAD.MOV R5, RZ, RZ, -R5 ;  /* 0x000000ffff057224 */ /* 0x000fc800078e0a05 */
[----:B------:R-:W0:Y:S06]  /*1110*/  I2F.RP R2, UR12 ;  /* 0x0000000c00027d06 */ /* 0x000e2c0008209400 */
[----:B------:R-:W-:-:S06]  /*1120*/  UIADD3 UR6, -UR10, UR6, URZ ;  /* 0x000000060a067290 */ /* 0x000fcc000fffe13f */
[----:B------:R-:W-:Y:S01]  /*1130*/  IMAD.U32 R0, RZ, RZ, UR6 ;  /* 0x00000006ff007e24 */ /* 0x000fe2000f8e00ff */
[----:B------:R-:W-:Y:S01]  /*1140*/  ULOP3.LUT UR6, UR6, UR11, URZ, 0x3c, !UPT ;  /* 0x0000000b06067292 */ /* 0x000fe2000f8e3c3f */
[----:B0-----:R-:W0:Y:S03]  /*1150*/  MUFU.RCP R2, R2 ;  /* 0x0000000200027308 */ /* 0x001e260000001000 */
[----:B------:R-:W-:-:S04]  /*1160*/  IABS R0, R0 ;  /* 0x0000000000007213 */ /* 0x000fc80000000000 */
[----:B------:R-:W-:Y:S01]  /*1170*/  R2UR UR9, R0 ;  /* 0x00000000000972ca */ /* 0x000fe200000e0000 */
[----:B------:R-:W-:Y:S02]  /*1180*/  IMAD.MOV.U32 R0, RZ, RZ, R5 ;  /* 0x000000ffff007224 */ /* 0x000fe400078e0005 */
[----:B0-----:R-:W-:-:S06]  /*1190*/  VIADD R3, R2, 0xffffffe ;  /* 0x0ffffffe02037836 */ /* 0x001fcc0000000000 */
        /* <DEDUP_REMOVED lines=14> */
[----:B------:R-:W-:-:S05]  /*1280*/  UISETP.NE.AND UP1, UPT, UR11, URZ, UPT ;  /* 0x0000003f0b00728c */ /* 0x000fca000bf25270 */
[----:B------:R-:W-:Y:S02]  /*1290*/  UMOV UR4, UR5 ;  /* 0x0000000500047c82 */ /* 0x000fe40008000000 */
[----:B------:R-:W-:-:S04]  /*12a0*/  @!UP0 UIADD3 UR4, -UR4, URZ, URZ ;  /* 0x0000003f04048290 */ /* 0x000fc8000fffe13f */
[----:B------:R-:W-:-:S12]  /*12b0*/  @!UP1 ULOP3.LUT UR4, URZ, UR11, URZ, 0x33, !UPT ;  /* 0x0000000b3f049292 */ /* 0x000fd8000f8e333f */
.L_x_848:
[----:B------:R-:W-:Y:S02]  /*12c0*/  UIMAD UR5, UR7, UR4, UR10 ;  /* 0x00000004070572a4 */ /* 0x000fe4000f8e020a */
[----:B------:R-:W-:Y:S01]  /*12d0*/  IMAD.U32 R5, RZ, RZ, UR4 ;  /* 0x00000004ff057e24 */ /* 0x000fe2000f8e00ff */
[----:B------:R-:W-:Y:S02]  /*12e0*/  PLOP3.LUT P0, PT, PT, PT, PT, 0x80, 0x0 ;  /* 0x000000000000781c */ /* 0x000fe40003f0f070 */
[----:B------:R-:W-:Y:S02]  /*12f0*/  CS2R R2, SRZ ;  /* 0x0000000000027805 */ /* 0x000fe4000001ff00 */
[----:B------:R-:W-:Y:S02]  /*1300*/  CS2R R134, SRZ ;  /* 0x0000000000867805 */ /* 0x000fe4000001ff00 */
[----:B------:R-:W-:Y:S02]  /*1310*/  CS2R R132, SRZ ;  /* 0x0000000000847805 */ /* 0x000fe4000001ff00 */
[----:B------:R-:W-:Y:S01]  /*1320*/  VIADDMNMX R18, R5, UR5, R18, PT ;  /* 0x0000000505127c46 */ /* 0x000fe2000b800112 */
[----:B------:R-:W-:Y:S01]  /*1330*/  IMAD.U32 R146, RZ, RZ, UR5 ;  /* 0x00000005ff927e24 */ /* 0x000fe2000f8e00ff */
[----:B------:R-:W-:-:S02]  /*1340*/  CS2R R130, SRZ ;  /* 0x0000000000827805 */ /* 0x000fc4000001ff00 */
[----:B------:R-:W-:Y:S02]  /*1350*/  CS2R R128, SRZ ;  /* 0x0000000000807805 */ /* 0x000fe4000001ff00 */
[----:B------:R-:W-:Y:S02]  /*1360*/  ISETP.GT.AND P1, PT, R18, UR5, PT ;  /* 0x0000000512007c0c */ /* 0x000fe4000bf24270 */
        /* <DEDUP_REMOVED lines=25> */
[----:B------:R-:W-:-:S05]  /*1500*/  SHF.R.S32.HI R88, RZ, 0x7, R22 ;  /* 0x00000007ff587819 */ /* 0x000fca0000011416 */
        /* <DEDUP_REMOVED lines=9> */
[----:B------:R-:W-:Y:S02]  /*15a0*/  ULEA UR4, UR5, UR38, 0xc ;  /* 0x0000002605047291 */ /* 0x000fe4000f8e603f */
[----:B------:R-:W-:Y:S02]  /*15b0*/  ULEA UR5, UR5, UR6, 0xd ;  /* 0x0000000605057291 */ /* 0x000fe4000f8e683f */
[----:B------:R-:W-:Y:S02]  /*15c0*/  UIADD3 UR4, UR4, 0xc400, URZ ;  /* 0x0000c40004047890 */ /* 0x000fe4000fffe03f */
[----:B------:R-:W-:Y:S02]  /*15d0*/  USHF.R.U32.HI UR5, URZ, 0x4, UR5 ;  /* 0x000000043f057899 */ /* 0x000fe40008011605 */
[----:B------:R-:W-:Y:S02]  /*15e0*/  USHF.R.U32.HI UR4, URZ, 0x4, UR4 ;  /* 0x000000043f047899 */ /* 0x000fe40008011604 */
[----:B------:R-:W-:-:S02]  /*15f0*/  ULOP3.LUT UR5, UR5, 0x3fff, URZ, 0xc0, !UPT ;  /* 0x00003fff05057892 */ /* 0x000fc4000f8ec03f */
[----:B------:R-:W-:-:S04]  /*1600*/  ULOP3.LUT UR41, UR4, 0x3fff, URZ, 0xc0, !UPT ;  /* 0x00003fff04297892 */ /* 0x000fc8000f8ec03f */
[----:B------:R-:W-:Y:S01]  /*1610*/  IMAD.U32 R144, RZ, RZ, UR5 ;  /* 0x00000005ff907e24 */ /* 0x000fe2000f8e00ff */
[----:B------:R-:W-:Y:S07]  /*1620*/  @!P0 BRA `(.L_x_850) ;  /* 0x0000000000408947 */ /* 0x000fee0003800000 */
        /* <DEDUP_REMOVED lines=16> */
.L_x_850:
        /* <DEDUP_REMOVED lines=8> */
.L_x_984:
[----:B0-----:R-:W2:Y:S01]  /*17b0*/  LDL R4, [R1+0xc] ;  /* 0x00000c0001047983 */ /* 0x001ea20000100800 */
[----:B------:R-:W-:Y:S01]  /*17c0*/  IMAD.MOV.U32 R7, RZ, RZ, 0x20 ;  /* 0x00000020ff077424 */ /* 0x000fe200078e00ff */
[----:B--2---:R-:W-:Y:S02]  /*17d0*/  R2UR UR4, R4 ;  /* 0x00000000040472ca */ /* 0x004fe400000e0000 */
[----:B------:R-:W-:-:S05]  /*17e0*/  LOP3.LUT R4, R2, 0xfffffff8, RZ, 0xc0, !PT ;  /* 0xfffffff802047812 */ /* 0x000fca00078ec0ff */
[----:B------:R-:W-:-:S05]  /*17f0*/  IMAD.IADD R4, R3, 0x1, -R4 ;  /* 0x0000000103047824 */ /* 0x000fca00078e0a04 */
[----:B------:R-:W-:Y:S01]  /*1800*/  LOP3.LUT P1, RZ, R4, 0x4, RZ, 0xc0, !PT ;  /* 0x0000000404ff7812 */ /* 0x000fe2000782c0ff */
[----:B------:R-:W-:-:S03]  /*1810*/  ULOP3.LUT UR4, UR4, 0x1, URZ, 0xfc, !UPT ;  /* 0x0000000104047892 */ /* 0x000fc6000f8efc3f */
[----:B------:R-:W-:-:S03]  /*1820*/  SEL R7, R7, 0xffffffe0, !P1 ;  /* 0xffffffe007077807 */ /* 0x000fc60004800000 */
[----:B------:R-:W-:-:S05]  /*1830*/  IMAD.U32 R6, RZ, RZ, UR4 ;  /* 0x00000004ff067e24 */ /* 0x000fca000f8e00ff */
[----:B------:R-:W-:-:S13]  /*1840*/  ISETP.NE.AND P0, PT, R6, 0x3, PT ;  /* 0x000000030600780c */ /* 0x000fda0003f05270 */
[----:B------:R-:W-:Y:S05]  /*1850*/  @!P0 BRA `(.L_x_852) ;  /* 0x0000000000048947 */ /* 0x000fea0003800000 */
[----:B------:R-:W-:Y:S01]  /*1860*/  BPT.TRAP 0x1 ;  /* 0x000000040000795c */ /* 0x000fe20000300000 */
.L_x_852:
[----:B------:R0:W1:Y:S01]  /*1870*/  SYNCS.PHASECHK.TRANS64.TRYWAIT P1, [UR38+0x2d830], R5 ;  /* 0x02d83005ff0075a7 */ /* 0x0000620008020166 */
[----:B------:R-:W-:Y:S05]  /*1880*/  @!P0 BRA `(.L_x_853) ;  /* 0x0000000000048947 */ /* 0x000fea0003800000 */
[----:B------:R-:W-:Y:S01]  /*1890*/  BPT.TRAP 0x1 ;  /* 0x000000040000795c */ /* 0x000fe20000300000 */
.L_x_853:
[----:B------:R-:W-:-:S05]  /*18a0*/  IMAD.U32 R10, RZ, RZ, UR41 ;  /* 0x00000029ff0a7e24 */ /* 0x000fca000f8e00ff */
[----:B------:R-:W-:Y:S01]  /*18b0*/  LOP3.LUT R10, R10, 0x10000, RZ, 0xfc, !PT ;  /* 0x000100000a0a7812 */ /* 0x000fe200078efcff */
[----:B-1----:R-:W-:Y:S06]  /*18c0*/  @P1 BRA `(.L_x_854) ;  /* 0x0000000000081947 */ /* 0x002fec0003800000 */
[----:B------:R-:W1:Y:S02]  /*18d0*/  SYNCS.PHASECHK.TRANS64.TRYWAIT P1, [UR38+0x2d830], R5 ;  /* 0x02d83005ff0075a7 */ /* 0x000e640008020166 */
[----:B-1----:R-:W-:Y:S05]  /*18e0*/  @!P1 BRA `(.L_x_855) ;  /* 0x0000011c00fc9947 */ /* 0x002fea0003800000 */
.L_x_854:
[----:B------:R-:W-:Y:S05]  /*18f0*/  WARPSYNC.ALL ;  /* 0x0000000000007948 */ /* 0x000fea0003800000 */
[----:B------:R-:W-:Y:S01]  /*1900*/  IMAD.MOV.U32 R11, RZ, RZ, -0x7fffffe0 ;  /* 0x80000020ff0b7424 */ /* 0x000fe200078e00ff */
[----:B------:R-:W-:Y:S01]  /*1910*/  UIADD3 UR4, UR38, 0x15400, URZ ;  /* 0x0001540026047890 */ /* 0x000fe2000fffe03f */
[C---:B------:R-:W-:Y:S01]  /*1920*/  R2UR UR8, R10.reuse ;  /* 0x000000000a0872ca */ /* 0x040fe200000e0000 */
[----:B------:R-:W-:Y:S02]  /*1930*/  WARPGROUP.ARRIVE ;  /* 0x00000000000079c5 */ /* 0x000fe40000000000 */
[----:B------:R-:W-:Y:S01]  /*1940*/  R2UR UR9, R11 ;  /* 0x000000000b0972ca */ /* 0x000fe200000e0000 */
[----:B------:R-:W-:Y:S01]  /*1950*/  USHF.R.U32.HI UR4, URZ, 0x4, UR4 ;  /* 0x000000043f047899 */ /* 0x000fe20008011604 */
[----:B------:R-:W-:Y:S01]  /*1960*/  R2UR UR24, R10 ;  /* 0x000000000a1872ca */ /* 0x000fe200000e0000 */
[----:B------:R-:W-:Y:S01]  /*1970*/  UMOV UR11, 0x80000020 ;  /* 0x80000020000b7882 */ /* 0x000fe20000000000 */
[----:B------:R-:W-:Y:S01]  /*1980*/  UMOV UR13, 0x80000020 ;  /* 0x80000020000d7882 */ /* 0x000fe20000000000 */
[----:B------:R-:W-:Y:S01]  /*1990*/  ULOP3.LUT UR4, UR4, 0x3fff, URZ, 0xc0, !UPT ;  /* 0x00003fff04047892 */ /* 0x000fe2000f8ec03f */
[----:B------:R-:W-:Y:S01]  /*19a0*/  UMOV UR15, 0x80000020 ;  /* 0x80000020000f7882 */ /* 0x000fe20000000000 */
[----:B------:R-:W-:-:S02]  /*19b0*/  UMOV UR17, 0x80000020 ;  /* 0x8000002000117882 */ /* 0x000fc40000000000 */
[----:B------:R-:W-:Y:S01]  /*19c0*/  ULOP3.LUT UR7, UR4, 0x10000, URZ, 0xfc, !UPT ;  /* 0x0001000004077892 */ /* 0x000fe2000f8efc3f */
[----:B------:R-:W-:Y:S01]  /*19d0*/  UMOV UR19, 0x80000020 ;  /* 0x8000002000137882 */ /* 0x000fe20000000000 */
[----:B------:R-:W-:Y:S02]  /*19e0*/  UMOV UR21, 0x80000020 ;  /* 0x8000002000157882 */ /* 0x000fe40000000000 */
[----:B------:R-:W-:Y:S02]  /*19f0*/  UIADD3 UR14, UR7, 0x200, URZ ;  /* 0x00000200070e7890 */ /* 0x000fe4000fffe03f */
[----:B------:R-:W-:Y:S01]  /*1a00*/  UIADD3 UR12, UR24, 0x300, URZ ;  /* 0x00000300180c7890 */ /* 0x000fe2000fffe03f */
[----:B------:R-:W-:Y:S01]  /*1a10*/  UMOV UR10, UR7 ;  /* 0x00000007000a7c82 */ /* 0x000fe20008000000 */
[----:B------:R-:W-:Y:S01]  /*1a20*/  UIADD3 UR16, UR24, 0x302, URZ ;  /* 0x0000030218107890 */ /* 0x000fe2000fffe03f */
[----:B------:R-:W-:Y:S01]  /*1a30*/  HGMMA.64x128x16.F32 R24, gdesc[UR8], RZ, !UPT, gsb0 ;  /* 0x01e00000081879f0 */ /* 0x000fe2000c0008ff */
[----:B------:R-:W-:-:S02]  /*1a40*/  UIADD3 UR8, UR24, 0x2, URZ ;  /* 0x0000000218087890 */ /* 0x000fc4000fffe03f */
[----:B------:R-:W-:Y:S01]  /*1a50*/  UIADD3 UR10, UR7, 0x2, URZ ;  /* 0x00000002070a7890 */ /* 0x000fe2000fffe03f */
[----:B------:R-:W-:Y:S01]  /*1a60*/  UMOV UR9, 0x80000020 ;  /* 0x8000002000097882 */ /* 0x000fe20000000000 */
[----:B------:R-:W-:Y:S01]  /*1a70*/  UMOV UR11, 0x80000020 ;  /* 0x80000020000b7882 */ /* 0x000fe20000000000 */
[----:B------:R-:W-:Y:S02]  /*1a80*/  UIADD3 UR18, UR7, 0x202, URZ ;  /* 0x0000020207127890 */ /* 0x000fe4000fffe03f */
[----:B------:R-:W-:Y:S02]  /*1a90*/  UIADD3 UR20, UR24, 0x600, URZ ;  /* 0x0000060018147890 */ /* 0x000fe4000fffe03f */
[----:B------:R-:W-:Y:S01]  /*1aa0*/  UIADD3 UR22, UR7, 0x400, URZ ;  /* 0x0000040007167890 */ /* 0x000fe2000fffe03f */
        /* <DEDUP_REMOVED lines=23> */
.L_x_856:
[----:B------:R-:W-:Y:S01]  /*1c20*/  LOP3.LUT R3, R22, 0xffffff80, RZ, 0xc0, !PT ;  /* 0xffffff8016037812 */ /* 0x000fe200078ec0ff */
[----:B------:R-:W-:Y:S01]  /*1c30*/  IMAD.HI R12, R88, 0x55555556, RZ ;  /* 0x55555556580c7827 */ /* 0x000fe200078e02ff */
[----:B01----:R-:W-:Y:S01]  /*1c40*/  LEA.HI R5, R23, R16, RZ, 0x2 ;  /* 0x0000001017057211 */ /* 0x003fe200078f10ff */
[----:B------:R-:W0:Y:S01]  /*1c50*/  S2UR UR5, SR_CgaCtaId ;  /* 0x00000000000579c3 */ /* 0x000e220000008800 */
[----:B------:R-:W-:Y:S01]  /*1c60*/  R2UR UR4, R143 ;  /* 0x000000008f0472ca */ /* 0x000fe200000e0000 */
[----:B------:R-:W-:Y:S01]  /*1c70*/  IMAD.IADD R3, R16, 0x1, -R3 ;  /* 0x0000000110037824 */ /* 0x000fe200078e0a03 */
[----:B------:R-:W-:Y:S01]  /*1c80*/  LOP3.LUT R9, R5, 0xfffffffc, RZ, 0xc0, !PT ;  /* 0xfffffffc05097812 */ /* 0x000fe200078ec0ff */
[----:B------:R-:W-:Y:S01]  /*1c90*/  UISETP.NE.AND UP0, UPT, UR39, URZ, UPT ;  /* 0x0000003f2700728c */ /* 0x000fe2000bf05270 */
[----:B------:R-:W-:Y:S01]  /*1ca0*/  LEA.HI R13, R12, R12, RZ, 0x1 ;  /* 0x0000000c0c0d7211 */ /* 0x000fe200078f08ff */
[----:B------:R-:W-:Y:S01]  /*1cb0*/  ULDC UR35, c[0x0][0x2f0] ;  /* 0x0000bc0000237ab9 */ /* 0x000fe20000000800 */
[----:B------:R-:W-:Y:S01]  /*1cc0*/  SHF.R.S32.HI R6, RZ, 0x1f, R3 ;  /* 0x0000001fff067819 */ /* 0x000fe20000011403 */
[----:B------:R-:W-:Y:S01]  /*1cd0*/  IMAD.IADD R14, R16, 0x1, -R9 ;  /* 0x00000001100e7824 */ /* 0x000fe200078e0a09 */
[----:B------:R-:W-:Y:S01]  /*1ce0*/  LOP3.LUT P1, RZ, R4, 0x2, RZ, 0xc0, !PT ;  /* 0x0000000204ff7812 */ /* 0x000fe2000782c0ff */
[----:B------:R-:W-:Y:S01]  /*1cf0*/  IMAD R13, R13, -0x3, R88 ;  /* 0xfffffffd0d0d7824 */ /* 0x000fe200078e0258 */
[-C--:B------:R-:W-:Y:S01]  /*1d00*/  LEA.HI R5, R6, R3.reuse, RZ, 0x2 ;  /* 0x0000000306057211 */ /* 0x080fe200078f10ff */
[----:B------:R-:W-:Y:S01]  /*1d10*/  IMAD.SHL.U32 R2, R2, 0x40, RZ ;  /* 0x0000004002027824 */ /* 0x000fe200078e00ff */
[----:B------:R-:W-:Y:S01]  /*1d20*/  LEA.HI R8, R6, R3, RZ, 0x5 ;  /* 0x0000000306087211 */ /* 0x000fe200078f28ff */
[----:B------:R-:W-:Y:S01]  /*1d30*/  UISETP.NE.AND UP1, UPT, UR4, URZ, UPT ;  /* 0x0000003f0400728c */ /* 0x000fe2000bf25270 */
[--C-:B------:R-:W-:Y:S01]  /*1d40*/  SHF.R.S32.HI R6, RZ, 0x2, R5.reuse ;  /* 0x00000002ff067819 */ /* 0x100fe20000011405 */
[----:B------:R-:W-:Y:S01]  /*1d50*/  ULDC UR6, c[0x0][0x9e0] ;  /* 0x0002780000067ab9 */ /* 0x000fe20000000800 */
[----:B------:R-:W-:-:S02]  /*1d60*/  SHF.R.S32.HI R9, RZ, 0x1f, R5 ;  /* 0x0000001fff097819 */ /* 0x000fc40000011405 */
[----:B------:R-:W-:Y:S02]  /*1d70*/  SHF.R.S32.HI R8, RZ, 0x5, R8 ;  /* 0x00000005ff087819 */ /* 0x000fe40000011408 */
[----:B------:R-:W-:Y:S02]  /*1d80*/  LEA.HI R9, R9, R6, RZ, 0x3 ;  /* 0x0000000609097211 */ /* 0x000fe400078f18ff */
[----:B------:R-:W-:Y:S02]  /*1d90*/  LEA.HI R15, R14, R14, RZ, 0x1 ;  /* 0x0000000e0e0f7211 */ /* 0x000fe400078f08ff */
[----:B------:R-:W-:Y:S01]  /*1da0*/  LEA R8, R8, UR40, 0x4 ;  /* 0x0000002808087c11 */ /* 0x000fe2000f8e20ff */
[----:B------:R-:W-:Y:S01]  /*1db0*/  @UP1 ULDC UR4, c[0x0][0x44c] ;  /* 0x0001130000041ab9 */ /* 0x000fe20000000800 */
[----:B------:R-:W-:Y:S02]  /*1dc0*/  LOP3.LUT R9, R9, 0xfffffff8, RZ, 0xc0, !PT ;  /* 0xfffffff809097812 */ /* 0x000fe400078ec0ff */
[----:B------:R-:W-:-:S02]  /*1dd0*/  LOP3.LUT R15, R15, 0x1ffffffe, RZ, 0xc0, !PT ;  /* 0x1ffffffe0f0f7812 */ /* 0x000fc400078ec0ff */
[----:B------:R-:W-:Y:S02]  /*1de0*/  IADD3 R8, R8, R6, -R9 ;  /* 0x0000000608087210 */ /* 0x000fe40007ffe809 */
[----:B------:R-:W-:Y:S01]  /*1df0*/  PLOP3.LUT P2, PT, PT, PT, UP1, 0x80, 0x0 ;  /* 0x000000000000781c */ /* 0x000fe20003f4f018 */
[----:B------:R-:W-:Y:S01]  /*1e00*/  IMAD.IADD R15, R14, 0x1, -R15 ;  /* 0x000000010e0f7824 */ /* 0x000fe200078e0a0f */
[----:B------:R-:W-:Y:S01]  /*1e10*/  SHF.R.S32.HI R6, RZ, 0x4, R0 ;  /* 0x00000004ff067819 */ /* 0x000fe20000011400 */
[----:B------:R-:W-:Y:S01]  /*1e20*/  IMAD.SHL.U32 R0, R4, 0x40, RZ ;  /* 0x0000004004007824 */ /* 0x000fe200078e00ff */
[----:B------:R-:W-:Y:S01]  /*1e30*/  PLOP3.LUT P3, PT, PT, PT, UP1, 0x80, 0x0 ;  /* 0x000000000000781c */ /* 0x000fe20003f6f018 */
[----:B------:R-:W-:Y:S01]  /*1e40*/  IMAD R8, R13, 0x40, R8 ;  /* 0x000000400d087824 */ /* 0x000fe200078e0208 */
[----:B------:R-:W-:Y:S01]  /*1e50*/  LEA.HI R16, R23, R16, RZ, 0x5 ;  /* 0x0000001017107211 */ /* 0x000fe200078f28ff */
[----:B------:R-:W-:Y:S01]  /*1e60*/  IMAD.SHL.U32 R9, R6, 0x8, RZ ;  /* 0x0000000806097824 */ /* 0x000fe200078e00ff */
[----:B------:R-:W-:Y:S01]  /*1e70*/  LOP3.LUT R0, R0, 0x1c0, RZ, 0xc0, !PT ;  /* 0x000001c000007812 */ /* 0x000fe200078ec0ff */
[----:B------:R-:W-:Y:S01]  /*1e80*/  IMAD R139, R15, 0x8, R8 ;  /* 0x000000080f8b7824 */ /* 0x000fe200078e0208 */
[----:B------:R-:W-:Y:S01]  /*1e90*/  LOP3.LUT R2, R2, 0xfffffe00, RZ, 0xc0, !PT ;  /* 0xfffffe0002027812 */ /* 0x000fe200078ec0ff */
[----:B------:R-:W-:Y:S01]  /*1ea0*/  IMAD.SHL.U32 R16, R16, 0x20, RZ ;  /* 0x0000002010107824 */ /* 0x000fe200078e00ff */
[----:B------:R-:W-:Y:S01]  /*1eb0*/  LOP3.LUT R9, R0, 0x8, R9, 0xf8, !PT ;  /* 0x0000000800097812 */ /* 0x000fe200078ef809 */
[----:B------:R-:W-:Y:S01]  /*1ec0*/  @P2 IMAD.HI.U32 R8, R139, UR4, RZ ;  /* 0x000000048b082c27 */ /* 0x000fe2000f8e00ff */
[----:B------:R-:W-:Y:S01]  /*1ed0*/  SHF.R.U32.HI R0, RZ, 0x3, R0 ;  /* 0x00000003ff007819 */ /* 0x000fe20000011600 */
[----:B------:R-:W-:Y:S01]  /*1ee0*/  @UP1 ULDC UR4, c[0x0][0x450] ;  /* 0x0001140000041ab9 */ /* 0x000fe20000000800 */
[----:B------:R-:W-:Y:S01]  /*1ef0*/  PLOP3.LUT P2, PT, PT, PT, UP0, 0x40, 0x0 ;  /* 0x000000000000781c */ /* 0x000fe20003f4e808 */
[----:B------:R-:W-:Y:S01]  /*1f00*/  IMAD.MOV.U32 R6, RZ, RZ, R139 ;  /* 0x000000ffff067224 */ /* 0x000fe200078e008b */
[----:B------:R-:W-:Y:S01]  /*1f10*/  LOP3.LUT R4, R9, R0, RZ, 0x3c, !PT ;  /* 0x0000000009047212 */ /* 0x000fe200078e3cff */
[----:B------:R-:W-:Y:S01]  /*1f20*/  IMAD.MOV.U32 R9, RZ, RZ, -0x80 ;  /* 0xffffff80ff097424 */ /* 0x000fe200078e00ff */
[----:B------:R-:W-:Y:S01]  /*1f30*/  @P3 SHF.R.U32.HI R6, RZ, UR4, R8 ;  /* 0x00000004ff063c19 */ /* 0x000fe20008011608 */
[----:B------:R-:W-:Y:S01]  /*1f40*/  UIADD3 UR4, UR38, 0x2d840, URZ ;  /* 0x0002d84026047890 */ /* 0x000fe2000fffe03f */
[----:B------:R-:W-:Y:S01]  /*1f50*/  LOP3.LUT R0, R5, 0x7ffffffc, RZ, 0xc0, !PT ;  /* 0x7ffffffc05007812 */ /* 0x000fe200078ec0ff */
[C---:B------:R-:W-:Y:S01]  /*1f60*/  IMAD R20, R18.reuse, R9, 0x80 ;  /* 0x0000008012147424 */ /* 0x040fe200078e0209 */
[----:B------:R-:W-:Y:S01]  /*1f70*/  LEA R14, R18, 0xffffff80, 0x7 ;  /* 0xffffff80120e7811 */ /* 0x000fe200078e38ff */
[----:B------:R-:W1:Y:S01]  /*1f80*/  SHFL.IDX PT, R12, R6, RZ, 0x1c1f ;  /* 0x001c1fff060c7589 */ /* 0x000e6200000e0000 */
[----:B0-----:R-:W-:Y:S01]  /*1f90*/  UPRMT UR4, UR5, 0x654, UR4 ;  /* 0x0000065405047896 */ /* 0x001fe20008000004 */
[----:B------:R-:W-:Y:S01]  /*1fa0*/  IMAD.IADD R9, R3, 0x1, -R0 ;  /* 0x0000000103097824 */ /* 0x000fe200078e0a00 */
[----:B------:R-:W-:Y:S01]  /*1fb0*/  LOP3.LUT R3, R16, 0xfffffc00, RZ, 0xc0, !PT ;  /* 0xfffffc0010037812 */ /* 0x000fe200078ec0ff */
[----:B------:R-:W-:Y:S01]  /*1fc0*/  VIADD R0, R20, 0x1 ;  /* 0x0000000114007836 */ /* 0x000fe20000000000 */
[----:B------:R-:W-:-:S02]  /*1fd0*/  ULDC UR5, c[0x0][0x288] ;  /* 0x0000a20000057ab9 */ /* 0x000fc40000000800 */
[----:B------:R-:W-:Y:S01]  /*1fe0*/  IMAD.U32 R8, RZ, RZ, UR5 ;  /* 0x00000005ff087e24 */ /* 0x000fe2000f8e00ff */
[----:B------:R-:W-:Y:S01]  /*1ff0*/  IADD3 R2, R4, R2, R3 ;  /* 0x0000000204027210 */ /* 0x000fe20007ffe003 */
[----:B------:R-:W-:Y:S01]  /*2000*/  IMAD R0, R9, -0x2, R0 ;  /* 0xfffffffe09007824 */ /* 0x000fe200078e0200 */
[----:B------:R-:W-:Y:S01]  /*2010*/  SYNCS.ARRIVE.TRANS64.RED.A1T0 RZ, [UR4], RZ ;  /* 0x000000ffffff79a7 */ /* 0x000fe20008100404 */
[----:B------:R-:W-:Y:S01]  /*2020*/  ULDC UR4, c[0x0][0x9dc] ;  /* 0x0002770000047ab9 */ /* 0x000fe20000000800 */
[----:B------:R-:W-:Y:S01]  /*2030*/  IMAD.MOV.U32 R3, RZ, RZ, 0x10 ;  /* 0x00000010ff037424 */ /* 0x000fe200078e00ff */
[----:B------:R-:W-:Y:S01]  /*2040*/  ULOP3.LUT UR10, URZ, UR4, URZ, 0x33, !UPT ;  /* 0x000000043f0a7292 */ /* 0x000fe2000f8e333f */
[C---:B------:R-:W-:Y:S02]  /*2050*/  IMAD R5, R17.reuse, UR35, R0 ;  /* 0x0000002311057c24 */ /* 0x040fe4000f8e0200 */
[----:B------:R-:W-:Y:S01]  /*2060*/  IMAD R0, R17, UR35, R20 ;  /* 0x0000002311007c24 */ /* 0x000fe2000f8e0214 */
[----:B------:R-:W-:Y:S01]  /*2070*/  SEL R3, R3, 0xfffffff0, !P1 ;  /* 0xfffffff003037807 */ /* 0x000fe20004800000 */
[----:B------:R-:W-:-:S02]  /*2080*/  IMAD.IADD R5, R5, 0x1, -R8 ;  /* 0x0000000105057824 */ /* 0x000fc400078e0a08 */
[----:B------:R-:W-:Y:S02]  /*2090*/  IMAD R15, R9, -0x2, R0 ;  /* 0xfffffffe090f7824 */ /* 0x000fe400078e0200 */
[C---:B------:R-:W-:Y:S02]  /*20a0*/  VIADD R22, R5.reuse, UR6 ;  /* 0x0000000605167c36 */ /* 0x040fe40008000000 */
[----:B------:R-:W-:Y:S02]  /*20b0*/  VIADD R21, R5, UR10 ;  /* 0x0000000a05157c36 */ /* 0x000fe40008000000 */
[----:B------:R-:W-:Y:S01]  /*20c0*/  IMAD.U32 R145, RZ, RZ, UR10 ;  /* 0x0000000aff917e24 */ /* 0x000fe2000f8e00ff */
[----:B-1----:R-:W-:Y:S01]  /*20d0*/  VIADDMNMX R0, R12, R22, R15, PT ;  /* 0x000000160c007246 */ /* 0x002fe2000380010f */
[----:B------:R-:W-:Y:S01]  /*20e0*/  IMAD.IADD R4, R21, 0x1, R12 ;  /* 0x0000000115047824 */ /* 0x000fe200078e020c */
[----:B------:R-:W-:Y:S06]  /*20f0*/  @P2 BRA `(.L_x_857) ;  /* 0x0000000000642947 */ /* 0x000fec0003800000 */
[----:B------:R-:W-:Y:S01]  /*2100*/  IMAD R5, R17, UR35, R12 ;  /* 0x0000002311057c24 */ /* 0x000fe2000f8e020c */
[----:B------:R-:W-:Y:S03]  /*2110*/  BSSY B0, `(.L_x_858) ;  /* 0x0000013000007945 */ /* 0x000fe60003800000 */
[----:B------:R-:W-:-:S05]  /*2120*/  IMAD.IADD R5, R5, 0x1, -R8 ;  /* 0x0000000105057824 */ /* 0x000fca00078e0a08 */
[----:B------:R-:W-:-:S13]  /*2130*/  ISETP.GT.AND P1, PT, R5, -0x1, PT ;  /* 0xffffffff0500780c */ /* 0x000fda0003f24270 */
[----:B------:R-:W-:Y:S05]  /*2140*/  @P1 BRA `(.L_x_859) ;  /* 0x0000000000241947 */ /* 0x000fea0003800000 */
[----:B------:R-:W-:Y:S01]  /*2150*/  ULDC UR4, c[0x0][0x9e4] ;  /* 0x0002790000047ab9 */ /* 0x000fe20000000800 */
[----:B------:R-:W-:Y:S01]  /*2160*/  LOP3.LUT R5, RZ, R5, RZ, 0x33, !PT ;  /* 0x00000005ff057212 */ /* 0x000fe200078e33ff */
[----:B------:R-:W-:-:S05]  /*2170*/  IMAD.U32 R13, RZ, RZ, UR4 ;  /* 0x00000004ff0d7e24 */ /* 0x000fca000f8e00ff */
[----:B------:R-:W-:-:S13]  /*2180*/  ISETP.NE.AND P1, PT, R13, 0x1, PT ;  /* 0x000000010d00780c */ /* 0x000fda0003f25270 */
[----:B------:R-:W0:Y:S02]  /*2190*/  @P1 LDC.64 R88, c[0x0][0x9e8] ;  /* 0x00027a00ff581b82 */ /* 0x000e240000000a00 */
[----:B0-----:R-:W-:-:S05]  /*21a0*/  @P1 IMAD.HI.U32 R12, R5, R88, RZ ;  /* 0x00000058050c1227 */ /* 0x001fca00078e00ff */
[----:B------:R-:W-:-:S04]  /*21b0*/  @P1 SHF.R.U32.HI R5, RZ, R89, R12 ;  /* 0x00000059ff051219 */ /* 0x000fc8000001160c */
[----:B------:R-:W-:Y:S01]  /*21c0*/  LOP3.LUT R5, RZ, R5, RZ, 0x33, !PT ;  /* 0x00000005ff057212 */ /* 0x000fe200078e33ff */
[----:B------:R-:W-:Y:S06]  /*21d0*/  BRA `(.L_x_860) ;  /* 0x0000000000187947 */ /* 0x000fec0003800000 */
.L_x_859:
[----:B------:R-:W-:Y:S02]  /*21e0*/  ULDC UR4, c[0x0][0x9e4] ;  /* 0x0002790000047ab9 */ /* 0x000fe40000000800 */
[----:B------:R-:W-:-:S05]  /*21f0*/  IMAD.U32 R13, RZ, RZ, UR4 ;  /* 0x00000004ff0d7e24 */ /* 0x000fca000f8e00ff */
[----:B------:R-:W-:-:S13]  /*2200*/  ISETP.NE.AND P1, PT, R13, 0x1, PT ;  /* 0x000000010d00780c */ /* 0x000fda0003f25270 */
[----:B------:R-:W0:Y:S02]  /*2210*/  @P1 LDC.64 R88, c[0x0][0x9e8] ;  /* 0x00027a00ff581b82 */ /* 0x000e240000000a00 */
[----:B0-----:R-:W-:-:S05]  /*2220*/  @P1 IMAD.HI.U32 R12, R5, R88, RZ ;  /* 0x00000058050c1227 */ /* 0x001fca00078e00ff */
[----:B------:R-:W-:-:S07]  /*2230*/  @P1 SHF.R.U32.HI R5, RZ, R89, R12 ;  /* 0x00000059ff051219 */ /* 0x000fce000001160c */
.L_x_860:
[----:B------:R-:W-:Y:S05]  /*2240*/  BSYNC B0 ;  /* 0x0000000000007941 */ /* 0x000fea0003800000 */
.L_x_858:
[----:B------:R-:W-:-:S04]  /*2250*/  IMAD R12, R5, R13, -R14 ;  /* 0x0000000d050c7224 */ /* 0x000fc800078e0a0e */
[----:B------:R-:W-:-:S05]  /*2260*/  IMAD R5, R9, -0x2, R12 ;  /* 0xfffffffe09057824 */ /* 0x000fca00078e020c */
[----:B------:R-:W-:Y:S02]  /*2270*/  VIADDMNMX R0, R5, R13, R0, PT ;  /* 0x0000000d05007246 */ /* 0x000fe40003800100 */
[----:B------:R-:W-:-:S07]  /*2280*/  VIMNMX R4, R4, R5, !PT ;  /* 0x0000000504047248 */ /* 0x000fce0007fe0100 */
.L_x_857:
[C---:B------:R-:W-:Y:S01]  /*2290*/  ISETP.GE.AND P6, PT, R20.reuse, 0xa, PT ;  /* 0x0000000a1400780c */ /* 0x040fe20003fc6270 */
[----:B------:R-:W-:Y:S01]  /*22a0*/  UISETP.NE.AND UP0, UPT, UR39, URZ, UPT ;  /* 0x0000003f2700728c */ /* 0x000fe2000bf05270 */
[C---:B------:R-:W-:Y:S02]  /*22b0*/  ISETP.GE.AND P1, PT, R20.reuse, 0x2, PT ;  /* 0x000000021400780c */ /* 0x040fe40003f26270 */
[C---:B------:R-:W-:Y:S02]  /*22c0*/  ISETP.GE.AND P2, PT, R20.reuse, 0x9, PT ;  /* 0x000000091400780c */ /* 0x040fe40003f46270 */
[----:B------:R-:W-:Y:S02]  /*22d0*/  ISETP.GE.AND P5, PT, R20, 0x11, PT ;  /* 0x000000111400780c */ /* 0x000fe40003fa6270 */
[----:B------:R-:W-:Y:S02]  /*22e0*/  LOP3.LUT R16, R16, 0xfffffffb, RZ, 0xc0, !PT ;  /* 0xfffffffb10107812 */ /* 0x000fe400078ec0ff */
[----:B------:R-:W-:-:S02]  /*22f0*/  ISETP.GT.AND P4, PT, R4, 0x1, !P1 ;  /* 0x000000010400780c */ /* 0x000fc40004f84270 */
[----:B------:R-:W-:Y:S02]  /*2300*/  ISETP.GT.AND P3, PT, R4, 0x8, !P2 ;  /* 0x000000080400780c */ /* 0x000fe40005764270 */
[----:B------:R-:W-:Y:S02]  /*2310*/  @P6 LOP3.LUT R16, R16, 0x4, RZ, 0xfc, !PT ;  /* 0x0000000410106812 */ /* 0x000fe400078efcff */
[C---:B------:R-:W-:Y:S02]  /*2320*/  ISETP.LT.OR P4, PT, R0.reuse, 0x2, P4 ;  /* 0x000000020000780c */ /* 0x040fe40002781670 */
[----:B------:R-:W-:Y:S02]  /*2330*/  ISETP.LT.OR P3, PT, R0, 0x9, P3 ;  /* 0x000000090000780c */ /* 0x000fe40001f61670 */
[----:B------:R-:W-:Y:S02]  /*2340*/  LOP3.LUT R16, R16, 0xfffffff7, RZ, 0xc0, !PT ;  /* 0xfffffff710107812 */ /* 0x000fe400078ec0ff */
[----:B------:R-:W-:-:S02]  /*2350*/  FSEL R25, R25, -INF , !P4 ;  /* 0xff80000019197808 */ /* 0x000fc40006000000 */
[----:B------:R-:W-:Y:S02]  /*2360*/  FSEL R28, R28, -INF , !P3 ;  /* 0xff8000001c1c7808 */ /* 0x000fe40005800000 */
[----:B------:R-:W-:Y:S02]  /*2370*/  ISETP.GT.AND P4, PT, R4, 0x9, !P6 ;  /* 0x000000090400780c */ /* 0x000fe40007784270 */
[----:B------:R-:W-:Y:S02]  /*2380*/  @P5 LOP3.LUT R16, R16, 0x8, RZ, 0xfc, !PT ;  /* 0x0000000810105812 */ /* 0x000fe400078efcff */
[----:B------:R-:W-:Y:S02]  /*2390*/  ISETP.GT.AND P3, PT, R4, 0x10, !P5 ;  /* 0x000000100400780c */ /* 0x000fe40006f64270 */
[----:B------:R-:W-:Y:S02]  /*23a0*/  ISETP.GE.AND P5, PT, R20, 0x12, PT ;  /* 0x000000121400780c */ /* 0x000fe40003fa6270 */
[----:B------:R-:W-:-:S02]  /*23b0*/  ISETP.LT.OR P4, PT, R0, 0xa, P4 ;  /* 0x0000000a0000780c */ /* 0x000fc40002781670 */
[----:B------:R-:W-:Y:S02]  /*23c0*/  ISETP.LT.OR P3, PT, R0, 0x11, P3 ;  /* 0x000000110000780c */ /* 0x000fe40001f61670 */
[----:B------:R-:W-:Y:S02]  /*23d0*/  FSEL R29, R29, -INF , !P4 ;  /* 0xff8000001d1d7808 */ /* 0x000fe40006000000 */
[----:B------:R-:W-:Y:S02]  /*23e0*/  ISETP.GE.AND P4, PT, R20, 0x19, PT ;  /* 0x000000191400780c */ /* 0x000fe40003f86270 */
[----:B------:R-:W-:Y:S02]  /*23f0*/  LOP3.LUT R16, R16, 0xffffffef, RZ, 0xc0, !PT ;  /* 0xffffffef10107812 */ /* 0x000fe400078ec0ff */
[----:B------:R-:W-:Y:S02]  /*2400*/  FSEL R32, R32, -INF , !P3 ;  /* 0xff80000020207808 */ /* 0x000fe40005800000 */
[----:B------:R-:W-:-:S02]  /*2410*/  ISETP.GT.AND P3, PT, R4, 0x11, !P5 ;  /* 0x000000110400780c */ /* 0x000fc40006f64270 */
[----:B------:R-:W-:Y:S02]  /*2420*/  @P5 LOP3.LUT R16, R16, 0x10, RZ, 0xfc, !PT ;  /* 0x0000001010105812 */ /* 0x000fe400078efcff */
[----:B------:R-:W-:Y:S02]  /*2430*/  ISETP.LT.OR P3, PT, R0, 0x12, P3 ;  /* 0x000000120000780c */ /* 0x000fe40001f61670 */
[----:B------:R-:W-:Y:S02]  /*2440*/  LOP3.LUT R16, R16, 0xfdffffff, RZ, 0xc0, !PT ;  /* 0xfdffffff10107812 */ /* 0x000fe400078ec0ff */
[----:B------:R-:W-:Y:S02]  /*2450*/  FSEL R33, R33, -INF , !P3 ;  /* 0xff80000021217808 */ /* 0x000fe40005800000 */
[----:B------:R-:W-:Y:S02]  /*2460*/  @P4 LOP3.LUT R16, R16, 0x2000000, RZ, 0xfc, !PT ;  /* 0x0200000010104812 */ /* 0x000fe400078efcff */
[----:B------:R-:W-:-:S02]  /*2470*/  ISETP.GT.AND P3, PT, R4, 0x18, !P4 ;  /* 0x000000180400780c */ /* 0x000fc40006764270 */
[----:B------:R-:W-:Y:S02]  /*2480*/  ISETP.GE.AND P4, PT, R20, 0x1a, PT ;  /* 0x0000001a1400780c */ /* 0x000fe40003f86270 */
[----:B------:R-:W-:Y:S02]  /*2490*/  ISETP.LT.OR P3, PT, R0, 0x19, P3 ;  /* 0x000000190000780c */ /* 0x000fe40001f61670 */
[----:B------:R-:W-:Y:S02]  /*24a0*/  LOP3.LUT R16, R16, 0xfeffffff, RZ, 0xc0, !PT ;  /* 0xfeffffff10107812 */ /* 0x000fe400078ec0ff */
[----:B------:R-:W-:Y:S02]  /*24b0*/  FSEL R36, R36, -INF , !P3 ;  /* 0xff80000024247808 */ /* 0x000fe40005800000 */
[----:B------:R-:W-:-:S04]  /*24c0*/  ISETP.GT.AND P3, PT, R4, 0x19, !P4 ;  /* 0x000000190400780c */ /* 0x000fc80006764270 */
[----:B------:R-:W-:Y:S02]  /*24d0*/  ISETP.LT.OR P3, PT, R0, 0x1a, P3 ;  /* 0x0000001a0000780c */ /* 0x000fe40001f61670 */
[----:B------:R-:W-:Y:S02]  /*24e0*/  @P4 LOP3.LUT R16, R16, 0x1000000, RZ, 0xfc, !PT ;  /* 0x0100000010104812 */ /* 0x000fe400078efcff */
[----:B------:R-:W-:Y:S02]  /*24f0*/  ISETP.GE.AND P4, PT, R20, 0x21, PT ;  /* 0x000000211400780c */ /* 0x000fe40003f86270 */
[----:B------:R-:W-:Y:S02]  /*2500*/  LOP3.LUT R16, R16, 0xff7fffff, RZ, 0xc0, !PT ;  /* 0xff7fffff10107812 */ /* 0x000fe400078ec0ff */
[----:B------:R-:W-:Y:S02]  /*2510*/  FSEL R37, R37, -INF , !P3 ;  /* 0xff80000025257808 */ /* 0x000fe40005800000 */
[----:B------:R-:W-:-:S04]  /*2520*/  ISETP.GT.AND P3, PT, R4, 0x20, !P4 ;  /* 0x000000200400780c */ /* 0x000fc80006764270 */
[----:B------:R-:W-:-:S03]  /*2530*/  ISETP.LT.OR P3, PT, R0, 0x21, P3 ;  /* 0x000000210000780c */ /* 0x000fc60001f61670 */
        /* <DEDUP_REMOVED lines=104> */
[----:B------:R-:W-:Y:S02]  /*2bc0*/  FSEL R73, R73, -INF , !P3 ;  /* 0xff80000049497808 */ /* 0x000fe40005800000 */
[----:B------:R-:W-:Y:S02]  /*2bd0*/  LOP3.LUT R16, R16, 0xfbffffff, RZ, 0xc0, !PT ;  /* 0xfbffffff10107812 */ /* 0x000fe400078ec0ff */
[----:B------:R-:W-:-:S04]  /*2be0*/  ISETP.GT.AND P3, PT, R4, 0x68, !P4 ;  /* 0x000000680400780c */ /* 0x000fc80006764270 */
[----:B------:R-:W-:-:S03]  /*2bf0*/  ISETP.LT.OR P3, PT, R0, 0x69, P3 ;  /* 0x000000690000780c */ /* 0x000fc60001f61670 */
[----:B------:R-:W-:Y:S02]  /*2c00*/  @P4 LOP3.LUT R16, R16, 0x4000000, RZ, 0xfc, !PT ;  /* 0x0400000010104812 */ /* 0x000fe400078efcff */
[----:B------:R-:W-:Y:S02]  /*2c10*/  ISETP.GE.AND P4, PT, R20, 0x6a, PT ;  /* 0x0000006a1400780c */ /* 0x000fe40003f86270 */
[----:B------:R-:W-:Y:S02]  /*2c20*/  FSEL R76, R76, -INF , !P3 ;  /* 0xff8000004c4c7808 */ /* 0x000fe40005800000 */
[----:B------:R-:W-:Y:S02]  /*2c30*/  ISETP.GT.AND P3, PT, R4, 0x69, !P4 ;  /* 0x000000690400780c */ /* 0x000fe40006764270 */
[----:B------:R-:W-:Y:S02]  /*2c40*/  LOP3.LUT R16, R16, 0xffffffdf, RZ, 0xc0, !PT ;  /* 0xffffffdf10107812 */ /* 0x000fe400078ec0ff */
[----:B------:R-:W-:-:S04]  /*2c50*/  ISETP.LT.OR P3, PT, R0, 0x6a, P3 ;  /* 0x0000006a0000780c */ /* 0x000fc80001f61670 */
[----:B------:R-:W-:Y:S02]  /*2c60*/  FSEL R77, R77, -INF , !P3 ;  /* 0xff8000004d4d7808 */ /* 0x000fe40005800000 */
[----:B------:R-:W-:Y:S02]  /*2c70*/  ISETP.GE.AND P3, PT, R20, 0x71, PT ;  /* 0x000000711400780c */ /* 0x000fe40003f66270 */
[----:B------:R-:W-:Y:S02]  /*2c80*/  @P4 LOP3.LUT R16, R16, 0x20, RZ, 0xfc, !PT ;  /* 0x0000002010104812 */ /* 0x000fe400078efcff */
[----:B------:R-:W-:Y:S02]  /*2c90*/  ISETP.GT.AND P4, PT, R4, 0x70, !P3 ;  /* 0x000000700400780c */ /* 0x000fe40005f84270 */
[----:B------:R-:W-:Y:S02]  /*2ca0*/  LOP3.LUT R16, R16, 0xfffffffd, RZ, 0xc0, !PT ;  /* 0xfffffffd10107812 */ /* 0x000fe400078ec0ff */
[----:B------:R-:W-:-:S04]  /*2cb0*/  ISETP.LT.OR P4, PT, R0, 0x71, P4 ;  /* 0x000000710000780c */ /* 0x000fc80002781670 */
[----:B------:R-:W-:Y:S02]  /*2cc0*/  FSEL R80, R80, -INF , !P4 ;  /* 0xff80000050507808 */ /* 0x000fe40006000000 */
[----:B------:R-:W-:-:S04]  /*2cd0*/  ISETP.GE.AND P4, PT, R20, 0x72, PT ;  /* 0x000000721400780c */ /* 0x000fc80003f86270 */
[----:B------:R-:W-:-:S04]  /*2ce0*/  ISETP.GT.AND P5, PT, R4, 0x71, !P4 ;  /* 0x000000710400780c */ /* 0x000fc800067a4270 */
[----:B------:R-:W-:-:S04]  /*2cf0*/  ISETP.LT.OR P5, PT, R0, 0x72, P5 ;  /* 0x000000720000780c */ /* 0x000fc80002fa1670 */
[----:B------:R-:W-:Y:S02]  /*2d00*/  FSEL R81, R81, -INF , !P5 ;  /* 0xff80000051517808 */ /* 0x000fe40006800000 */
[----:B------:R-:W-:-:S04]  /*2d10*/  ISETP.GE.AND P5, PT, R20, 0x79, PT ;  /* 0x000000791400780c */ /* 0x000fc80003fa6270 */
[----:B------:R-:W-:-:S04]  /*2d20*/  ISETP.GT.AND P6, PT, R4, 0x78, !P5 ;  /* 0x000000780400780c */ /* 0x000fc80006fc4270 */
[----:B------:R-:W-:-:S04]  /*2d30*/  ISETP.LT.OR P6, PT, R0, 0x79, P6 ;  /* 0x000000790000780c */ /* 0x000fc800037c1670 */
[----:B------:R-:W-:Y:S02]  /*2d40*/  FSEL R84, R84, -INF , !P6 ;  /* 0xff80000054547808 */ /* 0x000fe40007000000 */
[----:B------:R-:W-:-:S13]  /*2d50*/  ISETP.GE.AND P6, PT, R20, 0x1, PT ;  /* 0x000000011400780c */ /* 0x000fda0003fc6270 */
[----:B------:R-:W-:Y:S02]  /*2d60*/  @P6 LOP3.LUT R16, R16, 0x2, RZ, 0xfc, !PT ;  /* 0x0000000210106812 */ /* 0x000fe400078efcff */
[----:B------:R-:W-:Y:S02]  /*2d70*/  ISETP.GT.AND P6, PT, R4, RZ, !P6 ;  /* 0x000000ff0400720c */ /* 0x000fe400077c4270 */
[----:B------:R-:W-:Y:S02]  /*2d80*/  LOP3.LUT R16, R16, 0xfffffffe, RZ, 0xc0, !PT ;  /* 0xfffffffe10107812 */ /* 0x000fe400078ec0ff */
[----:B------:R-:W-:-:S04]  /*2d90*/  ISETP.LT.OR P6, PT, R0, 0x1, P6 ;  /* 0x000000010000780c */ /* 0x000fc800037c1670 */
[----:B------:R-:W-:Y:S02]  /*2da0*/  FSEL R13, R24, -INF , !P6 ;  /* 0xff800000180d7808 */ /* 0x000fe40007000000 */
[----:B------:R-:W-:-:S13]  /*2db0*/  ISETP.GE.AND P6, PT, R20, 0x7a, PT ;  /* 0x0000007a1400780c */ /* 0x000fda0003fc6270 */
[----:B------:R-:W-:Y:S02]  /*2dc0*/  @P6 LOP3.LUT R16, R16, 0x1, RZ, 0xfc, !PT ;  /* 0x0000000110106812 */ /* 0x000fe400078efcff */
[----:B------:R-:W-:-:S04]  /*2dd0*/  ISETP.GT.AND P6, PT, R4, 0x79, !P6 ;  /* 0x000000790400780c */ /* 0x000fc800077c4270 */
[----:B------:R-:W-:Y:S02]  /*2de0*/  ISETP.LT.OR P6, PT, R0, 0x7a, P6 ;  /* 0x0000007a0000780c */ /* 0x000fe400037c1670 */
[----:B------:R-:W0:Y:S02]  /*2df0*/  SHFL.IDX PT, R0, R6, 0x1, 0x1c1f ;  /* 0x003c1f0006007f89 */ /* 0x000e2400000e0000 */
[----:B------:R-:W-:Y:S02]  /*2e00*/  FSEL R85, R85, -INF , !P6 ;  /* 0xff80000055557808 */ /* 0x000fe40007000000 */
[----:B------:R-:W-:Y:S02]  /*2e10*/  PLOP3.LUT P6, PT, PT, PT, UP0, 0x40, 0x0 ;  /* 0x000000000000781c */ /* 0x000fe40003fce808 */
[----:B0-----:R-:W-:Y:S01]  /*2e20*/  VIADDMNMX R4, R0, R22, R15, PT ;  /* 0x0000001600047246 */ /* 0x001fe2000380010f */
[----:B------:R-:W-:-:S10]  /*2e30*/  IMAD.IADD R5, R21, 0x1, R0 ;  /* 0x0000000115057824 */ /* 0x000fd400078e0200 */
[----:B------:R-:W-:Y:S05]  /*2e40*/  @P6 BRA `(.L_x_861) ;  /* 0x0000000000646947 */ /* 0x000fea0003800000 */
        /* <DEDUP_REMOVED lines=14> */
.L_x_863:
[----:B------:R-:W-:Y:S02]  /*2f30*/  ULDC UR4, c[0x0][0x9e4] ;  /* 0x0002790000047ab9 */ /* 0x000fe40000000800 */
[----:B------:R-:W-:-:S05]  /*2f40*/  IMAD.U32 R21, RZ, RZ, UR4 ;  /* 0x00000004ff157e24 */ /* 0x000fca000f8e00ff */
[----:B------:R-:W-:-:S13]  /*2f50*/  ISETP.NE.AND P6, PT, R21, 0x1, PT ;  /* 0x000000011500780c */ /* 0x000fda0003fc5270 */
[----:B------:R-:W0:Y:S02]  /*2f60*/  @P6 LDC.64 R22, c[0x0][0x9e8] ;  /* 0x00027a00ff166b82 */ /* 0x000e240000000a00 */
[----:B0-----:R-:W-:-:S05]  /*2f70*/  @P6 IMAD.HI.U32 R0, R15, R22, RZ ;  /* 0x000000160f006227 */ /* 0x001fca00078e00ff */
[----:B------:R-:W-:-:S07]  /*2f80*/  @P6 SHF.R.U32.HI R15, RZ, R23, R0 ;  /* 0x00000017ff0f6219 */ /* 0x000fce0000011600 */
.L_x_864:
[----:B------:R-:W-:Y:S05]  /*2f90*/  BSYNC B0 ;  /* 0x0000000000007941 */ /* 0x000fea0003800000 */
.L_x_862:
[----:B------:R-:W-:-:S04]  /*2fa0*/  IMAD R0, R15, R21, -R14 ;  /* 0x000000150f007224 */ /* 0x000fc800078e0a0e */
[----:B------:R-:W-:-:S05]  /*2fb0*/  IMAD R0, R9, -0x2, R0 ;  /* 0xfffffffe09007824 */ /* 0x000fca00078e0200 */
[----:B------:R-:W-:Y:S02]  /*2fc0*/  VIADDMNMX R4, R0, R21, R4, PT ;  /* 0x0000001500047246 */ /* 0x000fe40003800104 */
[----:B------:R-:W-:-:S07]  /*2fd0*/  VIMNMX R5, R5, R0, !PT ;  /* 0x0000000005057248 */ /* 0x000fce0007fe0100 */
.L_x_861:
[----:B------:R-:W-:Y:S01]  /*2fe0*/  ISETP.GT.AND P1, PT, R5, 0x1, !P1 ;  /* 0x000000010500780c */ /* 0x000fe20004f24270 */
[----:B------:R-:W-:Y:S01]  /*2ff0*/  ULDC UR11, c[0x0][0x988] ;  /* 0x00026200000b7ab9 */ /* 0x000fe20000000800 */
[----:B------:R-:W-:Y:S01]  /*3000*/  LOP3.LUT P6, RZ, R16, 0x4, RZ, 0xc0, !PT ;  /* 0x0000000410ff7812 */ /* 0x000fe200078cc0ff */
[----:B------:R-:W-:Y:S01]  /*3010*/  UISETP.NE.AND UP0, UPT, UR39, URZ, UPT ;  /* 0x0000003f2700728c */ /* 0x000fe2000bf05270 */
[----:B------:R-:W-:Y:S02]  /*3020*/  ISETP.LT.OR P1, PT, R4, 0x2, P1 ;  /* 0x000000020400780c */ /* 0x000fe40000f21670 */
[----:B------:R-:W-:Y:S02]  /*3030*/  FMNMX.FTZ R15, R13, R25, !PT ;  /* 0x000000190d0f7209 */ /* 0x000fe40007810000 */
[----:B------:R-:W-:Y:S02]  /*3040*/  FSEL R27, R27, -INF , !P1 ;  /* 0xff8000001b1b7808 */ /* 0x000fe40004800000 */
[----:B------:R-:W-:-:S02]  /*3050*/  ISETP.GT.AND P1, PT, R5, 0x9, !P6 ;  /* 0x000000090500780c */ /* 0x000fc40007724270 */
[----:B------:R-:W-:Y:S02]  /*3060*/  FMNMX.FTZ R0, R28, R15, !PT ;  /* 0x0000000f1c007209 */ /* 0x000fe40007810000 */
[----:B------:R-:W-:Y:S02]  /*3070*/  ISETP.LT.OR P1, PT, R4, 0xa, P1 ;  /* 0x0000000a0400780c */ /* 0x000fe40000f21670 */
[----:B------:R-:W-:Y:S02]  /*3080*/  FMNMX.FTZ R15, R29, R0, !PT ;  /* 0x000000001d0f7209 */ /* 0x000fe40007810000 */
[----:B------:R-:W-:Y:S02]  /*3090*/  FSEL R31, R31, -INF , !P1 ;  /* 0xff8000001f1f7808 */ /* 0x000fe40004800000 */
[----:B------:R-:W-:Y:S02]  /*30a0*/  LOP3.LUT P1, RZ, R16, 0x8, RZ, 0xc0, !PT ;  /* 0x0000000810ff7812 */ /* 0x000fe4000782c0ff */
[----:B------:R-:W-:-:S02]  /*30b0*/  FMNMX.FTZ R0, R32, R15, !PT ;  /* 0x0000000f20007209 */ /* 0x000fc40007810000 */
[----:B------:R-:W-:Y:S02]  /*30c0*/  ISETP.GT.AND P1, PT, R5, 0x10, !P1 ;  /* 0x000000100500780c */ /* 0x000fe40004f24270 */
[----:B------:R-:W-:Y:S02]  /*30d0*/  FMNMX.FTZ R15, R33, R0, !PT ;  /* 0x00000000210f7209 */ /* 0x000fe40007810000 */
[----:B------:R-:W-:Y:S02]  /*30e0*/  ISETP.LT.OR P1, PT, R4, 0x11, P1 ;  /* 0x000000110400780c */ /* 0x000fe40000f21670 */
[----:B------:R-:W-:Y:S02]  /*30f0*/  ISETP.GT.AND P2, PT, R5, 0x8, !P2 ;  /* 0x000000080500780c */ /* 0x000fe40005744270 */
[----:B------:R-:W-:Y:S02]  /*3100*/  FSEL R34, R34, -INF , !P1 ;  /* 0xff80000022227808 */ /* 0x000fe40004800000 */
[----:B------:R-:W-:-:S02]  /*3110*/  LOP3.LUT P1, RZ, R16, 0x10, RZ, 0xc0, !PT ;  /* 0x0000001010ff7812 */ /* 0x000fc4000782c0ff */
[----:B------:R-:W-:Y:S02]  /*3120*/  FMNMX.FTZ R0, R36, R15, !PT ;  /* 0x0000000f24007209 */ /* 0x000fe40007810000 */
[----:B------:R-:W-:Y:S02]  /*3130*/  ISETP.GT.AND P1, PT, R5, 0x11, !P1 ;  /* 0x000000110500780c */ /* 0x000fe40004f24270 */
[C---:B------:R-:W-:Y:S02]  /*3140*/  ISETP.LT.OR P2, PT, R4.reuse, 0x9, P2 ;  /* 0x000000090400780c */ /* 0x040fe40001741670 */
[----:B------:R-:W-:Y:S02]  /*3150*/  ISETP.LT.OR P1, PT, R4, 0x12, P1 ;  /* 0x000000120400780c */ /* 0x000fe40000f21670 */
[----:B------:R-:W-:Y:S02]  /*3160*/  FMNMX.FTZ R15, R37, R0, !PT ;  /* 0x00000000250f7209 */ /* 0x000fe40007810000 */
[----:B------:R-:W-:-:S02]  /*3170*/  FSEL R35, R35, -INF , !P1 ;  /* 0xff80000023237808 */ /* 0x000fc40004800000 */
[----:B------:R-:W-:Y:S02]  /*3180*/  LOP3.LUT P1, RZ, R16, 0x2000000, RZ, 0xc0, !PT ;  /* 0x0200000010ff7812 */ /* 0x000fe4000782c0ff */
[----:B------:R-:W-:Y:S02]  /*3190*/  FSEL R30, R30, -INF , !P2 ;  /* 0xff8000001e1e7808 */ /* 0x000fe40005000000 */
[----:B------:R-:W-:Y:S02]  /*31a0*/  ISETP.GT.AND P1, PT, R5, 0x18, !P1 ;  /* 0x000000180500780c */ /* 0x000fe40004f24270 */
[----:B------:R-:W-:Y:S02]  /*31b0*/  LOP3.LUT P2, RZ, R16, 0x40000, RZ, 0xc0, !PT ;  /* 0x0004000010ff7812 */ /* 0x000fe4000784c0ff */
[----:B------:R-:W-:Y:S02]  /*31c0*/  ISETP.LT.OR P1, PT, R4, 0x19, P1 ;  /* 0x000000190400780c */ /* 0x000fe40000f21670 */
[----:B------:R-:W-:-:S02]  /*31d0*/  FMNMX.FTZ R0, R40, R15, !PT ;  /* 0x0000000f28007209 */ /* 0x000fc40007810000 */
[----:B------:R-:W-:Y:S02]  /*31e0*/  FSEL R38, R38, -INF , !P1 ;  /* 0xff80000026267808 */ /* 0x000fe40004800000 */
[C---:B------:R-:W-:Y:S02]  /*31f0*/  LOP3.LUT P1, RZ, R16.reuse, 0x1000000, RZ, 0xc0, !PT ;  /* 0x0100000010ff7812 */ /* 0x040fe4000782c0ff */
[----:B------:R-:W-:Y:S02]  /*3200*/  FMNMX.FTZ R15, R41, R0, !PT ;  /* 0x00000000290f7209 */ /* 0x000fe40007810000 */
[----:B------:R-:W-:Y:S02]  /*3210*/  ISETP.GT.AND P1, PT, R5, 0x19, !P1 ;  /* 0x000000190500780c */ /* 0x000fe40004f24270 */
[----:B------:R-:W-:Y:S02]  /*3220*/  LOP3.LUT P6, RZ, R16, 0x20000, RZ, 0xc0, !PT ;  /* 0x0002000010ff7812 */ /* 0x000fe400078cc0ff */
[----:B------:R-:W-:-:S02]  /*3230*/  ISETP.LT.OR P1, PT, R4, 0x1a, P1 ;  /* 0x0000001a0400780c */ /* 0x000fc40000f21670 */
[----:B------:R-:W-:Y:S02]  /*3240*/  FMNMX.FTZ R0, R44, R15, !PT ;  /* 0x0000000f2c007209 */ /* 0x000fe40007810000 */
[----:B------:R-:W-:Y:S02]  /*3250*/  FSEL R39, R39, -INF , !P1 ;  /* 0xff80000027277808 */ /* 0x000fe40004800000 */
[----:B------:R-:W-:Y:S02]  /*3260*/  LOP3.LUT P1, RZ, R16, 0x800000, RZ, 0xc0, !PT ;  /* 0x0080000010ff7812 */ /* 0x000fe4000782c0ff */
[----:B------:R-:W-:Y:S02]  /*3270*/  FMNMX.FTZ R15, R45, R0, !PT ;  /* 0x000000002d0f7209 */ /* 0x000fe40007810000 */
[----:B------:R-:W-:Y:S02]  /*3280*/  ISETP.GT.AND P1, PT, R5, 0x20, !P1 ;  /* 0x000000200500780c */ /* 0x000fe40004f24270 */
[----:B------:R-:W-:-:S02]  /*3290*/  FMNMX.FTZ R0, R48, R15, !PT ;  /* 0x0000000f30007209 */ /* 0x000fc40007810000 */
[----:B------:R-:W-:Y:S02]  /*32a0*/  ISETP.LT.OR P1, PT, R4, 0x21, P1 ;  /* 0x000000210400780c */ /* 0x000fe40000f21670 */
[----:B------:R-:W-:Y:S02]  /*32b0*/  FMNMX.FTZ R15, R49, R0, !PT ;  /* 0x00000000310f7209 */ /* 0x000fe40007810000 */
[----:B------:R-:W-:Y:S02]  /*32c0*/  FSEL R42, R42, -INF , !P1 ;  /* 0xff8000002a2a7808 */ /* 0x000fe40004800000 */
[----:B------:R-:W-:Y:S02]  /*32d0*/  LOP3.LUT P1, RZ, R16, 0x400000, RZ, 0xc0, !PT ;  /* 0x0040000010ff7812 */ /* 0x000fe4000782c0ff */
[----:B------:R-:W-:Y:S02]  /*32e0*/  FMNMX.FTZ R0, R52, R15, !PT ;  /* 0x0000000f34007209 */ /* 0x000fe40007810000 */
        /* <DEDUP_REMOVED lines=10> */
[----:B------:R-:W-:Y:S02]  /*3390*/  FMNMX.FTZ R15, R61, R0, !PT ;  /* 0x000000003d0f7209 */ /* 0x000fe40007810000 */
[----:B------:R-:W-:Y:S02]  /*33a0*/  FSEL R46, R46, -INF , !P1 ;  /* 0xff8000002e2e7808 */ /* 0x000fe40004800000 */
[----:B------:R-:W-:-:S02]  /*33b0*/  LOP3.LUT P1, RZ, R16, 0x100000, RZ, 0xc0, !PT ;  /* 0x0010000010ff7812 */ /* 0x000fc4000782c0ff */
[----:B------:R-:W-:Y:S02]  /*33c0*/  FMNMX.FTZ R0, R64, R15, !PT ;  /* 0x0000000f40007209 */ /* 0x000fe40007810000 */
[----:B------:R-:W-:Y:S02]  /*33d0*/  ISETP.GT.AND P1, PT, R5, 0x29, !P1 ;  /* 0x000000290500780c */ /* 0x000fe40004f24270 */
[----:B------:R-:W-:Y:S02]  /*33e0*/  FMNMX.FTZ R15, R65, R0, !PT ;  /* 0x00000000410f7209 */ /* 0x000fe40007810000 */
[----:B------:R-:W-:Y:S02]  /*33f0*/  ISETP.LT.OR P1, PT, R4, 0x2a, P1 ;  /* 0x0000002a0400780c */ /* 0x000fe40000f21670 */
[----:B------:R-:W-:Y:S02]  /*3400*/  FMNMX.FTZ R0, R68, R15, !PT ;  /* 0x0000000f44007209 */ /* 0x000fe40007810000 */
[----:B------:R-:W-:-:S02]  /*3410*/  FSEL R47, R47, -INF , !P1 ;  /* 0xff8000002f2f7808 */ /* 0x000fc40004800000 */
[----:B------:R-:W-:Y:S02]  /*3420*/  LOP3.LUT P1, RZ, R16, 0x80000, RZ, 0xc0, !PT ;  /* 0x0008000010ff7812 */ /* 0x000fe4000782c0ff */
[----:B------:R-:W-:Y:S02]  /*3430*/  FMNMX.FTZ R15, R69, R0, !PT ;  /* 0x00000000450f7209 */ /* 0x000fe40007810000 */
[----:B------:R-:W-:Y:S02]  /*3440*/  ISETP.GT.AND P1, PT, R5, 0x30, !P1 ;  /* 0x000000300500780c */ /* 0x000fe40004f24270 */
[----:B------:R-:W-:Y:S02]  /*3450*/  FMNMX.FTZ R0, R72, R15, !PT ;  /* 0x0000000f48007209 */ /* 0x000fe40007810000 */
[----:B------:R-:W-:Y:S02]  /*3460*/  ISETP.LT.OR P1, PT, R4, 0x31, P1 ;  /* 0x000000310400780c */ /* 0x000fe40000f21670 */
[----:B------:R-:W-:-:S02]  /*3470*/  FMNMX.FTZ R15, R73, R0, !PT ;  /* 0x00000000490f7209 */ /* 0x000fc40007810000 */
[----:B------:R-:W-:Y:S02]  /*3480*/  FSEL R50, R50, -INF , !P1 ;  /* 0xff80000032327808 */ /* 0x000fe40004800000 */
[----:B------:R-:W-:Y:S02]  /*3490*/  ISETP.GT.AND P1, PT, R5, 0x31, !P2 ;  /* 0x000000310500780c */ /* 0x000fe40005724270 */
[----:B------:R-:W-:Y:S02]  /*34a0*/  FMNMX.FTZ R0, R76, R15, !PT ;  /* 0x0000000f4c007209 */ /* 0x000fe40007810000 */
[----:B------:R-:W-:Y:S02]  /*34b0*/  ISETP.LT.OR P1, PT, R4, 0x32, P1 ;  /* 0x000000320400780c */ /* 0x000fe40000f21670 */
[----:B------:R-:W-:Y:S02]  /*34c0*/  FMNMX.FTZ R15, R77, R0, !PT ;  /* 0x000000004d0f7209 */ /* 0x000fe40007810000 */
[----:B------:R-:W-:-:S02]  /*34d0*/  FSEL R51, R51, -INF , !P1 ;  /* 0xff80000033337808 */ /* 0x000fc40004800000 */
        /* <DEDUP_REMOVED lines=10> */
[----:B------:R-:W-:Y:S01]  /*3580*/  LOP3.LUT P2, RZ, R16, 0x80, RZ, 0xc0, !PT ;  /* 0x0000008010ff7812 */ /* 0x000fe2000784c0ff */
[----:B------:R-:W0:Y:S01]  /*3590*/  SHFL.BFLY PT, R15, R6, 0x2, 0x1f ;  /* 0x0c401f00060f7f89 */ /* 0x000e2200000e0000 */
[----:B------:R-:W-:-:S02]  /*35a0*/  FSEL R55, R55, -INF , !P1 ;  /* 0xff80000037377808 */ /* 0x000fc40004800000 */
[C---:B------:R-:W-:Y:S02]  /*35b0*/  LOP3.LUT P1, RZ, R16.reuse, 0x8000, RZ, 0xc0, !PT ;  /* 0x0000800010ff7812 */ /* 0x040fe4000782c0ff */
[----:B------:R-:W-:Y:S02]  /*35c0*/  LOP3.LUT P6, RZ, R16, 0x40, RZ, 0xc0, !PT ;  /* 0x0000004010ff7812 */ /* 0x000fe400078cc0ff */
[C---:B------:R-:W-:Y:S02]  /*35d0*/  ISETP.GT.AND P1, PT, R5.reuse, 0x40, !P1 ;  /* 0x000000400500780c */ /* 0x040fe40004f24270 */
[C---:B------:R-:W-:Y:S02]  /*35e0*/  ISETP.GT.AND P3, PT, R5.reuse, 0x70, !P3 ;  /* 0x000000700500780c */ /* 0x040fe40005f64270 */
[----:B------:R-:W-:Y:S02]  /*35f0*/  ISETP.LT.OR P1, PT, R4, 0x41, P1 ;  /* 0x000000410400780c */ /* 0x000fe40000f21670 */
[----:B------:R-:W-:-:S02]  /*3600*/  ISETP.GT.AND P4, PT, R5, 0x71, !P4 ;  /* 0x000000710500780c */ /* 0x000fc40006784270 */
[----:B------:R-:W-:Y:S02]  /*3610*/  FSEL R58, R58, -INF , !P1 ;  /* 0xff8000003a3a7808 */ /* 0x000fe40004800000 */
[----:B------:R-:W-:Y:S02]  /*3620*/  LOP3.LUT P1, RZ, R16, 0x4000, RZ, 0xc0, !PT ;  /* 0x0000400010ff7812 */ /* 0x000fe4000782c0ff */
[C---:B------:R-:W-:Y:S02]  /*3630*/  ISETP.LT.OR P3, PT, R4.reuse, 0x71, P3 ;  /* 0x000000710400780c */ /* 0x040fe40001f61670 */
[C---:B------:R-:W-:Y:S02]  /*3640*/  ISETP.GT.AND P1, PT, R5.reuse, 0x41, !P1 ;  /* 0x000000410500780c */ /* 0x040fe40004f24270 */
[----:B------:R-:W-:Y:S02]  /*3650*/  ISETP.GT.AND P5, PT, R5, 0x78, !P5 ;  /* 0x000000780500780c */ /* 0x000fe40006fa4270 */
[----:B------:R-:W-:-:S02]  /*3660*/  ISETP.LT.OR P1, PT, R4, 0x42, P1 ;  /* 0x000000420400780c */ /* 0x000fc40000f21670 */
[----:B0-----:R-:W-:Y:S02]  /*3670*/  FMNMX.FTZ R15, R6, R15, !PT ;  /* 0x0000000f060f7209 */ /* 0x001fe40007810000 */
[----:B------:R-:W-:Y:S02]  /*3680*/  FSEL R59, R59, -INF , !P1 ;  /* 0xff8000003b3b7808 */ /* 0x000fe40004800000 */
[----:B------:R-:W-:Y:S01]  /*3690*/  LOP3.LUT P1, RZ, R16, 0x2000, RZ, 0xc0, !PT ;  /* 0x0000200010ff7812 */ /* 0x000fe2000782c0ff */
[----:B------:R-:W0:Y:S01]  /*36a0*/  SHFL.BFLY PT, R0, R15, 0x1, 0x1f ;  /* 0x0c201f000f007f89 */ /* 0x000e2200000e0000 */
[----:B------:R-:W-:Y:S02]  /*36b0*/  ISETP.LT.OR P4, PT, R4, 0x72, P4 ;  /* 0x000000720400780c */ /* 0x000fe40002781670 */
[----:B------:R-:W-:Y:S02]  /*36c0*/  ISETP.GT.AND P1, PT, R5, 0x48, !P1 ;  /* 0x000000480500780c */ /* 0x000fe40004f24270 */
[----:B------:R-:W-:-:S02]  /*36d0*/  FSEL R82, R82, -INF , !P3 ;  /* 0xff80000052527808 */ /* 0x000fc40005800000 */
[C---:B------:R-:W-:Y:S02]  /*36e0*/  ISETP.LT.OR P1, PT, R4.reuse, 0x49, P1 ;  /* 0x000000490400780c */ /* 0x040fe40000f21670 */
[----:B------:R-:W-:Y:S02]  /*36f0*/  ISETP.LT.OR P5, PT, R4, 0x79, P5 ;  /* 0x000000790400780c */ /* 0x000fe40002fa1670 */
[----:B------:R-:W-:Y:S02]  /*3700*/  FSEL R62, R62, -INF , !P1 ;  /* 0xff8000003e3e7808 */ /* 0x000fe40004800000 */
[----:B------:R-:W-:Y:S02]  /*3710*/  LOP3.LUT P1, RZ, R16, 0x1000, RZ, 0xc0, !PT ;  /* 0x0000100010ff7812 */ /* 0x000fe4000782c0ff */
[----:B------:R-:W-:Y:S02]  /*3720*/  FSEL R83, R83, -INF , !P4 ;  /* 0xff80000053537808 */ /* 0x000fe40006000000 */
[----:B------:R-:W-:-:S02]  /*3730*/  ISETP.GT.AND P1, PT, R5, 0x49, !P1 ;  /* 0x000000490500780c */ /* 0x000fc40004f24270 */
[----:B------:R-:W-:Y:S02]  /*3740*/  FSEL R86, R86, -INF , !P5 ;  /* 0xff80000056567808 */ /* 0x000fe40006800000 */
[----:B------:R-:W-:Y:S02]  /*3750*/  ISETP.LT.OR P1, PT, R4, 0x4a, P1 ;  /* 0x0000004a0400780c */ /* 0x000fe40000f21670 */
[----:B------:R-:W-:Y:S02]  /*3760*/  LEA R2, R2, UR38, 0x1 ;  /* 0x0000002602027c11 */ /* 0x000fe4000f8e08ff */
[----:B------:R-:W-:Y:S02]  /*3770*/  FSEL R63, R63, -INF , !P1 ;  /* 0xff8000003f3f7808 */ /* 0x000fe40004800000 */
[----:B------:R-:W-:Y:S02]  /*3780*/  LOP3.LUT P1, RZ, R16, 0x800, RZ, 0xc0, !PT ;  /* 0x0000080010ff7812 */ /* 0x000fe4000782c0ff */
[----:B0-----:R-:W-:-:S02]  /*3790*/  FMNMX.FTZ R0, R15, R0, !PT ;  /* 0x000000000f007209 */ /* 0x001fc40007810000 */
[----:B------:R-:W-:Y:S02]  /*37a0*/  ISETP.GT.AND P1, PT, R5, 0x50, !P1 ;  /* 0x000000500500780c */ /* 0x000fe40004f24270 */
[----:B------:R-:W-:Y:S01]  /*37b0*/  R2UR UR10, R19 ;  /* 0x00000000130a72ca */ /* 0x000fe200000e0000 */
[----:B------:R-:W-:Y:S01]  /*37c0*/  FMUL.FTZ R14, R0, UR11 ;  /* 0x0000000b000e7c20 */ /* 0x000fe20008410000 */
[----:B------:R-:W-:Y:S02]  /*37d0*/  ISETP.LT.OR P1, PT, R4, 0x51, P1 ;  /* 0x000000510400780c */ /* 0x000fe40000f21670 */
[----:B------:R-:W-:Y:S02]  /*37e0*/  R2UR UR4, R143 ;  /* 0x000000008f0472ca */ /* 0x000fe400000e0000 */
[----:B------:R-:W-:Y:S02]  /*37f0*/  FSEL R66, R66, -INF , !P1 ;  /* 0xff80000042427808 */ /* 0x000fe40004800000 */
[----:B------:R-:W-:-:S04]  /*3800*/  LOP3.LUT P1, RZ, R16, 0x400, RZ, 0xc0, !PT ;  /* 0x0000040010ff7812 */ /* 0x000fc8000782c0ff */
[----:B------:R-:W-:-:S04]  /*3810*/  ISETP.GT.AND P1, PT, R5, 0x51, !P1 ;  /* 0x000000510500780c */ /* 0x000fc80004f24270 */
[----:B------:R-:W-:Y:S01]  /*3820*/  ISETP.LT.OR P1, PT, R4, 0x52, P1 ;  /* 0x000000520400780c */ /* 0x000fe20000f21670 */
[----:B------:R-:W-:-:S03]  /*3830*/  UISETP.NE.AND UP1, UPT, UR4, URZ, UPT ;  /* 0x0000003f0400728c */ /* 0x000fc6000bf25270 */
[----:B------:R-:W-:Y:S02]  /*3840*/  FSEL R67, R67, -INF , !P1 ;  /* 0xff80000043437808 */ /* 0x000fe40004800000 */
[----:B------:R-:W-:-:S04]  /*3850*/  LOP3.LUT P1, RZ, R16, 0x200, RZ, 0xc0, !PT ;  /* 0x0000020010ff7812 */ /* 0x000fc8000782c0ff */
[----:B------:R-:W-:Y:S02]  /*3860*/  ISETP.GT.AND P1, PT, R5, 0x58, !P1 ;  /* 0x000000580500780c */ /* 0x000fe40004f24270 */
[----:B------:R-:W-:Y:S01]  /*3870*/  @UP1 ULDC UR4, c[0x0][0x44c] ;  /* 0x0001130000041ab9 */ /* 0x000fe20000000800 */
[----:B------:R-:W-:Y:S01]  /*3880*/  @UP1 ULDC UR14, c[0x0][0x450] ;  /* 0x00011400000e1ab9 */ /* 0x000fe20000000800 */
[----:B------:R-:W-:Y:S01]  /*3890*/  ISETP.LT.OR P1, PT, R4, 0x59, P1 ;  /* 0x000000590400780c */ /* 0x000fe20000f21670 */
[----:B------:R-:W-:-:S03]  /*38a0*/  UIMAD.WIDE.U32 UR4, UR40, UR4, URZ ;  /* 0x00000004280472a5 */ /* 0x000fc6000f8e003f */
[----:B------:R-:W-:Y:S01]  /*38b0*/  FSEL R70, R70, -INF , !P1 ;  /* 0xff80000046467808 */ /* 0x000fe20004800000 */
[----:B------:R-:W-:Y:S01]  /*38c0*/  @UP1 USHF.R.U32.HI UR40, URZ, UR14, UR5 ;  /* 0x0000000e3f281299 */ /* 0x000fe20008011605 */
[----:B------:R-:W-:-:S03]  /*38d0*/  LOP3.LUT P1, RZ, R16, 0x100, RZ, 0xc0, !PT ;  /* 0x0000010010ff7812 */ /* 0x000fc6000782c0ff */
[----:B------:R-:W-:Y:S01]  /*38e0*/  UIADD3 UR40, UR10, UR40, URZ ;  /* 0x000000280a287290 */ /* 0x000fe2000fffe03f */
[----:B------:R-:W-:-:S03]  /*38f0*/  ISETP.GT.AND P1, PT, R5, 0x59, !P1 ;  /* 0x000000590500780c */ /* 0x000fc60004f24270 */
[----:B------:R-:W-:Y:S01]  /*3900*/  UIADD3 UR6, UR40, UR6, URZ ;  /* 0x0000000628067290 */ /* 0x000fe2000fffe03f */
[----:B------:R-:W-:-:S04]  /*3910*/  ISETP.LT.OR P1, PT, R4, 0x5a, P1 ;  /* 0x0000005a0400780c */ /* 0x000fc80000f21670 */
[----:B------:R-:W-:Y:S02]  /*3920*/  FSEL R71, R71, -INF , !P1 ;  /* 0xff80000047477808 */ /* 0x000fe40004800000 */
[C---:B------:R-:W-:Y:S02]  /*3930*/  ISETP.GT.AND P1, PT, R5.reuse, 0x60, !P2 ;  /* 0x000000600500780c */ /* 0x040fe40005724270 */
[----:B------:R-:W-:Y:S02]  /*3940*/  LOP3.LUT P2, RZ, R16, 0x20, RZ, 0xc0, !PT ;  /* 0x0000002010ff7812 */ /* 0x000fe4000784c0ff */
[----:B------:R-:W-:Y:S02]  /*3950*/  ISETP.LT.OR P1, PT, R4, 0x61, P1 ;  /* 0x000000610400780c */ /* 0x000fe40000f21670 */
[----:B------:R-:W-:Y:S02]  /*3960*/  ISETP.GT.AND P2, PT, R5, 0x69, !P2 ;  /* 0x000000690500780c */ /* 0x000fe40005744270 */
[----:B------:R-:W-:-:S02]  /*3970*/  FSEL R74, R74, -INF , !P1 ;  /* 0xff8000004a4a7808 */ /* 0x000fc40004800000 */
[----:B------:R-:W-:Y:S02]  /*3980*/  ISETP.GT.AND P1, PT, R5, 0x61, !P6 ;  /* 0x000000610500780c */ /* 0x000fe40007724270 */
[----:B------:R-:W-:Y:S02]  /*3990*/  LOP3.LUT P6, RZ, R16, 0x2, RZ, 0xc0, !PT ;  /* 0x0000000210ff7812 */ /* 0x000fe400078cc0ff */
[C---:B------:R-:W-:Y:S02]  /*39a0*/  ISETP.LT.OR P1, PT, R4.reuse, 0x62, P1 ;  /* 0x000000620400780c */ /* 0x040fe40000f21670 */
[----:B------:R-:W-:Y:S02]  /*39b0*/  ISETP.LT.OR P2, PT, R4, 0x6a, P2 ;  /* 0x0000006a0400780c */ /* 0x000fe40001741670 */
[----:B------:R-:W-:Y:S02]  /*39c0*/  FSEL R75, R75, -INF , !P1 ;  /* 0xff8000004b4b7808 */ /* 0x000fe40004800000 */
[----:B------:R-:W-:-:S02]  /*39d0*/  FSETP.NEU.FTZ.AND P1, PT, R0, -INF , PT ;  /* 0xff8000000000780b */ /* 0x000fc40003f3d000 */
[----:B------:R-:W-:Y:S02]  /*39e0*/  FSEL R79, R79, -INF , !P2 ;  /* 0xff8000004f4f7808 */ /* 0x000fe40005000000 */
[----:B------:R-:W-:Y:S02]  /*39f0*/  FSEL R14, R14, RZ, P1 ;  /* 0x000000ff0e0e7208 */ /* 0x000fe40000800000 */
[----:B------:R-:W-:Y:S02]  /*3a00*/  ISETP.GT.AND P1, PT, R5, RZ, !P6 ;  /* 0x000000ff0500720c */ /* 0x000fe40007724270 */
[----:B------:R-:W-:Y:S01]  /*3a10*/  LOP3.LUT P6, RZ, R16, 0x1, RZ, 0xc0, !PT ;  /* 0x0000000110ff7812 */ /* 0x000fe200078cc0ff */
[--C-:B------:R-:W-:Y:S01]  /*3a20*/  FFMA.FTZ R20, R13, UR11, -R14.reuse ;  /* 0x0000000b0d147c23 */ /* 0x100fe2000801080e */
[----:B------:R-:W-:Y:S01]  /*3a30*/  ISETP.LT.OR P1, PT, R4, 0x1, P1 ;  /* 0x000000010400780c */ /* 0x000fe20000f21670 */
[--C-:B------:R-:W-:Y:S01]  /*3a40*/  FFMA.FTZ R24, R32, UR11, -R14.reuse ;  /* 0x0000000b20187c23 */ /* 0x100fe2000801080e */
[--C-:B------:R-:W-:Y:S01]  /*3a50*/  FFMA.FTZ R22, R28, UR11, -R14.reuse ;  /* 0x0000000b1c167c23 */ /* 0x100fe2000801080e */
[--C-:B------:R-:W-:Y:S01]  /*3a60*/  FFMA.FTZ R28, R40, UR11, -R14.reuse ;  /* 0x0000000b281c7c23 */ /* 0x100fe2000801080e */
[----:B------:R-:W-:Y:S01]  /*3a70*/  FSEL R12, R26, -INF , !P1 ;  /* 0xff8000001a0c7808 */ /* 0x000fe20004800000 */
[--C-:B------:R-:W-:Y:S01]  /*3a80*/  FFMA.FTZ R26, R36, UR11, -R14.reuse ;  /* 0x0000000b241a7c23 */ /* 0x100fe2000801080e */
[----:B------:R-:W-:Y:S01]  /*3a90*/  LOP3.LUT P1, RZ, R16, 0x4000000, RZ, 0xc0, !PT ;  /* 0x0400000010ff7812 */ /* 0x000fe2000782c0ff */
[--C-:B------:R-:W-:Y:S01]  /*3aa0*/  FFMA.FTZ R33, R33, UR11, -R14.reuse ;  /* 0x0000000b21217c23 */ /* 0x100fe2000801080e */
[----:B------:R-:W-:Y:S01]  /*3ab0*/  FMNMX.FTZ R13, R12, R27, !PT ;  /* 0x0000001b0c0d7209 */ /* 0x000fe20007810000 */
[--C-:B------:R-:W-:Y:S01]  /*3ac0*/  FFMA.FTZ R21, R25, UR11, -R14.reuse ;  /* 0x0000000b19157c23 */ /* 0x100fe2000801080e */
[----:B------:R-:W-:Y:S01]  /*3ad0*/  ISETP.GT.AND P1, PT, R5, 0x68, !P1 ;  /* 0x000000680500780c */ /* 0x000fe20004f24270 */
[--C-:B------:R-:W-:Y:S01]  /*3ae0*/  FFMA.FTZ R23, R29, UR11, -R14.reuse ;  /* 0x0000000b1d177c23 */ /* 0x100fe2000801080e */
[----:B------:R-:W-:Y:S01]  /*3af0*/  FMNMX.FTZ R6, R30, R13, !PT ;  /* 0x0000000d1e067209 */ /* 0x000fe20007810000 */
[--C-:B------:R-:W-:Y:S01]  /*3b00*/  FFMA.FTZ R25, R37, UR11, -R14.reuse ;  /* 0x0000000b25197c23 */ /* 0x100fe2000801080e */
[----:B------:R-:W-:Y:S01]  /*3b10*/  ISETP.LT.OR P1, PT, R4, 0x69, P1 ;  /* 0x000000690400780c */ /* 0x000fe20000f21670 */
[--C-:B------:R-:W-:Y:S01]  /*3b20*/  FFMA.FTZ R29, R41, UR11, -R14.reuse ;  /* 0x0000000b291d7c23 */ /* 0x100fe2000801080e */
[----:B------:R-:W-:Y:S01]  /*3b30*/  FMNMX.FTZ R13, R31, R6, !PT ;  /* 0x000000061f0d7209 */ /* 0x000fe20007810000 */
[--C-:B------:R-:W-:Y:S01]  /*3b40*/  FFMA.FTZ R37, R49, UR11, -R14.reuse ;  /* 0x0000000b31257c23 */ /* 0x100fe2000801080e */
[----:B------:R-:W-:Y:S01]  /*3b50*/  FSEL R78, R78, -INF , !P1 ;  /* 0xff8000004e4e7808 */ /* 0x000fe20004800000 */
[--C-:B------:R-:W-:Y:S01]  /*3b60*/  FFMA.FTZ R41, R57, UR11, -R14.reuse ;  /* 0x0000000b39297c23 */ /* 0x100fe2000801080e */
[----:B------:R-:W-:Y:S01]  /*3b70*/  FMNMX.FTZ R6, R34, R13, !PT ;  /* 0x0000000d22067209 */ /* 0x000fe20007810000 */
[--C-:B------:R-:W-:Y:S01]  /*3b80*/  FFMA.FTZ R49, R65, UR11, -R14.reuse ;  /* 0x0000000b41317c23 */ /* 0x100fe2000801080e */
[----:B------:R-:W-:Y:S01]  /*3b90*/  ISETP.GT.AND P6, PT, R5, 0x79, !P6 ;  /* 0x000000790500780c */ /* 0x000fe200077c4270 */
[----:B------:R0:W-:Y:S01]  /*3ba0*/  MUFU.EX2 R13, R33 ;  /* 0x00000021000d7308 */ /* 0x0001e20000000800 */
        /* <DEDUP_REMOVED lines=9> */
[--C-:B0-----:R-:W-:Y:S01]  /*3c40*/  FFMA.FTZ R33, R45, UR11, -R14.reuse ;  /* 0x0000000b2d217c23 */ /* 0x101fe2000801080e */
[--C-:B------:R-:W-:Y:S01]  /*3c50*/  FFMA.FTZ R45, R61, UR11, -R14.reuse ;  /* 0x0000000b3d2d7c23 */ /* 0x100fe2000801080e */
[--C-:B------:R-:W-:Y:S01]  /*3c60*/  FFMA.FTZ R57, R77, UR11, -R14.reuse ;  /* 0x0000000b4d397c23 */ /* 0x100fe2000801080e */
[----:B------:R-:W-:Y:S01]  /*3c70*/  FMNMX.FTZ R6, R42, R15, !PT ;  /* 0x0000000f2a067209 */ /* 0x000fe20007810000 */
[--C-:B------:R-:W-:Y:S01]  /*3c80*/  FFMA.FTZ R61, R81, UR11, -R14.reuse ;  /* 0x0000000b513d7c23 */ /* 0x100fe2000801080e */
[----:B------:R-:W-:Y:S01]  /*3c90*/  FFMA.FTZ R69, R85, UR11, -R14 ;  /* 0x0000000b55457c23 */ /* 0x000fe2000801080e */
[----:B------:R-:W-:Y:S01]  /*3ca0*/  MUFU.EX2 R20, R20 ;  /* 0x0000001400147308 */ /* 0x000fe20000000800 */
[----:B------:R-:W-:-:S04]  /*3cb0*/  FMNMX.FTZ R15, R43, R6, !PT ;  /* 0x000000062b0f7209 */ /* 0x000fc80007810000 */
[----:B------:R-:W-:-:S03]  /*3cc0*/  FMNMX.FTZ R6, R46, R15, !PT ;  /* 0x0000000f2e067209 */ /* 0x000fc60007810000 */
[----:B------:R-:W0:Y:S01]  /*3cd0*/  MUFU.EX2 R21, R21 ;  /* 0x0000001500157308 */ /* 0x000e220000000800 */
[----:B------:R-:W-:-:S04]  /*3ce0*/  FMNMX.FTZ R15, R47, R6, !PT ;  /* 0x000000062f0f7209 */ /* 0x000fc80007810000 */
[----:B------:R-:W-:-:S03]  /*3cf0*/  FMNMX.FTZ R6, R50, R15, !PT ;  /* 0x0000000f32067209 */ /* 0x000fc60007810000 */
[----:B------:R-:W1:Y:S01]  /*3d00*/  MUFU.EX2 R22, R22 ;  /* 0x0000001600167308 */ /* 0x000e620000000800 */
[----:B------:R-:W-:Y:S01]  /*3d10*/  FMNMX.FTZ R15, R51, R6, !PT ;  /* 0x00000006330f7209 */ /* 0x000fe20007810000 */
[--C-:B------:R-:W-:Y:S01]  /*3d20*/  FFMA.FTZ R6, R44, UR11, -R14.reuse ;  /* 0x0000000b2c067c23 */ /* 0x100fe2000801080e */
[----:B------:R-:W-:Y:S02]  /*3d30*/  FFMA.FTZ R44, R68, UR11, -R14 ;  /* 0x0000000b442c7c23 */ /* 0x000fe4000801080e */
[----:B------:R-:W-:-:S03]  /*3d40*/  FMNMX.FTZ R16, R54, R15, !PT ;  /* 0x0000000f36107209 */ /* 0x000fc60007810000 */
[----:B------:R-:W2:Y:S01]  /*3d50*/  MUFU.EX2 R23, R23 ;  /* 0x0000001700177308 */ /* 0x000ea20000000800 */
[----:B------:R-:W-:-:S04]  /*3d60*/  FMNMX.FTZ R15, R55, R16, !PT ;  /* 0x00000010370f7209 */ /* 0x000fc80007810000 */
[----:B------:R-:W-:-:S03]  /*3d70*/  FMNMX.FTZ R16, R58, R15, !PT ;  /* 0x0000000f3a107209 */ /* 0x000fc60007810000 */
[----:B------:R-:W-:Y:S01]  /*3d80*/  MUFU.EX2 R24, R24 ;  /* 0x0000001800187308 */ /* 0x000fe20000000800 */
[----:B------:R-:W-:Y:S01]  /*3d90*/  FMNMX.FTZ R15, R59, R16, !PT ;  /* 0x000000103b0f7209 */ /* 0x000fe20007810000 */
[----:B------:R-:W-:-:S03]  /*3da0*/  FFMA.FTZ R16, R48, UR11, -R14 ;  /* 0x0000000b30107c23 */ /* 0x000fc6000801080e */
[----:B------:R-:W-:-:S03]  /*3db0*/  FMNMX.FTZ R32, R62, R15, !PT ;  /* 0x0000000f3e207209 */ /* 0x000fc60007810000 */
[----:B------:R-:W-:Y:S01]  /*3dc0*/  MUFU.EX2 R26, R26 ;  /* 0x0000001a001a7308 */ /* 0x000fe20000000800 */
[----:B------:R-:W-:-:S04]  /*3dd0*/  FMNMX.FTZ R15, R63, R32, !PT ;  /* 0x000000203f0f7209 */ /* 0x000fc80007810000 */
[----:B------:R-:W-:-:S03]  /*3de0*/  FMNMX.FTZ R32, R66, R15, !PT ;  /* 0x0000000f42207209 */ /* 0x000fc60007810000 */
[----:B------:R-:W-:Y:S01]  /*3df0*/  MUFU.EX2 R25, R25 ;  /* 0x0000001900197308 */ /* 0x000fe20000000800 */
[----:B------:R-:W-:Y:S01]  /*3e00*/  FMNMX.FTZ R15, R67, R32, !PT ;  /* 0x00000020430f7209 */ /* 0x000fe20007810000 */
[--C-:B------:R-:W-:Y:S01]  /*3e10*/  FFMA.FTZ R32, R52, UR11, -R14.reuse ;  /* 0x0000000b34207c23 */ /* 0x100fe2000801080e */
[----:B------:R-:W-:Y:S02]  /*3e20*/  FFMA.FTZ R52, R80, UR11, -R14 ;  /* 0x0000000b50347c23 */ /* 0x000fe4000801080e */
        /* <DEDUP_REMOVED lines=13> */
[----:B------:R-:W-:-:S04]  /*3f00*/  FMNMX.FTZ R15, R83, R40, !PT ;  /* 0x00000028530f7209 */ /* 0x000fc80007810000 */
[----:B------:R-:W-:-:S03]  /*3f10*/  FMNMX.FTZ R40, R86, R15, !PT ;  /* 0x0000000f56287209 */ /* 0x000fc60007810000 */
[----:B------:R-:W-:Y:S01]  /*3f20*/  MUFU.EX2 R16, R16 ;  /* 0x0000001000107308 */ /* 0x000fe20000000800 */
[----:B------:R-:W-:Y:S01]  /*3f30*/  FMNMX.FTZ R15, R87, R40, !PT ;  /* 0x00000028570f7209 */ /* 0x000fe20007810000 */
[----:B------:R-:W-:-:S04]  /*3f40*/  FFMA.FTZ R40, R64, UR11, -R14 ;  /* 0x0000000b40287c23 */ /* 0x000fc8000801080e */
[----:B------:R-:W3:Y:S02]  /*3f50*/  SHFL.BFLY PT, R48, R15, 0x2, 0x1f ;  /* 0x0c401f000f307f89 */ /* 0x000ee400000e0000 */
[----:B------:R-:W-:Y:S08]  /*3f60*/  MUFU.EX2 R37, R37 ;  /* 0x0000002500257308 */ /* 0x000ff00000000800 */
[----:B------:R-:W-:Y:S08]  /*3f70*/  MUFU.EX2 R32, R32 ;  /* 0x0000002000207308 */ /* 0x000ff00000000800 */
[----:B------:R-:W-:Y:S01]  /*3f80*/  MUFU.EX2 R5, R5 ;  /* 0x0000000500057308 */ /* 0x000fe20000000800 */
[----:B---3--:R-:W-:Y:S01]  /*3f90*/  FMNMX.FTZ R60, R15, R48, !PT ;  /* 0x000000300f3c7209 */ /* 0x008fe20007810000 */
[----:B------:R-:W-:-:S06]  /*3fa0*/  FFMA.FTZ R48, R76, UR11, -R14 ;  /* 0x0000000b4c307c23 */ /* 0x000fcc000801080e */
[----:B------:R-:W-:Y:S01]  /*3fb0*/  MUFU.EX2 R36, R36 ;  /* 0x0000002400247308 */ /* 0x000fe20000000800 */
[----:B------:R-:W3:Y:S07]  /*3fc0*/  SHFL.BFLY PT, R15, R60, 0x1, 0x1f ;  /* 0x0c201f003c0f7f89 */ /* 0x000eee00000e0000 */
[----:B------:R-:W-:Y:S08]  /*3fd0*/  MUFU.EX2 R41, R41 ;  /* 0x0000002900297308 */ /* 0x000ff00000000800 */
[----:B------:R-:W-:Y:S08]  /*3fe0*/  MUFU.EX2 R4, R4 ;  /* 0x0000000400047308 */ /* 0x000ff00000000800 */
[----:B------:R-:W-:Y:S01]  /*3ff0*/  MUFU.EX2 R45, R45 ;  /* 0x0000002d002d7308 */ /* 0x000fe20000000800 */
[----:B---3--:R-:W-:Y:S01]  /*4000*/  FMNMX.FTZ R15, R60, R15, !PT ;  /* 0x0000000f3c0f7209 */ /* 0x008fe20007810000 */
[----:B------:R-:W-:-:S03]  /*4010*/  FFMA.FTZ R60, R84, UR11, -R14 ;  /* 0x0000000b543c7c23 */ /* 0x000fc6000801080e */
[C---:B------:R-:W-:Y:S01]  /*4020*/  FSETP.NEU.FTZ.AND P1, PT, R15.reuse, -INF , PT ;  /* 0xff8000000f00780b */ /* 0x040fe20003f3d000 */
[----:B------:R-:W-:Y:S02]  /*4030*/  FMUL.FTZ R64, R15, UR11 ;  /* 0x0000000b0f407c20 */ /* 0x000fe40008410000 */
[----:B------:R-:W-:Y:S03]  /*4040*/  MUFU.EX2 R40, R40 ;  /* 0x0000002800287308 */ /* 0x000fe60000000800 */
[----:B------:R-:W-:Y:S02]  /*4050*/  FSEL R14, R64, RZ, P1 ;  /* 0x000000ff400e7208 */ /* 0x000fe40000800000 */
[----:B------:R-:W-:-:S03]  /*4060*/  PLOP3.LUT P1, PT, PT, PT, UP0, 0x40, 0x0 ;  /* 0x000000000000781c */ /* 0x000fc60003f2e808 */
        /* <DEDUP_REMOVED lines=15> */
[----:B0-----:R-:W-:Y:S01]  /*4160*/  FADD.FTZ R55, R20, R21 ;  /* 0x0000001514377221 */ /* 0x001fe20000010000 */
[----:B------:R1:W0:Y:S01]  /*4170*/  MUFU.EX2 R73, R68 ;  /* 0x0000004400497308 */ /* 0x0002220000000800 */
[----:B------:R-:W-:Y:S01]  /*4180*/  F2FP.F16.F32.PACK_AB R20, R21, R20 ;  /* 0x000000141514723e */ /* 0x000fe200000000ff */
[--C-:B------:R-:W-:Y:S01]  /*4190*/  FFMA.FTZ R27, R35, UR11, -R14.reuse ;  /* 0x0000000b231b7c23 */ /* 0x100fe2000801080e */
[--C-:B------:R-:W-:Y:S01]  /*41a0*/  FFMA.FTZ R31, R38, UR11, -R14.reuse ;  /* 0x0000000b261f7c23 */ /* 0x100fe2000801080e */
[--C-:B------:R-:W-:Y:S01]  /*41b0*/  FFMA.FTZ R35, R58, UR11, -R14.reuse ;  /* 0x0000000b3a237c23 */ /* 0x100fe2000801080e */
[--C-:B------:R-:W-:Y:S01]  /*41c0*/  FFMA.FTZ R58, R63, UR11, -R14.reuse ;  /* 0x0000000b3f3a7c23 */ /* 0x100fe2000801080e */
[--C-:B------:R-:W-:Y:S01]  /*41d0*/  FFMA.FTZ R38, R42, UR11, -R14.reuse ;  /* 0x0000000b2a267c23 */ /* 0x100fe2000801080e */
[--C-:B------:R-:W-:Y:S01]  /*41e0*/  FFMA.FTZ R42, R59, UR11, -R14.reuse ;  /* 0x0000000b3b2a7c23 */ /* 0x100fe2000801080e */
[----:B------:R-:W3:Y:S01]  /*41f0*/  MUFU.EX2 R30, R30 ;  /* 0x0000001e001e7308 */ /* 0x000ee20000000800 */
[----:B-1----:R-:W-:Y:S01]  /*4200*/  FADD.FTZ R68, R22, R55 ;  /* 0x0000003716447221 */ /* 0x002fe20000010000 */
[C---:B--2---:R-:W-:Y:S01]  /*4210*/  F2FP.F16.F32.PACK_AB R22, R23.reuse, R22 ;  /* 0x000000161716723e */ /* 0x044fe200000000ff */
[--C-:B------:R-:W-:Y:S01]  /*4220*/  FFMA.FTZ R62, R62, UR11, -R14.reuse ;  /* 0x0000000b3e3e7c23 */ /* 0x100fe2000801080e */
[----:B------:R-:W-:Y:S01]  /*4230*/  FFMA.FTZ R70, R70, UR11, -R14 ;  /* 0x0000000b46467c23 */ /* 0x000fe2000801080e */
[----:B------:R-:W-:Y:S01]  /*4240*/  FADD.FTZ R55, R23, R68 ;  /* 0x0000004417377221 */ /* 0x000fe20000010000 */
[--C-:B------:R-:W-:Y:S01]  /*4250*/  FFMA.FTZ R71, R71, UR11, -R14.reuse ;  /* 0x0000000b47477c23 */ /* 0x100fe2000801080e */
[--C-:B------:R-:W-:Y:S01]  /*4260*/  FFMA.FTZ R74, R74, UR11, -R14.reuse ;  /* 0x0000000b4a4a7c23 */ /* 0x100fe2000801080e */
[----:B------:R-:W1:Y:S01]  /*4270*/  MUFU.EX2 R77, R72 ;  /* 0x00000048004d7308 */ /* 0x000e620000000800 */
[----:B0-----:R-:W-:Y:S01]  /*4280*/  FADD.FTZ R21, R64, R73 ;  /* 0x0000004940157221 */ /* 0x001fe20000010000 */
[--C-:B------:R-:W-:Y:S01]  /*4290*/  FFMA.FTZ R75, R75, UR11, -R14.reuse ;  /* 0x0000000b4b4b7c23 */ /* 0x100fe2000801080e */
[--C-:B------:R-:W-:Y:S01]  /*42a0*/  FFMA.FTZ R78, R78, UR11, -R14.reuse ;  /* 0x0000000b4e4e7c23 */ /* 0x100fe2000801080e */
[--C-:B------:R-:W-:Y:S01]  /*42b0*/  FFMA.FTZ R79, R79, UR11, -R14.reuse ;  /* 0x0000000b4f4f7c23 */ /* 0x100fe2000801080e */
[--C-:B------:R-:W-:Y:S01]  /*42c0*/  FFMA.FTZ R82, R82, UR11, -R14.reuse ;  /* 0x0000000b52527c23 */ /* 0x100fe2000801080e */
[--C-:B------:R-:W-:Y:S01]  /*42d0*/  FFMA.FTZ R83, R83, UR11, -R14.reuse ;  /* 0x0000000b53537c23 */ /* 0x100fe2000801080e */
[--C-:B------:R-:W-:Y:S01]  /*42e0*/  FFMA.FTZ R86, R86, UR11, -R14.reuse ;  /* 0x0000000b56567c23 */ /* 0x100fe2000801080e */
[----:B------:R-:W0:Y:S01]  /*42f0*/  MUFU.EX2 R12, R12 ;  /* 0x0000000c000c7308 */ /* 0x000e220000000800 */
[----:B---3--:R-:W-:Y:S01]  /*4300*/  FADD.FTZ R68, R30, R21 ;  /* 0x000000151e447221 */ /* 0x008fe20000010000 */
[----:B------:R-:W-:Y:S01]  /*4310*/  F2FP.F16.F32.PACK_AB R21, R73, R64 ;  /* 0x000000404915723e */ /* 0x000fe200000000ff */
[----:B------:R-:W-:Y:S01]  /*4320*/  FADD.FTZ R64, R24, R55 ;  /* 0x0000003718407221 */ /* 0x000fe20000010000 */
[----:B------:R-:W-:Y:S01]  /*4330*/  F2FP.F16.F32.PACK_AB R24, R13, R24 ;  /* 0x000000180d18723e */ /* 0x000fe200000000ff */
[----:B------:R-:W-:-:S02]  /*4340*/  FFMA.FTZ R55, R66, UR11, -R14 ;  /* 0x0000000b42377c23 */ /* 0x000fc4000801080e */
[----:B------:R-:W-:Y:S01]  /*4350*/  FADD.FTZ R63, R13, R64 ;  /* 0x000000400d3f7221 */ /* 0x000fe20000010000 */
[----:B------:R-:W2:Y:S01]  /*4360*/  MUFU.EX2 R27, R27 ;  /* 0x0000001b001b7308 */ /* 0x000ea20000000800 */
[C---:B-1----:R-:W-:Y:S01]  /*4370*/  F2FP.F16.F32.PACK_AB R23, R77.reuse, R30 ;  /* 0x0000001e4d17723e */ /* 0x042fe200000000ff */
[----:B------:R-:W-:Y:S01]  /*4380*/  FADD.FTZ R59, R77, R68 ;  /* 0x000000444d3b7221 */ /* 0x000fe20000010000 */
[----:B------:R-:W-:Y:S01]  /*4390*/  FADD.FTZ R30, R26, R63 ;  /* 0x0000003f1a1e7221 */ /* 0x000fe20000010000 */
[C---:B------:R-:W-:Y:S02]  /*43a0*/  F2FP.F16.F32.PACK_AB R26, R25.reuse, R26 ;  /* 0x0000001a191a723e */ /* 0x040fe400000000ff */
[----:B------:R1:W-:Y:S01]  /*43b0*/  STSM.16.M88.4 [R2+0x21800], R20 ;  /* 0x0218001402007844 */ /* 0x0003e20000000200 */
[----:B------:R-:W-:Y:S01]  /*43c0*/  FADD.FTZ R63, R25, R30 ;  /* 0x0000001e193f7221 */ /* 0x000fe20000010000 */
[----:B------:R-:W3:Y:S01]  /*43d0*/  MUFU.EX2 R31, R31 ;  /* 0x0000001f001f7308 */ /* 0x000ee20000000800 */
[----:B0-----:R-:W-:-:S02]  /*43e0*/  FADD.FTZ R30, R12, R59 ;  /* 0x0000003b0c1e7221 */ /* 0x001fc40000010000 */
[----:B------:R-:W-:Y:S01]  /*43f0*/  FADD.FTZ R64, R28, R63 ;  /* 0x0000003f1c407221 */ /* 0x000fe20000010000 */
[----:B------:R-:W-:-:S03]  /*4400*/  F2FP.F16.F32.PACK_AB R28, R29, R28 ;  /* 0x0000001c1d1c723e */ /* 0x000fc600000000ff */
[----:B------:R-:W-:Y:S01]  /*4410*/  FADD.FTZ R63, R29, R64 ;  /* 0x000000401d3f7221 */ /* 0x000fe20000010000 */
[----:B------:R-:W0:Y:S01]  /*4420*/  MUFU.EX2 R34, R34 ;  /* 0x0000002200227308 */ /* 0x000e220000000800 */
[----:B--2---:R-:W-:Y:S01]  /*4430*/  FADD.FTZ R30, R27, R30 ;  /* 0x0000001e1b1e7221 */ /* 0x004fe20000010000 */
[----:B-1----:R-:W-:-:S06]  /*4440*/  F2FP.F16.F32.PACK_AB R20, R37, R16 ;  /* 0x000000102514723e */ /* 0x002fcc00000000ff */
[----:B------:R-:W1:Y:S01]  /*4450*/  MUFU.EX2 R38, R38 ;  /* 0x0000002600267308 */ /* 0x000e620000000800 */
[----:B---3--:R-:W-:Y:S01]  /*4460*/  FADD.FTZ R59, R31, R30 ;  /* 0x0000001e1f3b7221 */ /* 0x008fe20000010000 */
[----:B------:R-:W-:-:S04]  /*4470*/  FADD.FTZ R30, R6, R63 ;  /* 0x0000003f061e7221 */ /* 0x000fc80000010000 */
[----:B------:R-:W-:Y:S02]  /*4480*/  FADD.FTZ R63, R33, R30 ;  /* 0x0000001e213f7221 */ /* 0x000fe40000010000 */
[----:B------:R-:W2:Y:S01]  /*4490*/  MUFU.EX2 R39, R39 ;  /* 0x0000002700277308 */ /* 0x000ea20000000800 */
[----:B0-----:R-:W-:Y:S01]  /*44a0*/  FADD.FTZ R59, R34, R59 ;  /* 0x0000003b223b7221 */ /* 0x001fe20000010000 */
[----:B------:R-:W-:-:S04]  /*44b0*/  FADD.FTZ R64, R16, R63 ;  /* 0x0000003f10407221 */ /* 0x000fc80000010000 */
[----:B------:R-:W-:Y:S01]  /*44c0*/  FADD.FTZ R25, R37, R64 ;  /* 0x0000004025197221 */ /* 0x000fe20000010000 */
[----:B------:R-:W-:Y:S01]  /*44d0*/  IMAD R37, R3, 0x2, R2 ;  /* 0x0000000203257824 */ /* 0x000fe200078e0202 */
[----:B------:R-:W0:Y:S01]  /*44e0*/  MUFU.EX2 R43, R43 ;  /* 0x0000002b002b7308 */ /* 0x000e220000000800 */
[----:B-1----:R-:W-:Y:S01]  /*44f0*/  FADD.FTZ R30, R38, R59 ;  /* 0x0000003b261e7221 */ /* 0x002fe20000010000 */
[----:B------:R-:W-:Y:S01]  /*4500*/  FADD.FTZ R22, R32, R25 ;  /* 0x0000001920167221 */ /* 0x000fe20000010000 */
[----:B------:R-:W-:Y:S02]  /*4510*/  F2FP.F16.F32.PACK_AB R25, R27, R12 ;  /* 0x0000000c1b19723e */ /* 0x000fe400000000ff */
[----:B------:R-:W-:Y:S02]  /*4520*/  F2FP.F16.F32.PACK_AB R27, R34, R31 ;  /* 0x0000001f221b723e */ /* 0x000fe400000000ff */
[----:B------:R-:W-:Y:S01]  /*4530*/  F2FP.F16.F32.PACK_AB R34, R45, R4 ;  /* 0x000000042d22723e */ /* 0x000fe200000000ff */
[----:B------:R-:W1:Y:S01]  /*4540*/  MUFU.EX2 R46, R46 ;  /* 0x0000002e002e7308 */ /* 0x000e620000000800 */
[C---:B--2---:R-:W-:Y:S01]  /*4550*/  FADD.FTZ R30, R39.reuse, R30 ;  /* 0x0000001e271e7221 */ /* 0x044fe20000010000 */
[----:B------:R-:W-:Y:S01]  /*4560*/  F2FP.F16.F32.PACK_AB R29, R39, R38 ;  /* 0x00000026271d723e */ /* 0x000fe200000000ff */
[----:B------:R-:W-:Y:S01]  /*4570*/  VIADD R38, R2, 0x21800 ;  /* 0x0002180002267836 */ /* 0x000fe20000000000 */
[----:B------:R2:W-:Y:S01]  /*4580*/  STSM.16.M88.4 [R37+0x21800], R24 ;  /* 0x0218001825007844 */ /* 0x0005e20000000200 */
[----:B------:R-:W-:-:S03]  /*4590*/  IMAD R39, R7, 0x2, R2 ;  /* 0x0000000207277824 */ /* 0x000fc600078e0202 */
[----:B------:R-:W3:Y:S01]  /*45a0*/  MUFU.EX2 R47, R47 ;  /* 0x0000002f002f7308 */ /* 0x000ee20000000800 */
[----:B0-----:R-:W-:Y:S01]  /*45b0*/  FADD.FTZ R13, R43, R30 ;  /* 0x0000001e2b0d7221 */ /* 0x001fe20000010000 */
[----:B------:R-:W-:-:S06]  /*45c0*/  F2FP.F16.F32.PACK_AB R30, R33, R6 ;  /* 0x00000006211e723e */ /* 0x000fcc00000000ff */
[----:B------:R-:W0:Y:S01]  /*45d0*/  MUFU.EX2 R50, R50 ;  /* 0x0000003200327308 */ /* 0x000e220000000800 */
[C---:B-1----:R-:W-:Y:S01]  /*45e0*/  FADD.FTZ R6, R46.reuse, R13 ;  /* 0x0000000d2e067221 */ /* 0x042fe20000010000 */
[C---:B------:R-:W-:Y:S01]  /*45f0*/  FADD.FTZ R13, R5.reuse, R22 ;  /* 0x00000016050d7221 */ /* 0x040fe20000010000 */
[----:B------:R-:W-:Y:S02]  /*4600*/  F2FP.F16.F32.PACK_AB R22, R5, R32 ;  /* 0x000000200516723e */ /* 0x000fe400000000ff */
[----:B------:R-:W-:Y:S01]  /*4610*/  F2FP.F16.F32.PACK_AB R31, R46, R43 ;  /* 0x0000002b2e1f723e */ /* 0x000fe200000000ff */
[----:B------:R-:W-:Y:S01]  /*4620*/  FADD.FTZ R12, R36, R13 ;  /* 0x0000000d240c7221 */ /* 0x000fe20000010000 */
[----:B------:R-:W-:Y:S01]  /*4630*/  F2FP.F16.F32.PACK_AB R32, R41, R36 ;  /* 0x000000242920723e */ /* 0x000fe200000000ff */
[----:B------:R-:W1:Y:S01]  /*4640*/  MUFU.EX2 R51, R51 ;  /* 0x0000003300337308 */ /* 0x000e620000000800 */
[----:B---3--:R-:W-:Y:S01]  /*4650*/  FADD.FTZ R5, R47, R6 ;  /* 0x000000062f057221 */ /* 0x008fe20000010000 */
[----:B------:R-:W-:Y:S01]  /*4660*/  FADD.FTZ R13, R41, R12 ;  /* 0x0000000c290d7221 */ /* 0x000fe20000010000 */
[----:B------:R-:W-:Y:S01]  /*4670*/  STSM.16.M88.4 [R39+0x21800], R28 ;  /* 0x0218001c27007844 */ /* 0x000fe20000000200 */
[----:B--2---:R-:W-:-:S02]  /*4680*/  F2FP.F16.F32.PACK_AB R24, R49, R40 ;  /* 0x000000283118723e */ /* 0x004fc400000000ff */
[----:B------:R-:W-:Y:S02]  /*4690*/  FADD.FTZ R12, R4, R13 ;  /* 0x0000000d040c7221 */ /* 0x000fe40000010000 */
[----:B------:R-:W2:Y:S01]  /*46a0*/  MUFU.EX2 R54, R54 ;  /* 0x0000003600367308 */ /* 0x000ea20000000800 */
[C---:B0-----:R-:W-:Y:S01]  /*46b0*/  FADD.FTZ R6, R50.reuse, R5 ;  /* 0x0000000532067221 */ /* 0x041fe20000010000 */
[----:B------:R-:W-:-:S06]  /*46c0*/  F2FP.F16.F32.PACK_AB R21, R50, R47 ;  /* 0x0000002f3215723e */ /* 0x000fcc00000000ff */
[----:B------:R-:W0:Y:S01]  /*46d0*/  MUFU.EX2 R35, R35 ;  /* 0x0000002300237308 */ /* 0x000e220000000800 */
[----:B-1----:R-:W-:-:S07]  /*46e0*/  FADD.FTZ R5, R51, R6 ;  /* 0x0000000633057221 */ /* 0x002fce0000010000 */
[----:B------:R-:W1:Y:S01]  /*46f0*/  MUFU.EX2 R42, R42 ;  /* 0x0000002a002a7308 */ /* 0x000e620000000800 */
[C---:B--2---:R-:W-:Y:S01]  /*4700*/  FADD.FTZ R6, R54.reuse, R5 ;  /* 0x0000000536067221 */ /* 0x044fe20000010000 */
[----:B------:R-:W-:-:S06]  /*4710*/  F2FP.F16.F32.PACK_AB R23, R54, R51 ;  /* 0x000000333617723e */ /* 0x000fcc00000000ff */
[----:B------:R2:W3:Y:S01]  /*4720*/  MUFU.EX2 R19, R62 ;  /* 0x0000003e00137308 */ /* 0x0004e20000000800 */
[----:B0-----:R-:W-:Y:S01]  /*4730*/  FADD.FTZ R5, R35, R6 ;  /* 0x0000000623057221 */ /* 0x001fe20000010000 */
[----:B------:R-:W-:Y:S02]  /*4740*/  IMAD R6, R3, 0x2, R38 ;  /* 0x0000000203067824 */ /* 0x000fe400078e0226 */
[----:B------:R-:W-:-:S04]  /*4750*/  FADD.FTZ R3, R45, R12 ;  /* 0x0000000c2d037221 */ /* 0x000fc80000010000 */
[----:B------:R-:W-:Y:S01]  /*4760*/  FADD.FTZ R16, R40, R3 ;  /* 0x0000000328107221 */ /* 0x000fe20000010000 */
[----:B------:R-:W0:Y:S01]  /*4770*/  MUFU.EX2 R58, R58 ;  /* 0x0000003a003a7308 */ /* 0x000e220000000800 */
[--C-:B--2---:R-:W-:Y:S01]  /*4780*/  FFMA.FTZ R62, R67, UR11, -R14.reuse ;  /* 0x0000000b433e7c23 */ /* 0x104fe2000801080e */
[C---:B-1----:R-:W-:Y:S01]  /*4790*/  FADD.FTZ R12, R42.reuse, R5 ;  /* 0x000000052a0c7221 */ /* 0x042fe20000010000 */
[----:B------:R-:W-:Y:S01]  /*47a0*/  FFMA.FTZ R14, R87, UR11, -R14 ;  /* 0x0000000b570e7c23 */ /* 0x000fe2000801080e */
[----:B------:R-:W-:Y:S02]  /*47b0*/  IMAD R5, R7, 0x2, R6 ;  /* 0x0000000207057824 */ /* 0x000fe400078e0206 */
[----:B------:R-:W-:Y:S01]  /*47c0*/  FADD.FTZ R13, R49, R16 ;  /* 0x00000010310d7221 */ /* 0x000fe20000010000 */
[----:B------:R-:W-:Y:S01]  /*47d0*/  F2FP.F16.F32.PACK_AB R33, R42, R35 ;  /* 0x000000232a21723e */ /* 0x000fe200000000ff */
[----:B------:R-:W-:Y:S01]  /*47e0*/  IMAD R7, R7, 0x2, R38 ;  /* 0x0000000207077824 */ /* 0x000fe200078e0226 */
[----:B------:R-:W1:Y:S01]  /*47f0*/  MUFU.EX2 R55, R55 ;  /* 0x0000003700377308 */ /* 0x000e620000000800 */
[----:B---3--:R-:W-:Y:S01]  /*4800*/  FADD.FTZ R3, R19, R12 ;  /* 0x0000000c13037221 */ /* 0x008fe20000010000 */
[----:B------:R2:W-:Y:S06]  /*4810*/  STSM.16.M88.4 [R5], R20 ;  /* 0x0000001405007844 */ /* 0x0005ec0000000200 */
[----:B------:R-:W3:Y:S01]  /*4820*/  MUFU.EX2 R62, R62 ;  /* 0x0000003e003e7308 */ /* 0x000ee20000000800 */
[C---:B0-----:R-:W-:Y:S01]  /*4830*/  FADD.FTZ R12, R58.reuse, R3 ;  /* 0x000000033a0c7221 */ /* 0x041fe20000010000 */
[----:B------:R-:W-:-:S05]  /*4840*/  F2FP.F16.F32.PACK_AB R35, R58, R19 ;  /* 0x000000133a23723e */ /* 0x000fca00000000ff */
[----:B------:R0:W-:Y:S01]  /*4850*/  STSM.16.M88.4 [R2+0x27800], R32 ;  /* 0x0278002002007844 */ /* 0x0001e20000000200 */
[----:B------:R-:W4:Y:S01]  /*4860*/  MUFU.EX2 R70, R70 ;  /* 0x0000004600467308 */ /* 0x000f220000000800 */
[----:B-1----:R-:W-:-:S07]  /*4870*/  FADD.FTZ R3, R55, R12 ;  /* 0x0000000c37037221 */ /* 0x002fce0000010000 */
[----:B------:R-:W1:Y:S01]  /*4880*/  MUFU.EX2 R71, R71 ;  /* 0x0000004700477308 */ /* 0x000e620000000800 */
[C---:B---3--:R-:W-:Y:S01]  /*4890*/  FADD.FTZ R3, R62.reuse, R3 ;  /* 0x000000033e037221 */ /* 0x048fe20000010000 */
[----:B------:R-:W-:-:S06]  /*48a0*/  F2FP.F16.F32.PACK_AB R25, R62, R55 ;  /* 0x000000373e19723e */ /* 0x000fcc00000000ff */
[----:B------:R-:W3:Y:S01]  /*48b0*/  MUFU.EX2 R74, R74 ;  /* 0x0000004a004a7308 */ /* 0x000ee20000000800 */
[----:B----4-:R-:W-:-:S07]  /*48c0*/  FADD.FTZ R4, R70, R3 ;  /* 0x0000000346047221 */ /* 0x010fce0000010000 */
[----:B------:R-:W4:Y:S01]  /*48d0*/  MUFU.EX2 R44, R44 ;  /* 0x0000002c002c7308 */ /* 0x000f220000000800 */
[C---:B-1----:R-:W-:Y:S01]  /*48e0*/  FADD.FTZ R3, R71.reuse, R4 ;  /* 0x0000000447037221 */ /* 0x042fe20000010000 */
[----:B------:R-:W-:-:S06]  /*48f0*/  F2FP.F16.F32.PACK_AB R27, R71, R70 ;  /* 0x00000046471b723e */ /* 0x000fcc00000000ff */
[----:B------:R-:W1:Y:S01]  /*4900*/  MUFU.EX2 R53, R53 ;  /* 0x0000003500357308 */ /* 0x000e620000000800 */
[----:B---3--:R-:W-:-:S07]  /*4910*/  FADD.FTZ R4, R74, R3 ;  /* 0x000000034a047221 */ /* 0x008fce0000010000 */
[----:B------:R-:W3:Y:S01]  /*4920*/  MUFU.EX2 R56, R56 ;  /* 0x0000003800387308 */ /* 0x000ee20000000800 */
[----:B----4-:R-:W-:-:S07]  /*4930*/  FADD.FTZ R16, R44, R13 ;  /* 0x0000000d2c107221 */ /* 0x010fce0000010000 */
[----:B------:R-:W2:Y:S01]  /*4940*/  MUFU.EX2 R65, R65 ;  /* 0x0000004100417308 */ /* 0x000ea20000000800 */
[C---:B-1----:R-:W-:Y:S01]  /*4950*/  F2FP.F16.F32.PACK_AB R26, R53.reuse, R44 ;  /* 0x0000002c351a723e */ /* 0x042fe200000000ff */
[----:B------:R-:W-:-:S04]  /*4960*/  FADD.FTZ R13, R53, R16 ;  /* 0x00000010350d7221 */ /* 0x000fc80000010000 */
[----:B------:R0:W-:Y:S02]  /*4970*/  STSM.16.M88.4 [R37+0x27800], R24 ;  /* 0x0278001825007844 */ /* 0x0001e40000000200 */
[----:B------:R-:W-:Y:S01]  /*4980*/  MUFU.EX2 R48, R48 ;  /* 0x0000003000307308 */ /* 0x000fe20000000800 */
[----:B---3--:R-:W-:-:S07]  /*4990*/  FADD.FTZ R12, R56, R13 ;  /* 0x0000000d380c7221 */ /* 0x008fce0000010000 */
[----:B------:R-:W1:Y:S01]  /*49a0*/  MUFU.EX2 R57, R57 ;  /* 0x0000003900397308 */ /* 0x000e620000000800 */
[C---:B--2---:R-:W-:Y:S01]  /*49b0*/  F2FP.F16.F32.PACK_AB R20, R65.reuse, R56 ;  /* 0x000000384114723e */ /* 0x044fe200000000ff */
[----:B------:R-:W-:-:S06]  /*49c0*/  FADD.FTZ R13, R65, R12 ;  /* 0x0000000c410d7221 */ /* 0x000fcc0000010000 */
[----:B------:R-:W2:Y:S08]  /*49d0*/  MUFU.EX2 R75, R75 ;  /* 0x0000004b004b7308 */ /* 0x000eb00000000800 */
[----:B------:R-:W-:Y:S01]  /*49e0*/  MUFU.EX2 R78, R78 ;  /* 0x0000004e004e7308 */ /* 0x000fe20000000800 */
[----:B-1----:R-:W-:Y:S01]  /*49f0*/  F2FP.F16.F32.PACK_AB R22, R57, R48 ;  /* 0x000000303916723e */ /* 0x002fe200000000ff */
[----:B------:R-:W-:-:S04]  /*4a00*/  FADD.FTZ R48, R48, R13 ;  /* 0x0000000d30307221 */ /* 0x000fc80000010000 */
[----:B------:R-:W-:Y:S02]  /*4a10*/  FADD.FTZ R57, R57, R48 ;  /* 0x0000003039397221 */ /* 0x000fe40000010000 */
[----:B------:R-:W1:Y:S01]  /*4a20*/  MUFU.EX2 R79, R79 ;  /* 0x0000004f004f7308 */ /* 0x000e620000000800 */
[C---:B--2---:R-:W-:Y:S01]  /*4a30*/  F2FP.F16.F32.PACK_AB R21, R75.reuse, R74 ;  /* 0x0000004a4b15723e */ /* 0x044fe200000000ff */
[----:B------:R-:W-:-:S06]  /*4a40*/  FADD.FTZ R19, R75, R4 ;  /* 0x000000044b137221 */ /* 0x000fcc0000010000 */
[----:B------:R-:W-:Y:S08]  /*4a50*/  MUFU.EX2 R52, R52 ;  /* 0x0000003400347308 */ /* 0x000ff00000000800 */
[----:B------:R-:W2:Y:S01]  /*4a60*/  MUFU.EX2 R61, R61 ;  /* 0x0000003d003d7308 */ /* 0x000ea20000000800 */
[----:B-1----:R-:W-:Y:S01]  /*4a70*/  F2FP.F16.F32.PACK_AB R23, R79, R78 ;  /* 0x0000004e4f17723e */ /* 0x002fe200000000ff */
[----:B------:R-:W-:-:S04]  /*4a80*/  FADD.FTZ R78, R78, R19 ;  /* 0x000000134e4e7221 */ /* 0x000fc80000010000 */
[----:B------:R0:W-:Y:S01]  /*4a90*/  STSM.16.M88.4 [R39+0x27800], R20 ;  /* 0x0278001427007844 */ /* 0x0001e20000000200 */
[----:B------:R-:W-:Y:S01]  /*4aa0*/  FADD.FTZ R79, R79, R78 ;  /* 0x0000004e4f4f7221 */ /* 0x000fe20000010000 */
[----:B------:R-:W1:Y:S08]  /*4ab0*/  MUFU.EX2 R60, R60 ;  /* 0x0000003c003c7308 */ /* 0x000e700000000800 */
[----:B------:R-:W3:Y:S01]  /*4ac0*/  MUFU.EX2 R69, R69 ;  /* 0x0000004500457308 */ /* 0x000ee20000000800 */
[----:B--2---:R-:W-:Y:S01]  /*4ad0*/  F2FP.F16.F32.PACK_AB R28, R61, R52 ;  /* 0x000000343d1c723e */ /* 0x004fe200000000ff */
[----:B------:R-:W-:-:S04]  /*4ae0*/  FADD.FTZ R52, R52, R57 ;  /* 0x0000003934347221 */ /* 0x000fc80000010000 */
[----:B------:R-:W-:Y:S02]  /*4af0*/  FADD.FTZ R61, R61, R52 ;  /* 0x000000343d3d7221 */ /* 0x000fe40000010000 */
[----:B------:R-:W-:Y:S02]  /*4b00*/  MUFU.EX2 R82, R82 ;  /* 0x0000005200527308 */ /* 0x000fe40000000800 */
[----:B-1----:R-:W-:-:S06]  /*4b10*/  FADD.FTZ R4, R60, R61 ;  /* 0x0000003d3c047221 */ /* 0x002fcc0000010000 */
[----:B------:R-:W1:Y:S01]  /*4b20*/  MUFU.EX2 R83, R83 ;  /* 0x0000005300537308 */ /* 0x000e620000000800 */
[C---:B---3--:R-:W-:Y:S01]  /*4b30*/  F2FP.F16.F32.PACK_AB R30, R69.reuse, R60 ;  /* 0x0000003c451e723e */ /* 0x048fe200000000ff */
[----:B------:R-:W-:-:S06]  /*4b40*/  FADD.FTZ R4, R69, R4 ;  /* 0x0000000445047221 */ /* 0x000fcc0000010000 */
[----:B------:R-:W-:Y:S08]  /*4b50*/  MUFU.EX2 R86, R86 ;  /* 0x0000005600567308 */ /* 0x000ff00000000800 */
[----:B------:R2:W3:Y:S01]  /*4b60*/  MUFU.EX2 R3, R14 ;  /* 0x0000000e00037308 */ /* 0x0004e20000000800 */
[----:B-1----:R-:W-:Y:S01]  /*4b70*/  F2FP.F16.F32.PACK_AB R29, R83, R82 ;  /* 0x00000052531d723e */ /* 0x002fe200000000ff */
[----:B------:R-:W-:-:S04]  /*4b80*/  FADD.FTZ R82, R82, R79 ;  /* 0x0000004f52527221 */ /* 0x000fc80000010000 */
[----:B------:R-:W-:Y:S01]  /*4b90*/  FADD.FTZ R83, R83, R82 ;  /* 0x0000005253537221 */ /* 0x000fe20000010000 */
[----:B--2---:R-:W-:Y:S01]  /*4ba0*/  VIADD R14, R18, 0xfffffffe ;  /* 0xfffffffe120e7836 */ /* 0x004fe20000000000 */
[----:B---3--:R-:W-:Y:S02]  /*4bb0*/  F2FP.F16.F32.PACK_AB R31, R3, R86 ;  /* 0x00000056031f723e */ /* 0x008fe400000000ff */
[----:B------:R-:W-:-:S03]  /*4bc0*/  FADD.FTZ R86, R86, R83 ;  /* 0x0000005356567221 */ /* 0x000fc60000010000 */
[----:B------:R0:W-:Y:S01]  /*4bd0*/  STSM.16.M88.4 [R5+0x6000], R28 ;  /* 0x0060001c05007844 */ /* 0x0001e20000000200 */
[----:B------:R-:W-:Y:S01]  /*4be0*/  FADD.FTZ R3, R3, R86 ;  /* 0x0000005603037221 */ /* 0x000fe20000010000 */
[----:B------:R1:W-:Y:S06]  /*4bf0*/  MEMBAR.ALL.CTA ;  /* 0x0000000000007992 */ /* 0x0003ec0000008000 */
[----:B-1----:R-:W1:Y:S02]  /*4c00*/  FENCE.VIEW.ASYNC.S ;  /* 0x00000000000073c6 */ /* 0x002e640000000000 */
[----:B-1----:R-:W-:Y:S01]  /*4c10*/  NOP ;  /* 0x0000000000007918 */ /* 0x002fe20000000000 */
[----:B------:R-:W-:Y:S05]  /*4c20*/  @P1 BRA `(.L_x_865) ;  /* 0x00000000004c1947 */ /* 0x000fea0003800000 */
[----:B------:R-:W-:Y:S01]  /*4c30*/  ISETP.LT.AND P1, PT, RZ, UR40, PT ;  /* 0x00000028ff007c0c */ /* 0x000fe2000bf21270 */
[----:B------:R-:W-:-:S12]  /*4c40*/  UIADD3 UR10, UR40, -0x1, URZ ;  /* 0xffffffff280a7890 */ /* 0x000fd8000fffe03f */
[----:B------:R-:W-:Y:S05]  /*4c50*/  @P1 BRA `(.L_x_866) ;  /* 0x0000000000201947 */ /* 0x000fea0003800000 */
[----:B------:R-:W-:Y:S01]  /*4c60*/  ULDC UR14, c[0x0][0x9e4] ;  /* 0x00027900000e7ab9 */ /* 0x000fe20000000800 */
[----:B------:R-:W-:Y:S02]  /*4c70*/  UIADD3 UR10, -UR40, URZ, URZ ;  /* 0x0000003f280a7290 */ /* 0x000fe4000fffe13f */
[----:B------:R-:W-:-:S11]  /*4c80*/  UISETP.NE.AND UP0, UPT, UR14, 0x1, UPT ;  /* 0x000000010e00788c */ /* 0x000fd6000bf05270 */
[----:B------:R-:W-:Y:S02]  /*4c90*/  @UP0 ULDC.64 UR18, c[0x0][0x9e8] ;  /* 0x00027a0000120ab9 */ /* 0x000fe40000000a00 */
[----:B------:R-:W-:-:S04]  /*4ca0*/  UIMAD.WIDE.U32 UR4, UR10, UR18, URZ ;  /* 0x000000120a0472a5 */ /* 0x000fc8000f8e003f */
[----:B------:R-:W-:-:S04]  /*4cb0*/  @UP0 USHF.R.U32.HI UR10, URZ, UR19, UR5 ;  /* 0x000000133f0a0299 */ /* 0x000fc80008011605 */
[----:B------:R-:W-:Y:S01]  /*4cc0*/  ULOP3.LUT UR10, URZ, UR10, URZ, 0x33, !UPT ;  /* 0x0000000a3f0a7292 */ /* 0x000fe2000f8e333f */
[----:B------:R-:W-:Y:S11]  /*4cd0*/  BRA `(.L_x_867) ;  /* 0x0000000000147947 */ /* 0x000ff60003800000 */
.L_x_866:
[----:B------:R-:W-:Y:S02]  /*4ce0*/  ULDC UR14, c[0x0][0x9e4] ;  /* 0x00027900000e7ab9 */ /* 0x000fe40000000800 */
[----:B------:R-:W-:-:S11]  /*4cf0*/  UISETP.NE.AND UP0, UPT, UR14, 0x1, UPT ;  /* 0x000000010e00788c */ /* 0x000fd6000bf05270 */
[----:B------:R-:W-:Y:S02]  /*4d00*/  @UP0 ULDC.64 UR18, c[0x0][0x9e8] ;  /* 0x00027a0000120ab9 */ /* 0x000fe40000000a00 */
[----:B------:R-:W-:-:S04]  /*4d10*/  UIMAD.WIDE.U32 UR4, UR10, UR18, URZ ;  /* 0x000000120a0472a5 */ /* 0x000fc8000f8e003f */
[----:B------:R-:W-:-:S12]  /*4d20*/  @UP0 USHF.R.U32.HI UR10, URZ, UR19, UR5 ;  /* 0x000000133f0a0299 */ /* 0x000fd80008011605 */
.L_x_867:
[----:B------:R-:W-:-:S04]  /*4d30*/  UIMAD UR10, UR10, UR14, UR14 ;  /* 0x0000000e0a0a72a4 */ /* 0x000fc8000f8e020e */
[----:B------:R-:W-:-:S04]  /*4d40*/  UISETP.LT.AND UP0, UPT, UR6, UR10, UPT ;  /* 0x0000000a0600728c */ /* 0x000fc8000bf01270 */
[----:B------:R-:W-:-:S12]  /*4d50*/  USEL UR6, UR6, UR10, UP0 ;  /* 0x0000000a06067287 */ /* 0x000fd80008000000 */
.L_x_865:
[----:B------:R-:W-:Y:S01]  /*4d60*/  R2UR UR5, R146 ;  /* 0x00000000920572ca */ /* 0x000fe200000e0000 */
[----:B------:R-:W-:Y:S01]  /*4d70*/  USHF.R.S32.HI UR4, URZ, 0x1f, UR6 ;  /* 0x0000001f3f047899 */ /* 0x000fe20008011406 */
[----:B------:R-:W-:Y:S02]  /*4d80*/  CS2R R134, SRZ ;  /* 0x0000000000867805 */ /* 0x000fe4000001ff00 */
[----:B------:R-:W-:Y:S02]  /*4d90*/  CS2R R132, SRZ ;  /* 0x0000000000847805 */ /* 0x000fe4000001ff00 */
[----:B------:R-:W-:Y:S01]  /*4da0*/  CS2R R130, SRZ ;  /* 0x0000000000827805 */ /* 0x000fe2000001ff00 */
[----:B------:R-:W-:Y:S01]  /*4db0*/  ULEA.HI UR4, UR4, UR6, URZ, 0x7 ;  /* 0x0000000604047291 */ /* 0x000fe2000f8f383f */
[----:B------:R-:W-:Y:S02]  /*4dc0*/  CS2R R128, SRZ ;  /* 0x0000000000807805 */ /* 0x000fe4000001ff00 */
[----:B------:R-:W-:-:S02]  /*4dd0*/  CS2R R126, SRZ ;  /* 0x00000000007e7805 */ /* 0x000fc4000001ff00 */
[----:B------:R-:W-:Y:S01]  /*4de0*/  CS2R R124, SRZ ;  /* 0x00000000007c7805 */ /* 0x000fe2000001ff00 */
[----:B------:R-:W-:Y:S01]  /*4df0*/  USHF.R.S32.HI UR4, URZ, 0x7, UR4 ;  /* 0x000000073f047899 */ /* 0x000fe20008011404 */
[----:B------:R-:W-:Y:S02]  /*4e00*/  CS2R R122, SRZ ;  /* 0x00000000007a7805 */ /* 0x000fe4000001ff00 */
[----:B------:R-:W-:Y:S02]  /*4e10*/  CS2R R120, SRZ ;  /* 0x0000000000787805 */ /* 0x000fe4000001ff00 */
[----:B------:R-:W-:Y:S01]  /*4e20*/  CS2R R118, SRZ ;  /* 0x0000000000767805 */ /* 0x000fe2000001ff00 */
[----:B------:R-:W-:Y:S01]  /*4e30*/  UISETP.LT.AND UP0, UPT, UR5, UR4, UPT ;  /* 0x000000040500728c */ /* 0x000fe2000bf01270 */
[----:B------:R-:W-:Y:S02]  /*4e40*/  CS2R R116, SRZ ;  /* 0x0000000000747805 */ /* 0x000fe4000001ff00 */
[----:B------:R-:W-:-:S02]  /*4e50*/  CS2R R114, SRZ ;  /* 0x0000000000727805 */ /* 0x000fc4000001ff00 */
[----:B------:R-:W-:Y:S01]  /*4e60*/  CS2R R112, SRZ ;  /* 0x0000000000707805 */ /* 0x000fe2000001ff00 */
[----:B------:R-:W-:Y:S01]  /*4e70*/  USEL UR32, UR5, UR4, !UP0 ;  /* 0x0000000405207287 */ /* 0x000fe2000c000000 */
[----:B------:R-:W-:Y:S02]  /*4e80*/  CS2R R110, SRZ ;  /* 0x00000000006e7805 */ /* 0x000fe4000001ff00 */
[----:B------:R-:W-:Y:S01]  /*4e90*/  CS2R R108, SRZ ;  /* 0x00000000006c7805 */ /* 0x000fe2000001ff00 */
[----:B------:R-:W-:Y:S01]  /*4ea0*/  UMOV UR4, URZ ;  /* 0x0000003f00047c82 */ /* 0x000fe20008000000 */
[----:B------:R-:W-:Y:S01]  /*4eb0*/  UMOV UR5, URZ ;  /* 0x0000003f00057c82 */ /* 0x000fe20008000000 */
[----:B------:R-:W-:Y:S02]  /*4ec0*/  CS2R R106, SRZ ;  /* 0x00000000006a7805 */ /* 0x000fe4000001ff00 */
[----:B------:R-:W-:Y:S02]  /*4ed0*/  ISETP.GE.AND P1, PT, R14, UR32, PT ;  /* 0x000000200e007c0c */ /* 0x000fe4000bf26270 */
        /* <DEDUP_REMOVED lines=9> */
[----:B------:R-:W-:Y:S06]  /*4f70*/  @!P1 BRA `(.L_x_868) ;  /* 0x0000003000b09947 */ /* 0x000fec0003800000 */
[----:B------:R-:W-:Y:S01]  /*4f80*/  IMAD.MOV.U32 R12, RZ, RZ, R15 ;  /* 0x000000ffff0c7224 */ /* 0x000fe200078e000f */
[----:B------:R-:W-:Y:S01]  /*4f90*/  UMOV UR41, URZ ;  /* 0x0000003f00297c82 */ /* 0x000fe20008000000 */
[----:B------:R-:W-:Y:S01]  /*4fa0*/  IMAD.MOV.U32 R13, RZ, RZ, R0 ;  /* 0x000000ffff0d7224 */ /* 0x000fe200078e0000 */
[----:B------:R-:W-:Y:S01]  /*4fb0*/  UMOV UR6, URZ ;  /* 0x0000003f00067c82 */ /* 0x000fe20008000000 */
[----:B------:R-:W-:Y:S01]  /*4fc0*/  IMAD.MOV.U32 R135, RZ, RZ, RZ ;  /* 0x000000ffff877224 */ /* 0x000fe200078e00ff */
[----:B------:R-:W-:Y:S01]  /*4fd0*/  ULDC UR33, c[0x0][0x9e4] ;  /* 0x0002790000217ab9 */ /* 0x000fe20000000800 */
[----:B------:R-:W-:Y:S01]  /*4fe0*/  ULDC UR35, c[0x0][0x2f0] ;  /* 0x0000bc0000237ab9 */ /* 0x000fe20000000800 */
[----:B------:R-:W-:Y:S01]  /*4ff0*/  ULDC UR34, c[0x0][0x988] ;  /* 0x0002620000227ab9 */ /* 0x000fe20000000800 */
[----:B------:R-:W-:-:S05]  /*5000*/  ULDC UR40, c[0x0][0x9e0] ;  /* 0x0002780000287ab9 */ /* 0x000fca0000000800 */
.L_x_887:
[----:B------:R-:W-:Y:S01]  /*5010*/  ISETP.NE.AND P2, PT, RZ, UR60, PT ;  /* 0x0000003cff007c0c */ /* 0x000fe2000bf45270 */
[----:B------:R-:W-:-:S04]  /*5020*/  UISETP.NE.AND UP0, UPT, UR6, 0x1, UPT ;  /* 0x000000010600788c */ /* 0x000fc8000bf05270 */
[----:B------:R-:W-:-:S04]  /*5030*/  USEL UR5, URZ, 0x1, UP0 ;  /* 0x000000013f057887 */ /* 0x000fc80008000000 */
[----:B------:R-:W-:-:S04]  /*5040*/  ULOP3.LUT UR5, UR41, UR5, URZ, 0x3c, !UPT ;  /* 0x0000000529057292 */ /* 0x000fc8000f8e3c3f */
[----:B------:R-:W-:Y:S08]  /*5050*/  @P2 BRA `(.L_x_869) ;  /* 0x0000000000382947 */ /* 0x000ff00003800000 */
[----:B------:R-:W-:Y:S05]  /*5060*/  @!P0 BRA `(.L_x_870) ;  /* 0x0000000000048947 */ /* 0x000fea0003800000 */
[----:B------:R-:W-:Y:S01]  /*5070*/  BPT.TRAP 0x1 ;  /* 0x000000040000795c */ /* 0x000fe20000300000 */
.L_x_870:
[----:B------:R-:W-:Y:S01]  /*5080*/  UIADD3 UR4, UR6, 0x1, URZ ;  /* 0x0000000106047890 */ /* 0x000fe2000fffe03f */
[----:B------:R-:W-:-:S03]  /*5090*/  IMAD.U32 R0, RZ, RZ, UR5 ;  /* 0x00000005ff007e24 */ /* 0x000fc6000f8e00ff */
[----:B------:R-:W-:Y:S02]  /*50a0*/  UISETP.NE.AND UP0, UPT, UR4, 0x2, UPT ;  /* 0x000000020400788c */ /* 0x000fe4000bf05270 */
[----:B------:R-:W-:Y:S02]  /*50b0*/  SHF.L.U32 R0, R0, 0x1f, RZ ;  /* 0x0000001f00007819 */ /* 0x000fe400000006ff */
[----:B------:R-:W-:-:S04]  /*50c0*/  USEL UR4, UR4, URZ, UP0 ;  /* 0x0000003f04047287 */ /* 0x000fc80008000000 */
[----:B------:R-:W-:-:S09]  /*50d0*/  ULEA UR4, UR4, UR38, 0x3 ;  /* 0x0000002604047291 */ /* 0x000fd2000f8e183f */
[----:B------:R1:W2:Y:S01]  /*50e0*/  SYNCS.PHASECHK.TRANS64.TRYWAIT P1, [UR4+0x2d830], R0 ;  /* 0x02d83000ff0075a7 */ /* 0x0002a20008020144 */
[----:B------:R-:W-:Y:S05]  /*50f0*/  @!P0 BRA `(.L_x_871) ;  /* 0x0000000000048947 */ /* 0x000fea0003800000 */
[----:B------:R-:W-:Y:S01]  /*5100*/  BPT.TRAP 0x1 ;  /* 0x000000040000795c */ /* 0x000fe20000300000 */
.L_x_871:
[----:B--2---:R-:W-:Y:S05]  /*5110*/  @P1 BRA `(.L_x_869) ;  /* 0x0000000000081947 */ /* 0x004fea0003800000 */
[----:B------:R-:W2:Y:S02]  /*5120*/  SYNCS.PHASECHK.TRANS64.TRYWAIT P1, [UR4+0x2d830], R0 ;  /* 0x02d83000ff0075a7 */ /* 0x000ea40008020144 */
[----:B--2---:R-:W-:Y:S05]  /*5130*/  @!P1 BRA `(.L_x_872) ;  /* 0x000000e800009947 */ /* 0x004fea0003800000 */
.L_x_869:
[----:B------:R-:W3:Y:S01]  /*5140*/  S2R R8, SR_TID.X ;  /* 0x0000000000087919 */ /* 0x000ee20000002100 */
[----:B------:R-:W-:Y:S01]  /*5150*/  UIADD3 UR4, UR6, 0x1, URZ ;  /* 0x0000000106047890 */ /* 0x000fe2000fffe03f */
[----:B------:R-:W-:Y:S01]  /*5160*/  R2UR UR28, R10 ;  /* 0x000000000a1c72ca */ /* 0x000fe200000e0000 */
[----:B------:R-:W-:Y:S01]  /*5170*/  UMOV UR31, 0x80000020 ;  /* 0x80000020001f7882 */ /* 0x000fe20000000000 */
[----:B------:R-:W-:Y:S01]  /*5180*/  R2UR UR29, R11 ;  /* 0x000000000b1d72ca */ /* 0x000fe200000e0000 */
[----:B------:R-:W-:Y:S01]  /*5190*/  UISETP.NE.AND UP0, UPT, UR4, 0x2, UPT ;  /* 0x000000020400788c */ /* 0x000fe2000bf05270 */
[----:B------:R-:W-:Y:S01]  /*51a0*/  UMOV UR11, 0x80000020 ;  /* 0x80000020000b7882 */ /* 0x000fe20000000000 */
[----:B------:R-:W-:Y:S02]  /*51b0*/  UMOV UR15, 0x80000020 ;  /* 0x80000020000f7882 */ /* 0x000fe40000000000 */
[----:B------:R-:W-:Y:S01]  /*51c0*/  USEL UR4, UR4, URZ, UP0 ;  /* 0x0000003f04047287 */ /* 0x000fe20008000000 */
[----:B------:R-:W-:Y:S01]  /*51d0*/  UMOV UR19, 0x80000020 ;  /* 0x8000002000137882 */ /* 0x000fe20000000000 */
[----:B------:R-:W-:-:S02]  /*51e0*/  UMOV UR23, 0x80000020 ;  /* 0x8000002000177882 */ /* 0x000fc40000000000 */
[----:B------:R-:W-:Y:S01]  /*51f0*/  UIMAD UR30, UR4, 0x600, UR7 ;  /* 0x00000600041e78a4 */ /* 0x000fe2000f8e0207 */
[----:B------:R-:W-:-:S03]  /*5200*/  UMOV UR27, 0x80000020 ;  /* 0x80000020001b7882 */ /* 0x000fc60000000000 */
[----:B------:R-:W-:Y:S02]  /*5210*/  UIADD3 UR10, UR30, 0x2, URZ ;  /* 0x000000021e0a7890 */ /* 0x000fe4000fffe03f */
[----:B------:R-:W-:Y:S02]  /*5220*/  UIADD3 UR14, UR30, 0x200, URZ ;  /* 0x000002001e0e7890 */ /* 0x000fe4000fffe03f */
[----:B------:R-:W-:Y:S02]  /*5230*/  UIADD3 UR18, UR30, 0x202, URZ ;  /* 0x000002021e127890 */ /* 0x000fe4000fffe03f */
[----:B------:R-:W-:Y:S02]  /*5240*/  UIADD3 UR22, UR30, 0x400, URZ ;  /* 0x000004001e167890 */ /* 0x000fe4000fffe03f */
[----:B------:R-:W-:Y:S01]  /*5250*/  UIADD3 UR26, UR30, 0x402, URZ ;  /* 0x000004021e1a7890 */ /* 0x000fe2000fffe03f */
[----:B---3--:R-:W-:-:S05]  /*5260*/  SHF.R.U32.HI R8, RZ, 0x7, R8 ;  /* 0x00000007ff087819 */ /* 0x008fca0000011608 */
[----:B-12---:R-:W-:-:S05]  /*5270*/  VIADD R0, R8, 0x8 ;  /* 0x0000000808007836 */ /* 0x006fca0000000000 */
[----:B------:R1:W-:Y:S06]  /*5280*/  BAR.SYNC.DEFER_BLOCKING R0, 0x100 ;  /* 0x000400000000751d */ /* 0x0003ec0000010000 */
[----:B0-----:R-:W-:-:S06]  /*5290*/  WARPGROUP.ARRIVE ;  /* 0x00000000000079c5 */ /* 0x001fcc0000000000 */
        /* <DEDUP_REMOVED lines=17> */
[----:B-1----:R-:W-:Y:S05]  /*53b0*/  @P2 BRA `(.L_x_873) ;  /* 0x00000000002c2947 */ /* 0x002fea0003800000 */
[----:B------:R-:W-:Y:S05]  /*53c0*/  @!P0 BRA `(.L_x_874) ;  /* 0x0000000000048947 */ /* 0x000fea0003800000 */
[----:B------:R-:W-:Y:S01]  /*53d0*/  BPT.TRAP 0x1 ;  /* 0x000000040000795c */ /* 0x000fe20000300000 */
.L_x_874:
[----:B------:R-:W-:Y:S01]  /*53e0*/  ULEA UR10, UR6, UR38, 0x3 ;  /* 0x00000026060a7291 */ /* 0x000fe2000f8e183f */
[----:B------:R-:W-:-:S05]  /*53f0*/  IMAD.U32 R0, RZ, RZ, UR41 ;  /* 0x00000029ff007e24 */ /* 0x000fca000f8e00ff */
[----:B------:R-:W-:-:S04]  /*5400*/  SHF.L.U32 R0, R0, 0x1f, RZ ;  /* 0x0000001f00007819 */ /* 0x000fc800000006ff */
[----:B------:R0:W1:Y:S01]  /*5410*/  SYNCS.PHASECHK.TRANS64.TRYWAIT P1, [UR10+0x2d850], R0 ;  /* 0x02d85000ff0075a7 */ /* 0x000062000802014a */
[----:B------:R-:W-:Y:S05]  /*5420*/  @!P0 BRA `(.L_x_875) ;  /* 0x0000000000048947 */ /* 0x000fea0003800000 */
[----:B------:R-:W-:Y:S01]  /*5430*/  BPT.TRAP 0x1 ;  /* 0x000000040000795c */ /* 0x000fe20000300000 */
.L_x_875:
[----:B-1----:R-:W-:Y:S05]  /*5440*/  @P1 BRA `(.L_x_873) ;  /* 0x0000000000081947 */ /* 0x002fea0003800000 */
[----:B------:R-:W1:Y:S02]  /*5450*/  SYNCS.PHASECHK.TRANS64.TRYWAIT P1, [UR10+0x2d850], R0 ;  /* 0x02d85000ff0075a7 */ /* 0x000e64000802014a */
[----:B-1----:R-:W-:Y:S05]  /*5460*/  @!P1 BRA `(.L_x_876) ;  /* 0x000000e4004c9947 */ /* 0x002fea0003800000 */
.L_x_873:
[----:B------:R-:W-:Y:S01]  /*5470*/  UIADD3 UR10, UR38, 0x400, URZ ;  /* 0x00000400260a7890 */ /* 0x000fe2000fffe03f */
[----:B------:R-:W-:Y:S01]  /*5480*/  R2UR UR14, R144 ;  /* 0x00000000900e72ca */ /* 0x000fe200000e0000 */
[----:B------:R-:W-:Y:S01]  /*5490*/  WARPGROUP.ARRIVE ;  /* 0x00000000000079c5 */ /* 0x000fe20000000000 */
[----:B------:R-:W-:Y:S01]  /*54a0*/  UMOV UR29, 0x40000040 ;  /* 0x40000040001d7882 */ /* 0x000fe20000000000 */
[----:B------:R-:W-:-:S04]  /*54b0*/  USHF.R.U32.HI UR10, URZ, 0x4, UR10 ;  /* 0x000000043f0a7899 */ /* 0x000fc8000801160a */
[----:B-1----:R-:W1:Y:S01]  /*54c0*/  S2R R15, SR_TID.X ;  /* 0x00000000000f7919 */ /* 0x002e620000002100 */
[----:B------:R-:W-:Y:S01]  /*54d0*/  UMOV UR31, 0x80000020 ;  /* 0x80000020001f7882 */ /* 0x000fe20000000000 */
[----:B------:R-:W-:-:S04]  /*54e0*/  ULOP3.LUT UR10, UR10, 0x3fff, URZ, 0xc0, !UPT ;  /* 0x00003fff0a0a7892 */ /* 0x000fc8000f8ec03f */
[----:B------:R-:W-:Y:S02]  /*54f0*/  ULOP3.LUT UR11, UR10, 0x2000000, URZ, 0xfc, !UPT ;  /* 0x020000000a0b7892 */ /* 0x000fe4000f8efc3f */
[----:B------:R-:W-:Y:S02]  /*5500*/  ULOP3.LUT UR10, UR14, 0x10000, URZ, 0xfc, !UPT ;  /* 0x000100000e0a7892 */ /* 0x000fe4000f8efc3f */
[----:B------:R-:W-:-:S05]  /*5510*/  UIMAD UR11, UR6, 0x600, UR11 ;  /* 0x00000600060b78a4 */ /* 0x000fca000f8e020b */
[----:B------:R-:W-:Y:S02]  /*5520*/  UMOV UR28, UR10 ;  /* 0x0000000a001c7c82 */ /* 0x000fe40008000000 */
[----:B------:R-:W-:Y:S02]  /*5530*/  UMOV UR30, UR11 ;  /* 0x0000000b001e7c82 */ /* 0x000fe40008000000 */
[----:B------:R-:W-:Y:S01]  /*5540*/  HGMMA.64x96x16.F32 R88, gdesc[UR28].tnspB, R88, gsb0 ;  /* 0x416000001c5879f0 */ /* 0x000fe20008000858 */
[----:B------:R-:W-:Y:S02]  /*5550*/  UIADD3 UR28, UR10, 0x2, URZ ;  /* 0x000000020a1c7890 */ /* 0x000fe4000fffe03f */
[----:B------:R-:W-:Y:S01]  /*5560*/  UIADD3 UR30, UR11, 0x40, URZ ;  /* 0x000000400b1e7890 */ /* 0x000fe2000fffe03f */
[----:B------:R-:W-:Y:S01]  /*5570*/  UMOV UR29, 0x40000040 ;  /* 0x40000040001d7882 */ /* 0x000fe20000000000 */
[----:B------:R-:W-:Y:S01]  /*5580*/  UMOV UR31, 0x80000020 ;  /* 0x80000020001f7882 */ /* 0x000fe20000000000 */
[----:B-1----:R-:W-:-:S02]  /*5590*/  SHF.R.U32.HI R8, RZ, 0x7, R15 ;  /* 0x00000007ff087819 */ /* 0x002fc4000001160f */
        /* <DEDUP_REMOVED lines=52> */
.L_x_877:
[----:B------:R-:W-:Y:S01]  /*58e0*/  R2UR UR10, R143 ;  /* 0x000000008f0a72ca */ /* 0x000fe200000e0000 */
[----:B------:R-:W1:Y:S01]  /*58f0*/  S2UR UR18, SR_CgaCtaId ;  /* 0x00000000001279c3 */ /* 0x000e620000008800 */
[----:B------:R-:W-:Y:S01]  /*5900*/  IMAD.MOV.U32 R15, RZ, RZ, R139 ;  /* 0x000000ffff0f7224 */ /* 0x000fe200078e008b */
[----:B------:R-:W-:Y:S01]  /*5910*/  UISETP.NE.AND UP0, UPT, UR39, URZ, UPT ;  /* 0x0000003f2700728c */ /* 0x000fe2000bf05270 */
[----:B------:R-:W-:-:S05]  /*5920*/  R2UR UR15, R145 ;  /* 0x00000000910f72ca */ /* 0x000fca00000e0000 */
[----:B------:R-:W2:Y:S04]  /*5930*/  LDC R8, c[0x0][0x288] ;  /* 0x0000a200ff087b82 */ /* 0x000ea80000000800 */
[----:B------:R-:W-:Y:S02]  /*5940*/  UISETP.NE.AND UP1, UPT, UR10, URZ, UPT ;  /* 0x0000003f0a00728c */ /* 0x000fe4000bf25270 */
[----:B------:R-:W-:-:S04]  /*5950*/  ULEA UR10, UR4, UR38, 0x3 ;  /* 0x00000026040a7291 */ /* 0x000fc8000f8e183f */
[----:B------:R-:W-:Y:S01]  /*5960*/  PLOP3.LUT P1, PT, PT, PT, UP1, 0x80, 0x0 ;  /* 0x000000000000781c */ /* 0x000fe20003f2f018 */
[----:B------:R-:W-:Y:S01]  /*5970*/  UIADD3 UR10, UR10, 0x2d840, URZ ;  /* 0x0002d8400a0a7890 */ /* 0x000fe2000fffe03f */
[----:B------:R-:W-:-:S03]  /*5980*/  PLOP3.LUT P2, PT, PT, PT, UP1, 0x80, 0x0 ;  /* 0x000000000000781c */ /* 0x000fc60003f4f018 */
[----:B------:R-:W-:Y:S01]  /*5990*/  @UP1 ULDC UR11, c[0x0][0x44c] ;  /* 0x00011300000b1ab9 */ /* 0x000fe20000000800 */
[----:B------:R-:W-:Y:S01]  /*59a0*/  @UP1 ULDC UR14, c[0x0][0x450] ;  /* 0x00011400000e1ab9 */ /* 0x000fe20000000800 */
[----:B-1----:R-:W-:-:S06]  /*59b0*/  UPRMT UR10, UR18, 0x654, UR10 ;  /* 0x00000654120a7896 */ /* 0x002fcc000800000a */
[----:B0-----:R-:W-:Y:S01]  /*59c0*/  @P1 IMAD.HI.U32 R0, R139, UR11, RZ ;  /* 0x0000000b8b001c27 */ /* 0x001fe2000f8e00ff */
[----:B------:R-:W-:Y:S02]  /*59d0*/  PLOP3.LUT P1, PT, PT, PT, UP0, 0x40, 0x0 ;  /* 0x000000000000781c */ /* 0x000fe40003f2e808 */
[----:B------:R-:W-:Y:S02]  /*59e0*/  SYNCS.ARRIVE.TRANS64.RED.A1T0 RZ, [UR10], RZ ;  /* 0x000000ffffff79a7 */ /* 0x000fe4000810040a */
[----:B------:R-:W-:Y:S01]  /*59f0*/  @P2 SHF.R.U32.HI R15, RZ, UR14, R0 ;  /* 0x0000000eff0f2c19 */ /* 0x000fe20008011600 */
[----:B------:R-:W-:-:S04]  /*5a00*/  IMAD.SHL.U32 R0, R14, 0x80, RZ ;  /* 0x000000800e007824 */ /* 0x000fc800078e00ff */
[----:B------:R-:W0:Y:S01]  /*5a10*/  SHFL.IDX PT, R22, R15, RZ, 0x1c1f ;  /* 0x001c1fff0f167589 */ /* 0x000e2200000e0000 */
[----:B------:R-:W-:-:S05]  /*5a20*/  IADD3 R16, -R0, 0x1, RZ ;  /* 0x0000000100107810 */ /* 0x000fca0007ffe1ff */
[----:B------:R-:W-:-:S04]  /*5a30*/  IMAD R16, R9, -0x2, R16 ;  /* 0xfffffffe09107824 */ /* 0x000fc800078e0210 */
[----:B------:R-:W-:-:S04]  /*5a40*/  IMAD R19, R17, UR35, R16 ;  /* 0x0000002311137c24 */ /* 0x000fc8000f8e0210 */
[----:B--2---:R-:W-:-:S04]  /*5a50*/  IMAD.IADD R19, R19, 0x1, -R8 ;  /* 0x0000000113137824 */ /* 0x004fc800078e0a08 */
[C---:B------:R-:W-:Y:S02]  /*5a60*/  VIADD R20, R19.reuse, UR40 ;  /* 0x0000002813147c36 */ /* 0x040fe40008000000 */
[----:B------:R-:W-:Y:S02]  /*5a70*/  VIADD R19, R19, UR15 ;  /* 0x0000000f13137c36 */ /* 0x000fe40008000000 */
[----:B0-----:R-:W-:Y:S02]  /*5a80*/  IMAD.IADD R18, R20, 0x1, R22 ;  /* 0x0000000114127824 */ /* 0x001fe400078e0216 */
[----:B------:R-:W-:Y:S01]  /*5a90*/  IMAD.IADD R16, R22, 0x1, R19 ;  /* 0x0000000116107824 */ /* 0x000fe200078e0213 */
[----:B------:R-:W-:Y:S06]  /*5aa0*/  @P1 BRA `(.L_x_878) ;  /* 0x00000000005c1947 */ /* 0x000fec0003800000 */
[----:B------:R-:W-:Y:S01]  /*5ab0*/  IMAD R21, R17, UR35, R22 ;  /* 0x0000002311157c24 */ /* 0x000fe2000f8e0216 */
[----:B------:R-:W-:Y:S03]  /*5ac0*/  BSSY B0, `(.L_x_879) ;  /* 0x0000011000007945 */ /* 0x000fe60003800000 */
[----:B------:R-:W-:-:S05]  /*5ad0*/  IMAD.IADD R21, R21, 0x1, -R8 ;  /* 0x0000000115157824 */ /* 0x000fca00078e0a08 */
[----:B------:R-:W-:-:S13]  /*5ae0*/  ISETP.GT.AND P1, PT, R21, -0x1, PT ;  /* 0xffffffff1500780c */ /* 0x000fda0003f24270 */
[----:B------:R-:W-:Y:S05]  /*5af0*/  @P1 BRA `(.L_x_880) ;  /* 0x0000000000201947 */ /* 0x000fea0003800000 */
[----:B------:R-:W-:Y:S01]  /*5b00*/  IMAD.U32 R136, RZ, RZ, UR33 ;  /* 0x00000021ff887e24 */ /* 0x000fe2000f8e00ff */
[----:B------:R-:W-:-:S04]  /*5b10*/  LOP3.LUT R21, RZ, R21, RZ, 0x33, !PT ;  /* 0x00000015ff157212 */ /* 0x000fc800078e33ff */
[----:B------:R-:W-:-:S13]  /*5b20*/  ISETP.NE.AND P1, PT, R136, 0x1, PT ;  /* 0x000000018800780c */ /* 0x000fda0003f25270 */
[----:B------:R-:W0:Y:S02]  /*5b30*/  @P1 LDC.64 R22, c[0x0][0x9e8] ;  /* 0x00027a00ff161b82 */ /* 0x000e240000000a00 */
[----:B0-----:R-:W-:-:S05]  /*5b40*/  @P1 IMAD.HI.U32 R22, R21, R22, RZ ;  /* 0x0000001615161227 */ /* 0x001fca00078e00ff */
[----:B------:R-:W-:-:S04]  /*5b50*/  @P1 SHF.R.U32.HI R21, RZ, R23, R22 ;  /* 0x00000017ff151219 */ /* 0x000fc80000011616 */
[----:B------:R-:W-:Y:S01]  /*5b60*/  LOP3.LUT R21, RZ, R21, RZ, 0x33, !PT ;  /* 0x00000015ff157212 */ /* 0x000fe200078e33ff */
[----:B------:R-:W-:Y:S06]  /*5b70*/  BRA `(.L_x_881) ;  /* 0x0000000000147947 */ /* 0x000fec0003800000 */
.L_x_880:
[----:B------:R-:W-:-:S05]  /*5b80*/  IMAD.U32 R136, RZ, RZ, UR33 ;  /* 0x00000021ff887e24 */ /* 0x000fca000f8e00ff */
[----:B------:R-:W-:-:S13]  /*5b90*/  ISETP.NE.AND P1, PT, R136, 0x1, PT ;  /* 0x000000018800780c */ /* 0x000fda0003f25270 */
[----:B------:R-:W0:Y:S02]  /*5ba0*/  @P1 LDC.64 R22, c[0x0][0x9e8] ;  /* 0x00027a00ff161b82 */ /* 0x000e240000000a00 */
[----:B0-----:R-:W-:-:S05]  /*5bb0*/  @P1 IMAD.HI.U32 R22, R21, R22, RZ ;  /* 0x0000001615161227 */ /* 0x001fca00078e00ff */
[----:B------:R-:W-:-:S07]  /*5bc0*/  @P1 SHF.R.U32.HI R21, RZ, R23, R22 ;  /* 0x00000017ff151219 */ /* 0x000fce0000011616 */
.L_x_881:
[----:B------:R-:W-:Y:S05]  /*5bd0*/  BSYNC B0 ;  /* 0x0000000000007941 */ /* 0x000fea0003800000 */
.L_x_879:
[----:B------:R-:W-:-:S04]  /*5be0*/  IMAD R22, R21, R136, -R0 ;  /* 0x0000008815167224 */ /* 0x000fc800078e0a00 */
[----:B------:R-:W-:-:S05]  /*5bf0*/  IMAD R21, R9, -0x2, R22 ;  /* 0xfffffffe09157824 */ /* 0x000fca00078e0216 */
[----:B------:R-:W-:Y:S02]  /*5c00*/  VIADDMNMX R18, R21, R136, R18, PT ;  /* 0x0000008815127246 */ /* 0x000fe40003800112 */
[----:B------:R-:W-:-:S07]  /*5c10*/  VIMNMX R16, R16, R21, !PT ;  /* 0x0000001510107248 */ /* 0x000fce0007fe0100 */
.L_x_878:
[----:B------:R-:W-:Y:S01]  /*5c20*/  ISETP.GT.AND P1, PT, R14, -0x1, PT ;  /* 0xffffffff0e00780c */ /* 0x000fe20003f24270 */
[----:B------:R-:W0:Y:S01]  /*5c30*/  SHFL.IDX PT, R15, R15, 0x1, 0x1c1f ;  /* 0x003c1f000f0f7f89 */ /* 0x000e2200000e0000 */
[----:B------:R-:W-:Y:S02]  /*5c40*/  UISETP.NE.AND UP0, UPT, UR39, URZ, UPT ;  /* 0x0000003f2700728c */ /* 0x000fe4000bf05270 */
[C---:B------:R-:W-:Y:S02]  /*5c50*/  ISETP.GT.AND P3, PT, R16.reuse, 0x8, P1 ;  /* 0x000000081000780c */ /* 0x040fe40000f64270 */
[----:B------:R-:W-:Y:S02]  /*5c60*/  ISETP.GT.AND P6, PT, R16, RZ, P1 ;  /* 0x000000ff1000720c */ /* 0x000fe40000fc4270 */
[----:B------:R-:W-:Y:S02]  /*5c70*/  ISETP.LT.OR P3, PT, R18, 0x9, P3 ;  /* 0x000000091200780c */ /* 0x000fe40001f61670 */
[----:B------:R-:W-:-:S02]  /*5c80*/  ISETP.GT.AND P2, PT, R16, 0x1, P1 ;  /* 0x000000011000780c */ /* 0x000fc40000f44270 */
[----:B------:R-:W-:Y:S02]  /*5c90*/  FSEL R28, R28, -INF , !P3 ;  /* 0xff8000001c1c7808 */ /* 0x000fe40005800000 */
[----:B------:R-:W-:Y:S02]  /*5ca0*/  ISETP.GT.AND P3, PT, R16, 0x19, P1 ;  /* 0x000000191000780c */ /* 0x000fe40000f64270 */
[C---:B------:R-:W-:Y:S02]  /*5cb0*/  ISETP.LT.OR P6, PT, R18.reuse, 0x1, P6 ;  /* 0x000000011200780c */ /* 0x040fe400037c1670 */
[C---:B------:R-:W-:Y:S02]  /*5cc0*/  ISETP.LT.OR P2, PT, R18.reuse, 0x2, P2 ;  /* 0x000000021200780c */ /* 0x040fe40001741670 */
[----:B------:R-:W-:Y:S02]  /*5cd0*/  ISETP.LT.OR P3, PT, R18, 0x1a, P3 ;  /* 0x0000001a1200780c */ /* 0x000fe40001f61670 */
[----:B------:R-:W-:-:S02]  /*5ce0*/  FSEL R24, R24, -INF , !P6 ;  /* 0xff80000018187808 */ /* 0x000fc40007000000 */
[----:B------:R-:W-:Y:S01]  /*5cf0*/  FSEL R25, R25, -INF , !P2 ;  /* 0xff80000019197808 */ /* 0x000fe20005000000 */
[----:B0-----:R-:W-:Y:S01]  /*5d00*/  IMAD.IADD R20, R20, 0x1, R15 ;  /* 0x0000000114147824 */ /* 0x001fe200078e020f */
[C---:B------:R-:W-:Y:S02]  /*5d10*/  ISETP.GT.AND P5, PT, R16.reuse, 0x9, P1 ;  /* 0x000000091000780c */ /* 0x040fe40000fa4270 */
[C---:B------:R-:W-:Y:S02]  /*5d20*/  ISETP.GT.AND P4, PT, R16.reuse, 0x10, P1 ;  /* 0x000000101000780c */ /* 0x040fe40000f84270 */
[C---:B------:R-:W-:Y:S02]  /*5d30*/  ISETP.GT.AND P6, PT, R16.reuse, 0x11, P1 ;  /* 0x000000111000780c */ /* 0x040fe40000fc4270 */
[----:B------:R-:W-:Y:S02]  /*5d40*/  ISETP.GT.AND P2, PT, R16, 0x18, P1 ;  /* 0x000000181000780c */ /* 0x000fe40000f44270 */
[----:B------:R-:W-:-:S02]  /*5d50*/  FSEL R37, R37, -INF , !P3 ;  /* 0xff80000025257808 */ /* 0x000fc40005800000 */
[----:B------:R-:W-:Y:S02]  /*5d60*/  ISETP.GT.AND P3, PT, R16, 0x30, P1 ;  /* 0x000000301000780c */ /* 0x000fe40000f64270 */
[C---:B------:R-:W-:Y:S02]  /*5d70*/  ISETP.LT.OR P5, PT, R18.reuse, 0xa, P5 ;  /* 0x0000000a1200780c */ /* 0x040fe40002fa1670 */
[C---:B------:R-:W-:Y:S02]  /*5d80*/  ISETP.LT.OR P4, PT, R18.reuse, 0x11, P4 ;  /* 0x000000111200780c */ /* 0x040fe40002781670 */
[C---:B------:R-:W-:Y:S02]  /*5d90*/  ISETP.LT.OR P6, PT, R18.reuse, 0x12, P6 ;  /* 0x000000121200780c */ /* 0x040fe400037c1670 */
[C---:B------:R-:W-:Y:S02]  /*5da0*/  ISETP.LT.OR P2, PT, R18.reuse, 0x19, P2 ;  /* 0x000000191200780c */ /* 0x040fe40001741670 */
[----:B------:R-:W-:-:S02]  /*5db0*/  ISETP.LT.OR P3, PT, R18, 0x31, P3 ;  /* 0x000000311200780c */ /* 0x000fc40001f61670 */
[----:B------:R-:W-:Y:S02]  /*5dc0*/  FSEL R29, R29, -INF , !P5 ;  /* 0xff8000001d1d7808 */ /* 0x000fe40006800000 */
[----:B------:R-:W-:Y:S02]  /*5dd0*/  FSEL R32, R32, -INF , !P4 ;  /* 0xff80000020207808 */ /* 0x000fe40006000000 */
[----:B------:R-:W-:Y:S02]  /*5de0*/  FSEL R33, R33, -INF , !P6 ;  /* 0xff80000021217808 */ /* 0x000fe40007000000 */
[----:B------:R-:W-:Y:S02]  /*5df0*/  FSEL R36, R36, -INF , !P2 ;  /* 0xff80000024247808 */ /* 0x000fe40005000000 */
[C---:B------:R-:W-:Y:S02]  /*5e00*/  ISETP.GT.AND P5, PT, R16.reuse, 0x20, P1 ;  /* 0x000000201000780c */ /* 0x040fe40000fa4270 */
[----:B------:R-:W-:-:S02]  /*5e10*/  ISETP.GT.AND P4, PT, R16, 0x21, P1 ;  /* 0x000000211000780c */ /* 0x000fc40000f84270 */
[C---:B------:R-:W-:Y:S02]  /*5e20*/  ISETP.GT.AND P6, PT, R16.reuse, 0x28, P1 ;  /* 0x000000281000780c */ /* 0x040fe40000fc4270 */
[----:B------:R-:W-:Y:S02]  /*5e30*/  ISETP.GT.AND P2, PT, R16, 0x29, P1 ;  /* 0x000000291000780c */ /* 0x000fe40000f44270 */
[----:B------:R-:W-:Y:S02]  /*5e40*/  FSEL R48, R48, -INF , !P3 ;  /* 0xff80000030307808 */ /* 0x000fe40005800000 */
[----:B------:R-:W-:Y:S02]  /*5e50*/  ISETP.GT.AND P3, PT, R16, 0x41, P1 ;  /* 0x000000411000780c */ /* 0x000fe40000f64270 */
[C---:B------:R-:W-:Y:S02]  /*5e60*/  ISETP.LT.OR P5, PT, R18.reuse, 0x21, P5 ;  /* 0x000000211200780c */ /* 0x040fe40002fa1670 */
[----:B------:R-:W-:-:S02]  /*5e70*/  ISETP.LT.OR P4, PT, R18, 0x22, P4 ;  /* 0x000000221200780c */ /* 0x000fc40002781670 */
[C---:B------:R-:W-:Y:S02]  /*5e80*/  ISETP.LT.OR P6, PT, R18.reuse, 0x29, P6 ;  /* 0x000000291200780c */ /* 0x040fe400037c1670 */
[C---:B------:R-:W-:Y:S02]  /*5e90*/  ISETP.LT.OR P2, PT, R18.reuse, 0x2a, P2 ;  /* 0x0000002a1200780c */ /* 0x040fe40001741670 */
[----:B------:R-:W-:Y:S02]  /*5ea0*/  ISETP.LT.OR P3, PT, R18, 0x42, P3 ;  /* 0x000000421200780c */ /* 0x000fe40001f61670 */
[----:B------:R-:W-:Y:S02]  /*5eb0*/  FSEL R40, R40, -INF , !P5 ;  /* 0xff80000028287808 */ /* 0x000fe40006800000 */
[----:B------:R-:W-:Y:S02]  /*5ec0*/  FSEL R41, R41, -INF , !P4 ;  /* 0xff80000029297808 */ /* 0x000fe40006000000 */
[----:B------:R-:W-:-:S02]  /*5ed0*/  FSEL R44, R44, -INF , !P6 ;  /* 0xff8000002c2c7808 */ /* 0x000fc40007000000 */
[----:B------:R-:W-:Y:S02]  /*5ee0*/  FSEL R45, R45, -INF , !P2 ;  /* 0xff8000002d2d7808 */ /* 0x000fe40005000000 */
        /* <DEDUP_REMOVED lines=35> */
[----:B------:R-:W-:Y:S02]  /*6120*/  PLOP3.LUT P3, PT, PT, PT, UP0, 0x40, 0x0 ;  /* 0x000000000000781c */ /* 0x000fe40003f6e808 */
[C---:B------:R-:W-:Y:S02]  /*6130*/  ISETP.LT.OR P5, PT, R18.reuse, 0x5a, P5 ;  /* 0x0000005a1200780c */ /* 0x040fe40002fa1670 */
[C---:B------:R-:W-:Y:S02]  /*6140*/  ISETP.LT.OR P4, PT, R18.reuse, 0x61, P4 ;  /* 0x000000611200780c */ /* 0x040fe40002781670 */
[C---:B------:R-:W-:Y:S02]  /*6150*/  ISETP.LT.OR P6, PT, R18.reuse, 0x62, P6 ;  /* 0x000000621200780c */ /* 0x040fe400037c1670 */
[----:B------:R-:W-:Y:S02]  /*6160*/  ISETP.LT.OR P2, PT, R18, 0x69, P2 ;  /* 0x000000691200780c */ /* 0x000fe40001741670 */
[----:B------:R-:W-:-:S02]  /*6170*/  FSEL R69, R69, -INF , !P5 ;  /* 0xff80000045457808 */ /* 0x000fc40006800000 */
[----:B------:R-:W-:Y:S02]  /*6180*/  FSEL R72, R72, -INF , !P4 ;  /* 0xff80000048487808 */ /* 0x000fe40006000000 */
[----:B------:R-:W-:Y:S02]  /*6190*/  FSEL R73, R73, -INF , !P6 ;  /* 0xff80000049497808 */ /* 0x000fe40007000000 */
[----:B------:R-:W-:Y:S02]  /*61a0*/  FSEL R76, R76, -INF , !P2 ;  /* 0xff8000004c4c7808 */ /* 0x000fe40005000000 */
[C---:B------:R-:W-:Y:S02]  /*61b0*/  ISETP.GT.AND P5, PT, R16.reuse, 0x70, P1 ;  /* 0x000000701000780c */ /* 0x040fe40000fa4270 */
[C---:B------:R-:W-:Y:S02]  /*61c0*/  ISETP.GT.AND P4, PT, R16.reuse, 0x71, P1 ;  /* 0x000000711000780c */ /* 0x040fe40000f84270 */
[----:B------:R-:W-:-:S02]  /*61d0*/  ISETP.GT.AND P6, PT, R16, 0x78, P1 ;  /* 0x000000781000780c */ /* 0x000fc40000fc4270 */
[----:B------:R-:W-:Y:S01]  /*61e0*/  ISETP.GT.AND P2, PT, R16, 0x79, P1 ;  /* 0x000000791000780c */ /* 0x000fe20000f44270 */
[----:B------:R-:W-:Y:S01]  /*61f0*/  IMAD.IADD R16, R19, 0x1, R15 ;  /* 0x0000000113107824 */ /* 0x000fe200078e020f */
[C---:B------:R-:W-:Y:S02]  /*6200*/  ISETP.LT.OR P5, PT, R18.reuse, 0x71, P5 ;  /* 0x000000711200780c */ /* 0x040fe40002fa1670 */
[C---:B------:R-:W-:Y:S02]  /*6210*/  ISETP.LT.OR P4, PT, R18.reuse, 0x72, P4 ;  /* 0x000000721200780c */ /* 0x040fe40002781670 */
[C---:B------:R-:W-:Y:S02]  /*6220*/  ISETP.LT.OR P6, PT, R18.reuse, 0x79, P6 ;  /* 0x000000791200780c */ /* 0x040fe400037c1670 */
[----:B------:R-:W-:Y:S02]  /*6230*/  ISETP.LT.OR P2, PT, R18, 0x7a, P2 ;  /* 0x0000007a1200780c */ /* 0x000fe40001741670 */
[----:B------:R-:W-:-:S02]  /*6240*/  FSEL R80, R80, -INF , !P5 ;  /* 0xff80000050507808 */ /* 0x000fc40006800000 */
[----:B------:R-:W-:Y:S02]  /*6250*/  FSEL R81, R81, -INF , !P4 ;  /* 0xff80000051517808 */ /* 0x000fe40006000000 */
[----:B------:R-:W-:Y:S02]  /*6260*/  FSEL R84, R84, -INF , !P6 ;  /* 0xff80000054547808 */ /* 0x000fe40007000000 */
[----:B------:R-:W-:Y:S01]  /*6270*/  FSEL R85, R85, -INF , !P2 ;  /* 0xff80000055557808 */ /* 0x000fe20005000000 */
        /* <DEDUP_REMOVED lines=14> */
.L_x_884:
[----:B------:R-:W-:-:S05]  /*6360*/  IMAD.U32 R21, RZ, RZ, UR33 ;  /* 0x00000021ff157e24 */ /* 0x000fca000f8e00ff */
[----:B------:R-:W-:-:S13]  /*6370*/  ISETP.NE.AND P2, PT, R21, 0x1, PT ;  /* 0x000000011500780c */ /* 0x000fda0003f45270 */
[----:B------:R-:W0:Y:S02]  /*6380*/  @P2 LDC.64 R18, c[0x0][0x9e8] ;  /* 0x00027a00ff122b82 */ /* 0x000e240000000a00 */
[----:B0-----:R-:W-:-:S05]  /*6390*/  @P2 IMAD.HI.U32 R18, R15, R18, RZ ;  /* 0x000000120f122227 */ /* 0x001fca00078e00ff */
[----:B------:R-:W-:-:S07]  /*63a0*/  @P2 SHF.R.U32.HI R15, RZ, R19, R18 ;  /* 0x00000013ff0f2219 */ /* 0x000fce0000011612 */
.L_x_885:
[----:B------:R-:W-:Y:S05]  /*63b0*/  BSYNC B0 ;  /* 0x0000000000007941 */ /* 0x000fea0003800000 */
.L_x_883:
[----:B------:R-:W-:-:S04]  /*63c0*/  IMAD R0, R15, R21, -R0 ;  /* 0x000000150f007224 */ /* 0x000fc800078e0a00 */
[----:B------:R-:W-:-:S05]  /*63d0*/  IMAD R15, R9, -0x2, R0 ;  /* 0xfffffffe090f7824 */ /* 0x000fca00078e0200 */
[----:B------:R-:W-:Y:S02]  /*63e0*/  VIADDMNMX R20, R15, R21, R20, PT ;  /* 0x000000150f147246 */ /* 0x000fe40003800114 */
[----:B------:R-:W-:-:S07]  /*63f0*/  VIMNMX R16, R16, R15, !PT ;  /* 0x0000000f10107248 */ /* 0x000fce0007fe0100 */
.L_x_882:
[----:B------:R-:W-:Y:S01]  /*6400*/  FMNMX.FTZ R0, R24, R13, !PT ;  /* 0x0000000d18007209 */ /* 0x000fe20007810000 */
[----:B------:R-:W-:Y:S01]  /*6410*/  UMOV UR11, UR34 ;  /* 0x00000022000b7c82 */ /* 0x000fe20008000000 */
[----:B------:R-:W-:Y:S02]  /*6420*/  ISETP.GT.AND P5, PT, R16, 0x10, P1 ;  /* 0x000000101000780c */ /* 0x000fe40000fa4270 */
[----:B------:R-:W-:Y:S02]  /*6430*/  FMNMX.FTZ R15, R25, R0, !PT ;  /* 0x00000000190f7209 */ /* 0x000fe40007810000 */
[----:B------:R-:W-:Y:S02]  /*6440*/  ISETP.LT.OR P5, PT, R20, 0x11, P5 ;  /* 0x000000111400780c */ /* 0x000fe40002fa1670 */
[----:B------:R-:W-:Y:S02]  /*6450*/  FMNMX.FTZ R0, R28, R15, !PT ;  /* 0x0000000f1c007209 */ /* 0x000fe40007810000 */
[----:B------:R-:W-:-:S02]  /*6460*/  FSEL R34, R34, -INF , !P5 ;  /* 0xff80000022227808 */ /* 0x000fc40006800000 */
[----:B------:R-:W-:Y:S02]  /*6470*/  FMNMX.FTZ R15, R29, R0, !PT ;  /* 0x000000001d0f7209 */ /* 0x000fe40007810000 */
[----:B------:R-:W-:Y:S02]  /*6480*/  ISETP.GT.AND P5, PT, R16, 0x20, P1 ;  /* 0x000000201000780c */ /* 0x000fe40000fa4270 */
[----:B------:R-:W-:Y:S02]  /*6490*/  FMNMX.FTZ R0, R32, R15, !PT ;  /* 0x0000000f20007209 */ /* 0x000fe40007810000 */
[----:B------:R-:W-:Y:S02]  /*64a0*/  ISETP.LT.OR P5, PT, R20, 0x21, P5 ;  /* 0x000000211400780c */ /* 0x000fe40002fa1670 */
[----:B------:R-:W-:Y:S02]  /*64b0*/  FMNMX.FTZ R15, R33, R0, !PT ;  /* 0x00000000210f7209 */ /* 0x000fe40007810000 */
[----:B------:R-:W-:-:S02]  /*64c0*/  FSEL R42, R42, -INF , !P5 ;  /* 0xff8000002a2a7808 */ /* 0x000fc40006800000 */
[----:B------:R-:W-:Y:S02]  /*64d0*/  FMNMX.FTZ R0, R36, R15, !PT ;  /* 0x0000000f24007209 */ /* 0x000fe40007810000 */
[C---:B------:R-:W-:Y:S02]  /*64e0*/  ISETP.GT.AND P5, PT, R16.reuse, RZ, P1 ;  /* 0x000000ff1000720c */ /* 0x040fe40000fa4270 */
[----:B------:R-:W-:Y:S02]  /*64f0*/  FMNMX.FTZ R15, R37, R0, !PT ;  /* 0x00000000250f7209 */ /* 0x000fe40007810000 */
[----:B------:R-:W-:Y:S02]  /*6500*/  ISETP.GT.AND P2, PT, R16, 0x1, P1 ;  /* 0x000000011000780c */ /* 0x000fe40000f44270 */
[----:B------:R-:W-:Y:S02]  /*6510*/  FMNMX.FTZ R0, R40, R15, !PT ;  /* 0x0000000f28007209 */ /* 0x000fe40007810000 */
[----:B------:R-:W-:-:S02]  /*6520*/  ISETP.LT.OR P5, PT, R20, 0x1, P5 ;  /* 0x000000011400780c */ /* 0x000fc40002fa1670 */
[----:B------:R-:W-:Y:S02]  /*6530*/  FMNMX.FTZ R15, R41, R0, !PT ;  /* 0x00000000290f7209 */ /* 0x000fe40007810000 */
        /* <DEDUP_REMOVED lines=12> */
[----:B------:R-:W-:Y:S02]  /*6600*/  ISETP.LT.OR P4, PT, R20, 0xa, P4 ;  /* 0x0000000a1400780c */ /* 0x000fe40002781670 */
[----:B------:R-:W-:Y:S02]  /*6610*/  FMNMX.FTZ R0, R56, R15, !PT ;  /* 0x0000000f38007209 */ /* 0x000fe40007810000 */
[----:B------:R-:W-:Y:S02]  /*6620*/  FSEL R30, R30, -INF , !P3 ;  /* 0xff8000001e1e7808 */ /* 0x000fe40005800000 */
[----:B------:R-:W-:Y:S02]  /*6630*/  FMNMX.FTZ R15, R57, R0, !PT ;  /* 0x00000000390f7209 */ /* 0x000fe40007810000 */
[----:B------:R-:W-:-:S02]  /*6640*/  ISETP.GT.AND P2, PT, R16, 0x11, P1 ;  /* 0x000000111000780c */ /* 0x000fc40000f44270 */
[----:B------:R-:W-:Y:S02]  /*6650*/  FMNMX.FTZ R0, R60, R15, !PT ;  /* 0x0000000f3c007209 */ /* 0x000fe40007810000 */
[----:B------:R-:W-:Y:S02]  /*6660*/  FSEL R31, R31, -INF , !P4 ;  /* 0xff8000001f1f7808 */ /* 0x000fe40006000000 */
        /* <DEDUP_REMOVED lines=26> */
[----:B------:R-:W-:Y:S01]  /*6810*/  FSEL R43, R43, -INF , !P2 ;  /* 0xff8000002b2b7808 */ /* 0x000fe20005000000 */
[----:B------:R-:W0:Y:S01]  /*6820*/  SHFL.BFLY PT, R0, R15, 0x2, 0x1f ;  /* 0x0c401f000f007f89 */ /* 0x000e2200000e0000 */
[----:B------:R-:W-:-:S02]  /*6830*/  ISETP.GT.AND P2, PT, R16, 0x30, P1 ;  /* 0x000000301000780c */ /* 0x000fc40000f44270 */
[----:B------:R-:W-:Y:S02]  /*6840*/  FSEL R46, R46, -INF , !P3 ;  /* 0xff8000002e2e7808 */ /* 0x000fe40005800000 */
[----:B------:R-:W-:Y:S02]  /*6850*/  ISETP.LT.OR P4, PT, R20, 0x2a, P4 ;  /* 0x0000002a1400780c */ /* 0x000fe40002781670 */
[----:B------:R-:W-:Y:S02]  /*6860*/  ISETP.GT.AND P3, PT, R16, 0x31, P1 ;  /* 0x000000311000780c */ /* 0x000fe40000f64270 */
[----:B------:R-:W-:Y:S02]  /*6870*/  ISETP.LT.OR P2, PT, R20, 0x31, P2 ;  /* 0x000000311400780c */ /* 0x000fe40001741670 */
[----:B------:R-:W-:Y:S02]  /*6880*/  FSEL R47, R47, -INF , !P4 ;  /* 0xff8000002f2f7808 */ /* 0x000fe40006000000 */
[----:B------:R-:W-:-:S02]  /*6890*/  ISETP.GT.AND P5, PT, R16, 0x38, P1 ;  /* 0x000000381000780c */ /* 0x000fc40000fa4270 */
[----:B------:R-:W-:Y:S02]  /*68a0*/  FSEL R50, R50, -INF , !P2 ;  /* 0xff80000032327808 */ /* 0x000fe40005000000 */
[----:B------:R-:W-:Y:S02]  /*68b0*/  ISETP.LT.OR P3, PT, R20, 0x32, P3 ;  /* 0x000000321400780c */ /* 0x000fe40001f61670 */
[----:B------:R-:W-:Y:S02]  /*68c0*/  ISETP.GT.AND P4, PT, R16, 0x39, P1 ;  /* 0x000000391000780c */ /* 0x000fe40000f84270 */
[----:B------:R-:W-:Y:S02]  /*68d0*/  ISETP.LT.OR P5, PT, R20, 0x39, P5 ;  /* 0x000000391400780c */ /* 0x000fe40002fa1670 */
[----:B------:R-:W-:Y:S02]  /*68e0*/  FSEL R51, R51, -INF , !P3 ;  /* 0xff80000033337808 */ /* 0x000fe40005800000 */
[----:B0-----:R-:W-:-:S02]  /*68f0*/  FMNMX.FTZ R18, R15, R0, !PT ;  /* 0x000000000f127209 */ /* 0x001fc40007810000 */
[----:B------:R-:W-:Y:S02]  /*6900*/  ISETP.GT.AND P2, PT, R16, 0x40, P1 ;  /* 0x000000401000780c */ /* 0x000fe40000f44270 */
[----:B------:R-:W-:Y:S01]  /*6910*/  FSEL R54, R54, -INF , !P5 ;  /* 0xff80000036367808 */ /* 0x000fe20006800000 */
[----:B------:R-:W0:Y:S01]  /*6920*/  SHFL.BFLY PT, R19, R18, 0x1, 0x1f ;  /* 0x0c201f0012137f89 */ /* 0x000e2200000e0000 */
[----:B------:R-:W-:Y:S02]  /*6930*/  ISETP.LT.OR P4, PT, R20, 0x3a, P4 ;  /* 0x0000003a1400780c */ /* 0x000fe40002781670 */
[----:B------:R-:W-:Y:S02]  /*6940*/  ISETP.GT.AND P3, PT, R16, 0x41, P1 ;  /* 0x000000411000780c */ /* 0x000fe40000f64270 */
[----:B------:R-:W-:Y:S02]  /*6950*/  ISETP.LT.OR P2, PT, R20, 0x41, P2 ;  /* 0x000000411400780c */ /* 0x000fe40001741670 */
[----:B------:R-:W-:-:S02]  /*6960*/  FSEL R55, R55, -INF , !P4 ;  /* 0xff80000037377808 */ /* 0x000fc40006000000 */
[----:B------:R-:W-:Y:S02]  /*6970*/  ISETP.GT.AND P5, PT, R16, 0x48, P1 ;  /* 0x000000481000780c */ /* 0x000fe40000fa4270 */
[----:B------:R-:W-:Y:S02]  /*6980*/  FSEL R58, R58, -INF , !P2 ;  /* 0xff8000003a3a7808 */ /* 0x000fe40005000000 */
[----:B------:R-:W-:Y:S02]  /*6990*/  ISETP.LT.OR P3, PT, R20, 0x42, P3 ;  /* 0x000000421400780c */ /* 0x000fe40001f61670 */
[----:B------:R-:W-:Y:S02]  /*69a0*/  ISETP.GT.AND P4, PT, R16, 0x49, P1 ;  /* 0x000000491000780c */ /* 0x000fe40000f84270 */
[----:B------:R-:W-:Y:S02]  /*69b0*/  ISETP.LT.OR P5, PT, R20, 0x49, P5 ;  /* 0x000000491400780c */ /* 0x000fe40002fa1670 */
[----:B------:R-:W-:-:S02]  /*69c0*/  FSEL R59, R59, -INF , !P3 ;  /* 0xff8000003b3b7808 */ /* 0x000fc40005800000 */
[----:B------:R-:W-:Y:S02]  /*69d0*/  ISETP.GT.AND P2, PT, R16, 0x50, P1 ;  /* 0x000000501000780c */ /* 0x000fe40000f44270 */
[----:B------:R-:W-:Y:S02]  /*69e0*/  FSEL R62, R62, -INF , !P5 ;  /* 0xff8000003e3e7808 */ /* 0x000fe40006800000 */
[----:B0-----:R-:W-:Y:S02]  /*69f0*/  FMNMX.FTZ R0, R18, R19, !PT ;  /* 0x0000001312007209 */ /* 0x001fe40007810000 */
[----:B------:R-:W-:Y:S02]  /*6a00*/  ISETP.LT.OR P4, PT, R20, 0x4a, P4 ;  /* 0x0000004a1400780c */ /* 0x000fe40002781670 */
[C---:B------:R-:W-:Y:S01]  /*6a10*/  FSETP.NEU.FTZ.AND P6, PT, R0.reuse, -INF , PT ;  /* 0xff8000000000780b */ /* 0x040fe20003fdd000 */
[----:B------:R-:W-:Y:S01]  /*6a20*/  FMUL.FTZ R19, R0, UR11 ;  /* 0x0000000b00137c20 */ /* 0x000fe20008410000 */
[----:B------:R-:W-:-:S02]  /*6a30*/  ISETP.GT.AND P3, PT, R16, 0x51, P1 ;  /* 0x000000511000780c */ /* 0x000fc40000f64270 */
[----:B------:R-:W-:Y:S02]  /*6a40*/  ISETP.LT.OR P2, PT, R20, 0x51, P2 ;  /* 0x000000511400780c */ /* 0x000fe40001741670 */
[----:B------:R-:W-:Y:S02]  /*6a50*/  FSEL R15, R19, RZ, P6 ;  /* 0x000000ff130f7208 */ /* 0x000fe40003000000 */
[----:B------:R-:W-:Y:S02]  /*6a60*/  FSEL R63, R63, -INF , !P4 ;  /* 0xff8000003f3f7808 */ /* 0x000fe40006000000 */
[----:B------:R-:W-:Y:S01]  /*6a70*/  ISETP.GT.AND P5, PT, R16, 0x58, P1 ;  /* 0x000000581000780c */ /* 0x000fe20000fa4270 */
        /* <DEDUP_REMOVED lines=15> */
[----:B------:R-:W-:Y:S01]  /*6b70*/  FSEL R66, R66, -INF , !P2 ;  /* 0xff80000042427808 */ /* 0x000fe20005000000 */
[----:B------:R-:W-:Y:S01]  /*6b80*/  FFMA.FTZ R49, R49, UR11, -R15 ;  /* 0x0000000b31317c23 */ /* 0x000fe2000801080f */
[----:B------:R-:W-:-:S02]  /*6b90*/  FMNMX.FTZ R28, R34, R29, !PT ;  /* 0x0000001d221c7209 */ /* 0x000fc40007810000 */
[----:B------:R-:W-:Y:S01]  /*6ba0*/  ISETP.LT.OR P3, PT, R20, 0x52, P3 ;  /* 0x000000521400780c */ /* 0x000fe20001f61670 */
[----:B------:R-:W-:Y:S01]  /*6bb0*/  MUFU.EX2 R18, R18 ;  /* 0x0000001200127308 */ /* 0x000fe20000000800 */
[----:B------:R-:W-:Y:S02]  /*6bc0*/  FMNMX.FTZ R29, R35, R28, !PT ;  /* 0x0000001c231d7209 */ /* 0x000fe40007810000 */
[----:B------:R-:W-:Y:S02]  /*6bd0*/  ISETP.GT.AND P4, PT, R16, 0x59, P1 ;  /* 0x000000591000780c */ /* 0x000fe40000f84270 */
[----:B------:R-:W-:Y:S01]  /*6be0*/  FMNMX.FTZ R32, R38, R29, !PT ;  /* 0x0000001d26207209 */ /* 0x000fe20007810000 */
[----:B------:R-:W-:Y:S01]  /*6bf0*/  FFMA.FTZ R29, R40, UR11, -R15 ;  /* 0x0000000b281d7c23 */ /* 0x000fe2000801080f */
[----:B------:R-:W-:Y:S01]  /*6c00*/  ISETP.LT.OR P5, PT, R20, 0x59, P5 ;  /* 0x000000591400780c */ /* 0x000fe20002fa1670 */
[----:B------:R1:W-:Y:S01]  /*6c10*/  MUFU.EX2 R28, R37 ;  /* 0x00000025001c7308 */ /* 0x0003e20000000800 */
[----:B0-----:R-:W-:-:S02]  /*6c20*/  FMNMX.FTZ R33, R39, R32, !PT ;  /* 0x0000002027217209 */ /* 0x001fc40007810000 */
[----:B------:R-:W-:Y:S02]  /*6c30*/  FSEL R67, R67, -INF , !P3 ;  /* 0xff80000043437808 */ /* 0x000fe40005800000 */
[----:B------:R-:W-:Y:S02]  /*6c40*/  FMNMX.FTZ R32, R42, R33, !PT ;  /* 0x000000212a207209 */ /* 0x000fe40007810000 */
[----:B------:R-:W-:Y:S01]  /*6c50*/  ISETP.GT.AND P2, PT, R16, 0x60, P1 ;  /* 0x000000601000780c */ /* 0x000fe20000f44270 */
[----:B------:R-:W-:Y:S01]  /*6c60*/  MUFU.EX2 R19, R19 ;  /* 0x0000001300137308 */ /* 0x000fe20000000800 */
[----:B------:R-:W-:Y:S02]  /*6c70*/  FMNMX.FTZ R33, R43, R32, !PT ;  /* 0x000000202b217209 */ /* 0x000fe40007810000 */
[----:B------:R-:W-:Y:S02]  /*6c80*/  FSEL R70, R70, -INF , !P5 ;  /* 0xff80000046467808 */ /* 0x000fe40006800000 */
[----:B------:R-:W-:Y:S01]  /*6c90*/  FMNMX.FTZ R36, R46, R33, !PT ;  /* 0x000000212e247209 */ /* 0x000fe20007810000 */
[----:B------:R-:W-:Y:S01]  /*6ca0*/  FFMA.FTZ R33, R44, UR11, -R15 ;  /* 0x0000000b2c217c23 */ /* 0x000fe2000801080f */
[----:B------:R-:W-:Y:S01]  /*6cb0*/  ISETP.LT.OR P4, PT, R20, 0x5a, P4 ;  /* 0x0000005a1400780c */ /* 0x000fe20002781670 */
[----:B------:R0:W-:Y:S01]  /*6cc0*/  MUFU.EX2 R32, R41 ;  /* 0x0000002900207308 */ /* 0x0001e20000000800 */
[----:B-1----:R-:W-:-:S02]  /*6cd0*/  FMNMX.FTZ R37, R47, R36, !PT ;  /* 0x000000242f257209 */ /* 0x002fc40007810000 */
[----:B------:R-:W-:Y:S02]  /*6ce0*/  ISETP.GT.AND P3, PT, R16, 0x61, P1 ;  /* 0x000000611000780c */ /* 0x000fe40000f64270 */
[----:B------:R-:W-:Y:S02]  /*6cf0*/  FMNMX.FTZ R36, R50, R37, !PT ;  /* 0x0000002532247209 */ /* 0x000fe40007810000 */
[----:B------:R-:W-:Y:S01]  /*6d00*/  ISETP.LT.OR P2, PT, R20, 0x61, P2 ;  /* 0x000000611400780c */ /* 0x000fe20001741670 */
[----:B------:R-:W-:Y:S01]  /*6d10*/  MUFU.EX2 R21, R21 ;  /* 0x0000001500157308 */ /* 0x000fe20000000800 */
[----:B------:R-:W-:Y:S02]  /*6d20*/  FMNMX.FTZ R37, R51, R36, !PT ;  /* 0x0000002433257209 */ /* 0x000fe40007810000 */
[----:B------:R-:W-:Y:S02]  /*6d30*/  FSEL R71, R71, -INF , !P4 ;  /* 0xff80000047477808 */ /* 0x000fe40006000000 */
[----:B------:R-:W-:Y:S01]  /*6d40*/  FMNMX.FTZ R40, R54, R37, !PT ;  /* 0x0000002536287209 */ /* 0x000fe20007810000 */
[--C-:B------:R-:W-:Y:S01]  /*6d50*/  FFMA.FTZ R37, R48, UR11, -R15.reuse ;  /* 0x0000000b30257c23 */ /* 0x100fe2000801080f */
[----:B------:R-:W-:Y:S01]  /*6d60*/  ISETP.GT.AND P5, PT, R16, 0x68, P1 ;  /* 0x000000681000780c */ /* 0x000fe20000fa4270 */
[----:B------:R1:W-:Y:S01]  /*6d70*/  MUFU.EX2 R36, R45 ;  /* 0x0000002d00247308 */ /* 0x0003e20000000800 */
[----:B0-----:R-:W-:Y:S01]  /*6d80*/  FMNMX.FTZ R41, R55, R40, !PT ;  /* 0x0000002837297209 */ /* 0x001fe20007810000 */
[--C-:B------:R-:W-:Y:S01]  /*6d90*/  FFMA.FTZ R48, R53, UR11, -R15.reuse ;  /* 0x0000000b35307c23 */ /* 0x100fe2000801080f */
[----:B------:R-:W-:Y:S01]  /*6da0*/  FSEL R74, R74, -INF , !P2 ;  /* 0xff8000004a4a7808 */ /* 0x000fe20005000000 */
[--C-:B------:R-:W-:Y:S01]  /*6db0*/  FFMA.FTZ R53, R61, UR11, -R15.reuse ;  /* 0x0000000b3d357c23 */ /* 0x100fe2000801080f */
[----:B------:R-:W-:Y:S01]  /*6dc0*/  FMNMX.FTZ R40, R58, R41, !PT ;  /* 0x000000293a287209 */ /* 0x000fe20007810000 */
[--C-:B------:R-:W-:Y:S01]  /*6dd0*/  FFMA.FTZ R61, R69, UR11, -R15.reuse ;  /* 0x0000000b453d7c23 */ /* 0x100fe2000801080f */
[----:B------:R-:W-:Y:S01]  /*6de0*/  ISETP.LT.OR P3, PT, R20, 0x62, P3 ;  /* 0x000000621400780c */ /* 0x000fe20001f61670 */
[--C-:B------:R-:W-:Y:S01]  /*6df0*/  FFMA.FTZ R69, R77, UR11, -R15.reuse ;  /* 0x0000000b4d457c23 */ /* 0x100fe2000801080f */
[----:B------:R-:W-:Y:S01]  /*6e00*/  FMNMX.FTZ R41, R59, R40, !PT ;  /* 0x000000283b297209 */ /* 0x000fe20007810000 */
[--C-:B------:R-:W-:Y:S01]  /*6e10*/  FFMA.FTZ R77, R85, UR11, -R15.reuse ;  /* 0x0000000b554d7c23 */ /* 0x100fe2000801080f */
[----:B------:R-:W-:Y:S01]  /*6e20*/  ISETP.GT.AND P4, PT, R16, 0x69, P1 ;  /* 0x000000691000780c */ /* 0x000fe20000f84270 */
[----:B------:R0:W-:Y:S01]  /*6e30*/  MUFU.EX2 R40, R49 ;  /* 0x0000003100287308 */ /* 0x0001e20000000800 */
[----:B------:R-:W-:Y:S01]  /*6e40*/  FMNMX.FTZ R44, R62, R41, !PT ;  /* 0x000000293e2c7209 */ /* 0x000fe20007810000 */
[--C-:B------:R-:W-:Y:S01]  /*6e50*/  FFMA.FTZ R41, R52, UR11, -R15.reuse ;  /* 0x0000000b34297c23 */ /* 0x100fe2000801080f */
[----:B------:R-:W-:Y:S01]  /*6e60*/  ISETP.LT.OR P5, PT, R20, 0x69, P5 ;  /* 0x000000691400780c */ /* 0x000fe20002fa1670 */
[--C-:B------:R-:W-:Y:S01]  /*6e70*/  FFMA.FTZ R52, R60, UR11, -R15.reuse ;  /* 0x0000000b3c347c23 */ /* 0x100fe2000801080f */
[----:B-1----:R-:W-:Y:S01]  /*6e80*/  FMNMX.FTZ R45, R63, R44, !PT ;  /* 0x0000002c3f2d7209 */ /* 0x002fe20007810000 */
[--C-:B------:R-:W-:Y:S01]  /*6e90*/  FFMA.FTZ R60, R68, UR11, -R15.reuse ;  /* 0x0000000b443c7c23 */ /* 0x100fe2000801080f */
[----:B------:R-:W-:Y:S01]  /*6ea0*/  FSEL R75, R75, -INF , !P3 ;  /* 0xff8000004b4b7808 */ /* 0x000fe20005800000 */
[--C-:B------:R-:W-:Y:S01]  /*6eb0*/  FFMA.FTZ R68, R76, UR11, -R15.reuse ;  /* 0x0000000b4c447c23 */ /* 0x100fe2000801080f */
[----:B------:R-:W-:Y:S01]  /*6ec0*/  FMNMX.FTZ R44, R66, R45, !PT ;  /* 0x0000002d422c7209 */ /* 0x000fe20007810000 */
[--C-:B0-----:R-:W-:Y:S01]  /*6ed0*/  FFMA.FTZ R49, R56, UR11, -R15.reuse ;  /* 0x0000000b38317c23 */ /* 0x101fe2000801080f */
[----:B------:R-:W-:Y:S01]  /*6ee0*/  ISETP.GT.AND P2, PT, R16, 0x70, P1 ;  /* 0x000000701000780c */ /* 0x000fe20000f44270 */
[--C-:B------:R-:W-:Y:S01]  /*6ef0*/  FFMA.FTZ R56, R64, UR11, -R15.reuse ;  /* 0x0000000b40387c23 */ /* 0x100fe2000801080f */
[----:B------:R-:W-:Y:S01]  /*6f00*/  FMNMX.FTZ R45, R67, R44, !PT ;  /* 0x0000002c432d7209 */ /* 0x000fe20007810000 */
[--C-:B------:R-:W-:Y:S01]  /*6f10*/  FFMA.FTZ R64, R72, UR11, -R15.reuse ;  /* 0x0000000b48407c23 */ /* 0x100fe2000801080f */
[----:B------:R-:W-:Y:S01]  /*6f20*/  FSEL R78, R78, -INF , !P5 ;  /* 0xff8000004e4e7808 */ /* 0x000fe20006800000 */
[--C-:B------:R-:W-:Y:S01]  /*6f30*/  FFMA.FTZ R72, R80, UR11, -R15.reuse ;  /* 0x0000000b50487c23 */ /* 0x100fe2000801080f */
[----:B------:R-:W-:Y:S01]  /*6f40*/  FMNMX.FTZ R44, R70, R45, !PT ;  /* 0x0000002d462c7209 */ /* 0x000fe20007810000 */
[----:B------:R-:W-:Y:S01]  /*6f50*/  FFMA.FTZ R76, R84, UR11, -R15 ;  /* 0x0000000b544c7c23 */ /* 0x000fe2000801080f */
[----:B------:R-:W-:Y:S01]  /*6f60*/  ISETP.LT.OR P4, PT, R20, 0x6a, P4 ;  /* 0x0000006a1400780c */ /* 0x000fe20002781670 */
[----:B------:R-:W-:Y:S01]  /*6f70*/  MUFU.EX2 R22, R22 ;  /* 0x0000001600167308 */ /* 0x000fe20000000800 */
[----:B------:R-:W-:-:S02]  /*6f80*/  FMNMX.FTZ R45, R71, R44, !PT ;  /* 0x0000002c472d7209 */ /* 0x000fc40007810000 */
[----:B------:R-:W-:Y:S02]  /*6f90*/  ISETP.GT.AND P3, PT, R16, 0x71, P1 ;  /* 0x000000711000780c */ /* 0x000fe40000f64270 */
[----:B------:R-:W-:Y:S02]  /*6fa0*/  FMNMX.FTZ R44, R74, R45, !PT ;  /* 0x0000002d4a2c7209 */ /* 0x000fe40007810000 */
[----:B------:R-:W-:Y:S01]  /*6fb0*/  ISETP.LT.OR P2, PT, R20, 0x71, P2 ;  /* 0x000000711400780c */ /* 0x000fe20001741670 */
[----:B------:R-:W-:Y:S01]  /*6fc0*/  MUFU.EX2 R23, R23 ;  /* 0x0000001700177308 */ /* 0x000fe20000000800 */
[----:B------:R-:W-:Y:S02]  /*6fd0*/  FMNMX.FTZ R45, R75, R44, !PT ;  /* 0x0000002c4b2d7209 */ /* 0x000fe40007810000 */
[----:B------:R-:W-:Y:S02]  /*6fe0*/  FSEL R79, R79, -INF , !P4 ;  /* 0xff8000004f4f7808 */ /* 0x000fe40006000000 */
[----:B------:R-:W-:-:S02]  /*6ff0*/  FMNMX.FTZ R44, R78, R45, !PT ;  /* 0x0000002d4e2c7209 */ /* 0x000fc40007810000 */
[----:B------:R-:W-:Y:S01]  /*7000*/  ISETP.GT.AND P5, PT, R16, 0x78, P1 ;  /* 0x000000781000780c */ /* 0x000fe20000fa4270 */
[----:B------:R-:W-:Y:S01]  /*7010*/  MUFU.EX2 R25, R25 ;  /* 0x0000001900197308 */ /* 0x000fe20000000800 */
[----:B------:R-:W-:Y:S02]  /*7020*/  ISETP.LT.OR P3, PT, R20, 0x72, P3 ;  /* 0x000000721400780c */ /* 0x000fe40001f61670 */
[----:B------:R-:W-:Y:S02]  /*7030*/  FSEL R82, R82, -INF , !P2 ;  /* 0xff80000052527808 */ /* 0x000fe40005000000 */
[----:B------:R-:W-:Y:S02]  /*7040*/  FMNMX.FTZ R45, R79, R44, !PT ;  /* 0x0000002c4f2d7209 */ /* 0x000fe40007810000 */
[----:B------:R-:W-:Y:S01]  /*7050*/  ISETP.GT.AND P1, PT, R16, 0x79, P1 ;  /* 0x000000791000780c */ /* 0x000fe20000f24270 */
[--C-:B------:R-:W-:Y:S01]  /*7060*/  FFMA.FTZ R16, R57, UR11, -R15.reuse ;  /* 0x0000000b39107c23 */ /* 0x100fe2000801080f */
[----:B------:R-:W-:Y:S01]  /*7070*/  ISETP.LT.OR P5, PT, R20, 0x79, P5 ;  /* 0x000000791400780c */ /* 0x000fe20002fa1670 */
[--C-:B------:R-:W-:Y:S01]  /*7080*/  FFMA.FTZ R57, R65, UR11, -R15.reuse ;  /* 0x0000000b41397c23 */ /* 0x100fe2000801080f */
[----:B------:R-:W-:Y:S01]  /*7090*/  FSEL R83, R83, -INF , !P3 ;  /* 0xff80000053537808 */ /* 0x000fe20005800000 */
[--C-:B------:R-:W-:Y:S01]  /*70a0*/  FFMA.FTZ R65, R73, UR11, -R15.reuse ;  /* 0x0000000b49417c23 */ /* 0x100fe2000801080f */
[----:B------:R-:W-:Y:S01]  /*70b0*/  FMNMX.FTZ R44, R82, R45, !PT ;  /* 0x0000002d522c7209 */ /* 0x000fe20007810000 */
[----:B------:R-:W-:Y:S01]  /*70c0*/  FFMA.FTZ R73, R81, UR11, -R15 ;  /* 0x0000000b51497c23 */ /* 0x000fe2000801080f */
[----:B------:R-:W-:Y:S01]  /*70d0*/  ISETP.LT.OR P1, PT, R20, 0x7a, P1 ;  /* 0x0000007a1400780c */ /* 0x000fe20000f21670 */
[----:B------:R-:W-:Y:S01]  /*70e0*/  MUFU.EX2 R29, R29 ;  /* 0x0000001d001d7308 */ /* 0x000fe20000000800 */
[----:B------:R-:W-:-:S02]  /*70f0*/  FSEL R86, R86, -INF , !P5 ;  /* 0xff80000056567808 */ /* 0x000fc40006800000 */
[----:B------:R-:W-:Y:S02]  /*7100*/  FMNMX.FTZ R45, R83, R44, !PT ;  /* 0x0000002c532d7209 */ /* 0x000fe40007810000 */
[----:B------:R-:W-:Y:S02]  /*7110*/  FSEL R87, R87, -INF , !P1 ;  /* 0xff80000057577808 */ /* 0x000fe40004800000 */
[----:B------:R-:W-:Y:S01]  /*7120*/  FMNMX.FTZ R20, R86, R45, !PT ;  /* 0x0000002d56147209 */ /* 0x000fe20007810000 */
[----:B------:R-:W-:Y:S01]  /*7130*/  MUFU.EX2 R33, R33 ;  /* 0x0000002100217308 */ /* 0x000fe20000000800 */
[----:B------:R-:W-:Y:S02]  /*7140*/  FSEL R44, R0, RZ, P6 ;  /* 0x000000ff002c7208 */ /* 0x000fe40003000000 */
[----:B------:R-:W-:-:S03]  /*7150*/  FMNMX.FTZ R20, R87, R20, !PT ;  /* 0x0000001457147209 */ /* 0x000fc60007810000 */
[----:B------:R-:W-:Y:S02]  /*7160*/  FADD.FTZ R44, -R44, R13 ;  /* 0x0000000d2c2c7221 */ /* 0x000fe40000010100 */
[----:B------:R-:W0:Y:S01]  /*7170*/  SHFL.BFLY PT, R45, R20, 0x2, 0x1f ;  /* 0x0c401f00142d7f89 */ /* 0x000e2200000e0000 */
[----:B------:R-:W-:Y:S01]  /*7180*/  MUFU.EX2 R37, R37 ;  /* 0x0000002500257308 */ /* 0x000fe20000000800 */
[----:B------:R-:W-:-:S07]  /*7190*/  FMUL.FTZ R13, R44, UR11 ;  /* 0x0000000b2c0d7c20 */ /* 0x000fce0008410000 */
[----:B------:R-:W1:Y:S08]  /*71a0*/  MUFU.EX2 R13, R13 ;  /* 0x0000000d000d7308 */ /* 0x000e700000000800 */
[----:B------:R-:W-:Y:S01]  /*71b0*/  MUFU.EX2 R41, R41 ;  /* 0x0000002900297308 */ /* 0x000fe20000000800 */
[----:B0-----:R-:W-:-:S07]  /*71c0*/  FMNMX.FTZ R45, R20, R45, !PT ;  /* 0x0000002d142d7209 */ /* 0x001fce0007810000 */
[----:B------:R-:W-:Y:S01]  /*71d0*/  MUFU.EX2 R48, R48 ;  /* 0x0000003000307308 */ /* 0x000fe20000000800 */
[----:B-1----:R-:W-:Y:S01]  /*71e0*/  FFMA.FTZ R4, R13, R4, R18 ;  /* 0x000000040d047223 */ /* 0x002fe20000010012 */
[----:B------:R-:W0:Y:S03]  /*71f0*/  SHFL.BFLY PT, R20, R45, 0x1, 0x1f ;  /* 0x0c201f002d147f89 */ /* 0x000e2600000e0000 */
[----:B------:R-:W-:-:S03]  /*7200*/  FADD.FTZ R4, R19, R4 ;  /* 0x0000000413047221 */ /* 0x000fc60000010000 */
[----:B------:R-:W-:Y:S08]  /*7210*/  MUFU.EX2 R49, R49 ;  /* 0x0000003100317308 */ /* 0x000ff00000000800 */
[----:B------:R-:W-:Y:S08]  /*7220*/  MUFU.EX2 R16, R16 ;  /* 0x0000001000107308 */ /* 0x000ff00000000800 */
[----:B------:R-:W-:Y:S01]  /*7230*/  MUFU.EX2 R52, R52 ;  /* 0x0000003400347308 */ /* 0x000fe20000000800 */
[----:B0-----:R-:W-:-:S04]  /*7240*/  FMNMX.FTZ R15, R45, R20, !PT ;  /* 0x000000142d0f7209 */ /* 0x001fc80007810000 */
[C---:B------:R-:W-:Y:S01]  /*7250*/  FSETP.NEU.FTZ.AND P1, PT, R15.reuse, -INF , PT ;  /* 0xff8000000f00780b */ /* 0x040fe20003f3d000 */
[----:B------:R-:W-:Y:S02]  /*7260*/  FMUL.FTZ R20, R15, UR11 ;  /* 0x0000000b0f147c20 */ /* 0x000fe40008410000 */
[----:B------:R-:W-:Y:S03]  /*7270*/  MUFU.EX2 R53, R53 ;  /* 0x0000003500357308 */ /* 0x000fe60000000800 */
[----:B------:R-:W-:-:S05]  /*7280*/  FSEL R44, R20, RZ, P1 ;  /* 0x000000ff142c7208 */ /* 0x000fca0000800000 */
[----:B------:R-:W-:Y:S01]  /*7290*/  MUFU.EX2 R56, R56 ;  /* 0x0000003800387308 */ /* 0x000fe20000000800 */
[--C-:B------:R-:W-:Y:S01]  /*72a0*/  FFMA.FTZ R81, R35, UR11, -R44.reuse ;  /* 0x0000000b23517c23 */ /* 0x100fe2000801082c */
[----:B------:R-:W-:Y:S01]  /*72b0*/  FSEL R35, R15, RZ, P1 ;  /* 0x000000ff0f237208 */ /* 0x000fe20000800000 */
[--C-:B------:R-:W-:Y:S01]  /*72c0*/  FFMA.FTZ R45, R26, UR11, -R44.reuse ;  /* 0x0000000b1a2d7c23 */ /* 0x100fe2000801082c */
[--C-:B------:R-:W-:Y:S01]  /*72d0*/  FFMA.FTZ R85, R27, UR11, -R44.reuse ;  /* 0x0000000b1b557c23 */ /* 0x100fe2000801082c */
[--C-:B------:R-:W-:Y:S01]  /*72e0*/  FFMA.FTZ R20, R30, UR11, -R44.reuse ;  /* 0x0000000b1e147c23 */ /* 0x100fe2000801082c */
[----:B------:R-:W-:Y:S01]  /*72f0*/  FFMA.FTZ R84, R31, UR11, -R44 ;  /* 0x0000000b1f547c23 */ /* 0x000fe2000801082c */
[----:B------:R-:W-:Y:S01]  /*7300*/  FADD.FTZ R12, -R35, R12 ;  /* 0x0000000c230c7221 */ /* 0x000fe20000010100 */
[--C-:B------:R-:W-:Y:S01]  /*7310*/  FFMA.FTZ R34, R34, UR11, -R44.reuse ;  /* 0x0000000b22227c23 */ /* 0x100fe2000801082c */
[----:B------:R-:W-:Y:S01]  /*7320*/  MUFU.EX2 R45, R45 ;  /* 0x0000002d002d7308 */ /* 0x000fe20000000800 */
[--C-:B------:R-:W-:Y:S01]  /*7330*/  FFMA.FTZ R27, R46, UR11, -R44.reuse ;  /* 0x0000000b2e1b7c23 */ /* 0x100fe2000801082c */
[----:B------:R-:W-:Y:S01]  /*7340*/  FMUL.FTZ R12, R12, UR11 ;  /* 0x0000000b0c0c7c20 */ /* 0x000fe20008410000 */
[--C-:B------:R-:W-:Y:S01]  /*7350*/  FFMA.FTZ R31, R38, UR11, -R44.reuse ;  /* 0x0000000b261f7c23 */ /* 0x100fe2000801082c */
[--C-:B------:R-:W-:Y:S01]  /*7360*/  FFMA.FTZ R80, R39, UR11, -R44.reuse ;  /* 0x0000000b27507c23 */ /* 0x100fe2000801082c */
[----:B------:R-:W-:Y:S01]  /*7370*/  FFMA.FTZ R39, R47, UR11, -R44 ;  /* 0x0000000b2f277c23 */ /* 0x000fe2000801082c */
[----:B------:R-:W-:Y:S01]  /*7380*/  FADD.FTZ R47, R21, R4 ;  /* 0x00000004152f7221 */ /* 0x000fe20000010000 */
[--C-:B------:R-:W-:Y:S01]  /*7390*/  FFMA.FTZ R26, R42, UR11, -R44.reuse ;  /* 0x0000000b2a1a7c23 */ /* 0x100fe2000801082c */
[----:B------:R-:W0:Y:S01]  /*73a0*/  MUFU.EX2 R12, R12 ;  /* 0x0000000c000c7308 */ /* 0x000e220000000800 */
[--C-:B------:R-:W-:Y:S01]  /*73b0*/  FFMA.FTZ R42, R43, UR11, -R44.reuse ;  /* 0x0000000b2b2a7c23 */ /* 0x100fe2000801082c */
[----:B------:R-:W-:Y:S01]  /*73c0*/  FADD.FTZ R4, R22, R47 ;  /* 0x0000002f16047221 */ /* 0x000fe20000010000 */
[--C-:B------:R-:W-:Y:S01]  /*73d0*/  FFMA.FTZ R30, R50, UR11, -R44.reuse ;  /* 0x0000000b321e7c23 */ /* 0x100fe2000801082c */
[--C-:B------:R-:W-:Y:S01]  /*73e0*/  FFMA.FTZ R38, R51, UR11, -R44.reuse ;  /* 0x0000000b33267c23 */ /* 0x100fe2000801082c */
[----:B------:R-:W-:Y:S01]  /*73f0*/  FFMA.FTZ R54, R54, UR11, -R44 ;  /* 0x0000000b36367c23 */ /* 0x000fe2000801082c */
[----:B------:R-:W-:Y:S01]  /*7400*/  FADD.FTZ R47, R23, R4 ;  /* 0x00000004172f7221 */ /* 0x000fe20000010000 */
[--C-:B------:R-:W-:Y:S01]  /*7410*/  FFMA.FTZ R138, R55, UR11, -R44.reuse ;  /* 0x0000000b378a7c23 */ /* 0x100fe2000801082c */
[----:B------:R-:W1:Y:S01]  /*7420*/  MUFU.EX2 R85, R85 ;  /* 0x0000005500557308 */ /* 0x000e620000000800 */
        /* <DEDUP_REMOVED lines=8> */
[----:B0-----:R-:W-:Y:S01]  /*74b0*/  FFMA.FTZ R46, R12, R3, R45 ;  /* 0x000000030c2e7223 */ /* 0x001fe2000001002d */
[--C-:B------:R-:W-:Y:S01]  /*74c0*/  FFMA.FTZ R67, R71, UR11, -R44.reuse ;  /* 0x0000000b47437c23 */ /* 0x100fe2000801082c */
[--C-:B------:R-:W-:Y:S01]  /*74d0*/  FFMA.FTZ R66, R75, UR11, -R44.reuse ;  /* 0x0000000b4b427c23 */ /* 0x100fe2000801082c */
[--C-:B------:R-:W-:Y:S01]  /*74e0*/  FFMA.FTZ R55, R78, UR11, -R44.reuse ;  /* 0x0000000b4e377c23 */ /* 0x100fe2000801082c */
[--C-:B------:R-:W-:Y:S01]  /*74f0*/  FFMA.FTZ R63, R79, UR11, -R44.reuse ;  /* 0x0000000b4f3f7c23 */ /* 0x100fe2000801082c */
[--C-:B------:R-:W-:Y:S01]  /*7500*/  FFMA.FTZ R62, R82, UR11, -R44.reuse ;  /* 0x0000000b523e7c23 */ /* 0x100fe2000801082c */
[----:B------:R-:W-:Y:S01]  /*7510*/  FFMA.FTZ R70, R83, UR11, -R44 ;  /* 0x0000000b53467c23 */ /* 0x000fe2000801082c */
[----:B------:R-:W0:Y:S01]  /*7520*/  MUFU.EX2 R84, R84 ;  /* 0x0000005400547308 */ /* 0x000e220000000800 */
[----:B-1----:R-:W-:Y:S01]  /*7530*/  FADD.FTZ R3, R85, R46 ;  /* 0x0000002e55037221 */ /* 0x002fe20000010000 */
[----:B------:R-:W-:Y:S01]  /*7540*/  FADD.FTZ R46, R24, R47 ;  /* 0x0000002f182e7221 */ /* 0x000fe20000010000 */
[----:B------:R-:W-:-:S05]  /*7550*/  FFMA.FTZ R71, R86, UR11, -R44 ;  /* 0x0000000b56477c23 */ /* 0x000fca000801082c */
[----:B------:R-:W1:Y:S01]  /*7560*/  MUFU.EX2 R34, R34 ;  /* 0x0000002200227308 */ /* 0x000e620000000800 */
[----:B--2---:R-:W-:-:S07]  /*7570*/  FADD.FTZ R3, R20, R3 ;  /* 0x0000000314037221 */ /* 0x004fce0000010000 */
[----:B------:R-:W2:Y:S01]  /*7580*/  MUFU.EX2 R81, R81 ;  /* 0x0000005100517308 */ /* 0x000ea20000000800 */
[----:B0-----:R-:W-:-:S07]  /*7590*/  FADD.FTZ R3, R84, R3 ;  /* 0x0000000354037221 */ /* 0x001fce0000010000 */
[----:B------:R-:W0:Y:S01]  /*75a0*/  MUFU.EX2 R31, R31 ;  /* 0x0000001f001f7308 */ /* 0x000e220000000800 */
[----:B-1----:R-:W-:Y:S01]  /*75b0*/  FADD.FTZ R4, R34, R3 ;  /* 0x0000000322047221 */ /* 0x002fe20000010000 */
[----:B------:R-:W-:-:S06]  /*75c0*/  FADD.FTZ R3, R25, R46 ;  /* 0x0000002e19037221 */ /* 0x000fcc0000010000 */
[----:B------:R-:W1:Y:S01]  /*75d0*/  MUFU.EX2 R80, R80 ;  /* 0x0000005000507308 */ /* 0x000e620000000800 */
[----:B--2---:R-:W-:-:S07]  /*75e0*/  FADD.FTZ R4, R81, R4 ;  /* 0x0000000451047221 */ /* 0x004fce0000010000 */
[----:B------:R-:W2:Y:S01]  /*75f0*/  MUFU.EX2 R26, R26 ;  /* 0x0000001a001a7308 */ /* 0x000ea20000000800 */
[----:B0-----:R-:W-:Y:S01]  /*7600*/  FADD.FTZ R47, R31, R4 ;  /* 0x000000041f2f7221 */ /* 0x001fe20000010000 */
[----:B------:R-:W-:-:S04]  /*7610*/  FADD.FTZ R4, R28, R3 ;  /* 0x000000031c047221 */ /* 0x000fc80000010000 */
[----:B------:R-:W-:Y:S02]  /*7620*/  FADD.FTZ R3, R29, R4 ;  /* 0x000000041d037221 */ /* 0x000fe40000010000 */
[----:B------:R-:W0:Y:S01]  /*7630*/  MUFU.EX2 R42, R42 ;  /* 0x0000002a002a7308 */ /* 0x000e220000000800 */
[----:B-1----:R-:W-:Y:S01]  /*7640*/  FADD.FTZ R47, R80, R47 ;  /* 0x0000002f502f7221 */ /* 0x002fe20000010000 */
[----:B------:R-:W-:-:S04]  /*7650*/  FADD.FTZ R4, R32, R3 ;  /* 0x0000000320047221 */ /* 0x000fc80000010000 */
[----:B------:R-:W-:Y:S02]  /*7660*/  FADD.FTZ R3, R33, R4 ;  /* 0x0000000421037221 */ /* 0x000fe40000010000 */
[----:B------:R-:W1:Y:S01]  /*7670*/  MUFU.EX2 R27, R27 ;  /* 0x0000001b001b7308 */ /* 0x000e620000000800 */
[----:B--2---:R-:W-:Y:S01]  /*7680*/  FADD.FTZ R47, R26, R47 ;  /* 0x0000002f1a2f7221 */ /* 0x004fe20000010000 */
[----:B------:R-:W-:-:S06]  /*7690*/  FADD.FTZ R4, R36, R3 ;  /* 0x0000000324047221 */ /* 0x000fcc0000010000 */
[----:B------:R-:W2:Y:S01]  /*76a0*/  MUFU.EX2 R39, R39 ;  /* 0x0000002700277308 */ /* 0x000ea20000000800 */
[----:B0-----:R-:W-:Y:S01]  /*76b0*/  FADD.FTZ R46, R42, R47 ;  /* 0x0000002f2a2e7221 */ /* 0x001fe20000010000 */
[----:B------:R-:W-:-:S04]  /*76c0*/  FADD.FTZ R47, R37, R4 ;  /* 0x00000004252f7221 */ /* 0x000fc80000010000 */
[----:B------:R-:W-:Y:S02]  /*76d0*/  FADD.FTZ R4, R40, R47 ;  /* 0x0000002f28047221 */ /* 0x000fe40000010000 */
[----:B------:R-:W0:Y:S01]  /*76e0*/  MUFU.EX2 R30, R30 ;  /* 0x0000001e001e7308 */ /* 0x000e220000000800 */
[----:B-1----:R-:W-:-:S07]  /*76f0*/  FADD.FTZ R46, R27, R46 ;  /* 0x0000002e1b2e7221 */ /* 0x002fce0000010000 */
[----:B------:R-:W1:Y:S01]  /*7700*/  MUFU.EX2 R38, R38 ;  /* 0x0000002600267308 */ /* 0x000e620000000800 */
[----:B--2---:R-:W-:-:S07]  /*7710*/  FADD.FTZ R3, R39, R46 ;  /* 0x0000002e27037221 */ /* 0x004fce0000010000 */
[----:B------:R2:W3:Y:S01]  /*7720*/  MUFU.EX2 R35, R54 ;  /* 0x0000003600237308 */ /* 0x0004e20000000800 */
[----:B0-----:R-:W-:-:S07]  /*7730*/  FADD.FTZ R3, R30, R3 ;  /* 0x000000031e037221 */ /* 0x001fce0000010000 */
[----:B------:R-:W0:Y:S01]  /*7740*/  MUFU.EX2 R138, R138 ;  /* 0x0000008a008a7308 */ /* 0x000e220000000800 */
[----:B-1----:R-:W-:Y:S01]  /*7750*/  FADD.FTZ R46, R38, R3 ;  /* 0x00000003262e7221 */ /* 0x002fe20000010000 */
[----:B------:R-:W-:Y:S01]  /*7760*/  FADD.FTZ R3, R41, R4 ;  /* 0x0000000429037221 */ /* 0x000fe20000010000 */
[--C-:B--2---:R-:W-:Y:S01]  /*7770*/  FFMA.FTZ R54, R74, UR11, -R44.reuse ;  /* 0x0000000b4a367c23 */ /* 0x104fe2000801082c */
[----:B------:R-:W-:Y:S02]  /*7780*/  FFMA.FTZ R74, R87, UR11, -R44 ;  /* 0x0000000b574a7c23 */ /* 0x000fe4000801082c */
[----:B------:R-:W-:Y:S02]  /*7790*/  FADD.FTZ R4, R48, R3 ;  /* 0x0000000330047221 */ /* 0x000fe40000010000 */
[----:B------:R-:W1:Y:S01]  /*77a0*/  MUFU.EX2 R43, R43 ;  /* 0x0000002b002b7308 */ /* 0x000e620000000800 */
[----:B---3--:R-:W-:Y:S01]  /*77b0*/  FADD.FTZ R47, R35, R46 ;  /* 0x0000002e232f7221 */ /* 0x008fe20000010000 */
[----:B------:R-:W-:-:S04]  /*77c0*/  FADD.FTZ R3, R49, R4 ;  /* 0x0000000431037221 */ /* 0x000fc80000010000 */
[----:B------:R-:W-:Y:S02]  /*77d0*/  FADD.FTZ R3, R16, R3 ;  /* 0x0000000310037221 */ /* 0x000fe40000010000 */
        /* <DEDUP_REMOVED lines=8> */
[----:B------:R-:W-:-:S06]  /*7860*/  FADD.FTZ R46, R56, R3 ;  /* 0x00000003382e7221 */ /* 0x000fcc0000010000 */
        /* <DEDUP_REMOVED lines=50> */
.L_x_886:
[----:B------:R-:W0:Y:S01]  /*7b90*/  S2UR UR10, SR_CgaCtaId ;  /* 0x00000000000a79c3 */ /* 0x000e220000008800 */
[----:B------:R-:W-:Y:S01]  /*7ba0*/  ULEA UR6, UR6, UR38, 0x3 ;  /* 0x0000002606067291 */ /* 0x000fe2000f8e183f */
[----:B------:R-:W-:Y:S01]  /*7bb0*/  F2FP.F16.F32.PACK_AB R46, R22, R21 ;  /* 0x00000015162e723e */ /* 0x000fe200000000ff */
[----:B------:R-:W-:Y:S01]  /*7bc0*/  UMOV UR41, UR5 ;  /* 0x0000000500297c82 */ /* 0x000fe20008000000 */
[----:B------:R-:W-:Y:S01]  /*7bd0*/  F2FP.F16.F32.PACK_AB R47, R84, R20 ;  /* 0x00000014542f723e */ /* 0x000fe200000000ff */
[----:B------:R-:W-:Y:S01]  /*7be0*/  UIADD3 UR6, UR6, 0x2d860, URZ ;  /* 0x0002d86006067890 */ /* 0x000fe2000fffe03f */
[----:B------:R-:W-:Y:S01]  /*7bf0*/  F2FP.F16.F32.PACK_AB R44, R19, R18 ;  /* 0x00000012132c723e */ /* 0x000fe200000000ff */
[----:B------:R-:W-:Y:S01]  /*7c00*/  FMUL.FTZ R88, R88, R13 ;  /* 0x0000000d58587220 */ /* 0x000fe20000410000 */
        /* <DEDUP_REMOVED lines=16> */
[----:B0-----:R-:W-:Y:S01]  /*7d10*/  UPRMT UR6, UR10, 0x654, UR6 ;  /* 0x000006540a067896 */ /* 0x001fe20008000006 */
[----:B------:R-:W-:Y:S01]  /*7d20*/  F2FP.F16.F32.PACK_AB R27, R39, R27 ;  /* 0x0000001b271b723e */ /* 0x000fe200000000ff */
[-C--:B------:R-:W-:Y:S01]  /*7d30*/  FMUL.FTZ R105, R105, R13.reuse ;  /* 0x0000000d69697220 */ /* 0x080fe20000410000 */
[----:B------:R-:W-:Y:S01]  /*7d40*/  F2FP.F16.F32.PACK_AB R29, R38, R30 ;  /* 0x0000001e261d723e */ /* 0x000fe200000000ff */
[----:B------:R-:W-:Y:S01]  /*7d50*/  FMUL.FTZ R108, R108, R13 ;  /* 0x0000000d6c6c7220 */ /* 0x000fe20000410000 */
[----:B------:R-:W-:Y:S01]  /*7d60*/  F2FP.F16.F32.PACK_AB R28, R40, R37 ;  /* 0x00000025281c723e */ /* 0x000fe200000000ff */
[----:B------:R-:W-:Y:S01]  /*7d70*/  FMUL.FTZ R109, R109, R13 ;  /* 0x0000000d6d6d7220 */ /* 0x000fe20000410000 */
        /* <DEDUP_REMOVED lines=17> */
[----:B------:R1:W-:Y:S01]  /*7e90*/  STSM.16.M88.4 [R5], R28 ;  /* 0x0000001c05007844 */ /* 0x0003e20000000200 */
[----:B------:R-:W-:Y:S01]  /*7ea0*/  F2FP.F16.F32.PACK_AB R58, R61, R60 ;  /* 0x0000003c3d3a723e */ /* 0x000fe200000000ff */
[----:B------:R-:W-:Y:S01]  /*7eb0*/  FMUL.FTZ R117, R117, R13 ;  /* 0x0000000d75757220 */ /* 0x000fe20000410000 */
[----:B------:R-:W-:Y:S01]  /*7ec0*/  F2FP.F16.F32.PACK_AB R59, R67, R59 ;  /* 0x0000003b433b723e */ /* 0x000fe200000000ff */
[----:B------:R1:W-:Y:S01]  /*7ed0*/  STSM.16.M88.4 [R2+0x27800], R32 ;  /* 0x0278002002007844 */ /* 0x0003e20000000200 */
[----:B------:R-:W-:Y:S01]  /*7ee0*/  F2FP.F16.F32.PACK_AB R54, R69, R68 ;  /* 0x000000444536723e */ /* 0x000fe200000000ff */
[----:B------:R-:W-:Y:S01]  /*7ef0*/  FMUL.FTZ R120, R120, R13 ;  /* 0x0000000d78787220 */ /* 0x000fe20000410000 */
[----:B------:R-:W-:Y:S01]  /*7f00*/  F2FP.F16.F32.PACK_AB R52, R65, R64 ;  /* 0x000000404134723e */ /* 0x000fe200000000ff */
[----:B------:R1:W-:Y:S01]  /*7f10*/  STSM.16.M88.4 [R6+0x6000], R56 ;  /* 0x0060003806007844 */ /* 0x0003e20000000200 */
        /* <DEDUP_REMOVED lines=10> */
[----:B------:R-:W-:Y:S01]  /*7fc0*/  ISETP.GT.AND P1, PT, R14, UR32, PT ;  /* 0x000000200e007c0c */ /* 0x000fe2000bf24270 */
        /* <DEDUP_REMOVED lines=36> */
[----:B------:R-:W-:Y:S01]  /*8210*/  IMAD.MOV.U32 R13, RZ, RZ, R0 ;  /* 0x000000ffff0d7224 */ /* 0x000fe200078e0000 */
[----:B0-----:R-:W-:Y:S01]  /*8220*/  NOP ;  /* 0x0000000000007918 */ /* 0x001fe20000000000 */
[----:B-1----:R-:W-:Y:S05]  /*8230*/  @P1 BRA `(.L_x_887) ;  /* 0xffffffcc00741947 */ /* 0x002fea000383ffff */
.L_x_868:
[----:B------:R-:W1:Y:S01]  /*8240*/  S2UR UR10, SR_CTAID.X ;  /* 0x00000000000a79c3 */ /* 0x000e620000002500 */
[----:B------:R-:W-:Y:S01]  /*8250*/  R2UR UR6, R143 ;  /* 0x000000008f0672ca */ /* 0x000fe200000e0000 */
[----:B------:R-:W-:Y:S01]  /*8260*/  UISETP.NE.AND UP0, UPT, UR39, URZ, UPT ;  /* 0x0000003f2700728c */ /* 0x000fe2000bf05270 */
[----:B------:R-:W-:-:S05]  /*8270*/  IADD3 R8, -R8, 0x1, RZ ;  /* 0x0000000108087810 */ /* 0x000fca0007ffe1ff */
[----:B------:R-:W-:Y:S01]  /*8280*/  IMAD R8, R17, UR35, R8 ;  /* 0x0000002311087c24 */ /* 0x000fe2000f8e0208 */
[----:B------:R-:W-:-:S05]  /*8290*/  PLOP3.LUT P1, PT, PT, PT, UP0, 0x40, 0x0 ;  /* 0x000000000000781c */ /* 0x000fca0003f2e808 */
[----:B------:R-:W-:-:S03]  /*82a0*/  UISETP.NE.AND UP1, UPT, UR6, URZ, UPT ;  /* 0x0000003f0600728c */ /* 0x000fc6000bf25270 */
[----:B------:R-:W-:Y:S02]  /*82b0*/  UMOV UR6, 0xc0 ;  /* 0x000000c000067882 */ /* 0x000fe40000000000 */
[----:B-1----:R-:W-:Y:S01]  /*82c0*/  UIMAD UR6, UR10, UR6, 0xbf ;  /* 0x000000bf0a0674a4 */ /* 0x002fe2000f8e0206 */
[----:B------:R-:W-:-:S05]  /*82d0*/  R2UR UR10, R8 ;  /* 0x00000000080a72ca */ /* 0x000fca00000e0000 */
[----:B------:R-:W-:Y:S01]  /*82e0*/  @UP1 ULDC UR14, c[0x0][0x44c] ;  /* 0x00011300000e1ab9 */ /* 0x000fe20000000800 */
[----:B------:R-:W-:Y:S01]  /*82f0*/  @UP1 ULDC UR18, c[0x0][0x450] ;  /* 0x0001140000121ab9 */ /* 0x000fe20000000800 */
[----:B------:R-:W-:-:S04]  /*8300*/  UIMAD.WIDE.U32 UR14, UR6, UR14, URZ ;  /* 0x0000000e060e72a5 */ /* 0x000fc8000f8e003f */
[----:B------:R-:W-:-:S04]  /*8310*/  @UP1 USHF.R.U32.HI UR6, URZ, UR18, UR15 ;  /* 0x000000123f061299 */ /* 0x000fc8000801160f */
[----:B------:R-:W-:-:S03]  /*8320*/  UIADD3 UR6, UR10, UR6, URZ ;  /* 0x000000060a067290 */ /* 0x000fc6000fffe03f */
[----:B------:R-:W-:Y:S02]  /*8330*/  ULDC UR10, c[0x0][0x9dc] ;  /* 0x00027700000a7ab9 */ /* 0x000fe40000000800 */
[----:B------:R-:W-:Y:S01]  /*8340*/  UIADD3 UR10, UR6, -UR10, URZ ;  /* 0x8000000a060a7290 */ /* 0x000fe2000fffe03f */
[----:B------:R-:W-:Y:S11]  /*8350*/  @P1 BRA `(.L_x_888) ;  /* 0x00000000004c1947 */ /* 0x000ff60003800000 */
[----:B------:R-:W-:-:S06]  /*8360*/  UISETP.GT.AND UP0, UPT, UR6, -0x1, UPT ;  /* 0xffffffff0600788c */ /* 0x000fcc000bf04270 */
[----:B------:R-:W-:-:S13]  /*8370*/  PLOP3.LUT P1, PT, PT, PT, UP0, 0x80, 0x0 ;  /* 0x000000000000781c */ /* 0x000fda0003f2f008 */
[----:B------:R-:W-:Y:S05]  /*8380*/  @P1 BRA `(.L_x_889) ;  /* 0x0000000000201947 */ /* 0x000fea0003800000 */
[----:B------:R-:W-:Y:S01]  /*8390*/  ULDC UR18, c[0x0][0x9e4] ;  /* 0x0002790000127ab9 */ /* 0x000fe20000000800 */
[----:B------:R-:W-:Y:S02]  /*83a0*/  ULOP3.LUT UR6, URZ, UR6, URZ, 0x33, !UPT ;  /* 0x000000063f067292 */ /* 0x000fe4000f8e333f */
[----:B------:R-:W-:-:S11]  /*83b0*/  UISETP.NE.AND UP0, UPT, UR18, 0x1, UPT ;  /* 0x000000011200788c */ /* 0x000fd6000bf05270 */
[----:B------:R-:W-:Y:S02]  /*83c0*/  @UP0 ULDC.64 UR22, c[0x0][0x9e8] ;  /* 0x00027a0000160ab9 */ /* 0x000fe40000000a00 */
[----:B------:R-:W-:-:S04]  /*83d0*/  UIMAD.WIDE.U32 UR14, UR6, UR22, URZ ;  /* 0x00000016060e72a5 */ /* 0x000fc8000f8e003f */
[----:B------:R-:W-:-:S04]  /*83e0*/  @UP0 USHF.R.U32.HI UR6, URZ, UR23, UR15 ;  /* 0x000000173f060299 */ /* 0x000fc8000801160f */
[----:B------:R-:W-:Y:S01]  /*83f0*/  ULOP3.LUT UR6, URZ, UR6, URZ, 0x33, !UPT ;  /* 0x000000063f067292 */ /* 0x000fe2000f8e333f */
[----:B------:R-:W-:Y:S11]  /*8400*/  BRA `(.L_x_890) ;  /* 0x0000000000147947 */ /* 0x000ff60003800000 */
.L_x_889:
[----:B------:R-:W-:Y:S02]  /*8410*/  ULDC UR18, c[0x0][0x9e4] ;  /* 0x0002790000127ab9 */ /* 0x000fe40000000800 */
[----:B------:R-:W-:-:S11]  /*8420*/  UISETP.NE.AND UP0, UPT, UR18, 0x1, UPT ;  /* 0x000000011200788c */ /* 0x000fd6000bf05270 */
[----:B------:R-:W-:Y:S02]  /*8430*/  @UP0 ULDC.64 UR22, c[0x0][0x9e8] ;  /* 0x00027a0000160ab9 */ /* 0x000fe40000000a00 */
[----:B------:R-:W-:-:S04]  /*8440*/  UIMAD.WIDE.U32 UR14, UR6, UR22, URZ ;  /* 0x00000016060e72a5 */ /* 0x000fc8000f8e003f */
[----:B------:R-:W-:-:S12]  /*8450*/  @UP0 USHF.R.U32.HI UR6, URZ, UR23, UR15 ;  /* 0x000000173f060299 */ /* 0x000fd8000801160f */
.L_x_890:
[----:B------:R-:W-:-:S04]  /*8460*/  UIMAD UR6, UR6, UR18, URZ ;  /* 0x00000012060672a4 */ /* 0x000fc8000f8e023f */
[----:B------:R-:W-:-:S04]  /*8470*/  UISETP.LT.AND UP0, UPT, UR10, UR6, UPT ;  /* 0x000000060a00728c */ /* 0x000fc8000bf01270 */
[----:B------:R-:W-:-:S12]  /*8480*/  USEL UR10, UR10, UR6, !UP0 ;  /* 0x000000060a0a7287 */ /* 0x000fd8000c000000 */
.L_x_888:
[----:B------:R-:W-:Y:S01]  /*8490*/  UIADD3 UR10, UR10, 0x7f, URZ ;  /* 0x0000007f0a0a7890 */ /* 0x000fe2000fffe03f */
[----:B------:R-:W-:-:S03]  /*84a0*/  R2UR UR14, R146 ;  /* 0x00000000920e72ca */ /* 0x000fc600000e0000 */
[----:B------:R-:W-:-:S04]  /*84b0*/  USHF.R.S32.HI UR6, URZ, 0x1f, UR10 ;  /* 0x0000001f3f067899 */ /* 0x000fc8000801140a */
[----:B------:R-:W-:-:S04]  /*84c0*/  ULEA.HI UR6, UR6, UR10, URZ, 0x7 ;  /* 0x0000000a06067291 */ /* 0x000fc8000f8f383f */
[----:B------:R-:W-:-:S04]  /*84d0*/  USHF.R.S32.HI UR6, URZ, 0x7, UR6 ;  /* 0x000000073f067899 */ /* 0x000fc80008011406 */
[----:B------:R-:W-:-:S04]  /*84e0*/  UISETP.LT.AND UP0, UPT, UR14, UR6, UPT ;  /* 0x000000060e00728c */ /* 0x000fc8000bf01270 */
[----:B------:R-:W-:-:S06]  /*84f0*/  USEL UR6, UR14, UR6, !UP0 ;  /* 0x000000060e067287 */ /* 0x000fcc000c000000 */
[----:B------:R-:W-:-:S13]  /*8500*/  ISETP.GE.AND P1, PT, R14, UR6, PT ;  /* 0x000000060e007c0c */ /* 0x000fda000bf26270 */
[----:B------:R-:W-:Y:S05]  /*8510*/  @!P1 BRA `(.L_x_891) ;  /* 0x00000020005c9947 */ /* 0x000fea0003800000 */
[----:B------:R-:W-:Y:S01]  /*8520*/  IMAD.MOV.U32 R8, RZ, RZ, R15 ;  /* 0x000000ffff087224 */ /* 0x000fe200078e000f */
[----:B------:R-:W-:Y:S01]  /*8530*/  UMOV UR32, UR5 ;  /* 0x0000000500207c82 */ /* 0x000fe20008000000 */
[----:B------:R-:W-:Y:S01]  /*8540*/  IMAD.MOV.U32 R13, RZ, RZ, R0 ;  /* 0x000000ffff0d7224 */ /* 0x000fe200078e0000 */
[----:B------:R-:W-:Y:S01]  /*8550*/  UMOV UR10, UR4 ;  /* 0x00000004000a7c82 */ /* 0x000fe20008000000 */
[----:B------:R-:W-:-:S05]  /*8560*/  ULDC UR11, c[0x0][0x988] ;  /* 0x00026200000b7ab9 */ /* 0x000fca0000000800 */
.L_x_902:
[----:B------:R-:W-:Y:S01]  /*8570*/  ISETP.NE.AND P2, PT, RZ, UR60, PT ;  /* 0x0000003cff007c0c */ /* 0x000fe2000bf45270 */
[----:B------:R-:W-:-:S04]  /*8580*/  UISETP.NE.AND UP0, UPT, UR10, 0x1, UPT ;  /* 0x000000010a00788c */ /* 0x000fc8000bf05270 */
[----:B------:R-:W-:-:S04]  /*8590*/  USEL UR5, URZ, 0x1, UP0 ;  /* 0x000000013f057887 */ /* 0x000fc80008000000 */
[----:B------:R-:W-:-:S04]  /*85a0*/  ULOP3.LUT UR5, UR32, UR5, URZ, 0x3c, !UPT ;  /* 0x0000000520057292 */ /* 0x000fc8000f8e3c3f */
[----:B------:R-:W-:Y:S08]  /*85b0*/  @P2 BRA `(.L_x_892) ;  /* 0x0000000000382947 */ /* 0x000ff00003800000 */
[----:B------:R-:W-:Y:S05]  /*85c0*/  @!P0 BRA `(.L_x_893) ;  /* 0x0000000000048947 */ /* 0x000fea0003800000 */
[----:B------:R-:W-:Y:S01]  /*85d0*/  BPT.TRAP 0x1 ;  /* 0x000000040000795c */ /* 0x000fe20000300000 */
.L_x_893:
        /* <DEDUP_REMOVED lines=9> */
.L_x_894:
[----:B--2---:R-:W-:Y:S05]  /*8670*/  @P1 BRA `(.L_x_892) ;  /* 0x0000000000081947 */ /* 0x004fea0003800000 */
[----:B------:R-:W2:Y:S02]  /*8680*/  SYNCS.PHASECHK.TRANS64.TRYWAIT P1, [UR4+0x2d830], R0 ;  /* 0x02d83000ff0075a7 */ /* 0x000ea40008020144 */
[----:B--2---:R-:W-:Y:S05]  /*8690*/  @!P1 BRA `(.L_x_895) ;  /* 0x000000b000d89947 */ /* 0x004fea0003800000 */
.L_x_892:
        /* <DEDUP_REMOVED lines=11> */
[----:B------:R-:W-:-:S04]  /*8750*/  UIMAD UR26, UR4, 0x600, UR7 ;  /* 0x00000600041a78a4 */ /* 0x000fc8000f8e0207 */
[----:B------:R-:W-:Y:S02]  /*8760*/  UIADD3 UR14, UR26, 0x200, URZ ;  /* 0x000002001a0e7890 */ /* 0x000fe4000fffe03f */
[----:B------:R-:W-:Y:S02]  /*8770*/  UIADD3 UR18, UR26, 0x202, URZ ;  /* 0x000002021a127890 */ /* 0x000fe4000fffe03f */
[----:B------:R-:W-:Y:S01]  /*8780*/  UMOV UR30, UR26 ;  /* 0x0000001a001e7c82 */ /* 0x000fe20008000000 */
[----:B------:R-:W-:Y:S01]  /*8790*/  UIADD3 UR22, UR26, 0x400, URZ ;  /* 0x000004001a167890 */ /* 0x000fe2000fffe03f */
[----:B---3--:R-:W-:-:S05]  /*87a0*/  SHF.R.U32.HI R12, RZ, 0x7, R12 ;  /* 0x00000007ff0c7819 */ /* 0x008fca000001160c */
[----:B-12---:R-:W-:-:S05]  /*87b0*/  VIADD R0, R12, 0x8 ;  /* 0x000000080c007836 */ /* 0x006fca0000000000 */
[----:B------:R1:W-:Y:S06]  /*87c0*/  BAR.SYNC.DEFER_BLOCKING R0, 0x100 ;  /* 0x000400000000751d */ /* 0x0003ec0000010000 */
[----:B0-----:R-:W-:-:S06]  /*87d0*/  WARPGROUP.ARRIVE ;  /* 0x00000000000079c5 */ /* 0x001fcc0000000000 */
[----:B------:R-:W-:Y:S01]  /*87e0*/  HGMMA.64x128x16.F32 R24, gdesc[UR28], RZ, !UPT, gsb0 ;  /* 0x01e000001c1879f0 */ /* 0x000fe2000c0008ff */
[----:B------:R-:W-:Y:S01]  /*87f0*/  UIADD3 UR30, UR26, 0x2, URZ ;  /* 0x000000021a1e7890 */ /* 0x000fe2000fffe03f */
[----:B------:R-:W-:Y:S01]  /*8800*/  UMOV UR28, UR8 ;  /* 0x00000008001c7c82 */ /* 0x000fe20008000000 */
[----:B------:R-:W-:Y:S01]  /*8810*/  UMOV UR29, UR9 ;  /* 0x00000009001d7c82 */ /* 0x000fe20008000000 */
[----:B------:R-:W-:Y:S01]  /*8820*/  UMOV UR31, 0x80000020 ;  /* 0x80000020001f7882 */ /* 0x000fe20000000000 */
[----:B------:R-:W-:Y:S01]  /*8830*/  UIADD3 UR26, UR26, 0x402, URZ ;  /* 0x000004021a1a7890 */ /* 0x000fe2000fffe03f */
        /* <DEDUP_REMOVED lines=19> */
.L_x_897:
[----:B------:R-:W-:Y:S01]  /*8970*/  ULEA UR14, UR10, UR38, 0x3 ;  /* 0x000000260a0e7291 */ /* 0x000fe2000f8e183f */
[----:B------:R-:W-:-:S05]  /*8980*/  IMAD.U32 R0, RZ, RZ, UR32 ;  /* 0x00000020ff007e24 */ /* 0x000fca000f8e00ff */
[----:B------:R-:W-:-:S04]  /*8990*/  SHF.L.U32 R0, R0, 0x1f, RZ ;  /* 0x0000001f00007819 */ /* 0x000fc800000006ff */
[----:B------:R0:W1:Y:S01]  /*89a0*/  SYNCS.PHASECHK.TRANS64.TRYWAIT P1, [UR14+0x2d850], R0 ;  /* 0x02d85000ff0075a7 */ /* 0x000062000802014e */
[----:B------:R-:W-:Y:S05]  /*89b0*/  @!P0 BRA `(.L_x_898) ;  /* 0x0000000000048947 */ /* 0x000fea0003800000 */
[----:B------:R-:W-:Y:S01]  /*89c0*/  BPT.TRAP 0x1 ;  /* 0x000000040000795c */ /* 0x000fe20000300000 */
.L_x_898:
[----:B-1----:R-:W-:Y:S05]  /*89d0*/  @P1 BRA `(.L_x_896) ;  /* 0x0000000000081947 */ /* 0x002fea0003800000 */
[----:B------:R-:W1:Y:S02]  /*89e0*/  SYNCS.PHASECHK.TRANS64.TRYWAIT P1, [UR14+0x2d850], R0 ;  /* 0x02d85000ff0075a7 */ /* 0x000e64000802014e */
[----:B-1----:R-:W-:Y:S05]  /*89f0*/  @!P1 BRA `(.L_x_899) ;  /* 0x000000b000189947 */ /* 0x002fea0003800000 */
.L_x_896:
        /* <DEDUP_REMOVED lines=71> */
.L_x_900:
[----:B0-----:R-:W-:Y:S01]  /*8e70*/  FMNMX.FTZ R0, R24, R13, !PT ;  /* 0x0000000d18007209 */ /* 0x001fe20007810000 */
[----:B------:R-:W0:Y:S01]  /*8e80*/  S2UR UR15, SR_CgaCtaId ;  /* 0x00000000000f79c3 */ /* 0x000e220000008800 */
[----:B------:R-:W-:Y:S01]  /*8e90*/  FMNMX.FTZ R12, R26, R8, !PT ;  /* 0x000000081a0c7209 */ /* 0x000fe20007810000 */
[----:B------:R-:W-:Y:S01]  /*8ea0*/  ULEA UR14, UR4, UR38, 0x3 ;  /* 0x00000026040e7291 */ /* 0x000fe2000f8e183f */
[----:B------:R-:W-:Y:S02]  /*8eb0*/  FMNMX.FTZ R15, R25, R0, !PT ;  /* 0x00000000190f7209 */ /* 0x000fe40007810000 */
[----:B------:R-:W-:Y:S01]  /*8ec0*/  FMNMX.FTZ R19, R27, R12, !PT ;  /* 0x0000000c1b137209 */ /* 0x000fe20007810000 */
[----:B------:R-:W-:Y:S01]  /*8ed0*/  UIADD3 UR14, UR14, 0x2d840, URZ ;  /* 0x0002d8400e0e7890 */ /* 0x000fe2000fffe03f */
        /* <DEDUP_REMOVED lines=8> */
[----:B------:R-:W-:Y:S01]  /*8f60*/  FMNMX.FTZ R0, R36, R15, !PT ;  /* 0x0000000f24007209 */ /* 0x000fe20007810000 */
[----:B0-----:R-:W-:Y:S01]  /*8f70*/  UPRMT UR14, UR15, 0x654, UR14 ;  /* 0x000006540f0e7896 */ /* 0x001fe2000800000e */
[----:B------:R-:W-:Y:S02]  /*8f80*/  FMNMX.FTZ R12, R38, R19, !PT ;  /* 0x00000013260c7209 */ /* 0x000fe40007810000 */
[----:B------:R-:W-:Y:S02]  /*8f90*/  FMNMX.FTZ R15, R37, R0, !PT ;  /* 0x00000000250f7209 */ /* 0x000fe40007810000 */
[----:B------:R-:W-:Y:S02]  /*8fa0*/  FMNMX.FTZ R19, R39, R12, !PT ;  /* 0x0000000c27137209 */ /* 0x000fe40007810000 */
[----:B------:R-:W-:Y:S02]  /*8fb0*/  FMNMX.FTZ R0, R40, R15, !PT ;  /* 0x0000000f28007209 */ /* 0x000fe40007810000 */
[----:B------:R-:W-:Y:S01]  /*8fc0*/  FMNMX.FTZ R12, R42, R19, !PT ;  /* 0x000000132a0c7209 */ /* 0x000fe20007810000 */
[----:B------:R-:W-:Y:S01]  /*8fd0*/  SYNCS.ARRIVE.TRANS64.RED.A1T0 RZ, [UR14], RZ ;  /* 0x000000ffffff79a7 */ /* 0x000fe2000810040e */
        /* <DEDUP_REMOVED lines=45> */
[----:B------:R-:W-:-:S03]  /*92b0*/  FMNMX.FTZ R12, R87, R12, !PT ;  /* 0x0000000c570c7209 */ /* 0x000fc60007810000 */
[----:B------:R-:W0:Y:S04]  /*92c0*/  SHFL.BFLY PT, R15, R16, 0x2, 0x1f ;  /* 0x0c401f00100f7f89 */ /* 0x000e2800000e0000 */
[----:B------:R-:W1:Y:S01]  /*92d0*/  SHFL.BFLY PT, R19, R12, 0x2, 0x1f ;  /* 0x0c401f000c137f89 */ /* 0x000e6200000e0000 */
[----:B0-----:R-:W-:Y:S02]  /*92e0*/  FMNMX.FTZ R18, R16, R15, !PT ;  /* 0x0000000f10127209 */ /* 0x001fe40007810000 */
[----:B-1----:R-:W-:-:S03]  /*92f0*/  FMNMX.FTZ R19, R12, R19, !PT ;  /* 0x000000130c137209 */ /* 0x002fc60007810000 */
[----:B------:R-:W0:Y:S04]  /*9300*/  SHFL.BFLY PT, R15, R18, 0x1, 0x1f ;  /* 0x0c201f00120f7f89 */ /* 0x000e2800000e0000 */
[----:B------:R-:W1:Y:S01]  /*9310*/  SHFL.BFLY PT, R20, R19, 0x1, 0x1f ;  /* 0x0c201f0013147f89 */ /* 0x000e6200000e0000 */
[----:B0-----:R-:W-:Y:S02]  /*9320*/  FMNMX.FTZ R0, R18, R15, !PT ;  /* 0x0000000f12007209 */ /* 0x001fe40007810000 */
[----:B-1----:R-:W-:-:S03]  /*9330*/  FMNMX.FTZ R15, R19, R20, !PT ;  /* 0x00000014130f7209 */ /* 0x002fc60007810000 */
[----:B------:R-:W-:-:S04]  /*9340*/  FADD.FTZ R13, -R0, R13 ;  /* 0x0000000d000d7221 */ /* 0x000fc80000010100 */
[----:B------:R-:W-:Y:S01]  /*9350*/  FMUL.FTZ R20, R13, UR11 ;  /* 0x0000000b0d147c20 */ /* 0x000fe20008410000 */
[----:B------:R-:W-:Y:S01]  /*9360*/  FMUL.FTZ R13, R0, UR11 ;  /* 0x0000000b000d7c20 */ /* 0x000fe20008410000 */
[C---:B------:R-:W-:Y:S02]  /*9370*/  FADD.FTZ R8, -R15.reuse, R8 ;  /* 0x000000080f087221 */ /* 0x040fe40000010100 */
[----:B------:R-:W-:Y:S01]  /*9380*/  MUFU.EX2 R12, R20 ;  /* 0x00000014000c7308 */ /* 0x000fe20000000800 */
[--C-:B------:R-:W-:Y:S01]  /*9390*/  FFMA.FTZ R23, R36, UR11, -R13.reuse ;  /* 0x0000000b24177c23 */ /* 0x100fe2000801080d */
[----:B------:R-:W-:Y:S01]  /*93a0*/  FMUL.FTZ R36, R15, UR11 ;  /* 0x0000000b0f247c20 */ /* 0x000fe20008410000 */
[--C-:B------:R-:W-:Y:S01]  /*93b0*/  FFMA.FTZ R16, R24, UR11, -R13.reuse ;  /* 0x0000000b18107c23 */ /* 0x100fe2000801080d */
[--C-:B------:R-:W-:Y:S01]  /*93c0*/  FFMA.FTZ R24, R37, UR11, -R13.reuse ;  /* 0x0000000b25187c23 */ /* 0x100fe2000801080d */
[----:B------:R-:W-:Y:S01]  /*93d0*/  FMUL.FTZ R8, R8, UR11 ;  /* 0x0000000b08087c20 */ /* 0x000fe20008410000 */
        /* <DEDUP_REMOVED lines=14> */
[----:B------:R-:W-:Y:S01]  /*94c0*/  FFMA.FTZ R30, R38, UR11, -R36 ;  /* 0x0000000b261e7c23 */ /* 0x000fe20008010824 */
        /* <DEDUP_REMOVED lines=19> */
[----:B------:R-:W-:Y:S01]  /*9600*/  FFMA.FTZ R68, R77, UR11, -R13 ;  /* 0x0000000b4d447c23 */ /* 0x000fe2000801080d */
[----:B------:R-:W2:Y:S01]  /*9610*/  MUFU.EX2 R140, R140 ;  /* 0x0000008c008c7308 */ /* 0x000ea20000000800 */
[----:B-1----:R-:W-:Y:S01]  /*9620*/  FFMA.FTZ R3, R8, R3, R37 ;  /* 0x0000000308037223 */ /* 0x002fe20000010025 */
[--C-:B------:R-:W-:Y:S01]  /*9630*/  FFMA.FTZ R69, R80, UR11, -R13.reuse ;  /* 0x0000000b50457c23 */ /* 0x100fe2000801080d */
[----:B------:R-:W-:Y:S01]  /*9640*/  FFMA.FTZ R72, R81, UR11, -R13 ;  /* 0x0000000b51487c23 */ /* 0x000fe2000801080d */
[--C-:B------:R-:W-:Y:S01]  /*9650*/  FFMA.FTZ R34, R46, UR11, -R36.reuse ;  /* 0x0000000b2e227c23 */ /* 0x100fe20008010824 */
[--C-:B------:R-:W-:Y:S01]  /*9660*/  FFMA.FTZ R35, R50, UR11, -R36.reuse ;  /* 0x0000000b32237c23 */ /* 0x100fe20008010824 */
        /* <DEDUP_REMOVED lines=11> */
[----:B--2---:R-:W-:Y:S01]  /*9720*/  FADD.FTZ R3, R140, R3 ;  /* 0x000000038c037221 */ /* 0x004fe20000010000 */
[--C-:B------:R-:W-:Y:S01]  /*9730*/  FFMA.FTZ R62, R71, UR11, -R36.reuse ;  /* 0x0000000b473e7c23 */ /* 0x100fe20008010824 */
[--C-:B------:R-:W-:Y:S01]  /*9740*/  FFMA.FTZ R51, R74, UR11, -R36.reuse ;  /* 0x0000000b4a337c23 */ /* 0x100fe20008010824 */
[--C-:B------:R-:W-:Y:S01]  /*9750*/  FFMA.FTZ R59, R75, UR11, -R36.reuse ;  /* 0x0000000b4b3b7c23 */ /* 0x100fe20008010824 */
[--C-:B------:R-:W-:Y:S01]  /*9760*/  FFMA.FTZ R54, R78, UR11, -R36.reuse ;  /* 0x0000000b4e367c23 */ /* 0x100fe20008010824 */
[--C-:B------:R-:W-:Y:S01]  /*9770*/  FFMA.FTZ R55, R82, UR11, -R36.reuse ;  /* 0x0000000b52377c23 */ /* 0x100fe20008010824 */
[----:B------:R-:W-:Y:S01]  /*9780*/  FFMA.FTZ R67, R86, UR11, -R36 ;  /* 0x0000000b56437c23 */ /* 0x000fe20008010824 */
[----:B------:R2:W3:Y:S01]  /*9790*/  MUFU.EX2 R20, R29 ;  /* 0x0000001d00147308 */ /* 0x0004e20000000800 */
[----:B-1----:R-:W-:Y:S01]  /*97a0*/  FADD.FTZ R39, R19, R4 ;  /* 0x0000000413277221 */ /* 0x002fe20000010000 */
[----:B------:R-:W-:-:S06]  /*97b0*/  FFMA.FTZ R70, R87, UR11, -R36 ;  /* 0x0000000b57467c23 */ /* 0x000fcc0008010824 */
[----:B------:R-:W1:Y:S01]  /*97c0*/  MUFU.EX2 R138, R138 ;  /* 0x0000008a008a7308 */ /* 0x000e620000000800 */
[--C-:B--2---:R-:W-:Y:S01]  /*97d0*/  FFMA.FTZ R29, R44, UR11, -R13.reuse ;  /* 0x0000000b2c1d7c23 */ /* 0x104fe2000801080d */
[----:B------:R-:W-:Y:S01]  /*97e0*/  FFMA.FTZ R44, R53, UR11, -R13 ;  /* 0x0000000b352c7c23 */ /* 0x000fe2000801080d */
[----:B0-----:R-:W-:Y:S01]  /*97f0*/  FADD.FTZ R3, R26, R3 ;  /* 0x000000031a037221 */ /* 0x001fe20000010000 */
[--C-:B------:R-:W-:Y:S01]  /*9800*/  FFMA.FTZ R53, R64, UR11, -R13.reuse ;  /* 0x0000000b40357c23 */ /* 0x100fe2000801080d */
[--C-:B------:R-:W-:Y:S01]  /*9810*/  FFMA.FTZ R64, R73, UR11, -R13.reuse ;  /* 0x0000000b49407c23 */ /* 0x100fe2000801080d */
[--C-:B------:R-:W-:Y:S01]  /*9820*/  FFMA.FTZ R73, R84, UR11, -R13.reuse ;  /* 0x0000000b54497c23 */ /* 0x100fe2000801080d */
[----:B------:R-:W-:Y:S01]  /*9830*/  FFMA.FTZ R13, R85, UR11, -R13 ;  /* 0x0000000b550d7c23 */ /* 0x000fe2000801080d */
[----:B------:R-:W0:Y:S01]  /*9840*/  MUFU.EX2 R21, R21 ;  /* 0x0000001500157308 */ /* 0x000e220000000800 */
[----:B---3--:R-:W-:Y:S01]  /*9850*/  FADD.FTZ R4, R20, R39 ;  /* 0x0000002714047221 */ /* 0x008fe20000010000 */
[--C-:B------:R-:W-:Y:S01]  /*9860*/  FFMA.FTZ R85, R43, UR11, -R36.reuse ;  /* 0x0000000b2b557c23 */ /* 0x100fe20008010824 */
[--C-:B------:R-:W-:Y:S01]  /*9870*/  FFMA.FTZ R84, R47, UR11, -R36.reuse ;  /* 0x0000000b2f547c23 */ /* 0x100fe20008010824 */
[--C-:B------:R-:W-:Y:S01]  /*9880*/  FFMA.FTZ R43, R58, UR11, -R36.reuse ;  /* 0x0000000b3a2b7c23 */ /* 0x100fe20008010824 */
[--C-:B------:R-:W-:Y:S01]  /*9890*/  FFMA.FTZ R47, R66, UR11, -R36.reuse ;  /* 0x0000000b422f7c23 */ /* 0x100fe20008010824 */
[--C-:B------:R-:W-:Y:S01]  /*98a0*/  FFMA.FTZ R58, R79, UR11, -R36.reuse ;  /* 0x0000000b4f3a7c23 */ /* 0x100fe20008010824 */
[----:B------:R-:W-:Y:S01]  /*98b0*/  FFMA.FTZ R66, R83, UR11, -R36 ;  /* 0x0000000b53427c23 */ /* 0x000fe20008010824 */
        /* <DEDUP_REMOVED lines=114> */
.L_x_901:
[----:B------:R-:W0:Y:S01]  /*9fe0*/  S2UR UR14, SR_CgaCtaId ;  /* 0x00000000000e79c3 */ /* 0x000e220000008800 */
[----:B------:R-:W-:Y:S01]  /*9ff0*/  ULEA UR10, UR10, UR38, 0x3 ;  /* 0x000000260a0a7291 */ /* 0x000fe2000f8e183f */
[----:B------:R-:W-:Y:S01]  /*a000*/  F2FP.F16.F32.PACK_AB R38, R20, R19 ;  /* 0x000000131426723e */ /* 0x000fe200000000ff */
[----:B------:R-:W-:Y:S01]  /*a010*/  UMOV UR32, UR5 ;  /* 0x0000000500207c82 */ /* 0x000fe20008000000 */
[----:B------:R-:W-:Y:S01]  /*a020*/  F2FP.F16.F32.PACK_AB R20, R22, R21 ;  /* 0x000000151614723e */ /* 0x000fe200000000ff */
[----:B------:R-:W-:Y:S01]  /*a030*/  UIADD3 UR10, UR10, 0x2d860, URZ ;  /* 0x0002d8600a0a7890 */ /* 0x000fe2000fffe03f */
[----:B------:R-:W-:Y:S01]  /*a040*/  F2FP.F16.F32.PACK_AB R36, R18, R16 ;  /* 0x000000101224723e */ /* 0x000fe200000000ff */
[-C--:B------:R-:W-:Y:S01]  /*a050*/  FMUL.FTZ R90, R90, R8.reuse ;  /* 0x000000085a5a7220 */ /* 0x080fe20000410000 */
[----:B------:R-:W-:Y:S01]  /*a060*/  F2FP.F16.F32.PACK_AB R37, R140, R37 ;  /* 0x000000258c25723e */ /* 0x000fe200000000ff */
[----:B------:R-:W-:Y:S01]  /*a070*/  FMUL.FTZ R91, R91, R8 ;  /* 0x000000085b5b7220 */ /* 0x000fe20000410000 */
[----:B------:R-:W-:Y:S01]  /*a080*/  F2FP.F16.F32.PACK_AB R39, R138, R26 ;  /* 0x0000001a8a27723e */ /* 0x000fe200000000ff */
[-C--:B------:R-:W-:Y:S01]  /*a090*/  FMUL.FTZ R94, R94, R8.reuse ;  /* 0x000000085e5e7220 */ /* 0x080fe20000410000 */
        /* <DEDUP_REMOVED lines=12> */
[----:B0-----:R-:W-:Y:S01]  /*a160*/  UPRMT UR10, UR14, 0x654, UR10 ;  /* 0x000006540e0a7896 */ /* 0x001fe2000800000a */
        /* <DEDUP_REMOVED lines=8> */
[----:B------:R-:W-:Y:S01]  /*a1f0*/  SYNCS.ARRIVE.TRANS64.RED.A1T0 RZ, [UR10], RZ ;  /* 0x000000ffffff79a7 */ /* 0x000fe2000810040a */
        /* <DEDUP_REMOVED lines=13> */
[----:B------:R-:W-:Y:S01]  /*a2d0*/  ISETP.GT.AND P1, PT, R14, UR6, PT ;  /* 0x000000060e007c0c */ /* 0x000fe2000bf24270 */
[-C--:B------:R-:W-:Y:S01]  /*a2e0*/  FMUL.FTZ R119, R119, R8.reuse ;  /* 0x0000000877777220 */ /* 0x080fe20000410000 */
[-C--:B------:R-:W-:Y:S01]  /*a2f0*/  FMUL.FTZ R122, R122, R8.reuse ;  /* 0x000000087a7a7220 */ /* 0x080fe20000410000 */
[----:B0-----:R-:W-:Y:S01]  /*a300*/  F2FP.F16.F32.PACK_AB R38, R68, R65 ;  /* 0x000000414426723e */ /* 0x001fe200000000ff */
[----:B------:R2:W-:Y:S01]  /*a310*/  STSM.16.M88.4 [R2+0x27800], R32 ;  /* 0x0278002002007844 */ /* 0x0005e20000000200 */
[----:B------:R-:W-:Y:S01]  /*a320*/  F2FP.F16.F32.PACK_AB R36, R64, R61 ;  /* 0x0000003d4024723e */ /* 0x000fe200000000ff */
[-C--:B------:R-:W-:Y:S01]  /*a330*/  FMUL.FTZ R123, R123, R8.reuse ;  /* 0x000000087b7b7220 */ /* 0x080fe20000410000 */
[----:B-1----:R-:W-:Y:S01]  /*a340*/  F2FP.F16.F32.PACK_AB R20, R56, R53 ;  /* 0x000000353814723e */ /* 0x002fe200000000ff */
        /* <DEDUP_REMOVED lines=17> */
[-C--:B------:R-:W-:Y:S01]  /*a460*/  FMUL.FTZ R89, R89, R12.reuse ;  /* 0x0000000c59597220 */ /* 0x080fe20000410000 */
[-C--:B------:R-:W-:Y:S01]  /*a470*/  FMUL.FTZ R92, R92, R12.reuse ;  /* 0x0000000c5c5c7220 */ /* 0x080fe20000410000 */
[-C--:B------:R-:W-:Y:S01]  /*a480*/  FMUL.FTZ R93, R93, R12.reuse ;  /* 0x0000000c5d5d7220 */ /* 0x080fe20000410000 */
        /* <DEDUP_REMOVED lines=31> */
[----:B--2---:R-:W-:Y:S05]  /*a680*/  @P1 BRA `(.L_x_902) ;  /* 0xffffffdc00b81947 */ /* 0x004fea000383ffff */
.L_x_891:
[----:B------:R-:W-:-:S13]  /*a690*/  R2UR UR6, R146 ;  /* 0x00000000920672ca */ /* 0x000fda00000e0000 */
[----:B------:R-:W-:-:S13]  /*a6a0*/  ISETP.GE.AND P1, PT, R14, UR6, PT ;  /* 0x000000060e007c0c */ /* 0x000fda000bf26270 */
[----:B------:R-:W-:Y:S05]  /*a6b0*/  @!P1 BRA `(.L_x_903) ;  /* 0x0000003000cc9947 */ /* 0x000fea0003800000 */
[----:B------:R-:W1:Y:S01]  /*a6c0*/  S2R R12, SR_TID.X ;  /* 0x00000000000c7919 */ /* 0x000e620000002100 */
[----:B------:R-:W-:Y:S01]  /*a6d0*/  R2UR UR6, R144 ;  /* 0x00000000900672ca */ /* 0x000fe200000e0000 */
[----:B------:R-:W-:Y:S01]  /*a6e0*/  UMOV UR30, UR5 ;  /* 0x00000005001e7c82 */ /* 0x000fe20008000000 */
[----:B------:R-:W-:Y:S01]  /*a6f0*/  UMOV UR5, 0x40000040 ;  /* 0x4000004000057882 */ /* 0x000fe20000000000 */
[----:B------:R-:W-:Y:S01]  /*a700*/  IMAD.MOV.U32 R8, RZ, RZ, R15 ;  /* 0x000000ffff087224 */ /* 0x000fe200078e000f */
[----:B------:R-:W-:Y:S01]  /*a710*/  UMOV UR57, 0x40000040 ;  /* 0x4000004000397882 */ /* 0x000fe20000000000 */
[----:B------:R-:W-:Y:S01]  /*a720*/  IMAD.U32 R141, RZ, RZ, UR5 ;  /* 0x00000005ff8d7e24 */ /* 0x000fe2000f8e00ff */
[----:B------:R-:W-:Y:S01]  /*a730*/  UMOV UR29, 0x40000040 ;  /* 0x40000040001d7882 */ /* 0x000fe20000000000 */
[----:B------:R-:W-:Y:S01]  /*a740*/  UMOV UR33, 0x40000040 ;  /* 0x4000004000217882 */ /* 0x000fe20000000000 */
[----:B------:R-:W-:Y:S01]  /*a750*/  UMOV UR41, 0x40000040 ;  /* 0x4000004000297882 */ /* 0x000fe20000000000 */
[----:B------:R-:W-:Y:S01]  /*a760*/  UMOV UR45, 0x40000040 ;  /* 0x40000040002d7882 */ /* 0x000fe20000000000 */
[----:B------:R-:W-:-:S03]  /*a770*/  UMOV UR49, 0x40000040 ;  /* 0x4000004000317882 */ /* 0x000fc60000000000 */
[----:B------:R-:W-:-:S03]  /*a780*/  ULOP3.LUT UR61, UR6, 0x10000, URZ, 0xfc, !UPT ;  /* 0x00010000063d7892 */ /* 0x000fc6000f8efc3f */
[----:B------:R-:W-:Y:S01]  /*a790*/  UMOV UR6, UR4 ;  /* 0x0000000400067c82 */ /* 0x000fe20008000000 */
[----:B------:R-:W-:Y:S02]  /*a7a0*/  UIADD3 UR4, UR61, 0x2, URZ ;  /* 0x000000023d047890 */ /* 0x000fe4000fffe03f */
[----:B------:R-:W-:Y:S02]  /*a7b0*/  UIADD3 UR56, UR61, 0x4, URZ ;  /* 0x000000043d387890 */ /* 0x000fe4000fffe03f */
[----:B------:R-:W-:Y:S02]  /*a7c0*/  UIADD3 UR28, UR61, 0x6, URZ ;  /* 0x000000063d1c7890 */ /* 0x000fe4000fffe03f */
[----:B------:R-:W-:Y:S01]  /*a7d0*/  IMAD.U32 R140, RZ, RZ, UR4 ;  /* 0x00000004ff8c7e24 */ /* 0x000fe2000f8e00ff */
[----:B------:R-:W-:Y:S02]  /*a7e0*/  UIADD3 UR32, UR61, 0x600, URZ ;  /* 0x000006003d207890 */ /* 0x000fe4000fffe03f */
[----:B------:R-:W-:-:S02]  /*a7f0*/  UIADD3 UR40, UR61, 0x602, URZ ;  /* 0x000006023d287890 */ /* 0x000fc4000fffe03f */
[----:B------:R-:W-:Y:S02]  /*a800*/  UIADD3 UR44, UR61, 0x604, URZ ;  /* 0x000006043d2c7890 */ /* 0x000fe4000fffe03f */
[----:B------:R-:W-:Y:S01]  /*a810*/  UIADD3 UR48, UR61, 0x606, URZ ;  /* 0x000006063d307890 */ /* 0x000fe2000fffe03f */
[----:B-1----:R-:W-:Y:S02]  /*a820*/  SHF.R.U32.HI R13, RZ, 0x7, R12 ;  /* 0x00000007ff0d7819 */ /* 0x002fe4000001160c */
[----:B------:R-:W-:Y:S01]  /*a830*/  ISETP.GE.U32.AND P1, PT, R12, 0x180, PT ;  /* 0x000001800c00780c */ /* 0x000fe20003f26070 */
[----:B------:R-:W-:Y:S02]  /*a840*/  IMAD.MOV.U32 R12, RZ, RZ, R0 ;  /* 0x000000ffff0c7224 */ /* 0x000fe400078e0000 */
[C---:B------:R-:W-:Y:S02]  /*a850*/  VIADD R142, R13.reuse, 0x9 ;  /* 0x000000090d8e7836 */ /* 0x040fe40000000000 */
[----:B------:R-:W-:-:S03]  /*a860*/  VIADD R147, R13, 0x8 ;  /* 0x000000080d937836 */ /* 0x000fc60000000000 */
[----:B------:R-:W-:-:S07]  /*a870*/  SEL R142, R142, 0x9, !P1 ;  /* 0x000000098e8e7807 */ /* 0x000fce0004800000 */
.L_x_922:
[----:B------:R-:W-:Y:S01]  /*a880*/  UIADD3 UR4, UR6, 0x1, URZ ;  /* 0x0000000106047890 */ /* 0x000fe2000fffe03f */
[----:B------:R-:W-:-:S03]  /*a890*/  ISETP.NE.AND P2, PT, RZ, UR60, PT ;  /* 0x0000003cff007c0c */ /* 0x000fc6000bf45270 */
[----:B------:R-:W-:-:S04]  /*a8a0*/  UISETP.NE.AND UP0, UPT, UR4, 0x2, UPT ;  /* 0x000000020400788c */ /* 0x000fc8000bf05270 */
[----:B------:R-:W-:Y:S02]  /*a8b0*/  USEL UR5, URZ, 0x1, UP0 ;  /* 0x000000013f057887 */ /* 0x000fe40008000000 */
[----:B------:R-:W-:Y:S02]  /*a8c0*/  USEL UR4, UR4, URZ, UP0 ;  /* 0x0000003f04047287 */ /* 0x000fe40008000000 */
[----:B------:R-:W-:Y:S02]  /*a8d0*/  ULOP3.LUT UR5, UR30, UR5, URZ, 0x3c, !UPT ;  /* 0x000000051e057292 */ /* 0x000fe4000f8e3c3f */
[----:B---3--:R-:W-:Y:S10]  /*a8e0*/  @P2 BRA `(.L_x_904) ;  /* 0x00000000002c2947 */ /* 0x008ff40003800000 */
[----:B------:R-:W-:Y:S05]  /*a8f0*/  @!P0 BRA `(.L_x_905) ;  /* 0x0000000000048947 */ /* 0x000fea0003800000 */
[----:B------:R-:W-:Y:S01]  /*a900*/  BPT.TRAP 0x1 ;  /* 0x000000040000795c */ /* 0x000fe20000300000 */
.L_x_905:
[----:B------:R-:W-:Y:S01]  /*a910*/  ULEA UR10, UR4, UR38, 0x3 ;  /* 0x00000026040a7291 */ /* 0x000fe2000f8e183f */
[----:B------:R-:W-:-:S05]  /*a920*/  IMAD.U32 R0, RZ, RZ, UR5 ;  /* 0x00000005ff007e24 */ /* 0x000fca000f8e00ff */
[----:B------:R-:W-:-:S04]  /*a930*/  SHF.L.U32 R0, R0, 0x1f, RZ ;  /* 0x0000001f00007819 */ /* 0x000fc800000006ff */
[----:B------:R1:W2:Y:S01]  /*a940*/  SYNCS.PHASECHK.TRANS64.TRYWAIT P1, [UR10+0x2d830], R0 ;  /* 0x02d83000ff0075a7 */ /* 0x0002a2000802014a */
[----:B------:R-:W-:Y:S05]  /*a950*/  @!P0 BRA `(.L_x_906) ;  /* 0x0000000000048947 */ /* 0x000fea0003800000 */
[----:B------:R-:W-:Y:S01]  /*a960*/  BPT.TRAP 0x1 ;  /* 0x000000040000795c */ /* 0x000fe20000300000 */
.L_x_906:
[----:B--2---:R-:W-:Y:S05]  /*a970*/  @P1 BRA `(.L_x_904) ;  /* 0x0000000000081947 */ /* 0x004fea0003800000 */
[----:B------:R-:W2:Y:S02]  /*a980*/  SYNCS.PHASECHK.TRANS64.TRYWAIT P1, [UR10+0x2d830], R0 ;  /* 0x02d83000ff0075a7 */ /* 0x000ea4000802014a */
[----:B--2---:R-:W-:Y:S05]  /*a990*/  @!P1 BRA `(.L_x_907) ;  /* 0x0000009000489947 */ /* 0x004fea0003800000 */
.L_x_904:
[----:B------:R3:W-:Y:S01]  /*a9a0*/  BAR.SYNC.DEFER_BLOCKING R147, 0x100 ;  /* 0x000400930000751d */ /* 0x0007e20000010000 */
[----:B------:R-:W-:Y:S01]  /*a9b0*/  R2UR UR52, R10 ;  /* 0x000000000a3472ca */ /* 0x000fe200000e0000 */
[----:B------:R-:W-:Y:S01]  /*a9c0*/  UIMAD UR26, UR4, 0x600, UR7 ;  /* 0x00000600041a78a4 */ /* 0x000fe2000f8e0207 */
[----:B------:R-:W-:-:S03]  /*a9d0*/  R2UR UR53, R11 ;  /* 0x000000000b3572ca */ /* 0x000fc600000e0000 */
[----:B------:R-:W-:Y:S01]  /*a9e0*/  UMOV UR55, 0x80000020 ;  /* 0x8000002000377882 */ /* 0x000fe20000000000 */
[----:B------:R-:W-:Y:S02]  /*a9f0*/  UIADD3 UR10, UR26, 0x2, URZ ;  /* 0x000000021a0a7890 */ /* 0x000fe4000fffe03f */
[----:B------:R-:W-:Y:S01]  /*aa00*/  UMOV UR54, UR26 ;  /* 0x0000001a00367c82 */ /* 0x000fe20008000000 */
[----:B------:R-:W-:Y:S01]  /*aa10*/  UMOV UR11, 0x80000020 ;  /* 0x80000020000b7882 */ /* 0x000fe20000000000 */
[----:B------:R-:W-:Y:S01]  /*aa20*/  UIADD3 UR14, UR26, 0x200, URZ ;  /* 0x000002001a0e7890 */ /* 0x000fe2000fffe03f */
[----:B------:R-:W-:Y:S01]  /*aa30*/  UMOV UR15, 0x80000020 ;  /* 0x80000020000f7882 */ /* 0x000fe20000000000 */
[----:B------:R-:W-:Y:S01]  /*aa40*/  UIADD3 UR18, UR26, 0x202, URZ ;  /* 0x000002021a127890 */ /* 0x000fe2000fffe03f */
[----:B------:R-:W-:Y:S01]  /*aa50*/  UMOV UR19, 0x80000020 ;  /* 0x8000002000137882 */ /* 0x000fe20000000000 */
[----:B------:R-:W-:Y:S01]  /*aa60*/  UIADD3 UR22, UR26, 0x400, URZ ;  /* 0x000004001a167890 */ /* 0x000fe2000fffe03f */
[----:B------:R-:W-:Y:S01]  /*aa70*/  UMOV UR23, 0x80000020 ;  /* 0x8000002000177882 */ /* 0x000fe20000000000 */
[----:B------:R-:W-:Y:S01]  /*aa80*/  UIADD3 UR26, UR26, 0x402, URZ ;  /* 0x000004021a1a7890 */ /* 0x000fe2000fffe03f */
[----:B------:R-:W-:Y:S01]  /*aa90*/  UMOV UR27, 0x80000020 ;  /* 0x80000020001b7882 */ /* 0x000fe20000000000 */
        /* <DEDUP_REMOVED lines=18> */
[----:B---3--:R-:W-:Y:S05]  /*abc0*/  @P2 BRA `(.L_x_908) ;  /* 0x00000000002c2947 */ /* 0x008fea0003800000 */
[----:B------:R-:W-:Y:S05]  /*abd0*/  @!P0 BRA `(.L_x_909) ;  /* 0x0000000000048947 */ /* 0x000fea0003800000 */
[----:B------:R-:W-:Y:S01]  /*abe0*/  BPT.TRAP 0x1 ;  /* 0x000000040000795c */ /* 0x000fe20000300000 */
.L_x_909:
[----:B------:R-:W-:Y:S01]  /*abf0*/  ULEA UR10, UR6, UR38, 0x3 ;  /* 0x00000026060a7291 */ /* 0x000fe2000f8e183f */
[----:B-12---:R-:W-:-:S05]  /*ac00*/  IMAD.U32 R0, RZ, RZ, UR30 ;  /* 0x0000001eff007e24 */ /* 0x006fca000f8e00ff */
[----:B------:R-:W-:-:S04]  /*ac10*/  SHF.L.U32 R0, R0, 0x1f, RZ ;  /* 0x0000001f00007819 */ /* 0x000fc800000006ff */
[----:B------:R0:W1:Y:S01]  /*ac20*/  SYNCS.PHASECHK.TRANS64.TRYWAIT P1, [UR10+0x2d850], R0 ;  /* 0x02d85000ff0075a7 */ /* 0x000062000802014a */
[----:B------:R-:W-:Y:S05]  /*ac30*/  @!P0 BRA `(.L_x_910) ;  /* 0x0000000000048947 */ /* 0x000fea0003800000 */
[----:B------:R-:W-:Y:S01]  /*ac40*/  BPT.TRAP 0x1 ;  /* 0x000000040000795c */ /* 0x000fe20000300000 */
.L_x_910:
[----:B-1----:R-:W-:Y:S05]  /*ac50*/  @P1 BRA `(.L_x_908) ;  /* 0x0000000000081947 */ /* 0x002fea0003800000 */
[----:B------:R-:W1:Y:S02]  /*ac60*/  SYNCS.PHASECHK.TRANS64.TRYWAIT P1, [UR10+0x2d850], R0 ;  /* 0x02d85000ff0075a7 */ /* 0x000e64000802014a */
[----:B-1----:R-:W-:Y:S05]  /*ac70*/  @!P1 BRA `(.L_x_911) ;  /* 0x0000008c00a89947 */ /* 0x002fea0003800000 */
.L_x_908:
[----:B------:R-:W-:Y:S01]  /*ac80*/  UIADD3 UR10, UR38, 0x400, URZ ;  /* 0x00000400260a7890 */ /* 0x000fe2000fffe03f */
[----:B------:R-:W-:Y:S01]  /*ac90*/  WARPGROUP.ARRIVE ;  /* 0x00000000000079c5 */ /* 0x000fe20000000000 */
[----:B------:R-:W-:Y:S01]  /*aca0*/  UMOV UR52, UR61 ;  /* 0x0000003d00347c82 */ /* 0x000fe20008000000 */
[----:B------:R-:W-:Y:S01]  /*acb0*/  UMOV UR53, 0x40000040 ;  /* 0x4000004000357882 */ /* 0x000fe20000000000 */
[----:B------:R-:W-:Y:S01]  /*acc0*/  USHF.R.U32.HI UR10, URZ, 0x4, UR10 ;  /* 0x000000043f0a7899 */ /* 0x000fe2000801160a */
[----:B------:R-:W-:Y:S01]  /*acd0*/  UMOV UR55, 0x80000020 ;  /* 0x8000002000377882 */ /* 0x000fe20000000000 */
[----:B------:R-:W-:Y:S02]  /*ace0*/  UMOV UR59, 0x80000020 ;  /* 0x80000020003b7882 */ /* 0x000fe40000000000 */
[----:B------:R-:W-:Y:S01]  /*acf0*/  ULOP3.LUT UR10, UR10, 0x3fff, URZ, 0xc0, !UPT ;  /* 0x00003fff0a0a7892 */ /* 0x000fe2000f8ec03f */
[----:B------:R-:W-:Y:S01]  /*ad00*/  UMOV UR31, 0x80000020 ;  /* 0x80000020001f7882 */ /* 0x000fe20000000000 */
[----:B------:R-:W-:-:S02]  /*ad10*/  UMOV UR35, 0x80000020 ;  /* 0x8000002000237882 */ /* 0x000fc40000000000 */
[----:B------:R-:W-:Y:S01]  /*ad20*/  ULOP3.LUT UR10, UR10, 0x2000000, URZ, 0xfc, !UPT ;  /* 0x020000000a0a7892 */ /* 0x000fe2000f8efc3f */
[----:B------:R-:W-:Y:S01]  /*ad30*/  UMOV UR43, 0x80000020 ;  /* 0x80000020002b7882 */ /* 0x000fe20000000000 */
[----:B------:R-:W-:Y:S02]  /*ad40*/  UMOV UR47, 0x80000020 ;  /* 0x80000020002f7882 */ /* 0x000fe40000000000 */
[----:B------:R-:W-:Y:S01]  /*ad50*/  UIMAD UR10, UR6, 0x600, UR10 ;  /* 0x00000600060a78a4 */ /* 0x000fe2000f8e020a */
[----:B------:R-:W-:-:S03]  /*ad60*/  UMOV UR51, 0x80000020 ;  /* 0x8000002000337882 */ /* 0x000fc60000000000 */
[----:B------:R-:W-:Y:S02]  /*ad70*/  UIADD3 UR11, UR10, 0x40, URZ ;  /* 0x000000400a0b7890 */ /* 0x000fe4000fffe03f */
[----:B------:R-:W-:Y:S02]  /*ad80*/  UIADD3 UR58, UR10, 0x80, URZ ;  /* 0x000000800a3a7890 */ /* 0x000fe4000fffe03f */
[----:B------:R-:W-:Y:S01]  /*ad90*/  UMOV UR54, UR10 ;  /* 0x0000000a00367c82 */ /* 0x000fe20008000000 */
[----:B------:R-:W-:Y:S01]  /*ada0*/  UIADD3 UR30, UR10, 0xc0, URZ ;  /* 0x000000c00a1e7890 */ /* 0x000fe2000fffe03f */
[----:B------:R-:W-:Y:S01]  /*adb0*/  HGMMA.64x96x16.F32 R88, gdesc[UR52].tnspB, R88, gsb0 ;  /* 0x41600000345879f0 */ /* 0x000fe20008000858 */
[----:B------:R-:W-:Y:S01]  /*adc0*/  R2UR UR52, R140 ;  /* 0x000000008c3472ca */ /* 0x000fe200000e0000 */
[----:B------:R-:W-:Y:S01]  /*add0*/  UMOV UR54, UR11 ;  /* 0x0000000b00367c82 */ /* 0x000fe20008000000 */
[----:B------:R-:W-:Y:S01]  /*ade0*/  R2UR UR53, R141 ;  /* 0x000000008d3572ca */ /* 0x000fe200000e0000 */
[----:B------:R-:W-:Y:S01]  /*adf0*/  UMOV UR55, 0x80000020 ;  /* 0x8000002000377882 */ /* 0x000fe20000000000 */
[----:B------:R-:W-:-:S02]  /*ae00*/  UIADD3 UR34, UR10, 0x100, URZ ;  /* 0x000001000a227890 */ /* 0x000fc4000fffe03f */
[----:B------:R-:W-:Y:S02]  /*ae10*/  UIADD3 UR42, UR10, 0x140, URZ ;  /* 0x000001400a2a7890 */ /* 0x000fe4000fffe03f */
[----:B------:R-:W-:Y:S02]  /*ae20*/  UIADD3 UR46, UR10, 0x180, URZ ;  /* 0x000001800a2e7890 */ /* 0x000fe4000fffe03f */
[----:B------:R-:W-:Y:S01]  /*ae30*/  UIADD3 UR50, UR10, 0x1c0, URZ ;  /* 0x000001c00a327890 */ /* 0x000fe2000fffe03f */
        /* <DEDUP_REMOVED lines=25> */
.L_x_912:
[----:B------:R-:W-:Y:S01]  /*afd0*/  R2UR UR10, R143 ;  /* 0x000000008f0a72ca */ /* 0x000fe200000e0000 */
[----:B------:R-:W4:Y:S01]  /*afe0*/  S2UR UR15, SR_CgaCtaId ;  /* 0x00000000000f79c3 */ /* 0x000f220000008800 */
[----:B-12---:R-:W-:Y:S01]  /*aff0*/  IMAD.MOV.U32 R13, RZ, RZ, R139 ;  /* 0x000000ffff0d7224 */ /* 0x006fe200078e008b */
[----:B------:R-:W-:Y:S01]  /*b000*/  UISETP.NE.AND UP0, UPT, UR39, URZ, UPT ;  /* 0x0000003f2700728c */ /* 0x000fe2000bf05270 */
[----:B------:R-:W-:Y:S01]  /*b010*/  R2UR UR14, R145 ;  /* 0x00000000910e72ca */ /* 0x000fe200000e0000 */
[----:B------:R-:W-:Y:S01]  /*b020*/  ULDC UR19, c[0x0][0x2f0] ;  /* 0x0000bc0000137ab9 */ /* 0x000fe20000000800 */
[----:B------:R-:W-:-:S07]  /*b030*/  ULDC UR18, c[0x0][0x288] ;  /* 0x0000a20000127ab9 */ /* 0x000fce0000000800 */
[----:B------:R-:W-:Y:S02]  /*b040*/  UISETP.NE.AND UP1, UPT, UR10, URZ, UPT ;  /* 0x0000003f0a00728c */ /* 0x000fe4000bf25270 */
[----:B------:R-:W-:-:S04]  /*b050*/  ULEA UR10, UR4, UR38, 0x3 ;  /* 0x00000026040a7291 */ /* 0x000fc8000f8e183f */
[----:B------:R-:W-:Y:S01]  /*b060*/  PLOP3.LUT P1, PT, PT, PT, UP1, 0x80, 0x0 ;  /* 0x000000000000781c */ /* 0x000fe20003f2f018 */
[----:B------:R-:W-:Y:S01]  /*b070*/  UIADD3 UR10, UR10, 0x2d840, URZ ;  /* 0x0002d8400a0a7890 */ /* 0x000fe2000fffe03f */
[----:B------:R-:W-:-:S03]  /*b080*/  PLOP3.LUT P2, PT, PT, PT, UP1, 0x80, 0x0 ;  /* 0x000000000000781c */ /* 0x000fc60003f4f018 */
[----:B------:R-:W-:Y:S01]  /*b090*/  @UP1 ULDC UR11, c[0x0][0x44c] ;  /* 0x00011300000b1ab9 */ /* 0x000fe20000000800 */
[----:B----4-:R-:W-:-:S03]  /*b0a0*/  UPRMT UR10, UR15, 0x654, UR10 ;  /* 0x000006540f0a7896 */ /* 0x010fc6000800000a */
[----:B------:R-:W-:-:S04]  /*b0b0*/  ULDC UR15, c[0x0][0x9e0] ;  /* 0x00027800000f7ab9 */ /* 0x000fc80000000800 */
[----:B0-----:R-:W-:Y:S01]  /*b0c0*/  @P1 IMAD.HI.U32 R0, R139, UR11, RZ ;  /* 0x0000000b8b001c27 */ /* 0x001fe2000f8e00ff */
[----:B------:R-:W-:Y:S01]  /*b0d0*/  @UP1 ULDC UR11, c[0x0][0x450] ;  /* 0x00011400000b1ab9 */ /* 0x000fe20000000800 */
[----:B------:R-:W-:Y:S01]  /*b0e0*/  PLOP3.LUT P1, PT, PT, PT, UP0, 0x40, 0x0 ;  /* 0x000000000000781c */ /* 0x000fe20003f2e808 */
[----:B------:R-:W-:Y:S02]  /*b0f0*/  SYNCS.ARRIVE.TRANS64.RED.A1T0 RZ, [UR10], RZ ;  /* 0x000000ffffff79a7 */ /* 0x000fe4000810040a */
[----:B------:R-:W-:Y:S01]  /*b100*/  @P2 SHF.R.U32.HI R13, RZ, UR11, R0 ;  /* 0x0000000bff0d2c19 */ /* 0x000fe20008011600 */
[----:B------:R-:W-:-:S04]  /*b110*/  IMAD.SHL.U32 R0, R14, 0x80, RZ ;  /* 0x000000800e007824 */ /* 0x000fc800078e00ff */
[----:B------:R-:W0:Y:S01]  /*b120*/  SHFL.IDX PT, R20, R13, RZ, 0x1c1f ;  /* 0x001c1fff0d147589 */ /* 0x000e2200000e0000 */
[----:B------:R-:W-:-:S05]  /*b130*/  IADD3 R16, -R0, 0x1, RZ ;  /* 0x0000000100107810 */ /* 0x000fca0007ffe1ff */
[----:B------:R-:W-:-:S04]  /*b140*/  IMAD R16, R9, -0x2, R16 ;  /* 0xfffffffe09107824 */ /* 0x000fc800078e0210 */
[----:B------:R-:W-:-:S04]  /*b150*/  IMAD R16, R17, UR19, R16 ;  /* 0x0000001311107c24 */ /* 0x000fc8000f8e0210 */
[----:B------:R-:W-:-:S04]  /*b160*/  VIADD R16, R16, -UR18 ;  /* 0x8000001210107c36 */ /* 0x000fc80008000000 */
[C---:B------:R-:W-:Y:S02]  /*b170*/  VIADD R19, R16.reuse, UR15 ;  /* 0x0000000f10137c36 */ /* 0x040fe40008000000 */
[----:B------:R-:W-:Y:S02]  /*b180*/  VIADD R18, R16, UR14 ;  /* 0x0000000e10127c36 */ /* 0x000fe40008000000 */
[--C-:B0-----:R-:W-:Y:S02]  /*b190*/  IMAD.IADD R16, R19, 0x1, R20.reuse ;  /* 0x0000000113107824 */ /* 0x101fe400078e0214 */
[----:B------:R-:W-:Y:S01]  /*b1a0*/  IMAD.IADD R15, R18, 0x1, R20 ;  /* 0x00000001120f7824 */ /* 0x000fe200078e0214 */
[----:B------:R-:W-:Y:S06]  /*b1b0*/  @P1 BRA `(.L_x_913) ;  /* 0x00000000006c1947 */ /* 0x000fec0003800000 */
[----:B------:R-:W-:Y:S01]  /*b1c0*/  ULDC UR11, c[0x0][0x2f0] ;  /* 0x0000bc00000b7ab9 */ /* 0x000fe20000000800 */
[----:B------:R-:W-:Y:S01]  /*b1d0*/  ULDC UR10, c[0x0][0x288] ;  /* 0x0000a200000a7ab9 */ /* 0x000fe20000000800 */
[----:B------:R-:W-:Y:S01]  /*b1e0*/  IMAD R20, R17, UR11, R20 ;  /* 0x0000000b11147c24 */ /* 0x000fe2000f8e0214 */
[----:B------:R-:W-:Y:S03]  /*b1f0*/  BSSY B0, `(.L_x_914) ;  /* 0x0000013000007945 */ /* 0x000fe60003800000 */
[----:B------:R-:W-:-:S05]  /*b200*/  VIADD R23, R20, -UR10 ;  /* 0x8000000a14177c36 */ /* 0x000fca0008000000 */
        /* <DEDUP_REMOVED lines=11> */
.L_x_915:
[----:B------:R-:W-:Y:S02]  /*b2c0*/  ULDC UR10, c[0x0][0x9e4] ;  /* 0x00027900000a7ab9 */ /* 0x000fe40000000800 */
[----:B------:R-:W-:-:S05]  /*b2d0*/  IMAD.U32 R137, RZ, RZ, UR10 ;  /* 0x0000000aff897e24 */ /* 0x000fca000f8e00ff */
[----:B------:R-:W-:-:S13]  /*b2e0*/  ISETP.NE.AND P1, PT, R137, 0x1, PT ;  /* 0x000000018900780c */ /* 0x000fda0003f25270 */
[----:B------:R-:W0:Y:S02]  /*b2f0*/  @P1 LDC.64 R20, c[0x0][0x9e8] ;  /* 0x00027a00ff141b82 */ /* 0x000e240000000a00 */
[----:B0-----:R-:W-:-:S05]  /*b300*/  @P1 IMAD.HI.U32 R20, R23, R20, RZ ;  /* 0x0000001417141227 */ /* 0x001fca00078e00ff */
[----:B------:R-:W-:-:S07]  /*b310*/  @P1 SHF.R.U32.HI R23, RZ, R21, R20 ;  /* 0x00000015ff171219 */ /* 0x000fce0000011614 */
.L_x_916:
[----:B------:R-:W-:Y:S05]  /*b320*/  BSYNC B0 ;  /* 0x0000000000007941 */ /* 0x000fea0003800000 */
.L_x_914:
[----:B------:R-:W-:-:S04]  /*b330*/  IMAD R20, R23, R137, -R0 ;  /* 0x0000008917147224 */ /* 0x000fc800078e0a00 */
[----:B------:R-:W-:-:S05]  /*b340*/  IMAD R20, R9, -0x2, R20 ;  /* 0xfffffffe09147824 */ /* 0x000fca00078e0214 */
[----:B------:R-:W-:Y:S02]  /*b350*/  VIADDMNMX R16, R20, R137, R16, PT ;  /* 0x0000008914107246 */ /* 0x000fe40003800110 */
[----:B------:R-:W-:-:S07]  /*b360*/  VIMNMX R15, R15, R20, !PT ;  /* 0x000000140f0f7248 */ /* 0x000fce0007fe0100 */
.L_x_913:
[----:B------:R-:W-:Y:S01]  /*b370*/  ISETP.GT.AND P1, PT, R14, -0x1, PT ;  /* 0xffffffff0e00780c */ /* 0x000fe20003f24270 */
[----:B------:R-:W0:Y:S01]  /*b380*/  SHFL.IDX PT, R13, R13, 0x1, 0x1c1f ;  /* 0x003c1f000d0d7f89 */ /* 0x000e2200000e0000 */
[----:B------:R-:W-:Y:S02]  /*b390*/  UISETP.NE.AND UP0, UPT, UR39, URZ, UPT ;  /* 0x0000003f2700728c */ /* 0x000fe4000bf05270 */
[C---:B------:R-:W-:Y:S02]  /*b3a0*/  ISETP.GT.AND P3, PT, R15.reuse, 0x8, P1 ;  /* 0x000000080f00780c */ /* 0x040fe40000f64270 */
[C---:B------:R-:W-:Y:S02]  /*b3b0*/  ISETP.GT.AND P6, PT, R15.reuse, RZ, P1 ;  /* 0x000000ff0f00720c */ /* 0x040fe40000fc4270 */
        /* <DEDUP_REMOVED lines=27> */
[C---:B------:R-:W-:Y:S02]  /*b570*/  ISETP.GT.AND P2, PT, R15.reuse, 0x29, P1 ;  /* 0x000000290f00780c */ /* 0x040fe40000f44270 */
        /* <DEDUP_REMOVED lines=59> */
[--C-:B0-----:R-:W-:Y:S01]  /*b930*/  IMAD.IADD R15, R19, 0x1, R13.reuse ;  /* 0x00000001130f7824 */ /* 0x101fe200078e020d */
[C---:B------:R-:W-:Y:S02]  /*b940*/  ISETP.LT.OR P5, PT, R16.reuse, 0x71, P5 ;  /* 0x000000711000780c */ /* 0x040fe40002fa1670 */
[C---:B------:R-:W-:Y:S02]  /*b950*/  ISETP.LT.OR P4, PT, R16.reuse, 0x72, P4 ;  /* 0x000000721000780c */ /* 0x040fe40002781670 */
[C---:B------:R-:W-:Y:S02]  /*b960*/  ISETP.LT.OR P6, PT, R16.reuse, 0x79, P6 ;  /* 0x000000791000780c */ /* 0x040fe400037c1670 */
[----:B------:R-:W-:Y:S01]  /*b970*/  ISETP.LT.OR P2, PT, R16, 0x7a, P2 ;  /* 0x0000007a1000780c */ /* 0x000fe20001741670 */
[----:B------:R-:W-:Y:S01]  /*b980*/  IMAD.IADD R16, R18, 0x1, R13 ;  /* 0x0000000112107824 */ /* 0x000fe200078e020d */
[----:B------:R-:W-:-:S02]  /*b990*/  FSEL R80, R80, -INF , !P5 ;  /* 0xff80000050507808 */ /* 0x000fc40006800000 */
[----:B------:R-:W-:Y:S02]  /*b9a0*/  FSEL R81, R81, -INF , !P4 ;  /* 0xff80000051517808 */ /* 0x000fe40006000000 */
[----:B------:R-:W-:Y:S02]  /*b9b0*/  FSEL R84, R84, -INF , !P6 ;  /* 0xff80000054547808 */ /* 0x000fe40007000000 */
[----:B------:R-:W-:Y:S01]  /*b9c0*/  FSEL R85, R85, -INF , !P2 ;  /* 0xff80000055557808 */ /* 0x000fe20005000000 */
        /* <DEDUP_REMOVED lines=17> */
.L_x_919:
[----:B------:R-:W-:Y:S02]  /*bae0*/  ULDC UR10, c[0x0][0x9e4] ;  /* 0x00027900000a7ab9 */ /* 0x000fe40000000800 */
[----:B------:R-:W-:-:S05]  /*baf0*/  IMAD.U32 R20, RZ, RZ, UR10 ;  /* 0x0000000aff147e24 */ /* 0x000fca000f8e00ff */
[----:B------:R-:W-:-:S13]  /*bb00*/  ISETP.NE.AND P2, PT, R20, 0x1, PT ;  /* 0x000000011400780c */ /* 0x000fda0003f45270 */
[----:B------:R-:W0:Y:S02]  /*bb10*/  @P2 LDC.64 R18, c[0x0][0x9e8] ;  /* 0x00027a00ff122b82 */ /* 0x000e240000000a00 */
[----:B0-----:R-:W-:-:S05]  /*bb20*/  @P2 IMAD.HI.U32 R18, R13, R18, RZ ;  /* 0x000000120d122227 */ /* 0x001fca00078e00ff */
[----:B------:R-:W-:-:S07]  /*bb30*/  @P2 SHF.R.U32.HI R13, RZ, R19, R18 ;  /* 0x00000013ff0d2219 */ /* 0x000fce0000011612 */
.L_x_920:
[----:B------:R-:W-:Y:S05]  /*bb40*/  BSYNC B0 ;  /* 0x0000000000007941 */ /* 0x000fea0003800000 */
.L_x_918:
[----:B------:R-:W-:-:S04]  /*bb50*/  IMAD R0, R13, R20, -R0 ;  /* 0x000000140d007224 */ /* 0x000fc800078e0a00 */
[----:B------:R-:W-:-:S05]  /*bb60*/  IMAD R0, R9, -0x2, R0 ;  /* 0xfffffffe09007824 */ /* 0x000fca00078e0200 */
[----:B------:R-:W-:Y:S02]  /*bb70*/  VIADDMNMX R15, R0, R20, R15, PT ;  /* 0x00000014000f7246 */ /* 0x000fe4000380010f */
[----:B------:R-:W-:-:S07]  /*bb80*/  VIMNMX R16, R16, R0, !PT ;  /* 0x0000000010107248 */ /* 0x000fce0007fe0100 */
.L_x_917:
[----:B------:R-:W-:Y:S01]  /*bb90*/  FMNMX.FTZ R0, R24, R12, !PT ;  /* 0x0000000c18007209 */ /* 0x000fe20007810000 */
[----:B------:R-:W-:Y:S01]  /*bba0*/  ULDC UR10, c[0x0][0x988] ;  /* 0x00026200000a7ab9 */ /* 0x000fe20000000800 */
[----:B------:R-:W-:Y:S01]  /*bbb0*/  ISETP.GT.AND P5, PT, R16, 0x10, P1 ;  /* 0x000000101000780c */ /* 0x000fe20000fa4270 */
[----:B------:R-:W-:Y:S01]  /*bbc0*/  UMOV UR11, UR10 ;  /* 0x0000000a000b7c82 */ /* 0x000fe20008000000 */
        /* <DEDUP_REMOVED lines=59> */
[C---:B------:R-:W-:Y:S02]  /*bf80*/  ISETP.GT.AND P4, PT, R16.reuse, 0x29, P1 ;  /* 0x000000291000780c */ /* 0x040fe40000f84270 */
[----:B------:R-:W-:Y:S02]  /*bf90*/  FMNMX.FTZ R13, R85, R0, !PT ;  /* 0x00000000550d7209 */ /* 0x000fe40007810000 */
[----:B------:R-:W-:Y:S02]  /*bfa0*/  ISETP.LT.OR P3, PT, R15, 0x29, P3 ;  /* 0x000000290f00780c */ /* 0x000fe40001f61670 */
[----:B------:R-:W-:Y:S01]  /*bfb0*/  FSEL R43, R43, -INF , !P2 ;  /* 0xff8000002b2b7808 */ /* 0x000fe20005000000 */
[----:B------:R-:W0:Y:S01]  /*bfc0*/  SHFL.BFLY PT, R0, R13, 0x2, 0x1f ;  /* 0x0c401f000d007f89 */ /* 0x000e2200000e0000 */
[----:B------:R-:W-:-:S02]  /*bfd0*/  ISETP.GT.AND P2, PT, R16, 0x30, P1 ;  /* 0x000000301000780c */ /* 0x000fc40000f44270 */
[----:B------:R-:W-:Y:S02]  /*bfe0*/  FSEL R46, R46, -INF , !P3 ;  /* 0xff8000002e2e7808 */ /* 0x000fe40005800000 */
[C---:B------:R-:W-:Y:S02]  /*bff0*/  ISETP.LT.OR P4, PT, R15.reuse, 0x2a, P4 ;  /* 0x0000002a0f00780c */ /* 0x040fe40002781670 */
[C---:B------:R-:W-:Y:S02]  /*c000*/  ISETP.GT.AND P3, PT, R16.reuse, 0x31, P1 ;  /* 0x000000311000780c */ /* 0x040fe40000f64270 */
[----:B------:R-:W-:Y:S02]  /*c010*/  ISETP.LT.OR P2, PT, R15, 0x31, P2 ;  /* 0x000000310f00780c */ /* 0x000fe40001741670 */
[----:B------:R-:W-:Y:S02]  /*c020*/  FSEL R47, R47, -INF , !P4 ;  /* 0xff8000002f2f7808 */ /* 0x000fe40006000000 */
[----:B------:R-:W-:-:S02]  /*c030*/  ISETP.GT.AND P5, PT, R16, 0x38, P1 ;  /* 0x000000381000780c */ /* 0x000fc40000fa4270 */
[----:B------:R-:W-:Y:S02]  /*c040*/  FSEL R50, R50, -INF , !P2 ;  /* 0xff80000032327808 */ /* 0x000fe40005000000 */
[C---:B------:R-:W-:Y:S02]  /*c050*/  ISETP.LT.OR P3, PT, R15.reuse, 0x32, P3 ;  /* 0x000000320f00780c */ /* 0x040fe40001f61670 */
[----:B------:R-:W-:Y:S02]  /*c060*/  ISETP.GT.AND P4, PT, R16, 0x39, P1 ;  /* 0x000000391000780c */ /* 0x000fe40000f84270 */
[----:B------:R-:W-:Y:S02]  /*c070*/  ISETP.LT.OR P5, PT, R15, 0x39, P5 ;  /* 0x000000390f00780c */ /* 0x000fe40002fa1670 */
[----:B------:R-:W-:Y:S02]  /*c080*/  FSEL R51, R51, -INF , !P3 ;  /* 0xff80000033337808 */ /* 0x000fe40005800000 */
[----:B0-----:R-:W-:-:S02]  /*c090*/  FMNMX.FTZ R18, R13, R0, !PT ;  /* 0x000000000d127209 */ /* 0x001fc40007810000 */
[----:B------:R-:W-:Y:S02]  /*c0a0*/  ISETP.GT.AND P2, PT, R16, 0x40, P1 ;  /* 0x000000401000780c */ /* 0x000fe40000f44270 */
[----:B------:R-:W-:Y:S01]  /*c0b0*/  FSEL R54, R54, -INF , !P5 ;  /* 0xff80000036367808 */ /* 0x000fe20006800000 */
[----:B------:R-:W0:Y:S01]  /*c0c0*/  SHFL.BFLY PT, R19, R18, 0x1, 0x1f ;  /* 0x0c201f0012137f89 */ /* 0x000e2200000e0000 */
[C---:B------:R-:W-:Y:S02]  /*c0d0*/  ISETP.LT.OR P4, PT, R15.reuse, 0x3a, P4 ;  /* 0x0000003a0f00780c */ /* 0x040fe40002781670 */
[----:B------:R-:W-:Y:S02]  /*c0e0*/  ISETP.GT.AND P3, PT, R16, 0x41, P1 ;  /* 0x000000411000780c */ /* 0x000fe40000f64270 */
[----:B------:R-:W-:Y:S02]  /*c0f0*/  ISETP.LT.OR P2, PT, R15, 0x41, P2 ;  /* 0x000000410f00780c */ /* 0x000fe40001741670 */
[----:B------:R-:W-:-:S02]  /*c100*/  FSEL R55, R55, -INF , !P4 ;  /* 0xff80000037377808 */ /* 0x000fc40006000000 */
[----:B------:R-:W-:Y:S02]  /*c110*/  ISETP.GT.AND P5, PT, R16, 0x48, P1 ;  /* 0x000000481000780c */ /* 0x000fe40000fa4270 */
[----:B------:R-:W-:Y:S02]  /*c120*/  FSEL R58, R58, -INF , !P2 ;  /* 0xff8000003a3a7808 */ /* 0x000fe40005000000 */
[C---:B------:R-:W-:Y:S02]  /*c130*/  ISETP.LT.OR P3, PT, R15.reuse, 0x42, P3 ;  /* 0x000000420f00780c */ /* 0x040fe40001f61670 */
        /* <DEDUP_REMOVED lines=25> */
[----:B------:R-:W-:Y:S01]  /*c2d0*/  FSEL R66, R66, -INF , !P2 ;  /* 0xff80000042427808 */ /* 0x000fe20005000000 */
[--C-:B------:R-:W-:Y:S01]  /*c2e0*/  FFMA.FTZ R44, R44, UR11, -R13.reuse ;  /* 0x0000000b2c2c7c23 */ /* 0x100fe2000801080d */
[----:B------:R-:W-:Y:S01]  /*c2f0*/  FMNMX.FTZ R25, R31, R24, !PT ;  /* 0x000000181f197209 */ /* 0x000fe20007810000 */
[----:B------:R-:W-:Y:S01]  /*c300*/  FFMA.FTZ R48, R48, UR11, -R13 ;  /* 0x0000000b30307c23 */ /* 0x000fe2000801080d */
[----:B------:R0:W-:Y:S01]  /*c310*/  MUFU.EX2 R24, R36 ;  /* 0x0000002400187308 */ /* 0x0001e20000000800 */
[----:B------:R-:W-:-:S02]  /*c320*/  ISETP.LT.OR P3, PT, R15, 0x52, P3 ;  /* 0x000000520f00780c */ /* 0x000fc40001f61670 */
[----:B------:R-:W-:Y:S01]  /*c330*/  FMNMX.FTZ R28, R34, R25, !PT ;  /* 0x00000019221c7209 */ /* 0x000fe20007810000 */
[----:B------:R-:W-:Y:S01]  /*c340*/  FFMA.FTZ R25, R37, UR11, -R13 ;  /* 0x0000000b25197c23 */ /* 0x000fe2000801080d */
[----:B------:R-:W-:Y:S02]  /*c350*/  ISETP.GT.AND P4, PT, R16, 0x59, P1 ;  /* 0x000000591000780c */ /* 0x000fe40000f84270 */
[----:B------:R-:W-:Y:S01]  /*c360*/  FMNMX.FTZ R29, R35, R28, !PT ;  /* 0x0000001c231d7209 */ /* 0x000fe20007810000 */
[----:B------:R-:W-:Y:S01]  /*c370*/  MUFU.EX2 R18, R18 ;  /* 0x0000001200127308 */ /* 0x000fe20000000800 */
[----:B------:R-:W-:Y:S02]  /*c380*/  ISETP.LT.OR P5, PT, R15, 0x59, P5 ;  /* 0x000000590f00780c */ /* 0x000fe40002fa1670 */
[----:B------:R-:W-:Y:S02]  /*c390*/  FMNMX.FTZ R28, R38, R29, !PT ;  /* 0x0000001d261c7209 */ /* 0x000fe40007810000 */
[----:B------:R-:W-:-:S02]  /*c3a0*/  FSEL R67, R67, -INF , !P3 ;  /* 0xff80000043437808 */ /* 0x000fc40005800000 */
[----:B------:R-:W-:Y:S01]  /*c3b0*/  FMNMX.FTZ R29, R39, R28, !PT ;  /* 0x0000001c271d7209 */ /* 0x000fe20007810000 */
[----:B------:R-:W-:Y:S01]  /*c3c0*/  MUFU.EX2 R19, R19 ;  /* 0x0000001300137308 */ /* 0x000fe20000000800 */
[----:B------:R-:W-:Y:S02]  /*c3d0*/  ISETP.GT.AND P2, PT, R16, 0x60, P1 ;  /* 0x000000601000780c */ /* 0x000fe40000f44270 */
[----:B------:R-:W-:Y:S01]  /*c3e0*/  FMNMX.FTZ R32, R42, R29, !PT ;  /* 0x0000001d2a207209 */ /* 0x000fe20007810000 */
[----:B------:R-:W-:Y:S01]  /*c3f0*/  FFMA.FTZ R29, R41, UR11, -R13 ;  /* 0x0000000b291d7c23 */ /* 0x000fe2000801080d */
[----:B------:R-:W-:Y:S02]  /*c400*/  FSEL R70, R70, -INF , !P5 ;  /* 0xff80000046467808 */ /* 0x000fe40006800000 */
[----:B------:R-:W-:Y:S01]  /*c410*/  FMNMX.FTZ R33, R43, R32, !PT ;  /* 0x000000202b217209 */ /* 0x000fe20007810000 */
[----:B------:R-:W-:Y:S01]  /*c420*/  MUFU.EX2 R28, R40 ;  /* 0x00000028001c7308 */ /* 0x000fe20000000800 */
[----:B------:R-:W-:-:S02]  /*c430*/  ISETP.LT.OR P4, PT, R15, 0x5a, P4 ;  /* 0x0000005a0f00780c */ /* 0x000fc40002781670 */
[----:B------:R-:W-:Y:S02]  /*c440*/  FMNMX.FTZ R32, R46, R33, !PT ;  /* 0x000000212e207209 */ /* 0x000fe40007810000 */
[----:B------:R-:W-:Y:S02]  /*c450*/  ISETP.GT.AND P3, PT, R16, 0x61, P1 ;  /* 0x000000611000780c */ /* 0x000fe40000f64270 */
[----:B------:R-:W-:Y:S01]  /*c460*/  FMNMX.FTZ R33, R47, R32, !PT ;  /* 0x000000202f217209 */ /* 0x000fe20007810000 */
[----:B------:R-:W-:Y:S01]  /*c470*/  MUFU.EX2 R20, R20 ;  /* 0x0000001400147308 */ /* 0x000fe20000000800 */
[----:B------:R-:W-:Y:S02]  /*c480*/  ISETP.LT.OR P2, PT, R15, 0x61, P2 ;  /* 0x000000610f00780c */ /* 0x000fe40001741670 */
[----:B0-----:R-:W-:Y:S01]  /*c490*/  FMNMX.FTZ R36, R50, R33, !PT ;  /* 0x0000002132247209 */ /* 0x001fe20007810000 */
[--C-:B------:R-:W-:Y:S01]  /*c4a0*/  FFMA.FTZ R33, R45, UR11, -R13.reuse ;  /* 0x0000000b2d217c23 */ /* 0x100fe2000801080d */
[----:B------:R-:W-:Y:S01]  /*c4b0*/  FSEL R71, R71, -INF , !P4 ;  /* 0xff80000047477808 */ /* 0x000fe20006000000 */
[--C-:B------:R-:W-:Y:S01]  /*c4c0*/  FFMA.FTZ R45, R53, UR11, -R13.reuse ;  /* 0x0000000b352d7c23 */ /* 0x100fe2000801080d */
[----:B------:R-:W-:Y:S01]  /*c4d0*/  FMNMX.FTZ R37, R51, R36, !PT ;  /* 0x0000002433257209 */ /* 0x000fe20007810000 */
[----:B------:R0:W-:Y:S01]  /*c4e0*/  MUFU.EX2 R32, R44 ;  /* 0x0000002c00207308 */ /* 0x0001e20000000800 */
[----:B------:R-:W-:Y:S01]  /*c4f0*/  ISETP.GT.AND P5, PT, R16, 0x68, P1 ;  /* 0x000000681000780c */ /* 0x000fe20000fa4270 */
[--C-:B------:R-:W-:Y:S01]  /*c500*/  FFMA.FTZ R53, R64, UR11, -R13.reuse ;  /* 0x0000000b40357c23 */ /* 0x100fe2000801080d */
[----:B------:R-:W-:Y:S01]  /*c510*/  FMNMX.FTZ R36, R54, R37, !PT ;  /* 0x0000002536247209 */ /* 0x000fe20007810000 */
[--C-:B------:R-:W-:Y:S01]  /*c520*/  FFMA.FTZ R64, R73, UR11, -R13.reuse ;  /* 0x0000000b49407c23 */ /* 0x100fe2000801080d */
[----:B------:R-:W-:Y:S01]  /*c530*/  FSEL R74, R74, -INF , !P2 ;  /* 0xff8000004a4a7808 */ /* 0x000fe20005000000 */
[--C-:B------:R-:W-:Y:S01]  /*c540*/  FFMA.FTZ R73, R84, UR11, -R13.reuse ;  /* 0x0000000b54497c23 */ /* 0x100fe2000801080d */
[----:B------:R-:W-:Y:S01]  /*c550*/  FMNMX.FTZ R37, R55, R36, !PT ;  /* 0x0000002437257209 */ /* 0x000fe20007810000 */
[----:B------:R-:W-:Y:S01]  /*c560*/  MUFU.EX2 R21, R21 ;  /* 0x0000001500157308 */ /* 0x000fe20000000800 */
[----:B------:R-:W-:Y:S01]  /*c570*/  ISETP.LT.OR P3, PT, R15, 0x62, P3 ;  /* 0x000000620f00780c */ /* 0x000fe20001f61670 */
[--C-:B0-----:R-:W-:Y:S01]  /*c580*/  FFMA.FTZ R44, R52, UR11, -R13.reuse ;  /* 0x0000000b342c7c23 */ /* 0x101fe2000801080d */
[----:B------:R-:W-:Y:S01]  /*c590*/  FMNMX.FTZ R40, R58, R37, !PT ;  /* 0x000000253a287209 */ /* 0x000fe20007810000 */
[--C-:B------:R-:W-:Y:S01]  /*c5a0*/  FFMA.FTZ R37, R49, UR11, -R13.reuse ;  /* 0x0000000b31257c23 */ /* 0x100fe2000801080d */
[----:B------:R-:W-:Y:S01]  /*c5b0*/  ISETP.GT.AND P4, PT, R16, 0x69, P1 ;  /* 0x000000691000780c */ /* 0x000fe20000f84270 */
[--C-:B------:R-:W-:Y:S01]  /*c5c0*/  FFMA.FTZ R49, R60, UR11, -R13.reuse ;  /* 0x0000000b3c317c23 */ /* 0x100fe2000801080d */
[----:B------:R-:W-:Y:S01]  /*c5d0*/  FMNMX.FTZ R41, R59, R40, !PT ;  /* 0x000000283b297209 */ /* 0x000fe20007810000 */
[--C-:B------:R-:W-:Y:S01]  /*c5e0*/  FFMA.FTZ R60, R69, UR11, -R13.reuse ;  /* 0x0000000b453c7c23 */ /* 0x100fe2000801080d */
[----:B------:R-:W-:Y:S01]  /*c5f0*/  ISETP.LT.OR P5, PT, R15, 0x69, P5 ;  /* 0x000000690f00780c */ /* 0x000fe20002fa1670 */
[--C-:B------:R-:W-:Y:S01]  /*c600*/  FFMA.FTZ R69, R80, UR11, -R13.reuse ;  /* 0x0000000b50457c23 */ /* 0x100fe2000801080d */
[----:B------:R-:W-:Y:S01]  /*c610*/  FMNMX.FTZ R40, R62, R41, !PT ;  /* 0x000000293e287209 */ /* 0x000fe20007810000 */
[----:B------:R0:W-:Y:S01]  /*c620*/  MUFU.EX2 R36, R48 ;  /* 0x0000003000247308 */ /* 0x0001e20000000800 */
[----:B------:R-:W-:Y:S01]  /*c630*/  FSEL R75, R75, -INF , !P3 ;  /* 0xff8000004b4b7808 */ /* 0x000fe20005800000 */
[--C-:B------:R-:W-:Y:S01]  /*c640*/  FFMA.FTZ R52, R61, UR11, -R13.reuse ;  /* 0x0000000b3d347c23 */ /* 0x100fe2000801080d */
[----:B------:R-:W-:Y:S01]  /*c650*/  FMNMX.FTZ R41, R63, R40, !PT ;  /* 0x000000283f297209 */ /* 0x000fe20007810000 */
[--C-:B------:R-:W-:Y:S01]  /*c660*/  FFMA.FTZ R61, R72, UR11, -R13.reuse ;  /* 0x0000000b483d7c23 */ /* 0x100fe2000801080d */
[----:B------:R-:W-:Y:S01]  /*c670*/  ISETP.GT.AND P2, PT, R16, 0x70, P1 ;  /* 0x000000701000780c */ /* 0x000fe20000f44270 */
[--C-:B------:R-:W-:Y:S01]  /*c680*/  FFMA.FTZ R72, R81, UR11, -R13.reuse ;  /* 0x0000000b51487c23 */ /* 0x100fe2000801080d */
[----:B------:R-:W-:Y:S01]  /*c690*/  FMNMX.FTZ R40, R66, R41, !PT ;  /* 0x0000002942287209 */ /* 0x000fe20007810000 */
[----:B------:R-:W-:Y:S01]  /*c6a0*/  MUFU.EX2 R22, R22 ;  /* 0x0000001600167308 */ /* 0x000fe20000000800 */
[----:B------:R-:W-:Y:S01]  /*c6b0*/  FSEL R78, R78, -INF , !P5 ;  /* 0xff8000004e4e7808 */ /* 0x000fe20006800000 */
[--C-:B0-----:R-:W-:Y:S01]  /*c6c0*/  FFMA.FTZ R48, R56, UR11, -R13.reuse ;  /* 0x0000000b38307c23 */ /* 0x101fe2000801080d */
[----:B------:R-:W-:Y:S01]  /*c6d0*/  FMNMX.FTZ R41, R67, R40, !PT ;  /* 0x0000002843297209 */ /* 0x000fe20007810000 */
[--C-:B------:R-:W-:Y:S01]  /*c6e0*/  FFMA.FTZ R56, R65, UR11, -R13.reuse ;  /* 0x0000000b41387c23 */ /* 0x100fe2000801080d */
[----:B------:R-:W-:Y:S01]  /*c6f0*/  ISETP.LT.OR P4, PT, R15, 0x6a, P4 ;  /* 0x0000006a0f00780c */ /* 0x000fe20002781670 */
[----:B------:R-:W-:Y:S01]  /*c700*/  FFMA.FTZ R65, R76, UR11, -R13 ;  /* 0x0000000b4c417c23 */ /* 0x000fe2000801080d */
[----:B------:R-:W-:Y:S01]  /*c710*/  FMNMX.FTZ R40, R70, R41, !PT ;  /* 0x0000002946287209 */ /* 0x000fe20007810000 */
[----:B------:R-:W-:Y:S01]  /*c720*/  MUFU.EX2 R23, R23 ;  /* 0x0000001700177308 */ /* 0x000fe20000000800 */
[----:B------:R-:W-:-:S02]  /*c730*/  ISETP.GT.AND P3, PT, R16, 0x71, P1 ;  /* 0x000000711000780c */ /* 0x000fc40000f64270 */
[----:B------:R-:W-:Y:S02]  /*c740*/  FMNMX.FTZ R41, R71, R40, !PT ;  /* 0x0000002847297209 */ /* 0x000fe40007810000 */
[----:B------:R-:W-:Y:S02]  /*c750*/  ISETP.LT.OR P2, PT, R15, 0x71, P2 ;  /* 0x000000710f00780c */ /* 0x000fe40001741670 */
[----:B------:R-:W-:Y:S01]  /*c760*/  FMNMX.FTZ R40, R74, R41, !PT ;  /* 0x000000294a287209 */ /* 0x000fe20007810000 */
[----:B------:R-:W-:Y:S01]  /*c770*/  MUFU.EX2 R25, R25 ;  /* 0x0000001900197308 */ /* 0x000fe20000000800 */
[----:B------:R-:W-:Y:S02]  /*c780*/  FSEL R79, R79, -INF , !P4 ;  /* 0xff8000004f4f7808 */ /* 0x000fe40006000000 */
[----:B------:R-:W-:Y:S02]  /*c790*/  FMNMX.FTZ R41, R75, R40, !PT ;  /* 0x000000284b297209 */ /* 0x000fe40007810000 */
[----:B------:R-:W-:-:S02]  /*c7a0*/  ISETP.GT.AND P5, PT, R16, 0x78, P1 ;  /* 0x000000781000780c */ /* 0x000fc40000fa4270 */
[----:B------:R-:W-:Y:S01]  /*c7b0*/  FMNMX.FTZ R40, R78, R41, !PT ;  /* 0x000000294e287209 */ /* 0x000fe20007810000 */
        /* <DEDUP_REMOVED lines=30> */
[----:B------:R-:W0:Y:S06]  /*c9a0*/  SHFL.BFLY PT, R40, R15, 0x1, 0x1f ;  /* 0x0c201f000f287f89 */ /* 0x000e2c00000e0000 */
        /* <DEDUP_REMOVED lines=42> */
[----:B0-----:R-:W-:Y:S01]  /*cc50*/  FFMA.FTZ R42, R8, R3, R41 ;  /* 0x00000003082a7223 */ /* 0x001fe20000010029 */
[----:B------:R-:W-:Y:S01]  /*cc60*/  FADD.FTZ R3, R19, R4 ;  /* 0x0000000413037221 */ /* 0x000fe20000010000 */
[--C-:B------:R-:W-:Y:S01]  /*cc70*/  FFMA.FTZ R59, R79, UR11, -R40.reuse ;  /* 0x0000000b4f3b7c23 */ /* 0x100fe20008010828 */
[--C-:B------:R-:W-:Y:S01]  /*cc80*/  FFMA.FTZ R58, R82, UR11, -R40.reuse ;  /* 0x0000000b523a7c23 */ /* 0x100fe20008010828 */
[--C-:B------:R-:W-:Y:S01]  /*cc90*/  FFMA.FTZ R67, R83, UR11, -R40.reuse ;  /* 0x0000000b53437c23 */ /* 0x100fe20008010828 */
[----:B------:R-:W-:Y:S01]  /*cca0*/  FADD.FTZ R4, R20, R3 ;  /* 0x0000000314047221 */ /* 0x000fe20000010000 */
[----:B------:R-:W-:Y:S01]  /*ccb0*/  FFMA.FTZ R70, R86, UR11, -R40 ;  /* 0x0000000b56467c23 */ /* 0x000fe20008010828 */
[----:B------:R-:W0:Y:S01]  /*ccc0*/  MUFU.EX2 R84, R84 ;  /* 0x0000005400547308 */ /* 0x000e220000000800 */
[----:B-1----:R-:W-:Y:S01]  /*ccd0*/  FADD.FTZ R43, R85, R42 ;  /* 0x0000002a552b7221 */ /* 0x002fe20000010000 */
[----:B------:R-:W-:Y:S01]  /*cce0*/  FADD.FTZ R3, R21, R4 ;  /* 0x0000000415037221 */ /* 0x000fe20000010000 */
[----:B------:R-:W-:-:S03]  /*ccf0*/  FFMA.FTZ R71, R87, UR11, -R40 ;  /* 0x0000000b57477c23 */ /* 0x000fc60008010828 */
[----:B------:R-:W-:Y:S02]  /*cd00*/  FADD.FTZ R4, R22, R3 ;  /* 0x0000000316047221 */ /* 0x000fe40000010000 */
[----:B------:R-:W1:Y:S01]  /*cd10*/  MUFU.EX2 R34, R34 ;  /* 0x0000002200227308 */ /* 0x000e620000000800 */
[----:B--2---:R-:W-:Y:S01]  /*cd20*/  FADD.FTZ R43, R76, R43 ;  /* 0x0000002b4c2b7221 */ /* 0x004fe20000010000 */
[----:B------:R-:W-:-:S04]  /*cd30*/  FADD.FTZ R3, R23, R4 ;  /* 0x0000000417037221 */ /* 0x000fc80000010000 */
[----:B------:R-:W-:Y:S02]  /*cd40*/  FADD.FTZ R4, R24, R3 ;  /* 0x0000000318047221 */ /* 0x000fe40000010000 */
[----:B------:R-:W2:Y:S01]  /*cd50*/  MUFU.EX2 R81, R81 ;  /* 0x0000005100517308 */ /* 0x000ea20000000800 */
[----:B0-----:R-:W-:Y:S01]  /*cd60*/  FADD.FTZ R43, R84, R43 ;  /* 0x0000002b542b7221 */ /* 0x001fe20000010000 */
[----:B------:R-:W-:-:S06]  /*cd70*/  FADD.FTZ R3, R25, R4 ;  /* 0x0000000419037221 */ /* 0x000fcc0000010000 */
[----:B------:R-:W0:Y:S01]  /*cd80*/  MUFU.EX2 R30, R30 ;  /* 0x0000001e001e7308 */ /* 0x000e220000000800 */
[----:B-1----:R-:W-:-:S07]  /*cd90*/  FADD.FTZ R42, R34, R43 ;  /* 0x0000002b222a7221 */ /* 0x002fce0000010000 */
        /* <DEDUP_REMOVED lines=8> */
[----:B-1----:R-:W-:Y:S01]  /*ce20*/  FADD.FTZ R4, R80, R43 ;  /* 0x0000002b50047221 */ /* 0x002fe20000010000 */
[----:B------:R-:W-:-:S06]  /*ce30*/  FADD.FTZ R43, R33, R42 ;  /* 0x0000002a212b7221 */ /* 0x000fcc0000010000 */
        /* <DEDUP_REMOVED lines=9> */
[----:B------:R2:W4:Y:S01]  /*ced0*/  MUFU.EX2 R39, R54 ;  /* 0x0000003600277308 */ /* 0x0005220000000800 */
[----:B0-----:R-:W-:Y:S01]  /*cee0*/  FADD.FTZ R42, R26, R3 ;  /* 0x000000031a2a7221 */ /* 0x001fe20000010000 */
[----:B------:R-:W-:-:S04]  /*cef0*/  FADD.FTZ R3, R37, R4 ;  /* 0x0000000425037221 */ /* 0x000fc80000010000 */
[----:B------:R-:W-:Y:S02]  /*cf00*/  FADD.FTZ R4, R44, R3 ;  /* 0x000000032c047221 */ /* 0x000fe40000010000 */
[----:B------:R-:W0:Y:S01]  /*cf10*/  MUFU.EX2 R138, R138 ;  /* 0x0000008a008a7308 */ /* 0x000e220000000800 */
[----:B-1----:R-:W-:Y:S01]  /*cf20*/  FADD.FTZ R42, R35, R42 ;  /* 0x0000002a232a7221 */ /* 0x002fe20000010000 */
[----:B------:R-:W-:Y:S01]  /*cf30*/  FADD.FTZ R43, R45, R4 ;  /* 0x000000042d2b7221 */ /* 0x000fe20000010000 */
[----:B--2---:R-:W-:-:S03]  /*cf40*/  FFMA.FTZ R54, R74, UR11, -R40 ;  /* 0x0000000b4a367c23 */ /* 0x004fc60008010828 */
[----:B------:R-:W-:Y:S02]  /*cf50*/  FADD.FTZ R43, R48, R43 ;  /* 0x0000002b302b7221 */ /* 0x000fe40000010000 */
[----:B------:R-:W1:Y:S01]  /*cf60*/  MUFU.EX2 R46, R46 ;  /* 0x0000002e002e7308 */ /* 0x000e620000000800 */
[----:B----4-:R-:W-:Y:S01]  /*cf70*/  FADD.FTZ R3, R39, R42 ;  /* 0x0000002a27037221 */ /* 0x010fe20000010000 */
[----:B------:R-:W-:-:S06]  /*cf80*/  FADD.FTZ R42, R16, R43 ;  /* 0x0000002b102a7221 */ /* 0x000fcc0000010000 */
        /* <DEDUP_REMOVED lines=53> */
[----:B0-----:R-:W-:Y:S01]  /*d2e0*/  FADD.FTZ R42, R70, R3 ;  /* 0x00000003462a7221 */ /* 0x001fe20000010000 */
[----:B-1----:R-:W-:-:S03]  /*d2f0*/  FADD.FTZ R4, R13, R40 ;  /* 0x000000280d047221 */ /* 0x002fc60000010000 */
[----:B--2---:R-:W-:Y:S01]  /*d300*/  FADD.FTZ R3, R71, R42 ;  /* 0x0000002a47037221 */ /* 0x004fe20000010000 */
[----:B------:R-:W-:Y:S06]  /*d310*/  @!P0 BRA `(.L_x_921) ;  /* 0x0000000000048947 */ /* 0x000fec0003800000 */
[----:B------:R-:W-:Y:S01]  /*d320*/  BPT.TRAP 0x1 ;  /* 0x000000040000795c */ /* 0x000fe20000300000 */
.L_x_921:
        /* <DEDUP_REMOVED lines=23> */
[-C--:B------:R-:W-:Y:S01]  /*d4a0*/  FMUL.FTZ R104, R104, R12.reuse ;  /* 0x0000000c68687220 */ /* 0x080fe20000410000 */
[----:B0-----:R-:W-:Y:S01]  /*d4b0*/  UPRMT UR6, UR10, 0x654, UR6 ;  /* 0x000006540a067896 */ /* 0x001fe20008000006 */
        /* <DEDUP_REMOVED lines=8> */
[----:B------:R-:W-:Y:S01]  /*d540*/  SYNCS.ARRIVE.TRANS64.RED.A1T0 RZ, [UR6], RZ ;  /* 0x000000ffffff79a7 */ /* 0x000fe20008100406 */
[----:B------:R-:W-:Y:S01]  /*d550*/  STSM.16.M88.4 [R2+0x21800], R40 ;  /* 0x0218002802007844 */ /* 0x000fe20000000200 */
[----:B------:R-:W-:Y:S01]  /*d560*/  F2FP.F16.F32.PACK_AB R39, R138, R39 ;  /* 0x000000278a27723e */ /* 0x000fe200000000ff */
[----:B------:R-:W-:Y:S01]  /*d570*/  UMOV UR6, UR4 ;  /* 0x0000000400067c82 */ /* 0x000fe20008000000 */
[----:B------:R-:W-:Y:S01]  /*d580*/  F2FP.F16.F32.PACK_AB R24, R16, R48 ;  /* 0x000000301018723e */ /* 0x000fe200000000ff */
[----:B------:R0:W-:Y:S01]  /*d590*/  STSM.16.M88.4 [R6], R20 ;  /* 0x0000001406007844 */ /* 0x0001e20000000200 */
[----:B------:R-:W-:Y:S01]  /*d5a0*/  F2FP.F16.F32.PACK_AB R25, R137, R46 ;  /* 0x0000002e8919723e */ /* 0x000fe200000000ff */
[-C--:B------:R-:W-:Y:S01]  /*d5b0*/  FMUL.FTZ R113, R113, R12.reuse ;  /* 0x0000000c71717220 */ /* 0x080fe20000410000 */
        /* <DEDUP_REMOVED lines=8> */
[----:B------:R-:W-:Y:S01]  /*d640*/  R2UR UR10, R146 ;  /* 0x00000000920a72ca */ /* 0x000fe200000e0000 */
[----:B------:R2:W-:Y:S01]  /*d650*/  STSM.16.M88.4 [R2+0x27800], R24 ;  /* 0x0278001802007844 */ /* 0x0005e20000000200 */
[-C--:B------:R-:W-:Y:S01]  /*d660*/  FMUL.FTZ R120, R120, R12.reuse ;  /* 0x0000000c78787220 */ /* 0x080fe20000410000 */
[-C--:B------:R-:W-:Y:S01]  /*d670*/  FMUL.FTZ R121, R121, R12.reuse ;  /* 0x0000000c79797220 */ /* 0x080fe20000410000 */
[-C--:B------:R-:W-:Y:S01]  /*d680*/  FMUL.FTZ R124, R124, R12.reuse ;  /* 0x0000000c7c7c7220 */ /* 0x080fe20000410000 */
[----:B0-----:R-:W-:Y:S01]  /*d690*/  F2FP.F16.F32.PACK_AB R20, R56, R53 ;  /* 0x000000353814723e */ /* 0x001fe200000000ff */
        /* <DEDUP_REMOVED lines=11> */
[----:B-1----:R-:W-:Y:S01]  /*d750*/  F2FP.F16.F32.PACK_AB R28, R72, R69 ;  /* 0x00000045481c723e */ /* 0x002fe200000000ff */
[----:B------:R-:W-:Y:S01]  /*d760*/  FMUL.FTZ R90, R90, R8 ;  /* 0x000000085a5a7220 */ /* 0x000fe20000410000 */
        /* <DEDUP_REMOVED lines=40> */
.L_x_903:
[----:B------:R-:W-:Y:S06]  /*d9f0*/  BAR.ARV 0x8, 0x200 ;  /* 0x0208000000007b1d */ /* 0x000fec0000002000 */
[----:B------:R-:W-:Y:S05]  /*da00*/  @!P0 BRA `(.L_x_923) ;  /* 0x0000000000048947 */ /* 0x000fea0003800000 */
[----:B------:R-:W-:Y:S01]  /*da10*/  BPT.TRAP 0x1 ;  /* 0x000000040000795c */ /* 0x000fe20000300000 */
.L_x_923:
[----:B------:R-:W-:Y:S01]  /*da20*/  ULEA UR6, UR4, UR38, 0x3 ;  /* 0x0000002604067291 */ /* 0x000fe2000f8e183f */
[----:B0-----:R-:W-:-:S05]  /*da30*/  IMAD.U32 R2, RZ, RZ, UR5 ;  /* 0x00000005ff027e24 */ /* 0x001fca000f8e00ff */
[----:B------:R-:W-:-:S04]  /*da40*/  SHF.L.U32 R2, R2, 0x1f, RZ ;  /* 0x0000001f02027819 */ /* 0x000fc800000006ff */
[----:B------:R0:W1:Y:S01]  /*da50*/  SYNCS.PHASECHK.TRANS64.TRYWAIT P1, [UR6+0x2d850], R2 ;  /* 0x02d85002ff0075a7 */ /* 0x0000620008020146 */
[----:B------:R-:W-:Y:S05]  /*da60*/  @!P0 BRA `(.L_x_924) ;  /* 0x0000000000048947 */ /* 0x000fea0003800000 */
[----:B------:R-:W-:Y:S01]  /*da70*/  BPT.TRAP 0x1 ;  /* 0x000000040000795c */ /* 0x000fe20000300000 */
.L_x_924:
[----:B-1----:R-:W-:Y:S05]  /*da80*/  @P1 BRA `(.L_x_925) ;  /* 0x0000000000081947 */ /* 0x002fea0003800000 */
[----:B------:R-:W1:Y:S02]  /*da90*/  SYNCS.PHASECHK.TRANS64.TRYWAIT P1, [UR6+0x2d850], R2 ;  /* 0x02d85002ff0075a7 */ /* 0x000e640008020146 */
[----:B-1----:R-:W-:Y:S05]  /*daa0*/  @!P1 BRA `(.L_x_926) ;  /* 0x0000006000349947 */ /* 0x002fea0003800000 */
.L_x_925:
[----:B------:R-:W-:Y:S01]  /*dab0*/  UIADD3 UR38, UR38, 0x400, URZ ;  /* 0x0000040026267890 */ /* 0x000fe2000fffe03f */
[----:B------:R-:W-:Y:S01]  /*dac0*/  R2UR UR5, R144 ;  /* 0x00000000900572ca */ /* 0x000fe200000e0000 */
[----:B------:R-:W-:Y:S01]  /*dad0*/  WARPGROUP.ARRIVE ;  /* 0x00000000000079c5 */ /* 0x000fe20000000000 */
[----:B------:R-:W-:Y:S01]  /*dae0*/  UMOV UR13, 0x40000040 ;  /* 0x40000040000d7882 */ /* 0x000fe20000000000 */
[----:B------:R-:W-:Y:S01]  /*daf0*/  USHF.R.U32.HI UR38, URZ, 0x4, UR38 ;  /* 0x000000043f267899 */ /* 0x000fe20008011626 */
[----:B-1----:R-:W1:Y:S01]  /*db00*/  SHFL.BFLY PT, R5, R4, 0x2, 0x1f ;  /* 0x0c401f0004057f89 */ /* 0x002e6200000e0000 */
[----:B------:R-:W-:Y:S01]  /*db10*/  UMOV UR15, 0x80000020 ;  /* 0x80000020000f7882 */ /* 0x000fe20000000000 */
[----:B------:R-:W-:Y:S01]  /*db20*/  IMAD.MOV.U32 R8, RZ, RZ, RZ ;  /* 0x000000ffff087224 */ /* 0x000fe200078e00ff */
[----:B------:R-:W-:Y:S01]  /*db30*/  ULOP3.LUT UR38, UR38, 0x3fff, URZ, 0xc0, !UPT ;  /* 0x00003fff26267892 */ /* 0x000fe2000f8ec03f */
[----:B0-----:R-:W0:Y:S01]  /*db40*/  SHFL.BFLY PT, R2, R3, 0x2, 0x1f ;  /* 0x0c401f0003027f89 */ /* 0x001e2200000e0000 */
[----:B------:R-:W-:-:S02]  /*db50*/  IMAD.U32 R13, RZ, RZ, UR11 ;  /* 0x0000000bff0d7e24 */ /* 0x000fc4000f8e00ff */
        /* <DEDUP_REMOVED lines=8> */
[----:B-1----:R-:W-:Y:S01]  /*dbe0*/  FADD.FTZ R5, R5, R4 ;  /* 0x0000000405057221 */ /* 0x002fe20000010000 */
[----:B------:R-:W-:Y:S01]  /*dbf0*/  UMOV UR13, 0x40000040 ;  /* 0x40000040000d7882 */ /* 0x000fe20000000000 */
[----:B------:R-:W-:Y:S01]  /*dc00*/  UMOV UR15, 0x80000020 ;  /* 0x80000020000f7882 */ /* 0x000fe20000000000 */
[----:B------:R-:W-:-:S02]  /*dc10*/  IMAD.MOV.U32 R4, RZ, RZ, RZ ;  /* 0x000000ffff047224 */ /* 0x000fc400078e00ff */
[----:B0-----:R-:W-:Y:S01]  /*dc20*/  FADD.FTZ R6, R2, R3 ;  /* 0x0000000302067221 */ /* 0x001fe20000010000 */
[----:B------:R-:W-:Y:S01]  /*dc30*/  IMAD.MOV.U32 R3, RZ, RZ, -0x800000 ;  /* 0xff800000ff037424 */ /* 0x000fe200078e00ff */
[----:B------:R-:W0:Y:S04]  /*dc40*/  SHFL.BFLY PT, R2, R5, 0x1, 0x1f ;  /* 0x0c201f0005027f89 */ /* 0x000e2800000e0000 */
[----:B------:R-:W1:Y:S01]  /*dc50*/  SHFL.BFLY PT, R7, R6, 0x1, 0x1f ;  /* 0x0c201f0006077f89 */ /* 0x000e6200000e0000 */
[----:B0-----:R-:W-:Y:S01]  /*dc60*/  FADD.FTZ R11, R5, R2 ;  /* 0x00000002050b7221 */ /* 0x001fe20000010000 */
[----:B------:R-:W-:Y:S02]  /*dc70*/  IMAD.U32 R5, RZ, RZ, UR11 ;  /* 0x0000000bff057e24 */ /* 0x000fe4000f8e00ff */
[----:B------:R-:W-:-:S02]  /*dc80*/  IMAD.MOV.U32 R2, RZ, RZ, -0x800000 ;  /* 0xff800000ff027424 */ /* 0x000fc400078e00ff */
[----:B-1----:R-:W-:Y:S01]  /*dc90*/  FADD.FTZ R12, R6, R7 ;  /* 0x00000007060c7221 */ /* 0x002fe20000010000 */
[----:B------:R-:W-:-:S04]  /*dca0*/  FSETP.NE.FTZ.AND P1, PT, R11, RZ, PT ;  /* 0x000000ff0b00720b */ /* 0x000fc80003f35000 */
[----:B------:R-:W-:-:S09]  /*dcb0*/  FSETP.NE.FTZ.AND P2, PT, R12, RZ, PT ;  /* 0x000000ff0c00720b */ /* 0x000fd20003f55000 */
[----:B------:R-:W0:Y:S01]  /*dcc0*/  @P1 MUFU.LG2 R7, R11 ;  /* 0x0000000b00071308 */ /* 0x000e220000000c00 */
[----:B------:R-:W-:-:S03]  /*dcd0*/  @P1 FMUL.FTZ R5, R5, 0.69314718246459960938 ;  /* 0x3f31721805051820 */ /* 0x000fc60000410000 */
[----:B------:R-:W-:-:S04]  /*dce0*/  @P2 FMUL.FTZ R13, R13, 0.69314718246459960938 ;  /* 0x3f3172180d0d2820 */ /* 0x000fc80000410000 */
[----:B------:R-:W1:Y:S08]  /*dcf0*/  @P2 MUFU.LG2 R9, R12 ;  /* 0x0000000c00092308 */ /* 0x000e700000000c00 */
[----:B------:R2:W4:Y:S01]  /*dd00*/  @P1 MUFU.RCP R4, R11 ;  /* 0x0000000b00041308 */ /* 0x0005220000001000 */
        /* <DEDUP_REMOVED lines=51> */
[----:B0-2-4-:R-:W-:Y:S05]  /*e040*/  @!P0 BRA `(.L_x_927) ;  /* 0x0000000000048947 */ /* 0x015fea0003800000 */
[----:B------:R-:W-:Y:S01]  /*e050*/  BPT.TRAP 0x1 ;  /* 0x000000040000795c */ /* 0x000fe20000300000 */
.L_x_927:
[----:B------:R-:W0:Y:S01]  /*e060*/  S2UR UR4, SR_CgaCtaId ;  /* 0x00000000000479c3 */ /* 0x000e220000008800 */
[----:B------:R-:W-:Y:S01]  /*e070*/  UIADD3 UR6, UR6, 0x2d860, URZ ;  /* 0x0002d86006067890 */ /* 0x000fe2000fffe03f */
        /* <DEDUP_REMOVED lines=22> */
[----:B0-----:R-:W-:Y:S01]  /*e1e0*/  UPRMT UR6, UR4, 0x654, UR6 ;  /* 0x0000065404067896 */ /* 0x001fe20008000006 */
        /* <DEDUP_REMOVED lines=28> */
.L_x_849:
[----:B------:R-:W-:Y:S05]  /*e3b0*/  @P0 BRA `(.L_x_928) ;  /* 0x0000001000940947 */ /* 0x000fea0003800000 */
[----:B------:R-:W2:Y:S01]  /*e3c0*/  LDL R4, [R1+0x4] ;  /* 0x0000040001047983 */ /* 0x000ea20000100800 */
[----:B------:R-:W0:Y:S01]  /*e3d0*/  S2UR UR12, SR_CTAID.Z ;  /* 0x00000000000c79c3 */ /* 0x000e220000002700 */
[----:B------:R-:W-:Y:S01]  /*e3e0*/  ULDC.64 UR8, c[0x0][0xbd0] ;  /* 0x0002f40000087ab9 */ /* 0x000fe20000000a00 */
[----:B------:R-:W-:Y:S01]  /*e3f0*/  BSSY B0, `(.L_x_929) ;  /* 0x00000d5000007945 */ /* 0x000fe20003800000 */
[----:B------:R-:W1:Y:S01]  /*e400*/  S2R R0, SR_TID.X ;  /* 0x0000000000007919 */ /* 0x000e620000002100 */
[----:B------:R-:W4:Y:S04]  /*e410*/  S2R R21, SR_CTAID.X ;  /* 0x0000000000157919 */ /* 0x000f280000002500 */
[----:B------:R-:W5:Y:S08]  /*e420*/  S2UR UR11, SR_CTAID.Y ;  /* 0x00000000000b79c3 */ /* 0x000f700000002600 */
[----:B------:R-:W5:Y:S08]  /*e430*/  LDC R20, c[0x0][0xc50] ;  /* 0x00031400ff147b82 */ /* 0x000f700000000800 */
[----:B------:R-:W3:Y:S01]  /*e440*/  LDC.64 R18, c[0x0][0xb40] ;  /* 0x0002d000ff127b82 */ /* 0x000ee20000000a00 */
[----:B0-----:R-:W-:-:S07]  /*e450*/  USHF.R.S32.HI UR10, URZ, 0x1f, UR12 ;  /* 0x0000001f3f0a7899 */ /* 0x001fce000801140c */
[----:B------:R-:W-:Y:S01]  /*e460*/  BAR.SYNC.DEFER_BLOCKING 0x1, 0x180 ;  /* 0x0046000000007b1d */ /* 0x000fe20000010000 */
[----:B--2---:R-:W-:Y:S01]  /*e470*/  R2UR UR13, R4 ;  /* 0x00000000040d72ca */ /* 0x004fe200000e0000 */
[----:B-1----:R-:W-:-:S05]  /*e480*/  VIADD R4, R0, 0xffffff80 ;  /* 0xffffff8000047836 */ /* 0x002fca0000000000 */
[----:B------:R-:W-:-:S04]  /*e490*/  SHF.R.S32.HI R5, RZ, 0x1f, R4 ;  /* 0x0000001fff057819 */ /* 0x000fc80000011404 */
[CC--:B------:R-:W-:Y:S02]  /*e4a0*/  LEA.HI R8, R5.reuse, R4.reuse, RZ, 0x7 ;  /* 0x0000000405087211 */ /* 0x0c0fe400078f38ff */
[----:B------:R-:W-:Y:S01]  /*e4b0*/  LEA.HI R12, R5, R4, RZ, 0x2 ;  /* 0x00000004050c7211 */ /* 0x000fe200078f10ff */
[----:B------:R-:W-:Y:S01]  /*e4c0*/  USHF.R.S32.HI UR7, URZ, 0x1f, UR13 ;  /* 0x0000001f3f077899 */ /* 0x000fe2000801140d */
[----:B------:R-:W-:Y:S01]  /*e4d0*/  LOP3.LUT R7, R8, 0xffffff80, RZ, 0xc0, !PT ;  /* 0xffffff8008077812 */ /* 0x000fe200078ec0ff */
[----:B------:R-:W-:Y:S01]  /*e4e0*/  UIMAD.WIDE.U32 UR4, UR13, UR8, URZ ;  /* 0x000000080d0472a5 */ /* 0x000fe2000f8e003f */
[----:B------:R-:W-:Y:S01]  /*e4f0*/  LOP3.LUT R15, R12, 0xfffffffc, RZ, 0xc0, !PT ;  /* 0xfffffffc0c0f7812 */ /* 0x000fe200078ec0ff */
[----:B------:R-:W-:Y:S01]  /*e500*/  UIMAD UR6, UR7, UR8, URZ ;  /* 0x00000008070672a4 */ /* 0x000fe2000f8e023f */
[----:B------:R-:W-:Y:S01]  /*e510*/  SHF.R.S32.HI R8, RZ, 0x7, R8 ;  /* 0x00000007ff087819 */ /* 0x000fe20000011408 */
[C---:B------:R-:W-:Y:S02]  /*e520*/  IMAD.IADD R0, R4.reuse, 0x1, -R7 ;  /* 0x0000000104007824 */ /* 0x040fe400078e0a07 */
[----:B------:R-:W0:Y:S01]  /*e530*/  LDC R7, c[0x0][0xbe8] ;  /* 0x0002fa00ff077b82 */ /* 0x000e220000000800 */
[----:B------:R-:W-:Y:S01]  /*e540*/  IMAD.IADD R12, R4, 0x1, -R15 ;  /* 0x00000001040c7824 */ /* 0x000fe200078e0a0f */
[----:B------:R-:W-:Y:S01]  /*e550*/  UIMAD UR6, UR13, UR9, UR6 ;  /* 0x000000090d0672a4 */ /* 0x000fe2000f8e0206 */
[----:B------:R-:W-:Y:S01]  /*e560*/  SHF.R.S32.HI R11, RZ, 0x1f, R0 ;  /* 0x0000001fff0b7819 */ /* 0x000fe20000011400 */
[----:B------:R-:W-:Y:S01]  /*e570*/  IMAD.HI R5, R8, 0x55555556, RZ ;  /* 0x5555555608057827 */ /* 0x000fe200078e02ff */
[----:B------:R-:W-:Y:S01]  /*e580*/  ULDC.64 UR8, c[0x0][0xb38] ;  /* 0x0002ce0000087ab9 */ /* 0x000fe20000000a00 */
[----:B------:R-:W-:Y:S01]  /*e590*/  UIADD3 UR6, UR5, UR6, URZ ;  /* 0x0000000605067290 */ /* 0x000fe2000fffe03f */
[----:B------:R-:W-:Y:S01]  /*e5a0*/  LEA.HI R6, R11, R0, RZ, 0x2 ;  /* 0x000000000b067211 */ /* 0x000fe200078f10ff */
[----:B------:R-:W1:Y:S01]  /*e5b0*/  LDC.64 R14, c[0x0][0xbd8] ;  /* 0x0002f600ff0e7b82 */ /* 0x000e620000000a00 */
[----:B------:R-:W-:Y:S01]  /*e5c0*/  LEA.HI R5, R5, R5, RZ, 0x1 ;  /* 0x0000000505057211 */ /* 0x000fe200078f08ff */
[----:B------:R-:W-:Y:S01]  /*e5d0*/  UIMAD UR7, UR7, UR8, URZ ;  /* 0x00000008070772a4 */ /* 0x000fe2000f8e023f */
[----:B------:R-:W-:-:S02]  /*e5e0*/  SHF.R.S32.HI R10, RZ, 0x2, R6 ;  /* 0x00000002ff0a7819 */ /* 0x000fc40000011406 */
[----:B------:R-:W-:Y:S02]  /*e5f0*/  SHF.R.S32.HI R9, RZ, 0x1f, R6 ;  /* 0x0000001fff097819 */ /* 0x000fe40000011406 */
[----:B------:R-:W-:Y:S02]  /*e600*/  LEA.HI R11, R11, R0, RZ, 0x5 ;  /* 0x000000000b0b7211 */ /* 0x000fe400078f28ff */
[----:B------:R-:W-:Y:S02]  /*e610*/  LEA.HI R9, R9, R10, RZ, 0x3 ;  /* 0x0000000a09097211 */ /* 0x000fe400078f18ff */
[----:B------:R-:W-:Y:S02]  /*e620*/  SHF.R.S32.HI R11, RZ, 0x5, R11 ;  /* 0x00000005ff0b7819 */ /* 0x000fe4000001140b */
[----:B------:R-:W-:Y:S01]  /*e630*/  LOP3.LUT R13, R9, 0xfffffff8, RZ, 0xc0, !PT ;  /* 0xfffffff8090d7812 */ /* 0x000fe200078ec0ff */
[----:B------:R-:W-:Y:S01]  /*e640*/  IMAD R9, R5, -0x3, R8 ;  /* 0xfffffffd05097824 */ /* 0x000fe200078e0208 */
[----:B------:R-:W-:-:S02]  /*e650*/  LEA.HI R5, R12, R12, RZ, 0x1 ;  /* 0x0000000c0c057211 */ /* 0x000fc400078f08ff */
[----:B0-----:R-:W-:Y:S01]  /*e660*/  ISETP.NE.AND P0, PT, R7, 0x1, PT ;  /* 0x000000010700780c */ /* 0x001fe20003f05270 */
[----:B------:R-:W-:Y:S01]  /*e670*/  IMAD.IADD R4, R10, 0x1, -R13 ;  /* 0x000000010a047824 */ /* 0x000fe200078e0a0d */
[----:B------:R-:W-:-:S03]  /*e680*/  LOP3.LUT R5, R5, 0x1ffffffe, RZ, 0xc0, !PT ;  /* 0x1ffffffe05057812 */ /* 0x000fc600078ec0ff */
[----:B------:R-:W-:Y:S02]  /*e690*/  IMAD R8, R11, 0x10, R4 ;  /* 0x000000100b087824 */ /* 0x000fe400078e0204 */
[----:B------:R-:W-:Y:S02]  /*e6a0*/  IMAD.IADD R17, R12, 0x1, -R5 ;  /* 0x000000010c117824 */ /* 0x000fe400078e0a05 */
[----:B------:R-:W-:Y:S02]  /*e6b0*/  IMAD R10, R9, 0x40, R8 ;  /* 0x00000040090a7824 */ /* 0x000fe400078e0208 */
[----:B------:R-:W-:Y:S02]  /*e6c0*/  IMAD.U32 R5, RZ, RZ, UR5 ;  /* 0x00000005ff057e24 */ /* 0x000fe4000f8e00ff */
[----:B------:R-:W0:Y:S01]  /*e6d0*/  @P0 LDC R13, c[0x0][0xbec] ;  /* 0x0002fb00ff0d0b82 */ /* 0x000e220000000800 */
[----:B------:R-:W-:Y:S01]  /*e6e0*/  IMAD.U32 R4, RZ, RZ, UR4 ;  /* 0x00000004ff047e24 */ /* 0x000fe2000f8e00ff */
[----:B------:R-:W-:Y:S01]  /*e6f0*/  UIMAD.WIDE.U32 UR4, UR13, UR8, URZ ;  /* 0x000000080d0472a5 */ /* 0x000fe2000f8e003f */
[----:B------:R-:W-:Y:S01]  /*e700*/  IMAD.U32 R5, RZ, RZ, UR6 ;  /* 0x00000006ff057e24 */ /* 0x000fe2000f8e00ff */
[----:B------:R-:W-:Y:S01]  /*e710*/  UIMAD UR6, UR13, UR9, UR7 ;  /* 0x000000090d0672a4 */ /* 0x000fe2000f8e0207 */
[----:B-1----:R-:W-:-:S02]  /*e720*/  IMAD R12, R14, UR10, RZ ;  /* 0x0000000a0e0c7c24 */ /* 0x002fc4000f8e02ff */
[----:B------:R-:W-:Y:S01]  /*e730*/  IMAD R8, R17, 0x8, R10 ;  /* 0x0000000811087824 */ /* 0x000fe200078e020a */
[----:B------:R-:W1:Y:S01]  /*e740*/  @P0 LDC R16, c[0x0][0xbf0] ;  /* 0x0002fc00ff100b82 */ /* 0x000e620000000800 */
[----:B------:R-:W-:Y:S01]  /*e750*/  IMAD R15, R15, UR12, R12 ;  /* 0x0000000c0f0f7c24 */ /* 0x000fe2000f8e020c */
[----:B------:R-:W-:Y:S01]  /*e760*/  UIADD3 UR6, UR5, UR6, URZ ;  /* 0x0000000605067290 */ /* 0x000fe2000fffe03f */
[----:B----4-:R-:W-:Y:S01]  /*e770*/  IMAD R12, R21, 0xc0, R8 ;  /* 0x000000c0150c7824 */ /* 0x010fe200078e0208 */
[----:B------:R-:W-:Y:S01]  /*e780*/  ULDC.64 UR8, c[0x0][0xb28] ;  /* 0x0002ca0000087ab9 */ /* 0x000fe20000000a00 */
[----:B------:R-:W-:Y:S02]  /*e790*/  IMAD R17, RZ, RZ, -UR13 ;  /* 0x8000000dff117e24 */ /* 0x000fe4000f8e02ff */
[----:B------:R-:W-:Y:S01]  /*e7a0*/  IMAD.WIDE.U32 R4, R14, UR12, R4 ;  /* 0x0000000c0e047c25 */ /* 0x000fe2000f8e0004 */
[----:B------:R-:W2:Y:S03]  /*e7b0*/  @P0 LDC R25, c[0x0][0xbec] ;  /* 0x0002fb00ff190b82 */ /* 0x000ea60000000800 */
[----:B------:R-:W-:-:S02]  /*e7c0*/  IMAD.U32 R9, RZ, RZ, UR5 ;  /* 0x00000005ff097e24 */ /* 0x000fc4000f8e00ff */
[----:B-----5:R-:W-:Y:S02]  /*e7d0*/  IMAD R23, R20, R17, UR11 ;  /* 0x0000000b14177e24 */ /* 0x020fe4000f8e0211 */
[----:B------:R-:W-:Y:S01]  /*e7e0*/  IMAD.U32 R8, RZ, RZ, UR4 ;  /* 0x00000004ff087e24 */ /* 0x000fe2000f8e00ff */
[----:B------:R-:W4:Y:S01]  /*e7f0*/  @P0 LDC R22, c[0x0][0xbf0] ;  /* 0x0002fc00ff160b82 */ /* 0x000f220000000800 */
[----:B0-----:R-:W-:Y:S01]  /*e800*/  @P0 IMAD.HI.U32 R13, R12, R13, RZ ;  /* 0x0000000d0c0d0227 */ /* 0x001fe200078e00ff */
[----:B------:R-:W-:-:S03]  /*e810*/  ULDC.64 UR4, c[0x0][0xbe0] ;  /* 0x0002f80000047ab9 */ /* 0x000fc60000000a00 */
[----:B------:R-:W-:Y:S01]  /*e820*/  IMAD.U32 R9, RZ, RZ, UR6 ;  /* 0x00000006ff097e24 */ /* 0x000fe2000f8e00ff */
[----:B------:R-:W-:Y:S01]  /*e830*/  ULDC.64 UR6, c[0x0][0xb48] ;  /* 0x0002d20000067ab9 */ /* 0x000fe20000000a00 */
[C---:B---3--:R-:W-:Y:S02]  /*e840*/  IMAD R14, R18.reuse, UR10, RZ ;  /* 0x0000000a120e7c24 */ /* 0x048fe4000f8e02ff */
[----:B------:R-:W-:Y:S01]  /*e850*/  IMAD.MOV.U32 R11, RZ, RZ, R12 ;  /* 0x000000ffff0b7224 */ /* 0x000fe200078e000c */
[----:B-1----:R-:W-:Y:S01]  /*e860*/  @P0 SHF.R.U32.HI R11, RZ, R16, R13 ;  /* 0x00000010ff0b0219 */ /* 0x002fe2000001160d */
[----:B------:R-:W-:Y:S01]  /*e870*/  IMAD.IADD R5, R5, 0x1, R15 ;  /* 0x0000000105057824 */ /* 0x000fe200078e020f */
[----:B------:R-:W-:Y:S01]  /*e880*/  SHF.R.S32.HI R16, RZ, 0x1f, R23 ;  /* 0x0000001fff107819 */ /* 0x000fe20000011417 */
[----:B------:R-:W-:Y:S02]  /*e890*/  IMAD R15, R19, UR12, R14 ;  /* 0x0000000c130f7c24 */ /* 0x000fe4000f8e020e */
[----:B------:R-:W-:-:S04]  /*e8a0*/  IMAD.WIDE.U32 R8, R18, UR12, R8 ;  /* 0x0000000c12087c25 */ /* 0x000fc8000f8e0008 */
[----:B--2---:R-:W-:-:S04]  /*e8b0*/  @P0 IMAD.HI.U32 R25, R12, R25, RZ ;  /* 0x000000190c190227 */ /* 0x004fc800078e00ff */
[----:B------:R-:W-:Y:S02]  /*e8c0*/  IMAD.IADD R9, R9, 0x1, R15 ;  /* 0x0000000109097824 */ /* 0x000fe400078e020f */
[----:B------:R-:W-:Y:S02]  /*e8d0*/  IMAD R15, R16, UR6, RZ ;  /* 0x00000006100f7c24 */ /* 0x000fe4000f8e02ff */
[----:B------:R-:W-:-:S04]  /*e8e0*/  IMAD.WIDE.U32 R4, R23, UR4, R4 ;  /* 0x0000000417047c25 */ /* 0x000fc8000f8e0004 */
[----:B------:R-:W-:Y:S01]  /*e8f0*/  IMAD.MOV.U32 R13, RZ, RZ, R12 ;  /* 0x000000ffff0d7224 */ /* 0x000fe200078e000c */
[----:B----4-:R-:W-:Y:S01]  /*e900*/  @P0 SHF.R.U32.HI R13, RZ, R22, R25 ;  /* 0x00000016ff0d0219 */ /* 0x010fe20000011619 */
[----:B------:R-:W-:Y:S01]  /*e910*/  IMAD R14, R16, UR4, RZ ;  /* 0x00000004100e7c24 */ /* 0x000fe2000f8e02ff */
[----:B------:R-:W-:Y:S01]  /*e920*/  IADD3 R4, P0, R11, R4, RZ ;  /* 0x000000040b047210 */ /* 0x000fe20007f1e0ff */
[C---:B------:R-:W-:Y:S01]  /*e930*/  IMAD R17, R23.reuse, UR7, R15 ;  /* 0x0000000717117c24 */ /* 0x040fe2000f8e020f */
[--C-:B------:R-:W-:Y:S01]  /*e940*/  SHF.R.S32.HI R15, RZ, 0x1f, R11.reuse ;  /* 0x0000001fff0f7819 */ /* 0x100fe2000001140b */
[----:B------:R-:W-:Y:S02]  /*e950*/  IMAD.MOV R11, RZ, RZ, -R11 ;  /* 0x000000ffff0b7224 */ /* 0x000fe400078e0a0b */
[C---:B------:R-:W-:Y:S01]  /*e960*/  IMAD R16, R23.reuse, UR5, R14 ;  /* 0x0000000517107c24 */ /* 0x040fe2000f8e020e */
[----:B------:R-:W-:Y:S01]  /*e970*/  SHF.R.S32.HI R14, RZ, 0x1f, R13 ;  /* 0x0000001fff0e7819 */ /* 0x000fe2000001140d */
[----:B------:R-:W-:Y:S01]  /*e980*/  IMAD.WIDE.U32 R8, R23, UR6, R8 ;  /* 0x0000000617087c25 */ /* 0x000fe2000f8e0008 */
[----:B------:R-:W-:Y:S01]  /*e990*/  ULDC.64 UR4, c[0x0][0xb30] ;  /* 0x0002cc0000047ab9 */ /* 0x000fe20000000a00 */
[----:B------:R-:W-:Y:S01]  /*e9a0*/  ULDC.64 UR6, c[0x0][0xbc8] ;  /* 0x0002f20000067ab9 */ /* 0x000fe20000000a00 */
[----:B------:R-:W-:Y:S01]  /*e9b0*/  IADD3.X R5, R15, R5, R16, P0, !PT ;  /* 0x000000050f057210 */ /* 0x000fe200007fe410 */
[----:B------:R-:W-:-:S02]  /*e9c0*/  IMAD.MOV R18, RZ, RZ, -R13 ;  /* 0x000000ffff127224 */ /* 0x000fc400078e0a0d */
[--C-:B------:R-:W-:Y:S02]  /*e9d0*/  IMAD R11, R7, R11, R12.reuse ;  /* 0x0000000b070b7224 */ /* 0x100fe400078e020c */
[----:B------:R-:W-:Y:S02]  /*e9e0*/  IMAD.IADD R9, R9, 0x1, R17 ;  /* 0x0000000109097824 */ /* 0x000fe400078e0211 */
[----:B------:R-:W-:Y:S02]  /*e9f0*/  IMAD R14, R14, UR4, RZ ;  /* 0x000000040e0e7c24 */ /* 0x000fe4000f8e02ff */
[----:B------:R-:W-:Y:S01]  /*ea00*/  IMAD R15, R7, R18, R12 ;  /* 0x00000012070f7224 */ /* 0x000fe200078e020c */
[----:B------:R-:W-:Y:S01]  /*ea10*/  SHF.R.S32.HI R12, RZ, 0x1f, R11 ;  /* 0x0000001fff0c7819 */ /* 0x000fe2000001140b */
[C---:B------:R-:W-:Y:S01]  /*ea20*/  IMAD R17, R13.reuse, UR5, R14 ;  /* 0x000000050d117c24 */ /* 0x040fe2000f8e020e */
[----:B------:R-:W0:Y:S01]  /*ea30*/  S2UR UR5, SR_CgaCtaId ;  /* 0x00000000000579c3 */ /* 0x000e220000008800 */
[----:B------:R-:W-:Y:S01]  /*ea40*/  IMAD.WIDE.U32 R8, R13, UR4, R8 ;  /* 0x000000040d087c25 */ /* 0x000fe2000f8e0008 */
[----:B------:R-:W-:Y:S01]  /*ea50*/  SHF.R.S32.HI R13, RZ, 0x1f, R15 ;  /* 0x0000001fff0d7819 */ /* 0x000fe2000001140f */
[----:B------:R-:W-:-:S02]  /*ea60*/  UMOV UR4, 0x400 ;  /* 0x0000040000047882 */ /* 0x000fc40000000000 */
[----:B------:R-:W-:Y:S02]  /*ea70*/  IMAD R12, R12, UR6, RZ ;  /* 0x000000060c0c7c24 */ /* 0x000fe4000f8e02ff */
[----:B------:R-:W-:Y:S02]  /*ea80*/  IMAD R14, R13, UR8, RZ ;  /* 0x000000080d0e7c24 */ /* 0x000fe4000f8e02ff */
[----:B------:R-:W-:Y:S02]  /*ea90*/  IMAD.IADD R9, R9, 0x1, R17 ;  /* 0x0000000109097824 */ /* 0x000fe400078e0211 */
        /* <DEDUP_REMOVED lines=9> */
[----:B------:R-:W-:Y:S01]  /*eb30*/  LEA R20, P1, R8, UR8, 0x2 ;  /* 0x0000000808147c11 */ /* 0x000fe2000f8210ff */
[----:B------:R-:W-:Y:S01]  /*eb40*/  IMAD.IADD R5, R9, 0x1, R17 ;  /* 0x0000000109057824 */ /* 0x000fe200078e0211 */
[----:B0-----:R-:W-:Y:S01]  /*eb50*/  ULEA UR4, UR5, UR4, 0x18 ;  /* 0x0000000405047291 */ /* 0x001fe2000f8ec03f */
[----:B------:R-:W-:Y:S01]  /*eb60*/  IMAD R12, R21, 0xc0, R10 ;  /* 0x000000c0150c7824 */ /* 0x000fe200078e020a */
[----:B------:R-:W-:Y:S01]  /*eb70*/  LEA.HI.X R13, R4, UR7, R11, 0x2, P0 ;  /* 0x00000007040d7c11 */ /* 0x000fe200080f140b */
[----:B------:R-:W-:Y:S01]  /*eb80*/  SHFL.IDX PT, R10, R14, 0x1, 0x1c1f ;  /* 0x003c1f000e0a7f89 */ /* 0x000fe200000e0000 */
[----:B------:R-:W-:Y:S01]  /*eb90*/  LEA.HI.X R22, R8, UR9, R5, 0x2, P1 ;  /* 0x0000000908167c11 */ /* 0x000fe200088f1405 */
[----:B------:R-:W-:Y:S01]  /*eba0*/  IMAD R19, R7, UR6, RZ ;  /* 0x0000000607137c24 */ /* 0x000fe2000f8e02ff */
[----:B------:R-:W-:Y:S01]  /*ebb0*/  LOP3.LUT P0, RZ, R0, 0x3, RZ, 0xc0, !PT ;  /* 0x0000000300ff7812 */ /* 0x000fe2000780c0ff */
[----:B------:R-:W-:Y:S01]  /*ebc0*/  SHFL.IDX PT, R8, R14, RZ, 0x1c1f ;  /* 0x001c1fff0e087589 */ /* 0x000fe200000e0000 */
[C---:B------:R-:W-:Y:S01]  /*ebd0*/  VIADD R18, R12.reuse, 0x8 ;  /* 0x000000080c127836 */ /* 0x040fe20000000000 */
[----:B------:R-:W-:Y:S01]  /*ebe0*/  UIADD3 UR4, UR4, 0x2d820, URZ ;  /* 0x0002d82004047890 */ /* 0x000fe2000fffe03f */
[CC--:B------:R-:W-:Y:S01]  /*ebf0*/  ISETP.GE.OR P1, PT, R12.reuse, R19.reuse, P0 ;  /* 0x000000130c00720c */ /* 0x0c0fe20000726670 */
[----:B------:R-:W0:Y:S01]  /*ec00*/  SHFL.IDX PT, R9, R13, RZ, 0x1c1f ;  /* 0x001c1fff0d097589 */ /* 0x000e2200000e0000 */
[-C--:B------:R-:W-:Y:S01]  /*ec10*/  ISETP.GE.AND P2, PT, R12, R19.reuse, PT ;  /* 0x000000130c00720c */ /* 0x080fe20003f46270 */
[----:B------:R-:W-:Y:S01]  /*ec20*/  UPRMT UR4, URZ, 0x654, UR4 ;  /* 0x000006543f047896 */ /* 0x000fe20008000004 */
[----:B------:R-:W-:Y:S01]  /*ec30*/  ISETP.GE.OR P0, PT, R18, R19, P0 ;  /* 0x000000131200720c */ /* 0x000fe20000706670 */
[----:B------:R-:W1:Y:S01]  /*ec40*/  SHFL.IDX PT, R11, R13, 0x1, 0x1c1f ;  /* 0x003c1f000d0b7f89 */ /* 0x000e6200000e0000 */
[----:B------:R-:W-:-:S03]  /*ec50*/  LOP3.LUT R7, R6, 0x7ffffffc, RZ, 0xc0, !PT ;  /* 0x7ffffffc06077812 */ /* 0x000fc600078ec0ff */
[----:B------:R2:W3:Y:S02]  /*ec60*/  SHFL.IDX PT, R4, R20, RZ, 0x1c1f ;  /* 0x001c1fff14047589 */ /* 0x0004e400000e0000 */
[----:B------:R-:W-:Y:S01]  /*ec70*/  IMAD.IADD R7, R0, 0x1, -R7 ;  /* 0x0000000100077824 */ /* 0x000fe200078e0a07 */
[----:B------:R-:W-:Y:S01]  /*ec80*/  SYNCS.ARRIVE.TRANS64.RED.A1T0 RZ, [UR4], RZ ;  /* 0x000000ffffff79a7 */ /* 0x000fe20008100404 */
[----:B------:R2:W4:Y:S02]  /*ec90*/  SHFL.IDX PT, R5, R22, RZ, 0x1c1f ;  /* 0x001c1fff16057589 */ /* 0x00052400000e0000 */
[----:B------:R-:W-:Y:S02]  /*eca0*/  IMAD.SHL.U32 R7, R7, 0x2, RZ ;  /* 0x0000000207077824 */ /* 0x000fe400078e00ff */
[----:B0-----:R2:W-:Y:S04]  /*ecb0*/  @!P1 ST.E desc[UR36][R8.64], R2 ;  /* 0x0000000208009985 */ /* 0x0015e8000c101924 */
[----:B-1----:R2:W-:Y:S01]  /*ecc0*/  @!P0 ST.E desc[UR36][R10.64], R3 ;  /* 0x000000030a008985 */ /* 0x0025e2000c101924 */
[----:B------:R-:W-:Y:S05]  /*ecd0*/  @P2 BRA `(.L_x_930) ;  /* 0x0000000400182947 */ /* 0x000fea0003800000 */
[C---:B------:R-:W-:Y:S01]  /*ece0*/  VIADD R0, R7.reuse, 0x8 ;  /* 0x0000000807007836 */ /* 0x040fe20000000000 */
[----:B------:R-:W-:Y:S01]  /*ecf0*/  ULDC UR4, c[0x0][0xac8] ;  /* 0x0002b20000047ab9 */ /* 0x000fe20000000800 */
[C---:B--2---:R-:W-:Y:S01]  /*ed00*/  VIADD R2, R7.reuse, 0x10 ;  /* 0x0000001007027836 */ /* 0x044fe20000000000 */
[C---:B------:R-:W-:Y:S01]  /*ed10*/  ISETP.GE.AND P0, PT, R7.reuse, UR4, PT ;  /* 0x0000000407007c0c */ /* 0x040fe2000bf06270 */
[C---:B------:R-:W-:Y:S01]  /*ed20*/  VIADD R3, R7.reuse, 0x18 ;  /* 0x0000001807037836 */ /* 0x040fe20000000000 */
[----:B------:R-:W-:Y:S01]  /*ed30*/  ISETP.GE.AND P1, PT, R0, UR4, PT ;  /* 0x0000000400007c0c */ /* 0x000fe2000bf26270 */
[C---:B------:R-:W-:Y:S01]  /*ed40*/  VIADD R8, R7.reuse, 0x20 ;  /* 0x0000002007087836 */ /* 0x040fe20000000000 */
[----:B------:R-:W-:Y:S01]  /*ed50*/  ISETP.GE.AND P2, PT, R2, UR4, PT ;  /* 0x0000000402007c0c */ /* 0x000fe2000bf46270 */
[----:B------:R-:W-:Y:S01]  /*ed60*/  VIADD R16, R7, 0x38 ;  /* 0x0000003807107836 */ /* 0x000fe20000000000 */
[----:B------:R-:W-:Y:S01]  /*ed70*/  ISETP.GE.AND P3, PT, R3, UR4, PT ;  /* 0x0000000403007c0c */ /* 0x000fe2000bf66270 */
[----:B------:R-:W-:Y:S01]  /*ed80*/  VIADD R17, R7, 0x40 ;  /* 0x0000004007117836 */ /* 0x000fe20000000000 */
[----:B------:R-:W-:-:S07]  /*ed90*/  ISETP.GE.AND P4, PT, R8, UR4, PT ;  /* 0x0000000408007c0c */ /* 0x000fce000bf86270 */
[----:B------:R-:W-:Y:S02]  /*eda0*/  @!P1 LEA.HI R0, R0, R0, RZ, 0x1 ;  /* 0x0000000000009211 */ /* 0x000fe400078f08ff */
[----:B------:R-:W-:Y:S02]  /*edb0*/  @!P2 LEA.HI R2, R2, R2, RZ, 0x1 ;  /* 0x000000020202a211 */ /* 0x000fe400078f08ff */
[----:B------:R-:W-:Y:S02]  /*edc0*/  @!P3 LEA.HI R6, R3, R3, RZ, 0x1 ;  /* 0x000000030306b211 */ /* 0x000fe400078f08ff */
[----:B------:R-:W-:Y:S02]  /*edd0*/  @!P1 LOP3.LUT R9, R0, 0xfffffffe, RZ, 0xc0, !PT ;  /* 0xfffffffe00099812 */ /* 0x000fe400078ec0ff */
[----:B------:R-:W-:Y:S02]  /*ede0*/  @!P4 LEA.HI R0, R8, R8, RZ, 0x1 ;  /* 0x000000080800c211 */ /* 0x000fe400078f08ff */
[----:B------:R-:W-:Y:S01]  /*edf0*/  @!P2 LOP3.LUT R11, R2, 0xfffffffe, RZ, 0xc0, !PT ;  /* 0xfffffffe020ba812 */ /* 0x000fe200078ec0ff */
[----:B---34-:R-:W-:Y:S01]  /*ee00*/  @!P0 IMAD.WIDE R2, R7, 0x4, R4 ;  /* 0x0000000407028825 */ /* 0x018fe200078e0204 */
[----:B------:R-:W-:-:S02]  /*ee10*/  @!P3 LOP3.LUT R13, R6, 0xfffffffe, RZ, 0xc0, !PT ;  /* 0xfffffffe060db812 */ /* 0x000fc400078ec0ff */
[----:B------:R-:W-:Y:S01]  /*ee20*/  @!P4 LOP3.LUT R15, R0, 0xfffffffe, RZ, 0xc0, !PT ;  /* 0xfffffffe000fc812 */ /* 0x000fe200078ec0ff */
[--C-:B------:R-:W-:Y:S01]  /*ee30*/  @!P1 IMAD.WIDE R8, R9, 0x4, R4.reuse ;  /* 0x0000000409089825 */ /* 0x100fe200078e0204 */
[----:B------:R0:W-:Y:S03]  /*ee40*/  @!P0 ST.E.64 desc[UR36][R2.64], R88 ;  /* 0x0000005802008985 */ /* 0x0001e6000c101b24 */
[----:B------:R-:W-:Y:S01]  /*ee50*/  VIADD R0, R7, 0x28 ;  /* 0x0000002807007836 */ /* 0x000fe20000000000 */
[----:B------:R1:W-:Y:S01]  /*ee60*/  @!P1 ST.E.64 desc[UR36][R8.64], R92 ;  /* 0x0000005c08009985 */ /* 0x0003e2000c101b24 */
[----:B------:R-:W-:-:S03]  /*ee70*/  @!P2 IMAD.WIDE R10, R11, 0x4, R4 ;  /* 0x000000040b0aa825 */ /* 0x000fc600078e0204 */
[----:B------:R-:W-:Y:S01]  /*ee80*/  ISETP.GE.AND P0, PT, R0, UR4, PT ;  /* 0x0000000400007c0c */ /* 0x000fe2000bf06270 */
[----:B------:R-:W-:Y:S01]  /*ee90*/  VIADD R6, R7, 0x30 ;  /* 0x0000003007067836 */ /* 0x000fe20000000000 */
[----:B------:R2:W-:Y:S01]  /*eea0*/  @!P2 ST.E.64 desc[UR36][R10.64], R96 ;  /* 0x000000600a00a985 */ /* 0x0005e2000c101b24 */
[--C-:B------:R-:W-:Y:S01]  /*eeb0*/  @!P3 IMAD.WIDE R12, R13, 0x4, R4.reuse ;  /* 0x000000040d0cb825 */ /* 0x100fe200078e0204 */
[----:B------:R-:W-:Y:S02]  /*eec0*/  ISETP.GE.AND P2, PT, R16, UR4, PT ;  /* 0x0000000410007c0c */ /* 0x000fe4000bf46270 */
[----:B------:R-:W-:Y:S01]  /*eed0*/  ISETP.GE.AND P1, PT, R6, UR4, PT ;  /* 0x0000000406007c0c */ /* 0x000fe2000bf26270 */
[----:B------:R-:W-:Y:S01]  /*eee0*/  @!P4 IMAD.WIDE R14, R15, 0x4, R4 ;  /* 0x000000040f0ec825 */ /* 0x000fe200078e0204 */
[----:B------:R3:W-:Y:S01]  /*eef0*/  @!P3 ST.E.64 desc[UR36][R12.64], R100 ;  /* 0x000000640c00b985 */ /* 0x0007e2000c101b24 */
[----:B------:R-:W-:Y:S02]  /*ef00*/  ISETP.GE.AND P3, PT, R17, UR4, PT ;  /* 0x0000000411007c0c */ /* 0x000fe4000bf66270 */
[C---:B0-----:R-:W-:Y:S01]  /*ef10*/  VIADD R3, R7.reuse, 0x50 ;  /* 0x0000005007037836 */ /* 0x041fe20000000000 */
[----:B------:R0:W-:Y:S01]  /*ef20*/  @!P4 ST.E.64 desc[UR36][R14.64], R104 ;  /* 0x000000680e00c985 */ /* 0x0001e2000c101b24 */
[C---:B------:R-:W-:Y:S01]  /*ef30*/  VIADD R2, R7.reuse, 0x48 ;  /* 0x0000004807027836 */ /* 0x040fe20000000000 */
[----:B------:R-:W-:Y:S01]  /*ef40*/  @!P0 LEA.HI R0, R0, R0, RZ, 0x1 ;  /* 0x0000000000008211 */ /* 0x000fe200078f08ff */
[----:B-1----:R-:W-:Y:S01]  /*ef50*/  VIADD R9, R7, 0x58 ;  /* 0x0000005807097836 */ /* 0x002fe20000000000 */
[----:B------:R-:W-:-:S02]  /*ef60*/  ISETP.GE.AND P5, PT, R3, UR4, PT ;  /* 0x0000000403007c0c */ /* 0x000fc4000bfa6270 */
[----:B------:R-:W-:Y:S02]  /*ef70*/  ISETP.GE.AND P4, PT, R2, UR4, PT ;  /* 0x0000000402007c0c */ /* 0x000fe4000bf86270 */
[----:B------:R-:W-:Y:S02]  /*ef80*/  ISETP.GE.AND P6, PT, R9, UR4, PT ;  /* 0x0000000409007c0c */ /* 0x000fe4000bfc6270 */
[----:B------:R-:W-:Y:S02]  /*ef90*/  @!P1 LEA.HI R6, R6, R6, RZ, 0x1 ;  /* 0x0000000606069211 */ /* 0x000fe400078f08ff */
[----:B------:R-:W-:Y:S02]  /*efa0*/  @!P2 LEA.HI R16, R16, R16, RZ, 0x1 ;  /* 0x000000101010a211 */ /* 0x000fe400078f08ff */
[----:B------:R-:W-:Y:S02]  /*efb0*/  @!P3 LEA.HI R17, R17, R17, RZ, 0x1 ;  /* 0x000000111111b211 */ /* 0x000fe400078f08ff */
[----:B--2---:R-:W-:-:S02]  /*efc0*/  @!P2 LOP3.LUT R11, R16, 0xfffffffe, RZ, 0xc0, !PT ;  /* 0xfffffffe100ba812 */ /* 0x004fc400078ec0ff */
[----:B------:R-:W-:Y:S02]  /*efd0*/  @!P5 LEA.HI R8, R3, R3, RZ, 0x1 ;  /* 0x000000030308d211 */ /* 0x000fe400078f08ff */
[----:B------:R-:W-:Y:S02]  /*efe0*/  @!P4 LEA.HI R2, R2, R2, RZ, 0x1 ;  /* 0x000000020202c211 */ /* 0x000fe400078f08ff */
[----:B------:R-:W-:Y:S02]  /*eff0*/  @!P6 LEA.HI R10, R9, R9, RZ, 0x1 ;  /* 0x00000009090ae211 */ /* 0x000fe400078f08ff */
[----:B------:R-:W-:Y:S02]  /*f000*/  @!P0 LOP3.LUT R3, R0, 0xfffffffe, RZ, 0xc0, !PT ;  /* 0xfffffffe00038812 */ /* 0x000fe400078ec0ff */
[----:B------:R-:W-:Y:S02]  /*f010*/  @!P1 LOP3.LUT R9, R6, 0xfffffffe, RZ, 0xc0, !PT ;  /* 0xfffffffe06099812 */ /* 0x000fe400078ec0ff */
[----:B---3--:R-:W-:-:S02]  /*f020*/  @!P3 LOP3.LUT R13, R17, 0xfffffffe, RZ, 0xc0, !PT ;  /* 0xfffffffe110db812 */ /* 0x008fc400078ec0ff */
[----:B0-----:R-:W-:Y:S01]  /*f030*/  @!P4 LOP3.LUT R15, R2, 0xfffffffe, RZ, 0xc0, !PT ;  /* 0xfffffffe020fc812 */ /* 0x001fe200078ec0ff */
[--C-:B------:R-:W-:Y:S01]  /*f040*/  @!P0 IMAD.WIDE R2, R3, 0x4, R4.reuse ;  /* 0x0000000403028825 */ /* 0x100fe200078e0204 */
[----:B------:R-:W-:Y:S02]  /*f050*/  @!P5 LOP3.LUT R17, R8, 0xfffffffe, RZ, 0xc0, !PT ;  /* 0xfffffffe0811d812 */ /* 0x000fe400078ec0ff */
        /* <DEDUP_REMOVED lines=14> */
.L_x_930:
[----:B------:R-:W-:Y:S05]  /*f140*/  BSYNC B0 ;  /* 0x0000000000007941 */ /* 0x000fea0003800000 */
.L_x_929:
[----:B------:R-:W-:Y:S01]  /*f150*/  ISETP.GE.AND P0, PT, R18, R19, PT ;  /* 0x000000131200720c */ /* 0x000fe20003f06270 */
[----:B0-----:R1:W0:Y:S04]  /*f160*/  SHFL.IDX PT, R15, R22, 0x1, 0x1c1f ;  /* 0x003c1f00160f7f89 */ /* 0x00122800000e0000 */
[----:B------:R1:W0:Y:S08]  /*f170*/  SHFL.IDX PT, R14, R20, 0x1, 0x1c1f ;  /* 0x003c1f00140e7f89 */ /* 0x00023000000e0000 */
[----:B-1----:R-:W-:Y:S05]  /*f180*/  @P0 BRA `(.L_x_841) ;  /* 0x0000004400b40947 */ /* 0x002fea0003800000 */
        /* <DEDUP_REMOVED lines=11> */
[----:B------:R-:W-:Y:S01]  /*f240*/  ISETP.GE.AND P0, PT, R6, UR4, PT ;  /* 0x0000000406007c0c */ /* 0x000fe2000bf06270 */
[C---:B------:R-:W-:Y:S01]  /*f250*/  VIADD R16, R7.reuse, 0x40 ;  /* 0x0000004007107836 */ /* 0x040fe20000000000 */
[----:B------:R-:W-:Y:S01]  /*f260*/  ISETP.GE.AND P1, PT, R12, UR4, PT ;  /* 0x000000040c007c0c */ /* 0x000fe2000bf26270 */
[----:B------:R-:W-:-:S02]  /*f270*/  VIADD R17, R7, 0x48 ;  /* 0x0000004807117836 */ /* 0x000fc40000000000 */
[----:B------:R-:W-:Y:S02]  /*f280*/  VIADD R18, R7, 0x50 ;  /* 0x0000005007127836 */ /* 0x000fe40000000000 */
[----:B------:R-:W-:Y:S02]  /*f290*/  @!P3 LEA.HI R0, R0, R0, RZ, 0x1 ;  /* 0x000000000000b211 */ /* 0x000fe400078f08ff */
[----:B------:R-:W-:Y:S02]  /*f2a0*/  @!P4 LEA.HI R2, R2, R2, RZ, 0x1 ;  /* 0x000000020202c211 */ /* 0x000fe400078f08ff */
[----:B------:R-:W-:Y:S02]  /*f2b0*/  @!P5 LEA.HI R3, R3, R3, RZ, 0x1 ;  /* 0x000000030303d211 */ /* 0x000fe400078f08ff */
[----:B----4-:R-:W-:Y:S01]  /*f2c0*/  @!P3 LOP3.LUT R5, R0, 0xfffffffe, RZ, 0xc0, !PT ;  /* 0xfffffffe0005b812 */ /* 0x010fe200078ec0ff */
[----:B------:R-:W-:Y:S01]  /*f2d0*/  VIADD R0, R7, 0x30 ;  /* 0x0000003007007836 */ /* 0x000fe20000000000 */
[----:B------:R-:W-:-:S02]  /*f2e0*/  @!P4 LOP3.LUT R9, R2, 0xfffffffe, RZ, 0xc0, !PT ;  /* 0xfffffffe0209c812 */ /* 0x000fc400078ec0ff */
[----:B------:R-:W-:Y:S01]  /*f2f0*/  @!P5 LOP3.LUT R11, R3, 0xfffffffe, RZ, 0xc0, !PT ;  /* 0xfffffffe030bd812 */ /* 0x000fe200078ec0ff */
[--C-:B0-----:R-:W-:Y:S01]  /*f300*/  @!P2 IMAD.WIDE R2, R7, 0x4, R14.reuse ;  /* 0x000000040702a825 */ /* 0x101fe200078e020e */
[----:B------:R-:W-:Y:S02]  /*f310*/  ISETP.GE.AND P6, PT, R18, UR4, PT ;  /* 0x0000000412007c0c */ /* 0x000fe4000bfc6270 */
[----:B------:R-:W-:Y:S01]  /*f320*/  @!P0 LEA.HI R6, R6, R6, RZ, 0x1 ;  /* 0x0000000606068211 */ /* 0x000fe200078f08ff */
[--C-:B---3--:R-:W-:Y:S01]  /*f330*/  @!P3 IMAD.WIDE R4, R5, 0x4, R14.reuse ;  /* 0x000000040504b825 */ /* 0x108fe200078e020e */
[----:B------:R0:W-:Y:S01]  /*f340*/  @!P2 ST.E.64 desc[UR36][R2.64], R90 ;  /* 0x0000005a0200a985 */ /* 0x0001e2000c101b24 */
[----:B------:R-:W-:Y:S02]  /*f350*/  ISETP.GE.AND P2, PT, R0, UR4, PT ;  /* 0x0000000400007c0c */ /* 0x000fe4000bf46270 */
[----:B------:R-:W-:Y:S01]  /*f360*/  @!P4 IMAD.WIDE R8, R9, 0x4, R14 ;  /* 0x000000040908c825 */ /* 0x000fe200078e020e */
[----:B------:R1:W-:Y:S01]  /*f370*/  @!P3 ST.E.64 desc[UR36][R4.64], R94 ;  /* 0x0000005e0400b985 */ /* 0x0003e2000c101b24 */
[----:B------:R-:W-:-:S02]  /*f380*/  ISETP.GE.AND P3, PT, R13, UR4, PT ;  /* 0x000000040d007c0c */ /* 0x000fc4000bf66270 */
[----:B------:R-:W-:Y:S01]  /*f390*/  @!P5 IMAD.WIDE R10, R11, 0x4, R14 ;  /* 0x000000040b0ad825 */ /* 0x000fe200078e020e */
        /* <DEDUP_REMOVED lines=19> */
[----:B---3--:R-:W-:Y:S02]  /*f4d0*/  @!P4 LOP3.LUT R11, R16, 0xfffffffe, RZ, 0xc0, !PT ;  /* 0xfffffffe100bc812 */ /* 0x008fe400078ec0ff */
[----:B------:R-:W-:Y:S02]  /*f4e0*/  @!P5 LOP3.LUT R17, R17, 0xfffffffe, RZ, 0xc0, !PT ;  /* 0xfffffffe1111d812 */ /* 0x000fe400078ec0ff */
[----:B------:R-:W-:Y:S02]  /*f4f0*/  @!P6 LOP3.LUT R19, R18, 0xfffffffe, RZ, 0xc0, !PT ;  /* 0xfffffffe1213e812 */ /* 0x000fe400078ec0ff */
        /* <DEDUP_REMOVED lines=17> */
.L_x_928:
[----:B------:R-:W0:Y:S02]  /*f610*/  S2R R2, SR_TID.X ;  /* 0x0000000000027919 */ /* 0x000e240000002100 */
[----:B0-----:R-:W-:-:S05]  /*f620*/  VIADD R0, R2, 0xffffff80 ;  /* 0xffffff8002007836 */ /* 0x001fca0000000000 */
[----:B------:R-:W-:-:S13]  /*f630*/  ISETP.GT.AND P0, PT, R0, 0xbf, PT ;  /* 0x000000bf0000780c */ /* 0x000fda0003f04270 */
[----:B------:R-:W-:Y:S05]  /*f640*/  @P0 BRA `(.L_x_841) ;  /* 0x0000004000840947 */ /* 0x000fea0003800000 */
[----:B------:R-:W0:Y:S01]  /*f650*/  S2R R0, SR_CTAID.X ;  /* 0x0000000000007919 */ /* 0x000e220000002500 */
[----:B------:R-:W1:Y:S01]  /*f660*/  LDC R6, c[0x0][0xbe8] ;  /* 0x0002fa00ff067b82 */ /* 0x000e620000000800 */
[----:B------:R-:W-:Y:S02]  /*f670*/  ULDC UR4, c[0x0][0xa88] ;  /* 0x0002a20000047ab9 */ /* 0x000fe40000000800 */
[----:B-1----:R-:W-:Y:S02]  /*f680*/  IMAD R3, R6, UR4, RZ ;  /* 0x0000000406037c24 */ /* 0x002fe4000f8e02ff */
[----:B0-----:R-:W-:-:S04]  /*f690*/  IMAD R0, R0, 0xc0, R2 ;  /* 0x000000c000007824 */ /* 0x001fc800078e0202 */
[----:B------:R-:W-:-:S05]  /*f6a0*/  VIADD R0, R0, 0xffffff80 ;  /* 0xffffff8000007836 */ /* 0x000fca0000000000 */
[----:B------:R-:W-:-:S13]  /*f6b0*/  ISETP.GE.AND P0, PT, R0, R3, PT ;  /* 0x000000030000720c */ /* 0x000fda0003f06270 */
[----:B------:R-:W-:Y:S05]  /*f6c0*/  @P0 BRA `(.L_x_841) ;  /* 0x0000004000640947 */ /* 0x000fea0003800000 */
[----:B------:R-:W2:Y:S01]  /*f6d0*/  LDL R2, [R1+0x4] ;  /* 0x0000040001027983 */ /* 0x000ea20000100800 */
[----:B------:R-:W-:Y:S01]  /*f6e0*/  ISETP.NE.AND P0, PT, R6, 0x1, PT ;  /* 0x000000010600780c */ /* 0x000fe20003f05270 */
[----:B------:R-:W-:Y:S01]  /*f6f0*/  S2UR UR7, SR_CTAID.Z ;  /* 0x00000000000779c3 */ /* 0x000fe20000002700 */
[----:B------:R-:W-:Y:S01]  /*f700*/  ULDC.64 UR8, c[0x0][0xbd0] ;  /* 0x0002f40000087ab9 */ /* 0x000fe20000000a00 */
[----:B------:R-:W-:-:S06]  /*f710*/  IMAD.MOV.U32 R5, RZ, RZ, R0 ;  /* 0x000000ffff057224 */ /* 0x000fcc00078e0000 */
[----:B------:R-:W0:Y:S08]  /*f720*/  LDC.64 R10, c[0x0][0xbd8] ;  /* 0x0002f600ff0a7b82 */ /* 0x000e300000000a00 */
[----:B------:R-:W1:Y:S08]  /*f730*/  @P0 LDC R7, c[0x0][0xbec] ;  /* 0x0002fb00ff070b82 */ /* 0x000e700000000800 */
[----:B------:R-:W4:Y:S08]  /*f740*/  @P0 LDC R9, c[0x0][0xbf0] ;  /* 0x0002fc00ff090b82 */ /* 0x000f300000000800 */
[----:B------:R-:W5:Y:S08]  /*f750*/  S2UR UR10, SR_CTAID.Y ;  /* 0x00000000000a79c3 */ /* 0x000f700000002600 */
[----:B------:R-:W5:Y:S01]  /*f760*/  LDC R8, c[0x0][0xc50] ;  /* 0x00031400ff087b82 */ /* 0x000f620000000800 */
[----:B-1----:R-:W-:-:S05]  /*f770*/  @P0 IMAD.HI.U32 R4, R0, R7, RZ ;  /* 0x0000000700040227 */ /* 0x002fca00078e00ff */
[----:B----4-:R-:W-:Y:S02]  /*f780*/  @P0 SHF.R.U32.HI R5, RZ, R9, R4 ;  /* 0x00000009ff050219 */ /* 0x010fe40000011604 */
[----:B--2---:R-:W-:-:S13]  /*f790*/  R2UR UR11, R2 ;  /* 0x00000000020b72ca */ /* 0x004fda00000e0000 */
[----:B------:R-:W-:Y:S02]  /*f7a0*/  USHF.R.S32.HI UR6, URZ, 0x1f, UR11 ;  /* 0x0000001f3f067899 */ /* 0x000fe4000801140b */
[----:B------:R-:W-:Y:S01]  /*f7b0*/  IMAD R7, RZ, RZ, -UR11 ;  /* 0x8000000bff077e24 */ /* 0x000fe2000f8e02ff */
[----:B------:R-:W-:Y:S02]  /*f7c0*/  UIMAD.WIDE.U32 UR4, UR11, UR8, URZ ;  /* 0x000000080b0472a5 */ /* 0x000fe4000f8e003f */
[----:B------:R-:W-:Y:S01]  /*f7d0*/  UIMAD UR6, UR6, UR8, URZ ;  /* 0x00000008060672a4 */ /* 0x000fe2000f8e023f */
[----:B-----5:R-:W-:Y:S01]  /*f7e0*/  IMAD R9, R8, R7, UR10 ;  /* 0x0000000a08097e24 */ /* 0x020fe2000f8e0207 */
[----:B------:R-:W-:Y:S01]  /*f7f0*/  USHF.R.S32.HI UR8, URZ, 0x1f, UR7 ;  /* 0x0000001f3f087899 */ /* 0x000fe20008011407 */
[----:B------:R-:W-:Y:S01]  /*f800*/  IMAD.MOV R7, RZ, RZ, -R5 ;  /* 0x000000ffff077224 */ /* 0x000fe200078e0a05 */
[----:B------:R-:W-:Y:S01]  /*f810*/  UIMAD UR6, UR11, UR9, UR6 ;  /* 0x000000090b0672a4 */ /* 0x000fe2000f8e0206 */
[----:B------:R-:W-:Y:S01]  /*f820*/  IMAD.U32 R3, RZ, RZ, UR5 ;  /* 0x00000005ff037e24 */ /* 0x000fe2000f8e00ff */
[----:B------:R-:W-:Y:S01]  /*f830*/  SHF.R.S32.HI R4, RZ, 0x1f, R9 ;  /* 0x0000001fff047819 */ /* 0x000fe20000011409 */
[----:B------:R-:W-:Y:S01]  /*f840*/  IMAD.U32 R2, RZ, RZ, UR4 ;  /* 0x00000004ff027e24 */ /* 0x000fe2000f8e00ff */
[----:B------:R-:W-:Y:S01]  /*f850*/  UIADD3 UR6, UR5, UR6, URZ ;  /* 0x0000000605067290 */ /* 0x000fe2000fffe03f */
[----:B0-----:R-:W-:-:S02]  /*f860*/  IMAD R12, R10, UR8, RZ ;  /* 0x000000080a0c7c24 */ /* 0x001fc4000f8e02ff */
[----:B------:R-:W-:Y:S01]  /*f870*/  ULDC.64 UR4, c[0x0][0xbe0] ;  /* 0x0002f80000047ab9 */ /* 0x000fe20000000a00 */
[----:B------:R-:W-:Y:S02]  /*f880*/  IMAD R7, R6, R7, R0 ;  /* 0x0000000706077224 */ /* 0x000fe400078e0200 */
[----:B------:R-:W-:Y:S02]  /*f890*/  IMAD.U32 R3, RZ, RZ, UR6 ;  /* 0x00000006ff037e24 */ /* 0x000fe4000f8e00ff */
[----:B------:R-:W-:Y:S01]  /*f8a0*/  IMAD R11, R11, UR7, R12 ;  /* 0x000000070b0b7c24 */ /* 0x000fe2000f8e020c */
[----:B------:R-:W-:Y:S01]  /*f8b0*/  SHF.R.S32.HI R0, RZ, 0x1f, R7 ;  /* 0x0000001fff007819 */ /* 0x000fe20000011407 */
[----:B------:R-:W-:-:S04]  /*f8c0*/  IMAD.WIDE.U32 R2, R10, UR7, R2 ;  /* 0x000000070a027c25 */ /* 0x000fc8000f8e0002 */
[----:B------:R-:W-:Y:S02]  /*f8d0*/  IMAD.IADD R3, R11, 0x1, R3 ;  /* 0x000000010b037824 */ /* 0x000fe400078e0203 */
[----:B------:R-:W-:Y:S02]  /*f8e0*/  IMAD R4, R4, UR4, RZ ;  /* 0x0000000404047c24 */ /* 0x000fe4000f8e02ff */
[----:B------:R-:W-:-:S04]  /*f8f0*/  IMAD.WIDE.U32 R2, R9, UR4, R2 ;  /* 0x0000000409027c25 */ /* 0x000fc8000f8e0002 */
[----:B------:R-:W-:Y:S01]  /*f900*/  IMAD R4, R9, UR5, R4 ;  /* 0x0000000509047c24 */ /* 0x000fe2000f8e0204 */
[----:B------:R-:W-:Y:S01]  /*f910*/  SHF.R.S32.HI R9, RZ, 0x1f, R5 ;  /* 0x0000001fff097819 */ /* 0x000fe20000011405 */
[----:B------:R-:W-:Y:S01]  /*f920*/  ULDC.64 UR4, c[0x0][0xbc8] ;  /* 0x0002f20000047ab9 */ /* 0x000fe20000000a00 */
[----:B------:R-:W-:Y:S01]  /*f930*/  IADD3 R2, P0, R5, R2, RZ ;  /* 0x0000000205027210 */ /* 0x000fe20007f1e0ff */
[----:B------:R-:W-:-:S03]  /*f940*/  IMAD R0, R0, UR4, RZ ;  /* 0x0000000400007c24 */ /* 0x000fc6000f8e02ff */
[----:B------:R-:W-:Y:S01]  /*f950*/  IADD3.X R3, R9, R3, R4, P0, !PT ;  /* 0x0000000309037210 */ /* 0x000fe200007fe404 */
[C---:B------:R-:W-:Y:S02]  /*f960*/  IMAD R5, R7.reuse, UR5, R0 ;  /* 0x0000000507057c24 */ /* 0x040fe4000f8e0200 */
[----:B------:R-:W-:Y:S01]  /*f970*/  IMAD.WIDE.U32 R2, R7, UR4, R2 ;  /* 0x0000000407027c25 */ /* 0x000fe2000f8e0002 */
[----:B------:R-:W-:-:S03]  /*f980*/  ULDC.64 UR4, c[0x0][0xba8] ;  /* 0x0002ea0000047ab9 */ /* 0x000fc60000000a00 */
[----:B------:R-:W-:Y:S01]  /*f990*/  IMAD.IADD R3, R3, 0x1, R5 ;  /* 0x0000000103037824 */ /* 0x000fe200078e0205 */
[----:B------:R-:W-:-:S04]  /*f9a0*/  LEA R4, P0, R2, UR4, 0x2 ;  /* 0x0000000402047c11 */ /* 0x000fc8000f8010ff */
[----:B------:R-:W-:Y:S01]  /*f9b0*/  LEA.HI.X R5, R2, UR5, R3, 0x2, P0 ;  /* 0x0000000502057c11 */ /* 0x000fe200080f1403 */
[----:B------:R-:W-:-:S05]  /*f9c0*/  IMAD.MOV.U32 R3, RZ, RZ, -0x800000 ;  /* 0xff800000ff037424 */ /* 0x000fca00078e00ff */
[----:B------:R0:W-:Y:S01]  /*f9d0*/  STG.E desc[UR36][R4.64], R3 ;  /* 0x0000000304007986 */ /* 0x0001e2000c101924 */
[----:B------:R-:W-:Y:S05]  /*f9e0*/  BRA `(.L_x_841) ;  /* 0x0000003c009c7947 */ /* 0x000fea0003800000 */
.L_x_839:
[----:B------:R-:W-:-:S08]  /*f9f0*/  NOP ;  /* 0x0000000000007918 */ /* 0x000fd00000000000 */
[----:B0-----:R-:W0:-:S00]  /*fa00*/  USETMAXREG.DEALLOC.CTAPOOL 0x20 ;  /* 0x00000020000079c8 */ /* 0x001e0000080e0500 */
[----:B0-----:R-:W-:Y:S01]  /*fa10*/  LOP3.LUT R18, R0, 0x3, RZ, 0xc0, !PT ;  /* 0x0000000300127812 */ /* 0x001fe200078ec0ff */
[----:B------:R-:W0:Y:S05]  /*fa20*/  S2R R24, SR_CTAID.Z ;  /* 0x0000000000187919 */ /* 0x000e2a0000002700 */
[----:B------:R-:W1:Y:S01]  /*fa30*/  S2UR UR6, SR_CTAID.Y ;  /* 0x00000000000679c3 */ /* 0x000e620000002600 */
        /* <DEDUP_REMOVED lines=13> */
.L_x_931:
[----:B------:R-:W-:Y:S01]  /*fb10*/  ULDC UR7, c[0x0][0xc50] ;  /* 0x0003140000077ab9 */ /* 0x000fe20000000800 */
[----:B------:R-:W-:Y:S01]  /*fb20*/  UMOV UR41, UR6 ;  /* 0x0000000600297c82 */ /* 0x000fe20008000000 */
[----:B------:R-:W-:-:S11]  /*fb30*/  UISETP.NE.AND UP0, UPT, UR7, 0x1, UPT ;  /* 0x000000010700788c */ /* 0x000fd6000bf05270 */
[----:B------:R-:W-:Y:S01]  /*fb40*/  @UP0 ULDC UR4, c[0x0][0xc54] ;  /* 0x0003150000040ab9 */ /* 0x000fe20000000800 */
[----:B------:R-:W-:Y:S01]  /*fb50*/  @UP0 ULDC UR8, c[0x0][0xc58] ;  /* 0x0003160000080ab9 */ /* 0x000fe20000000800 */
[----:B------:R-:W-:-:S04]  /*fb60*/  UIMAD.WIDE.U32 UR4, UR6, UR4, URZ ;  /* 0x00000004060472a5 */ /* 0x000fc8000f8e003f */
[----:B------:R-:W-:-:S12]  /*fb70*/  @UP0 USHF.R.U32.HI UR41, URZ, UR8, UR5 ;  /* 0x000000083f290299 */ /* 0x000fd80008011605 */
.L_x_932:
        /* <DEDUP_REMOVED lines=8> */
[----:B------:R-:W-:Y:S01]  /*fc00*/  IMAD.MOV.U32 R22, RZ, RZ, RZ ;  /* 0x000000ffff167224 */ /* 0x000fe200078e00ff */
[----:B------:R-:W-:Y:S01]  /*fc10*/  ULDC.64 UR4, c[0x0][0x418] ;  /* 0x0001060000047ab9 */ /* 0x000fe20000000a00 */
[----:B------:R-:W-:Y:S01]  /*fc20*/  ULDC UR6, c[0x0][0x448] ;  /* 0x0001120000067ab9 */ /* 0x000fe20000000800 */
[----:B------:R-:W-:Y:S01]  /*fc30*/  ULDC UR10, c[0x0][0x2f0] ;  /* 0x0000bc00000a7ab9 */ /* 0x000fe20000000800 */
[----:B------:R-:W-:Y:S01]  /*fc40*/  ULDC UR11, c[0x0][0x288] ;  /* 0x0000a200000b7ab9 */ /* 0x000fe20000000800 */
[----:B0-----:R-:W-:-:S04]  /*fc50*/  ISETP.NE.U32.AND P0, PT, R2, RZ, PT ;  /* 0x000000ff0200720c */ /* 0x001fc80003f05070 */
[----:B------:R-:W-:-:S13]  /*fc60*/  ISETP.NE.AND.EX P0, PT, R3, RZ, PT, P0 ;  /* 0x000000ff0300720c */ /* 0x000fda0003f05300 */
[----:B------:R-:W0:Y:S02]  /*fc70*/  @P0 LDC.64 R2, c[0x0][0xa28] ;  /* 0x00028a00ff020b82 */ /* 0x000e240000000a00 */
[----:B0-----:R-:W-:-:S05]  /*fc80*/  @P0 IMAD.WIDE R2, R24, 0x4, R2 ;  /* 0x0000000418020825 */ /* 0x001fca00078e0202 */
[----:B------:R0:W5:Y:S01]  /*fc90*/  @P0 LDG.E R22, desc[UR36][R2.64] ;  /* 0x0000002402160981 */ /* 0x000162000c1e1900 */
[----:B------:R-:W1:Y:S01]  /*fca0*/  S2UR UR42, SR_CTAID.X ;  /* 0x00000000002a79c3 */ /* 0x000e620000002500 */
[----:B------:R-:W-:Y:S02]  /*fcb0*/  UISETP.NE.U32.AND UP0, UPT, UR4, URZ, UPT ;  /* 0x0000003f0400728c */ /* 0x000fe4000bf05070 */
[----:B------:R-:W-:Y:S02]  /*fcc0*/  UISETP.NE.AND UP1, UPT, UR6, 0x1, UPT ;  /* 0x000000010600788c */ /* 0x000fe4000bf25270 */
[----:B------:R-:W-:Y:S01]  /*fcd0*/  UISETP.NE.AND.EX UP0, UPT, UR5, URZ, UPT, UP0 ;  /* 0x0000003f0500728c */ /* 0x000fe2000bf05300 */
[----:B------:R-:W-:Y:S02]  /*fce0*/  ULDC UR6, c[0x0][0x424] ;  /* 0x0001090000067ab9 */ /* 0x000fe40000000800 */
[----:B------:R-:W-:Y:S01]  /*fcf0*/  ULDC.64 UR4, c[0x0][0x9e0] ;  /* 0x0002780000047ab9 */ /* 0x000fe20000000a00 */
[----:B------:R-:W-:-:S02]  /*fd00*/  USEL UR9, UR6, 0x1, UP0 ;  /* 0x0000000106097887 */ /* 0x000fc40008000000 */
[----:B------:R-:W-:Y:S02]  /*fd10*/  UISETP.GE.AND UP0, UPT, UR5, 0x1, UPT ;  /* 0x000000010500788c */ /* 0x000fe4000bf06270 */
[----:B------:R-:W-:Y:S01]  /*fd20*/  UIMAD UR49, UR9, UR10, URZ ;  /* 0x0000000a093172a4 */ /* 0x000fe2000f8e023f */
[----:B------:R-:W-:Y:S01]  /*fd30*/  @UP1 ULDC UR7, c[0x0][0x44c] ;  /* 0x0001130000071ab9 */ /* 0x000fe20000000800 */
[----:B------:R-:W-:Y:S02]  /*fd40*/  UIMAD UR9, UR9, UR10, 0x7f ;  /* 0x0000007f090974a4 */ /* 0x000fe4000f8e020a */
[----:B------:R-:W-:Y:S01]  /*fd50*/  PLOP3.LUT P1, PT, PT, PT, UP0, 0x80, 0x0 ;  /* 0x000000000000781c */ /* 0x000fe20003f2f008 */
[----:B------:R-:W-:Y:S01]  /*fd60*/  @UP1 ULDC UR12, c[0x0][0x450] ;  /* 0x00011400000c1ab9 */ /* 0x000fe20000000800 */
[----:B------:R-:W-:Y:S02]  /*fd70*/  UP2UR UR50, UPR, URZ, 0x2 ;  /* 0x000000023f327883 */ /* 0x000fe40008000000 */
[----:B-1----:R-:W-:-:S04]  /*fd80*/  UIMAD UR42, UR42, 0xc0, URZ ;  /* 0x000000c02a2a78a4 */ /* 0x002fc8000f8e023f */
[----:B------:R-:W-:-:S04]  /*fd90*/  UIADD3 UR8, UR42, 0xbf, URZ ;  /* 0x000000bf2a087890 */ /* 0x000fc8000fffe03f */
[----:B------:R-:W-:Y:S02]  /*fda0*/  UIMAD.WIDE.U32 UR6, UR8, UR7, URZ ;  /* 0x00000007080672a5 */ /* 0x000fe4000f8e003f */
[----:B------:R-:W-:Y:S02]  /*fdb0*/  UIADD3 UR6, UR49, 0x1, -UR11 ;  /* 0x0000000131067890 */ /* 0x000fe4000fffe80b */
[----:B------:R-:W-:Y:S02]  /*fdc0*/  @UP1 USHF.R.U32.HI UR8, URZ, UR12, UR7 ;  /* 0x0000000c3f081299 */ /* 0x000fe40008011607 */
[----:B------:R-:W-:Y:S02]  /*fdd0*/  USHF.R.S32.HI UR7, URZ, 0x1f, UR9 ;  /* 0x0000001f3f077899 */ /* 0x000fe40008011409 */
[----:B------:R-:W-:Y:S02]  /*fde0*/  UIADD3 UR6, UR6, UR8, URZ ;  /* 0x0000000806067290 */ /* 0x000fe4000fffe03f */
[----:B------:R-:W-:-:S02]  /*fdf0*/  ULEA.HI UR7, UR7, UR9, URZ, 0x7 ;  /* 0x0000000907077291 */ /* 0x000fc4000f8f383f */
[----:B------:R-:W-:Y:S02]  /*fe00*/  UIADD3 UR4, UR6, UR4, URZ ;  /* 0x0000000406047290 */ /* 0x000fe4000fffe03f */
[----:B------:R-:W-:Y:S01]  /*fe10*/  USHF.R.S32.HI UR43, URZ, 0x7, UR7 ;  /* 0x000000073f2b7899 */ /* 0x000fe20008011407 */
[----:B0-----:R-:W-:Y:S11]  /*fe20*/  @!P1 BRA `(.L_x_934) ;  /* 0x0000000000449947 */ /* 0x001ff60003800000 */
        /* <DEDUP_REMOVED lines=10> */
.L_x_935:
[----:B------:R-:W-:-:S11]  /*fed0*/  UISETP.NE.AND UP0, UPT, UR5, 0x1, UPT ;  /* 0x000000010500788c */ /* 0x000fd6000bf05270 */
[----:B------:R-:W-:Y:S02]  /*fee0*/  @UP0 ULDC.64 UR12, c[0x0][0x9e8] ;  /* 0x00027a00000c0ab9 */ /* 0x000fe40000000a00 */
[----:B------:R-:W-:-:S04]  /*fef0*/  UIMAD.WIDE.U32 UR6, UR8, UR12, URZ ;  /* 0x0000000c080672a5 */ /* 0x000fc8000f8e003f */
[----:B------:R-:W-:-:S12]  /*ff00*/  @UP0 USHF.R.U32.HI UR8, URZ, UR13, UR7 ;  /* 0x0000000d3f080299 */ /* 0x000fd80008011607 */
.L_x_936:
[----:B------:R-:W-:-:S04]  /*ff10*/  UIMAD UR8, UR8, UR5, UR5 ;  /* 0x00000005080872a4 */ /* 0x000fc8000f8e0205 */
[----:B------:R-:W-:-:S04]  /*ff20*/  UISETP.LT.AND UP0, UPT, UR4, UR8, UPT ;  /* 0x000000080400728c */ /* 0x000fc8000bf01270 */
[----:B------:R-:W-:-:S12]  /*ff30*/  USEL UR4, UR4, UR8, UP0 ;  /* 0x0000000804047287 */ /* 0x000fd80008000000 */
.L_x_934:
[----:B------:R-:W-:Y:S02]  /*ff40*/  UISETP.NE.AND UP0, UPT, UR50, URZ, UPT ;  /* 0x0000003f3200728c */ /* 0x000fe4000bf05270 */
[----:B------:R-:W-:-:S04]  /*ff50*/  UIADD3 UR4, UR4, 0x7f, URZ ;  /* 0x0000007f04047890 */ /* 0x000fc8000fffe03f */
[----:B------:R-:W-:-:S04]  /*ff60*/  USHF.R.S32.HI UR8, URZ, 0x1f, UR4 ;  /* 0x0000001f3f087899 */ /* 0x000fc80008011404 */
[----:B------:R-:W-:Y:S01]  /*ff70*/  ULEA.HI UR8, UR8, UR4, URZ, 0x7 ;  /* 0x0000000408087291 */ /* 0x000fe2000f8f383f */
[----:B------:R-:W-:Y:S01]  /*ff80*/  @UP0 ULDC UR6, c[0x0][0x44c] ;  /* 0x0001130000060ab9 */ /* 0x000fe20000000800 */
[----:B------:R-:W-:Y:S01]  /*ff90*/  @UP0 ULDC UR9, c[0x0][0x450] ;  /* 0x0001140000090ab9 */ /* 0x000fe20000000800 */
[----:B------:R-:W-:Y:S02]  /*ffa0*/  UIMAD.WIDE.U32 UR6, UR42, UR6, URZ ;  /* 0x000000062a0672a5 */ /* 0x000fe4000f8e003f */
[----:B------:R-:W-:Y:S01]  /*ffb0*/  UMOV UR4, UR42 ;  /* 0x0000002a00047c82 */ /* 0x000fe20008000000 */
[----:B------:R-:W-:Y:S02]  /*ffc0*/  USHF.R.S32.HI UR44, URZ, 0x7, UR8 ;  /* 0x000000073f2c7899 */ /* 0x000fe40008011408 */
[----:B------:R-:W-:Y:S02]  /*ffd0*/  @UP0 USHF.R.U32.HI UR4, URZ, UR9, UR7 ;  /* 0x000000093f040299 */ /* 0x000fe40008011607 */
[----:B------:R-:W-:-:S02]  /*ffe0*/  UISETP.LT.AND UP0, UPT, UR43, UR44, UPT ;  /* 0x0000002c2b00728c */ /* 0x000fc4000bf01270 */
[----:B------:R-:W-:Y:S01]  /*fff0*/  UIADD3 UR4, UR4, -UR11, UR49 ;  /* 0x8000000b04047290 */ /* 0x000fe2000fffe031 */
[----:B------:R-:W-:Y:S01]  /*10000*/  ULDC UR8, c[0x0][0x9dc] ;  /* 0x0002770000087ab9 */ /* 0x000fe20000000800 */
[----:B------:R-:W-:Y:S02]  /*10010*/  USEL UR12, UR43, UR44, UP0 ;  /* 0x0000002c2b0c7287 */ /* 0x000fe40008000000 */
[----:B------:R-:W-:Y:S01]  /*10020*/  UIADD3 UR8, UR4, -UR8, URZ ;  /* 0x8000000804087290 */ /* 0x000fe2000fffe03f */
[----:B------:R-:W-:Y:S11]  /*10030*/  @!P1 BRA `(.L_x_937) ;  /* 0x0000000000449947 */ /* 0x000ff60003800000 */
        /* <DEDUP_REMOVED lines=10> */
.L_x_938:
[----:B------:R-:W-:-:S11]  /*100e0*/  UISETP.NE.AND UP0, UPT, UR5, 0x1, UPT ;  /* 0x000000010500788c */ /* 0x000fd6000bf05270 */
[----:B------:R-:W-:Y:S02]  /*100f0*/  @UP0 ULDC.64 UR10, c[0x0][0x9e8] ;  /* 0x00027a00000a0ab9 */ /* 0x000fe40000000a00 */
[----:B------:R-:W-:-:S04]  /*10100*/  UIMAD.WIDE.U32 UR6, UR4, UR10, URZ ;  /* 0x0000000a040672a5 */ /* 0x000fc8000f8e003f */
[----:B------:R-:W-:-:S12]  /*10110*/  @UP0 USHF.R.U32.HI UR4, URZ, UR11, UR7 ;  /* 0x0000000b3f040299 */ /* 0x000fd80008011607 */
.L_x_939:
[----:B------:R-:W-:-:S04]  /*10120*/  UIMAD UR4, UR4, UR5, URZ ;  /* 0x00000005040472a4 */ /* 0x000fc8000f8e023f */
[----:B------:R-:W-:-:S04]  /*10130*/  UISETP.LT.AND UP0, UPT, UR8, UR4, UPT ;  /* 0x000000040800728c */ /* 0x000fc8000bf01270 */
[----:B------:R-:W-:-:S12]  /*10140*/  USEL UR8, UR8, UR4, !UP0 ;  /* 0x0000000408087287 */ /* 0x000fd8000c000000 */
.L_x_937:
[----:B------:R-:W-:Y:S02]  /*10150*/  USHF.R.S32.HI UR4, URZ, 0x1f, UR8 ;  /* 0x0000001f3f047899 */ /* 0x000fe40008011408 */
[----:B------:R-:W-:Y:S02]  /*10160*/  USHF.R.U32.HI UR9, URZ, 0x10, UR46 ;  /* 0x000000103f097899 */ /* 0x000fe4000801162e */
[----:B------:R-:W-:Y:S02]  /*10170*/  ULEA.HI UR4, UR4, UR8, URZ, 0x7 ;  /* 0x0000000804047291 */ /* 0x000fe4000f8f383f */
[----:B------:R-:W-:Y:S02]  /*10180*/  ULOP3.LUT UR46, UR46, 0xffff, URZ, 0xc0, !UPT ;  /* 0x0000ffff2e2e7892 */ /* 0x000fe4000f8ec03f */
[----:B------:R-:W-:Y:S01]  /*10190*/  USHF.R.S32.HI UR4, URZ, 0x7, UR4 ;  /* 0x000000073f047899 */ /* 0x000fe20008011404 */
[----:B------:R-:W-:-:S03]  /*101a0*/  UMOV UR40, URZ ;  /* 0x0000003f00287c82 */ /* 0x000fc60008000000 */
[----:B------:R-:W-:-:S04]  /*101b0*/  UISETP.LT.AND UP0, UPT, URZ, UR4, UPT ;  /* 0x000000043f00728c */ /* 0x000fc8000bf01270 */
[----:B------:R-:W-:Y:S02]  /*101c0*/  USEL UR45, URZ, UR4, !UP0 ;  /* 0x000000043f2d7287 */ /* 0x000fe4000c000000 */
[----:B------:R-:W-:Y:S02]  /*101d0*/  UISETP.NE.AND UP0, UPT, UR9, URZ, UPT ;  /* 0x0000003f0900728c */ /* 0x000fe4000bf05270 */
[----:B------:R-:W-:-:S06]  /*101e0*/  UISETP.GT.AND UP1, UPT, UR12, UR45, UPT ;  /* 0x0000002d0c00728c */ /* 0x000fcc000bf24270 */
[----:B------:R-:W-:-:S03]  /*101f0*/  PLOP3.LUT P0, PT, PT, PT, UP1, 0x80, 0x0 ;  /* 0x000000000000781c */ /* 0x000fc60003f0f018 */
[----:B------:R-:W-:-:S10]  /*10200*/  @!UP0 ULDC UR9, c[0x0][0x9f0] ;  /* 0x00027c0000098ab9 */ /* 0x000fd40000000800 */
[----:B------:R-:W-:Y:S05]  /*10210*/  @!P0 BRA `(.L_x_940) ;  /* 0x00000000007c8947 */ /* 0x000fea0003800000 */
[----:B------:R-:W-:Y:S01]  /*10220*/  IABS R0, UR9 ;  /* 0x0000000900007c13 */ /* 0x000fe20008000000 */
[----:B------:R-:W-:Y:S02]  /*10230*/  UIADD3 UR4, UR9, -0x1, UR12 ;  /* 0xffffffff09047890 */ /* 0x000fe4000fffe00c */
[----:B------:R-:W-:Y:S02]  /*10240*/  IABS R4, UR9 ;  /* 0x0000000900047c13 */ /* 0x000fe40008000000 */
[----:B------:R-:W-:Y:S01]  /*10250*/  R2UR UR10, R0 ;  /* 0x00000000000a72ca */ /* 0x000fe200000e0000 */
[----:B------:R-:W-:-:S03]  /*10260*/  UIADD3 UR6, -UR45, UR4, URZ ;  /* 0x000000042d067290 */ /* 0x000fc6000fffe13f */
[----:B------:R-:W-:-:S03]  /*10270*/  UMOV UR4, URZ ;  /* 0x0000003f00047c82 */ /* 0x000fc60008000000 */
[----:B------:R-:W-:Y:S01]  /*10280*/  IABS R3, UR6 ;  /* 0x0000000600037c13 */ /* 0x000fe20008000000 */
[----:B------:R-:W-:-:S03]  /*10290*/  ULOP3.LUT UR6, UR6, UR9, URZ, 0x3c, !UPT ;  /* 0x0000000906067292 */ /* 0x000fc6000f8e3c3f */
[----:B------:R-:W-:Y:S02]  /*102a0*/  R2UR UR8, R3 ;  /* 0x00000000030872ca */ /* 0x000fe400000e0000 */
[----:B------:R-:W0:Y:S08]  /*102b0*/  I2F.RP R0, UR10 ;  /* 0x0000000a00007d06 */ /* 0x000e300008209400 */
[----:B0-----:R-:W0:Y:S02]  /*102c0*/  MUFU.RCP R0, R0 ;  /* 0x0000000000007308 */ /* 0x001e240000001000 */
[----:B0-----:R-:W-:-:S02]  /*102d0*/  VIADD R2, R0, 0xffffffe ;  /* 0x0ffffffe00027836 */ /* 0x001fc40000000000 */
[----:B------:R-:W-:-:S04]  /*102e0*/  IMAD.MOV R0, RZ, RZ, -R4 ;  /* 0x000000ffff007224 */ /* 0x000fc800078e0a04 */
        /* <DEDUP_REMOVED lines=18> */
.L_x_940:
[----:B------:R-:W-:Y:S02]  /*10410*/  UIMAD UR51, UR46, UR40, UR45 ;  /* 0x000000282e3372a4 */ /* 0x000fe4000f8e022d */
[----:B------:R-:W-:Y:S02]  /*10420*/  IMAD.U32 R0, RZ, RZ, UR40 ;  /* 0x00000028ff007e24 */ /* 0x000fe4000f8e00ff */
[----:B------:R-:W-:Y:S02]  /*10430*/  IMAD.MOV.U32 R2, RZ, RZ, RZ ;  /* 0x000000ffff027224 */ /* 0x000fe400078e00ff */
[----:B------:R-:W-:Y:S02]  /*10440*/  IMAD.MOV.U32 R6, RZ, RZ, 0x1 ;  /* 0x00000001ff067424 */ /* 0x000fe400078e00ff */
[----:B------:R-:W-:-:S05]  /*10450*/  IMAD.U32 R19, RZ, RZ, UR51 ;  /* 0x00000033ff137e24 */ /* 0x000fca000f8e00ff */
[----:B------:R-:W-:Y:S01]  /*10460*/  VIADDMNMX R19, R19, R0, UR12, PT ;  /* 0x0000000c13137e46 */ /* 0x000fe2000b800100 */
[----:B------:R-:W-:-:S03]  /*10470*/  IMAD.MOV.U32 R0, RZ, RZ, 0x1 ;  /* 0x00000001ff007424 */ /* 0x000fc600078e00ff */
[----:B------:R-:W-:-:S13]  /*10480*/  ISETP.GT.AND P0, PT, R19, UR51, PT ;  /* 0x0000003313007c0c */ /* 0x000fda000bf04270 */
        /* <DEDUP_REMOVED lines=11> */
[----:B------:R-:W-:Y:S02]  /*10540*/  IMAD.U32 R4, RZ, RZ, UR4 ;  /* 0x00000004ff047e24 */ /* 0x000fe4000f8e00ff */
[----:B------:R-:W-:Y:S01]  /*10550*/  IMAD.U32 R5, RZ, RZ, UR5 ;  /* 0x00000005ff057e24 */ /* 0x000fe2000f8e00ff */
[----:B------:R-:W0:Y:S01]  /*10560*/  LDC.64 R2, c[0x4][R2] ;  /* 0x0100000002027b82 */ /* 0x000e220000000a00 */
[----:B------:R-:W-:Y:S01]  /*10570*/  ULDC.64 UR4, c[0x4][0x8] ;  /* 0x0100020000047ab9 */ /* 0x000fe20000000a00 */
        /* <DEDUP_REMOVED lines=8> */
[----:B0----5:R-:W-:Y:S05]  /*10600*/  CALL.ABS.NOINC R2 ;  /* 0x0000000002007343 */ /* 0x021fea0003c00000 */
.L_x_941:
        /* <DEDUP_REMOVED lines=19> */
[----:B-1---5:R-:W-:Y:S05]  /*10740*/  CALL.ABS.NOINC R2 ;  /* 0x0000000002007343 */ /* 0x022fea0003c00000 */
.L_x_943:
[----:B------:R0:W1:Y:S01]  /*10750*/  LDC.64 R2, c[0x4][R16] ;  /* 0x0100000010027b82 */ /* 0x0000620000000a00 */
[----:B------:R-:W-:Y:S01]  /*10760*/  ULDC.64 UR4, c[0x4][0x88] ;  /* 0x0100220000047ab9 */ /* 0x000fe20000000a00 */
[----:B------:R-:W-:Y:S01]  /*10770*/  ULDC.64 UR6, c[0x4][0x90] ;  /* 0x0100240000067ab9 */ /* 0x000fe20000000a00 */
[----:B------:R-:W-:Y:S02]  /*10780*/  IMAD.U32 R4, RZ, RZ, UR4 ;  /* 0x00000004ff047e24 */ /* 0x000fe4000f8e00ff */
        /* <DEDUP_REMOVED lines=11> */
.L_x_942:
[----:B------:R-:W0:Y:S01]  /*10840*/  LDC.64 R2, c[0x0][0x9f8] ;  /* 0x00027e00ff027b82 */ /* 0x000e220000000a00 */
[----:B------:R-:W-:Y:S01]  /*10850*/  IMAD.MOV.U32 R6, RZ, RZ, R24 ;  /* 0x000000ffff067224 */ /* 0x000fe200078e0018 */
[----:B------:R-:W1:Y:S06]  /*10860*/  S2R R21, SR_TID.X ;  /* 0x0000000000157919 */ /* 0x000e6c0000002100 */
[----:B------:R-:W2:Y:S01]  /*10870*/  LDC R17, c[0x0][0x430] ;  /* 0x00010c00ff117b82 */ /* 0x000ea20000000800 */
[----:B------:R-:W-:Y:S01]  /*10880*/  VIADD R0, R19, 0xffffffff ;  /* 0xffffffff13007836 */ /* 0x000fe20000000000 */
[----:B------:R-:W-:Y:S01]  /*10890*/  LOP3.LUT R16, R16, 0xffffffef, RZ, 0xc0, !PT ;  /* 0xffffffef10107812 */ /* 0x000fe200078ec0ff */
[----:B------:R-:W-:Y:S01]  /*108a0*/  ULDC UR4, c[0x0][0x2f4] ;  /* 0x0000bd0000047ab9 */ /* 0x000fe20000000800 */
[----:B0-----:R-:W-:-:S04]  /*108b0*/  ISETP.NE.U32.AND P0, PT, R2, RZ, PT ;  /* 0x000000ff0200720c */ /* 0x001fc80003f05070 */
[----:B------:R-:W-:-:S13]  /*108c0*/  ISETP.NE.AND.EX P0, PT, R3, RZ, PT, P0 ;  /* 0x000000ff0300720c */ /* 0x000fda0003f05300 */
[----:B------:R-:W0:Y:S02]  /*108d0*/  @P0 LDC.64 R2, c[0x0][0x9f8] ;  /* 0x00027e00ff020b82 */ /* 0x000e240000000a00 */
[----:B0-----:R-:W-:-:S05]  /*108e0*/  @P0 IMAD.WIDE R2, R24, 0x4, R2 ;  /* 0x0000000418020825 */ /* 0x001fca00078e0202 */
[----:B------:R0:W3:Y:S01]  /*108f0*/  @P0 LDG.E R6, desc[UR36][R2.64] ;  /* 0x0000002402060981 */ /* 0x0000e2000c1e1900 */
[C---:B-1----:R-:W-:Y:S01]  /*10900*/  LOP3.LUT R20, R21.reuse, 0x7f, RZ, 0xc0, !PT ;  /* 0x0000007f15147812 */ /* 0x042fe200078ec0ff */
[----:B------:R-:W-:Y:S01]  /*10910*/  IMAD.SHL.U32 R23, R21, 0x20, RZ ;  /* 0x0000002015177824 */ /* 0x000fe200078e00ff */
[----:B--2---:R-:W-:Y:S02]  /*10920*/  ISETP.NE.AND P1, PT, R17, 0x1, PT ;  /* 0x000000011100780c */ /* 0x004fe40003f25270 */
[----:B------:R-:W-:Y:S02]  /*10930*/  SHF.R.U32.HI R4, RZ, 0x2, R20 ;  /* 0x00000002ff047819 */ /* 0x000fe40000011614 */
[----:B------:R-:W-:-:S03]  /*10940*/  LOP3.LUT R23, R23, 0x60, RZ, 0xc0, !PT ;  /* 0x0000006017177812 */ /* 0x000fc600078ec0ff */
[----:B------:R-:W-:-:S04]  /*10950*/  IMAD R4, R0, 0x80, R4 ;  /* 0x0000008000047824 */ /* 0x000fc800078e0204 */
[----:B------:R-:W-:Y:S02]  /*10960*/  IMAD.IADD R7, R23, 0x1, R4 ;  /* 0x0000000117077824 */ /* 0x000fe400078e0204 */
[----:B------:R-:W1:Y:S01]  /*10970*/  @P1 LDC R5, c[0x0][0x434] ;  /* 0x00010d00ff051b82 */ /* 0x000e620000000800 */
[----:B------:R-:W-:Y:S01]  /*10980*/  @P1 LOP3.LUT R16, R16, 0x10, RZ, 0xfc, !PT ;  /* 0x0000001010101812 */ /* 0x000fe200078efcff */
[C---:B-----5:R-:W-:Y:S01]  /*10990*/  IMAD.IADD R8, R7.reuse, 0x1, R22 ;  /* 0x0000000107087824 */ /* 0x060fe200078e0216 */
[----:B------:R-:W-:-:S03]  /*109a0*/  ISETP.GE.AND P0, PT, R7, UR49, PT ;  /* 0x0000003107007c0c */ /* 0x000fc6000bf06270 */
[----:B------:R-:W-:Y:S02]  /*109b0*/  IMAD.MOV.U32 R7, RZ, RZ, R8 ;  /* 0x000000ffff077224 */ /* 0x000fe400078e0008 */
[----:B0-----:R-:W0:Y:S08]  /*109c0*/  @P1 LDC R3, c[0x0][0x438] ;  /* 0x00010e00ff031b82 */ /* 0x001e300000000800 */
[----:B------:R-:W2:Y:S01]  /*109d0*/  @!P0 LDC.64 R10, c[0x0][0x428] ;  /* 0x00010a00ff0a8b82 */ /* 0x000ea20000000a00 */
[----:B-1----:R-:W-:-:S07]  /*109e0*/  @P1 IMAD.HI.U32 R2, R8, R5, RZ ;  /* 0x0000000508021227 */ /* 0x002fce00078e00ff */
[----:B------:R-:W1:Y:S01]  /*109f0*/  @!P0 LDC.64 R4, c[0x0][0x418] ;  /* 0x00010600ff048b82 */ /* 0x000e620000000a00 */
[----:B0-----:R-:W-:-:S04]  /*10a00*/  @P1 SHF.R.U32.HI R7, RZ, R3, R2 ;  /* 0x00000003ff071219 */ /* 0x001fc80000011602 */
[----:B------:R-:W-:Y:S02]  /*10a10*/  @!P0 SHF.R.S32.HI R3, RZ, 0x1f, R7 ;  /* 0x0000001fff038819 */ /* 0x000fe40000011407 */
[----:B------:R-:W-:Y:S01]  /*10a20*/  LOP3.LUT R16, R16, 0xfffffffb, RZ, 0xc0, !PT ;  /* 0xfffffffb10107812 */ /* 0x000fe200078ec0ff */
[----:B------:R-:W-:Y:S01]  /*10a30*/  UMOV UR5, 0xffffffff ;  /* 0xffffffff00057882 */ /* 0x000fe20000000000 */
[----:B---3--:R-:W-:Y:S01]  /*10a40*/  SHF.R.S32.HI R9, RZ, 0x1f, R6 ;  /* 0x0000001fff097819 */ /* 0x008fe20000011406 */
[----:B------:R0:W-:Y:S04]  /*10a50*/  STL [R1], R6 ;  /* 0x0000000601007387 */ /* 0x0001e80000100800 */
[----:B--2---:R-:W-:Y:S01]  /*10a60*/  @!P0 IMAD R2, R9, R10, RZ ;  /* 0x0000000a09028224 */ /* 0x004fe200078e02ff */
[----:B------:R2:W-:Y:S03]  /*10a70*/  STL [R1+0x8], R9 ;  /* 0x0000080901007387 */ /* 0x0005e60000100800 */
[----:B------:R-:W-:-:S02]  /*10a80*/  @!P0 IMAD R11, R6, R11, R2 ;  /* 0x0000000b060b8224 */ /* 0x000fc400078e0202 */
[----:B------:R-:W-:-:S04]  /*10a90*/  @!P0 IMAD.MOV.U32 R2, RZ, RZ, R7 ;  /* 0x000000ffff028224 */ /* 0x000fc800078e0007 */
[----:B------:R-:W-:-:S04]  /*10aa0*/  @!P0 IMAD.WIDE.U32 R2, R6, R10, R2 ;  /* 0x0000000a06028225 */ /* 0x000fc800078e0002 */
[----:B------:R-:W-:Y:S01]  /*10ab0*/  @!P0 IMAD.IADD R3, R3, 0x1, R11 ;  /* 0x0000000103038824 */ /* 0x000fe200078e020b */
[C---:B-1----:R-:W-:Y:S01]  /*10ac0*/  @!P0 LEA R4, P1, R2.reuse, R4, 0x2 ;  /* 0x0000000402048211 */ /* 0x042fe200078210ff */
[----:B0-----:R-:W-:Y:S02]  /*10ad0*/  IMAD.MOV.U32 R6, RZ, RZ, RZ ;  /* 0x000000ffff067224 */ /* 0x001fe400078e00ff */
[----:B--2---:R-:W-:Y:S01]  /*10ae0*/  IMAD.SHL.U32 R9, R21, 0x8, RZ ;  /* 0x0000000815097824 */ /* 0x004fe200078e00ff */
[----:B------:R-:W-:-:S05]  /*10af0*/  @!P0 LEA.HI.X R5, R2, R5, R3, 0x2, P1 ;  /* 0x0000000502058211 */ /* 0x000fca00008f1403 */
[----:B------:R0:W5:Y:S02]  /*10b00*/  @!P0 LDG.E R6, desc[UR36][R4.64] ;  /* 0x0000002404068981 */ /* 0x000164000c1e1900 */
[----:B0-----:R-:W-:-:S04]  /*10b10*/  LOP3.LUT R4, R9, 0x18, RZ, 0xc0, !PT ;  /* 0x0000001809047812 */ /* 0x001fc800078ec0ff */
[C---:B------:R-:W-:Y:S02]  /*10b20*/  ISETP.GE.AND P2, PT, R4.reuse, UR4, PT ;  /* 0x0000000404007c0c */ /* 0x040fe4000bf46270 */
[C---:B------:R-:W-:Y:S02]  /*10b30*/  LOP3.LUT R3, R4.reuse, 0x20, RZ, 0xfc, !PT ;  /* 0x0000002004037812 */ /* 0x040fe400078efcff */
[----:B------:R-:W-:Y:S02]  /*10b40*/  LOP3.LUT R2, R4, 0x40, RZ, 0xfc, !PT ;  /* 0x0000004004027812 */ /* 0x000fe400078efcff */
[----:B------:R-:W-:Y:S02]  /*10b50*/  ISETP.GE.AND P1, PT, R3, UR4, PT ;  /* 0x0000000403007c0c */ /* 0x000fe4000bf26270 */
[----:B------:R-:W-:-:S05]  /*10b60*/  ISETP.GE.AND P0, PT, R2, UR4, PT ;  /* 0x0000000402007c0c */ /* 0x000fca000bf06270 */
[----:B------:R-:W-:-:S04]  /*10b70*/  @P2 LOP3.LUT R16, R16, 0x4, RZ, 0xfc, !PT ;  /* 0x0000000410102812 */ /* 0x000fc800078efcff */
[----:B------:R-:W-:-:S04]  /*10b80*/  LOP3.LUT R16, R16, 0xfffffffe, RZ, 0xc0, !PT ;  /* 0xfffffffe10107812 */ /* 0x000fc800078ec0ff */
[----:B------:R-:W-:-:S04]  /*10b90*/  LOP3.LUT R16, R16, 0xfffffffd, RZ, 0xc0, !PT ;  /* 0xfffffffd10107812 */ /* 0x000fc800078ec0ff */
[----:B------:R-:W-:-:S04]  /*10ba0*/  @P1 LOP3.LUT R16, R16, 0x2, RZ, 0xfc, !PT ;  /* 0x0000000210101812 */ /* 0x000fc800078efcff */
[----:B------:R-:W-:Y:S01]  /*10bb0*/  @P0 LOP3.LUT R16, R16, 0x1, RZ, 0xfc, !PT ;  /* 0x0000000110100812 */ /* 0x000fe200078efcff */
[----:B------:R-:W-:Y:S06]  /*10bc0*/  BRA.DIV UR5, `(.L_x_944) ;  /* 0x0000003205047947 */ /* 0x000fec000b800000 */
.L_x_986:
[----:B------:R-:W2:Y:S01]  /*10bd0*/  LDL R2, [R1+0xc] ;  /* 0x00000c0001027983 */ /* 0x000ea20000100800 */
[----:B------:R-:W-:Y:S01]  /*10be0*/  IMAD.U32 R29, RZ, RZ, UR41 ;  /* 0x00000029ff1d7e24 */ /* 0x000fe2000f8e00ff */
[----:B------:R-:W-:Y:S01]  /*10bf0*/  LOP3.LUT R16, R16, 0xfffffff7, RZ, 0xc0, !PT ;  /* 0xfffffff710107812 */ /* 0x000fe200078ec0ff */
[----:B------:R-:W-:Y:S02]  /*10c00*/  IMAD.MOV R5, RZ, RZ, -R7 ;  /* 0x000000ffff057224 */ /* 0x000fe400078e0a07 */
[----:B------:R-:W-:Y:S01]  /*10c10*/  IMAD.MOV.U32 R26, RZ, RZ, R0 ;  /* 0x000000ffff1a7224 */ /* 0x000fe200078e0000 */
[----:B------:R-:W-:Y:S01]  /*10c20*/  SHF.R.S32.HI R29, RZ, 0x1f, R29 ;  /* 0x0000001fff1d7819 */ /* 0x000fe2000001141d */
[----:B------:R-:W-:Y:S01]  /*10c30*/  IMAD R5, R17, R5, R8 ;  /* 0x0000000511057224 */ /* 0x000fe200078e0208 */
[----:B--2---:R-:W-:-:S13]  /*10c40*/  R2UR UR4, R2 ;  /* 0x00000000020472ca */ /* 0x004fda00000e0000 */
[----:B------:R-:W-:-:S06]  /*10c50*/  ULOP3.LUT UR4, UR4, 0x2, URZ, 0xfc, !UPT ;  /* 0x0000000204047892 */ /* 0x000fcc000f8efc3f */
[----:B------:R-:W-:-:S05]  /*10c60*/  IMAD.U32 R2, RZ, RZ, UR4 ;  /* 0x00000004ff027e24 */ /* 0x000fca000f8e00ff */
[----:B------:R-:W-:-:S13]  /*10c70*/  ISETP.NE.AND P0, PT, R2, 0x3, PT ;  /* 0x000000030200780c */ /* 0x000fda0003f05270 */
[----:B------:R-:W-:Y:S01]  /*10c80*/  @P0 LOP3.LUT R16, R16, 0x8, RZ, 0xfc, !PT ;  /* 0x0000000810100812 */ /* 0x000fe200078efcff */
[----:B------:R-:W-:Y:S06]  /*10c90*/  @!P0 BRA `(.L_x_945) ;  /* 0x0000000000048947 */ /* 0x000fec0003800000 */
[----:B------:R-:W-:Y:S01]  /*10ca0*/  BPT.TRAP 0x1 ;  /* 0x000000040000795c */ /* 0x000fe20000300000 */
.L_x_945:
[----:B------:R-:W-:Y:S01]  /*10cb0*/  IMAD.MOV.U32 R10, RZ, RZ, 0x1 ;  /* 0x00000001ff0a7424 */ /* 0x000fe200078e00ff */
[----:B------:R-:W-:Y:S01]  /*10cc0*/  SHF.R.S32.HI R7, RZ, 0x1f, R5 ;  /* 0x0000001fff077819 */ /* 0x000fe20000011405 */
[----:B------:R-:W-:Y:S01]  /*10cd0*/  ULDC.64 UR4, c[0x0][0x328] ;  /* 0x0000ca0000047ab9 */ /* 0x000fe20000000a00 */
[----:B-----5:R-:W-:Y:S02]  /*10ce0*/  SHF.R.S32.HI R4, RZ, 0x1f, R6 ;  /* 0x0000001fff047819 */ /* 0x020fe40000011406 */
[----:B------:R-:W-:Y:S01]  /*10cf0*/  SHF.L.U32 R10, R10, 0x1f, RZ ;  /* 0x0000001f0a0a7819 */ /* 0x000fe200000006ff */
[----:B------:R-:W-:Y:S01]  /*10d00*/  IMAD R2, R7, UR4, RZ ;  /* 0x0000000407027c24 */ /* 0x000fe2000f8e02ff */
[----:B------:R-:W-:Y:S02]  /*10d10*/  R2UR UR6, R29 ;  /* 0x000000001d0672ca */ /* 0x000fe400000e0000 */
[----:B------:R-:W0:Y:S01]  /*10d20*/  SYNCS.PHASECHK.TRANS64.TRYWAIT P0, [UR47+0x2d840], R10 ;  /* 0x02d8400aff0075a7 */ /* 0x000e22000800016f */
[----:B------:R-:W-:-:S02]  /*10d30*/  IMAD R11, R5, UR5, R2 ;  /* 0x00000005050b7c24 */ /* 0x000fc4000f8e0202 */
        /* <DEDUP_REMOVED lines=13> */
[----:B------:R-:W-:Y:S01]  /*10e10*/  VIADD R3, R3, UR4 ;  /* 0x0000000403037c36 */ /* 0x000fe20008000000 */
[----:B------:R-:W-:-:S04]  /*10e20*/  LEA R17, P1, R2, UR6, 0x1 ;  /* 0x0000000602117c11 */ /* 0x000fc8000f8208ff */
[----:B------:R-:W-:Y:S01]  /*10e30*/  LEA.HI.X R18, R2, UR7, R3, 0x1, P1 ;  /* 0x0000000702127c11 */ /* 0x000fe200088f0c03 */
[----:B0-----:R-:W-:Y:S08]  /*10e40*/  @!P0 BRA `(.L_x_946) ;  /* 0x0000002c00848947 */ /* 0x001ff00003800000 */
.L_x_987:
[----:B------:R-:W1:Y:S01]  /*10e50*/  S2R R11, SR_TID.X ;  /* 0x00000000000b7919 */ /* 0x000e620000002100 */
[----:B------:R-:W-:Y:S01]  /*10e60*/  ULDC.64 UR4, c[0x0][0x300] ;  /* 0x0000c00000047ab9 */ /* 0x000fe20000000a00 */
[----:B------:R-:W-:Y:S01]  /*10e70*/  R2UR UR6, R29 ;  /* 0x000000001d0672ca */ /* 0x000fe200000e0000 */
[----:B------:R-:W-:Y:S01]  /*10e80*/  IMAD R2, R7, UR4, RZ ;  /* 0x0000000407027c24 */ /* 0x000fe2000f8e02ff */
[----:B0-----:R-:W0:Y:S01]  /*10e90*/  S2R R10, SR_TID.X ;  /* 0x00000000000a7919 */ /* 0x001e220000002100 */
[C---:B------:R-:W-:Y:S02]  /*10ea0*/  LOP3.LUT P4, RZ, R16.reuse, 0x4, RZ, 0xc0, !PT ;  /* 0x0000000410ff7812 */ /* 0x040fe4000788c0ff */
[C---:B------:R-:W-:Y:S01]  /*10eb0*/  IMAD R7, R5.reuse, UR5, R2 ;  /* 0x0000000505077c24 */ /* 0x040fe2000f8e0202 */
[C---:B------:R-:W-:Y:S01]  /*10ec0*/  LOP3.LUT P3, RZ, R16.reuse, 0x2, RZ, 0xc0, !PT ;  /* 0x0000000210ff7812 */ /* 0x040fe2000786c0ff */
[----:B------:R-:W-:Y:S01]  /*10ed0*/  IMAD.WIDE.U32 R2, R5, UR4, RZ ;  /* 0x0000000405027c25 */ /* 0x000fe2000f8e00ff */
[----:B------:R-:W-:Y:S01]  /*10ee0*/  ULDC.64 UR4, c[0x0][0x310] ;  /* 0x0000c40000047ab9 */ /* 0x000fe20000000a00 */
[----:B------:R-:W-:-:S02]  /*10ef0*/  LOP3.LUT P2, RZ, R16, 0x1, RZ, 0xc0, !PT ;  /* 0x0000000110ff7812 */ /* 0x000fc4000784c0ff */
[----:B------:R-:W-:Y:S02]  /*10f00*/  IMAD.IADD R3, R3, 0x1, R7 ;  /* 0x0000000103037824 */ /* 0x000fe400078e0207 */
[----:B------:R-:W-:Y:S02]  /*10f10*/  IMAD R5, R4, UR4, RZ ;  /* 0x0000000404057c24 */ /* 0x000fe4000f8e02ff */
[----:B------:R-:W-:-:S04]  /*10f20*/  IMAD.WIDE.U32 R2, R6, UR4, R2 ;  /* 0x0000000406027c25 */ /* 0x000fc8000f8e0002 */
[----:B------:R-:W-:Y:S01]  /*10f30*/  IMAD R5, R6, UR5, R5 ;  /* 0x0000000506057c24 */ /* 0x000fe2000f8e0205 */
[----:B------:R-:W-:Y:S01]  /*10f40*/  ULDC.64 UR4, c[0x0][0x308] ;  /* 0x0000c20000047ab9 */ /* 0x000fe20000000a00 */
[----:B------:R-:W-:Y:S01]  /*10f50*/  IMAD.SHL.U32 R4, R20, 0x8, RZ ;  /* 0x0000000814047824 */ /* 0x000fe200078e00ff */
[----:B------:R-:W-:Y:S01]  /*10f60*/  LOP3.LUT R6, R9, 0xc0, RZ, 0xc0, !PT ;  /* 0x000000c009067812 */ /* 0x000fe200078ec0ff */
[----:B------:R-:W-:Y:S02]  /*10f70*/  IMAD.IADD R3, R3, 0x1, R5 ;  /* 0x0000000103037824 */ /* 0x000fe400078e0205 */
[----:B------:R-:W-:Y:S01]  /*10f80*/  IMAD.MOV.U32 R5, RZ, RZ, -0x80 ;  /* 0xffffff80ff057424 */ /* 0x000fe200078e00ff */
[----:B------:R-:W-:Y:S02]  /*10f90*/  LOP3.LUT R4, R4, 0x300, RZ, 0xc0, !PT ;  /* 0x0000030004047812 */ /* 0x000fe400078ec0ff */
[--C-:B------:R-:W-:Y:S01]  /*10fa0*/  LOP3.LUT R6, R6, 0x18, R9.reuse, 0xf8, !PT ;  /* 0x0000001806067812 */ /* 0x100fe200078ef809 */
[----:B------:R-:W-:Y:S01]  /*10fb0*/  IMAD R8, R0, R5, UR49 ;  /* 0x0000003100087e24 */ /* 0x000fe2000f8e0205 */
[----:B-1----:R-:W-:Y:S01]  /*10fc0*/  LOP3.LUT R11, R11, 0x7f, RZ, 0xc0, !PT ;  /* 0x0000007f0b0b7812 */ /* 0x002fe200078ec0ff */
[----:B------:R-:W-:Y:S01]  /*10fd0*/  IMAD.U32 R5, RZ, RZ, UR4 ;  /* 0x00000004ff057e24 */ /* 0x000fe2000f8e00ff */
[----:B------:R-:W-:Y:S01]  /*10fe0*/  UIMAD UR4, UR6, UR4, URZ ;  /* 0x00000004060472a4 */ /* 0x000fe2000f8e023f */
[----:B------:R-:W-:-:S02]  /*10ff0*/  LOP3.LUT R4, R4, 0x20, R9, 0xf8, !PT ;  /* 0x0000002004047812 */ /* 0x000fc400078ef809 */
[----:B------:R-:W-:Y:S01]  /*11000*/  IMAD.WIDE.U32 R2, R5, UR41, R2 ;  /* 0x0000002905027c25 */ /* 0x000fe2000f8e0002 */
[----:B------:R-:W-:Y:S01]  /*11010*/  UIMAD UR4, UR41, UR5, UR4 ;  /* 0x00000005290472a4 */ /* 0x000fe2000f8e0204 */
[----:B------:R-:W-:Y:S01]  /*11020*/  SHF.R.U32.HI R11, RZ, 0x2, R11 ;  /* 0x00000002ff0b7819 */ /* 0x000fe2000001160b */
[----:B------:R-:W-:Y:S01]  /*11030*/  ULDC.64 UR6, c[0x0][0x2e8] ;  /* 0x0000ba0000067ab9 */ /* 0x000fe20000000a00 */
[----:B0-----:R-:W-:Y:S02]  /*11040*/  LOP3.LUT R28, R6, 0x18, R10, 0x78, !PT ;  /* 0x00000018061c7812 */ /* 0x001fe400078e780a */
[----:B------:R-:W-:Y:S01]  /*11050*/  LEA R0, P1, R2, UR6, 0x1 ;  /* 0x0000000602007c11 */ /* 0x000fe2000f8208ff */
[----:B------:R-:W-:Y:S01]  /*11060*/  VIADD R9, R3, UR4 ;  /* 0x0000000403097c36 */ /* 0x000fe20008000000 */
[----:B------:R-:W-:Y:S01]  /*11070*/  UMOV UR4, 0xffffffff ;  /* 0xffffffff00047882 */ /* 0x000fe20000000000 */
[----:B------:R-:W-:Y:S01]  /*11080*/  IMAD.IADD R8, R8, 0x1, -R11 ;  /* 0x0000000108087824 */ /* 0x000fe200078e0a0b */
[----:B------:R-:W-:-:S02]  /*11090*/  LOP3.LUT R28, R4, R28, RZ, 0xfc, !PT ;  /* 0x0000001c041c7212 */ /* 0x000fc400078efcff */
[----:B------:R-:W-:Y:S02]  /*110a0*/  LEA.HI.X R9, R2, UR7, R9, 0x1, P1 ;  /* 0x0000000702097c11 */ /* 0x000fe400088f0c09 */
[----:B------:R-:W-:Y:S01]  /*110b0*/  ISETP.GE.AND P0, PT, R8, 0x1, PT ;  /* 0x000000010800780c */ /* 0x000fe20003f06270 */
[----:B------:R-:W-:-:S12]  /*110c0*/  BRA.DIV UR4, `(.L_x_947) ;  /* 0x0000002a04fc7947 */ /* 0x000fd8000b800000 */
        /* <DEDUP_REMOVED lines=8> */
[----:B------:R-:W-:Y:S01]  /*11150*/  SHFL.IDX PT, R3, R0, 0x2, 0x1c1f ;  /* 0x005c1f0000037f89 */ /* 0x000fe200000e0000 */
[----:B-1----:R-:W-:Y:S02]  /*11160*/  IMAD.MOV.U32 R7, RZ, RZ, R6 ;  /* 0x000000ffff077224 */ /* 0x002fe400078e0006 */
[----:B0-----:R-:W-:Y:S02]  /*11170*/  IMAD.SHL.U32 R11, R2, 0x8, RZ ;  /* 0x00000008020b7824 */ /* 0x001fe400078e00ff */
[----:B------:R-:W0:Y:S01]  /*11180*/  SHFL.IDX PT, R2, R9, 0x2, 0x1c1f ;  /* 0x005c1f0009027f89 */ /* 0x000e2200000e0000 */
[----:B--2---:R-:W-:Y:S02]  /*11190*/  IMAD.MOV.U32 R6, RZ, RZ, R14 ;  /* 0x000000ffff067224 */ /* 0x004fe400078e000e */
[----:B------:R-:W-:Y:S01]  /*111a0*/  LOP3.LUT R11, R11, 0x18, RZ, 0xc0, !PT ;  /* 0x000000180b0b7812 */ /* 0x000fe200078ec0ff */
[----:B------:R-:W1:Y:S01]  /*111b0*/  SHFL.IDX PT, R9, R9, 0x3, 0x1c1f ;  /* 0x007c1f0009097f89 */ /* 0x000e6200000e0000 */
[----:B---3--:R-:W-:-:S03]  /*111c0*/  LOP3.LUT R5, R5, R4, RZ, 0x3c, !PT ;  /* 0x0000000405057212 */ /* 0x008fc600078e3cff */
[----:B------:R-:W-:Y:S01]  /*111d0*/  @P0 IMAD.WIDE.U32 R6, R11, 0x2, R6 ;  /* 0x000000020b060825 */ /* 0x000fe200078e0006 */
[----:B------:R2:W3:Y:S01]  /*111e0*/  SHFL.IDX PT, R14, R0, 0x3, 0x1c1f ;  /* 0x007c1f00000e7f89 */ /* 0x0004e200000e0000 */
[----:B------:R-:W-:-:S03]  /*111f0*/  LOP3.LUT R4, R5, R4, RZ, 0x3c, !PT ;  /* 0x0000000405047212 */ /* 0x000fc600078e3cff */
[----:B------:R2:W-:Y:S01]  /*11200*/  @P0 LDGSTS.E.BYPASS.LTC128B.128 [R21+0x15400], desc[UR36][R6.64], !P4 ;  /* 0x1540000006150fae */ /* 0x0005e2000e101d64 */
[----:B------:R-:W-:-:S03]  /*11210*/  LOP3.LUT R5, R5, R4, RZ, 0x3c, !PT ;  /* 0x0000000405057212 */ /* 0x000fc600078e3cff */
[----:B------:R2:W-:Y:S01]  /*11220*/  @P0 LDGSTS.E.BYPASS.LTC128B.128 [R21+0x17400], desc[UR36][R6.64+0x40], !P3 ;  /* 0x1740004006150fae */ /* 0x0005e2000d901d64 */
[----:B------:R-:W-:-:S03]  /*11230*/  @P1 IMAD.WIDE.U32 R4, R11, 0x2, R4 ;  /* 0x000000020b041825 */ /* 0x000fc600078e0004 */
[----:B------:R2:W-:Y:S01]  /*11240*/  @P0 LDGSTS.E.BYPASS.LTC128B.128 [R21+0x19400], desc[UR36][R6.64+0x80], !P2 ;  /* 0x1940008006150fae */ /* 0x0005e2000d101d64 */
[----:B------:R-:W-:Y:S02]  /*11250*/  ISETP.GE.AND P0, PT, R8, 0x41, PT ;  /* 0x000000410800780c */ /* 0x000fe40003f06270 */
[-C--:B0-----:R-:W-:Y:S01]  /*11260*/  LOP3.LUT R3, R3, R2.reuse, RZ, 0x3c, !PT ;  /* 0x0000000203037212 */ /* 0x081fe200078e3cff */
[----:B------:R2:W-:Y:S03]  /*11270*/  @P1 LDGSTS.E.BYPASS.LTC128B.128 [R25+0x15c00], desc[UR36][R4.64], !P4 ;  /* 0x15c0000004191fae */ /* 0x0005e6000e101d64 */
[C---:B------:R-:W-:Y:S01]  /*11280*/  LOP3.LUT R2, R3.reuse, R2, RZ, 0x3c, !PT ;  /* 0x0000000203027212 */ /* 0x040fe200078e3cff */
[----:B------:R2:W-:Y:S03]  /*11290*/  @P1 LDGSTS.E.BYPASS.LTC128B.128 [R25+0x17c00], desc[UR36][R4.64+0x40], !P3 ;  /* 0x17c0004004191fae */ /* 0x0005e6000d901d64 */
[----:B------:R-:W-:Y:S01]  /*112a0*/  LOP3.LUT R3, R3, R2, RZ, 0x3c, !PT ;  /* 0x0000000203037212 */ /* 0x000fe200078e3cff */
[----:B------:R2:W-:Y:S02]  /*112b0*/  @P1 LDGSTS.E.BYPASS.LTC128B.128 [R25+0x19c00], desc[UR36][R4.64+0x80], !P2 ;  /* 0x19c0008004191fae */ /* 0x0005e4000d101d64 */
[----:B------:R-:W-:Y:S01]  /*112c0*/  @P0 LEA R27, R28, UR47, 0x1 ;  /* 0x0000002f1c1b0c11 */ /* 0x000fe2000f8e08ff */
[----:B------:R-:W-:-:S05]  /*112d0*/  @P0 IMAD.WIDE.U32 R2, R11, 0x2, R2 ;  /* 0x000000020b020825 */ /* 0x000fca00078e0002 */
[----:B------:R2:W-:Y:S04]  /*112e0*/  @P0 LDGSTS.E.BYPASS.LTC128B.128 [R27+0x16400], desc[UR36][R2.64], !P4 ;  /* 0x16400000021b0fae */ /* 0x0005e8000e101d64 */
[----:B------:R2:W-:Y:S04]  /*112f0*/  @P0 LDGSTS.E.BYPASS.LTC128B.128 [R27+0x18400], desc[UR36][R2.64+0x40], !P3 ;  /* 0x18400040021b0fae */ /* 0x0005e8000d901d64 */
[----:B-1-3--:R2:W-:Y:S02]  /*11300*/  @P0 LDGSTS.E.BYPASS.LTC128B.128 [R27+0x1a400], desc[UR36][R2.64+0x80], !P2 ;  /* 0x1a400080021b0fae */ /* 0x00a5e4000d101d64 */
.L_x_997:
[----:B------:R-:W-:Y:S01]  /*11310*/  ISETP.GE.AND P0, PT, R8, 0x61, PT ;  /* 0x000000610800780c */ /* 0x000fe20003f06270 */
[----:B--2---:R-:W-:Y:S02]  /*11320*/  IMAD.SHL.U32 R27, R10, 0x8, RZ ;  /* 0x000000080a1b7824 */ /* 0x004fe400078e00ff */
[----:B------:R-:W-:Y:S02]  /*11330*/  IMAD.MOV.U32 R2, RZ, RZ, R14 ;  /* 0x000000ffff027224 */ /* 0x000fe400078e000e */
[----:B------:R-:W-:Y:S01]  /*11340*/  IMAD.MOV.U32 R3, RZ, RZ, R9 ;  /* 0x000000ffff037224 */ /* 0x000fe200078e0009 */
[----:B------:R-:W-:-:S07]  /*11350*/  LOP3.LUT R27, R27, 0x18, RZ, 0xc0, !PT ;  /* 0x000000181b1b7812 */ /* 0x000fce00078ec0ff */
[----:B------:R-:W-:Y:S01]  /*11360*/  @P0 IMAD.WIDE.U32 R2, R27, 0x2, R2 ;  /* 0x000000021b020825 */ /* 0x000fe200078e0002 */
[----:B------:R-:W-:-:S05]  /*11370*/  @P0 LEA R5, R28, UR47, 0x1 ;  /* 0x0000002f1c050c11 */ /* 0x000fca000f8e08ff */
        /* <DEDUP_REMOVED lines=10> */
[----:B------:R-:W-:-:S13]  /*11420*/  LOP3.LUT P1, RZ, R16, 0x8, RZ, 0xc0, !PT ;  /* 0x0000000810ff7812 */ /* 0x000fda000782c0ff */
[----:B0-----:R-:W-:Y:S05]  /*11430*/  @!P1 BRA `(.L_x_948) ;  /* 0x0000000000049947 */ /* 0x001fea0003800000 */
[----:B------:R-:W-:Y:S01]  /*11440*/  BPT.TRAP 0x1 ;  /* 0x000000040000795c */ /* 0x000fe20000300000 */
.L_x_948:
        /* <DEDUP_REMOVED lines=30> */
.L_x_949:
[----:B------:R-:W0:Y:S01]  /*11630*/  S2R R13, SR_TID.X ;  /* 0x00000000000d7919 */ /* 0x000e220000002100 */
[----:B------:R-:W-:Y:S01]  /*11640*/  UISETP.NE.AND UP0, UPT, UR50, URZ, UPT ;  /* 0x0000003f3200728c */ /* 0x000fe2000bf05270 */
[----:B------:R-:W-:Y:S01]  /*11650*/  IMAD.U32 R4, RZ, RZ, UR38 ;  /* 0x00000026ff047e24 */ /* 0x000fe2000f8e00ff */
[----:B------:R-:W-:Y:S01]  /*11660*/  ULDC.64 UR4, c[0x0][0x2e0] ;  /* 0x0000b80000047ab9 */ /* 0x000fe20000000a00 */
[----:B------:R-:W-:Y:S01]  /*11670*/  IMAD.U32 R3, RZ, RZ, UR48 ;  /* 0x00000030ff037e24 */ /* 0x000fe2000f8e00ff */
[----:B------:R-:W1:Y:S01]  /*11680*/  LDC R20, c[0x0][0x448] ;  /* 0x00011200ff147b82 */ /* 0x000e620000000800 */
[----:B------:R-:W-:Y:S01]  /*11690*/  IMAD.MOV.U32 R2, RZ, RZ, R4 ;  /* 0x000000ffff027224 */ /* 0x000fe200078e0004 */
[----:B------:R-:W-:Y:S01]  /*116a0*/  PLOP3.LUT P1, PT, PT, PT, UP0, 0x80, 0x0 ;  /* 0x000000000000781c */ /* 0x000fe20003f2f008 */
[----:B------:R-:W-:Y:S01]  /*116b0*/  IMAD R25, R25, UR4, RZ ;  /* 0x0000000419197c24 */ /* 0x000fe2000f8e02ff */
[----:B------:R-:W-:Y:S01]  /*116c0*/  PLOP3.LUT P0, PT, PT, PT, UP0, 0x80, 0x0 ;  /* 0x000000000000781c */ /* 0x000fe20003f0f008 */
[----:B------:R-:W-:-:S02]  /*116d0*/  IMAD.WIDE.U32 R2, R24, UR4, R2 ;  /* 0x0000000418027c25 */ /* 0x000fc4000f8e0002 */
[----:B------:R-:W-:Y:S02]  /*116e0*/  @UP0 ULDC UR4, c[0x0][0x44c] ;  /* 0x0001130000040ab9 */ /* 0x000fe40000000800 */
[----:B------:R-:W-:Y:S02]  /*116f0*/  IMAD.U32 R5, RZ, RZ, UR39 ;  /* 0x00000027ff057e24 */ /* 0x000fe4000f8e00ff */
[----:B------:R-:W-:-:S04]  /*11700*/  IMAD R25, R24, UR5, R25 ;  /* 0x0000000518197c24 */ /* 0x000fc8000f8e0219 */
[----:B------:R-:W-:Y:S01]  /*11710*/  IMAD.IADD R3, R3, 0x1, R25 ;  /* 0x0000000103037824 */ /* 0x000fe200078e0219 */
[C---:B0-----:R-:W-:Y:S01]  /*11720*/  LOP3.LUT R21, R13.reuse, 0x7f, RZ, 0xc0, !PT ;  /* 0x0000007f0d157812 */ /* 0x041fe200078ec0ff */
[----:B------:R-:W-:-:S03]  /*11730*/  IMAD.SHL.U32 R13, R13, 0x8, RZ ;  /* 0x000000080d0d7824 */ /* 0x000fc600078e00ff */
[----:B------:R-:W-:Y:S02]  /*11740*/  SHF.R.U32.HI R21, RZ, 0x2, R21 ;  /* 0x00000002ff157819 */ /* 0x000fe40000011615 */
[----:B------:R-:W-:Y:S02]  /*11750*/  LOP3.LUT R13, R13, 0x18, RZ, 0xc0, !PT ;  /* 0x000000180d0d7812 */ /* 0x000fe400078ec0ff */
[----:B------:R-:W-:Y:S02]  /*11760*/  IADD3 R7, R21, UR42, R23 ;  /* 0x0000002a15077c10 */ /* 0x000fe4000fffe017 */
[C---:B------:R-:W-:Y:S02]  /*11770*/  LOP3.LUT R14, R13.reuse, 0x20, RZ, 0xfc, !PT ;  /* 0x000000200d0e7812 */ /* 0x040fe400078efcff */
[----:B------:R-:W-:Y:S01]  /*11780*/  LOP3.LUT R13, R13, 0x40, RZ, 0xfc, !PT ;  /* 0x000000400d0d7812 */ /* 0x000fe200078efcff */
[----:B------:R-:W-:Y:S01]  /*11790*/  @P1 IMAD.HI.U32 R0, R7, UR4, RZ ;  /* 0x0000000407001c27 */ /* 0x000fe2000f8e00ff */
[----:B------:R-:W-:Y:S01]  /*117a0*/  PLOP3.LUT P1, PT, PT, PT, UP0, 0x80, 0x0 ;  /* 0x000000000000781c */ /* 0x000fe20003f2f008 */
[----:B------:R-:W-:-:S02]  /*117b0*/  @UP0 ULDC UR4, c[0x0][0x450] ;  /* 0x0001140000040ab9 */ /* 0x000fc40000000800 */
[----:B------:R-:W-:Y:S01]  /*117c0*/  IMAD.MOV.U32 R5, RZ, RZ, R7 ;  /* 0x000000ffff057224 */ /* 0x000fe200078e0007 */
[----:B------:R-:W-:Y:S01]  /*117d0*/  @P0 SHF.R.U32.HI R5, RZ, UR4, R0 ;  /* 0x00000004ff050c19 */ /* 0x000fe20008011600 */
[----:B------:R-:W-:Y:S01]  /*117e0*/  VIADD R0, R7, 0x80 ;  /* 0x0000008007007836 */ /* 0x000fe20000000000 */
[----:B------:R-:W-:Y:S01]  /*117f0*/  PLOP3.LUT P0, PT, PT, PT, UP0, 0x80, 0x0 ;  /* 0x000000000000781c */ /* 0x000fe20003f0f008 */
[----:B------:R-:W-:Y:S02]  /*11800*/  @UP0 ULDC UR4, c[0x0][0x44c] ;  /* 0x0001130000040ab9 */ /* 0x000fe40000000800 */
[----:B------:R-:W-:Y:S02]  /*11810*/  IMAD.MOV.U32 R10, RZ, RZ, R0 ;  /* 0x000000ffff0a7224 */ /* 0x000fe400078e0000 */
[----:B------:R-:W-:Y:S02]  /*11820*/  IMAD.MOV R9, RZ, RZ, -R5 ;  /* 0x000000ffff097224 */ /* 0x000fe400078e0a05 */
[----:B------:R-:W-:Y:S01]  /*11830*/  @P1 IMAD.HI.U32 R4, R0, UR4, RZ ;  /* 0x0000000400041c27 */ /* 0x000fe2000f8e00ff */
[----:B------:R-:W-:-:S03]  /*11840*/  @UP0 ULDC UR4, c[0x0][0x450] ;  /* 0x0001140000040ab9 */ /* 0x000fc60000000800 */
[----:B-1----:R-:W-:Y:S02]  /*11850*/  IMAD R9, R20, R9, R7 ;  /* 0x0000000914097224 */ /* 0x002fe400078e0207 */
[----:B------:R-:W-:Y:S01]  /*11860*/  @P0 SHF.R.U32.HI R10, RZ, UR4, R4 ;  /* 0x00000004ff0a0c19 */ /* 0x000fe20008011604 */
[----:B------:R-:W-:Y:S01]  /*11870*/  ULDC.64 UR4, c[0x0][0x2d0] ;  /* 0x0000b40000047ab9 */ /* 0x000fe20000000a00 */
[----:B------:R-:W-:Y:S02]  /*11880*/  SHF.R.S32.HI R4, RZ, 0x1f, R5 ;  /* 0x0000001fff047819 */ /* 0x000fe40000011405 */
[----:B------:R-:W-:Y:S01]  /*11890*/  SHF.R.S32.HI R12, RZ, 0x1f, R10 ;  /* 0x0000001fff0c7819 */ /* 0x000fe2000001140a */
[----:B------:R-:W-:-:S04]  /*118a0*/  IMAD.WIDE.U32 R6, R10, UR4, R2 ;  /* 0x000000040a067c25 */ /* 0x000fc8000f8e0002 */
[----:B------:R-:W-:Y:S02]  /*118b0*/  IMAD R4, R4, UR4, RZ ;  /* 0x0000000404047c24 */ /* 0x000fe4000f8e02ff */
[----:B------:R-:W-:Y:S02]  /*118c0*/  IMAD R12, R12, UR4, RZ ;  /* 0x000000040c0c7c24 */ /* 0x000fe4000f8e02ff */
[C---:B------:R-:W-:Y:S02]  /*118d0*/  IMAD R8, R5.reuse, UR5, R4 ;  /* 0x0000000505087c24 */ /* 0x040fe4000f8e0204 */
[----:B------:R-:W-:Y:S01]  /*118e0*/  IMAD.WIDE.U32 R4, R5, UR4, R2 ;  /* 0x0000000405047c25 */ /* 0x000fe2000f8e0002 */
[----:B------:R-:W-:-:S03]  /*118f0*/  SHF.R.S32.HI R2, RZ, 0x1f, R9 ;  /* 0x0000001fff027819 */ /* 0x000fc60000011409 */
[----:B------:R-:W-:Y:S02]  /*11900*/  IMAD.MOV R11, RZ, RZ, -R10 ;  /* 0x000000ffff0b7224 */ /* 0x000fe400078e0a0a */
[----:B------:R-:W-:Y:S01]  /*11910*/  IMAD R10, R10, UR5, R12 ;  /* 0x000000050a0a7c24 */ /* 0x000fe2000f8e020c */
[----:B------:R-:W-:Y:S01]  /*11920*/  ULDC.64 UR4, c[0x0][0x2c8] ;  /* 0x0000b20000047ab9 */ /* 0x000fe20000000a00 */
[----:B------:R-:W-:Y:S02]  /*11930*/  IMAD.IADD R3, R5, 0x1, R8 ;  /* 0x0000000105037824 */ /* 0x000fe400078e0208 */
[----:B------:R-:W-:Y:S02]  /*11940*/  IMAD R8, R2, UR4, RZ ;  /* 0x0000000402087c24 */ /* 0x000fe4000f8e02ff */
[----:B------:R-:W-:Y:S02]  /*11950*/  IMAD R0, R20, R11, R0 ;  /* 0x0000000b14007224 */ /* 0x000fe400078e0200 */
[----:B------:R-:W-:-:S02]  /*11960*/  IMAD.MOV.U32 R2, RZ, RZ, R4 ;  /* 0x000000ffff027224 */ /* 0x000fc400078e0004 */
[C---:B------:R-:W-:Y:S02]  /*11970*/  IMAD R8, R9.reuse, UR5, R8 ;  /* 0x0000000509087c24 */ /* 0x040fe4000f8e0208 */
[----:B------:R-:W-:Y:S01]  /*11980*/  IMAD.WIDE.U32 R4, R9, UR4, R2 ;  /* 0x0000000409047c25 */ /* 0x000fe2000f8e0002 */
[----:B------:R-:W-:-:S03]  /*11990*/  SHF.R.S32.HI R2, RZ, 0x1f, R0 ;  /* 0x0000001fff027819 */ /* 0x000fc60000011400 */
[----:B------:R-:W-:Y:S02]  /*119a0*/  IMAD.IADD R3, R7, 0x1, R10 ;  /* 0x0000000107037824 */ /* 0x000fe400078e020a */
[----:B------:R-:W-:Y:S02]  /*119b0*/  IMAD R7, R2, UR4, RZ ;  /* 0x0000000402077c24 */ /* 0x000fe4000f8e02ff */
[----:B------:R-:W-:Y:S02]  /*119c0*/  IMAD.MOV.U32 R2, RZ, RZ, R6 ;  /* 0x000000ffff027224 */ /* 0x000fe400078e0006 */
[C---:B------:R-:W-:Y:S02]  /*119d0*/  IMAD R6, R0.reuse, UR5, R7 ;  /* 0x0000000500067c24 */ /* 0x040fe4000f8e0207 */
[----:B------:R-:W-:Y:S01]  /*119e0*/  IMAD.WIDE.U32 R2, R0, UR4, R2 ;  /* 0x0000000400027c25 */ /* 0x000fe2000f8e0002 */
[----:B------:R-:W-:Y:S02]  /*119f0*/  ULDC.64 UR4, c[0x0][0x280] ;  /* 0x0000a00000047ab9 */ /* 0x000fe40000000a00 */
[----:B------:R-:W-:Y:S01]  /*11a00*/  LEA R7, P0, R4, UR4, 0x1 ;  /* 0x0000000404077c11 */ /* 0x000fe2000f8008ff */
[----:B------:R-:W-:-:S02]  /*11a10*/  IMAD.IADD R9, R5, 0x1, R8 ;  /* 0x0000000105097824 */ /* 0x000fc400078e0208 */
[----:B------:R-:W-:-:S03]  /*11a20*/  IMAD.IADD R3, R3, 0x1, R6 ;  /* 0x0000000103037824 */ /* 0x000fc600078e0206 */
[----:B------:R-:W-:Y:S02]  /*11a30*/  LEA.HI.X R9, R4, UR5, R9, 0x1, P0 ;  /* 0x0000000504097c11 */ /* 0x000fe400080f0c09 */
[C---:B------:R-:W-:Y:S01]  /*11a40*/  LEA R10, P0, R2.reuse, UR4, 0x1 ;  /* 0x00000004020a7c11 */ /* 0x040fe2000f8008ff */
[----:B------:R-:W-:Y:S02]  /*11a50*/  ULDC UR4, c[0x0][0x2b8] ;  /* 0x0000ae0000047ab9 */ /* 0x000fe40000000800 */
[----:B------:R-:W-:Y:S02]  /*11a60*/  ISETP.GE.AND P3, PT, R27, UR4, PT ;  /* 0x000000041b007c0c */ /* 0x000fe4000bf66270 */
[----:B------:R-:W-:Y:S01]  /*11a70*/  LEA.HI.X R8, R2, UR5, R3, 0x1, P0 ;  /* 0x0000000502087c11 */ /* 0x000fe200080f0c03 */
[----:B------:R-:W-:Y:S01]  /*11a80*/  UMOV UR5, 0xffffffff ;  /* 0xffffffff00057882 */ /* 0x000fe20000000000 */
[----:B------:R-:W-:Y:S02]  /*11a90*/  ISETP.GE.AND P0, PT, R14, UR4, PT ;  /* 0x000000040e007c0c */ /* 0x000fe4000bf06270 */
[----:B------:R-:W-:Y:S01]  /*11aa0*/  ISETP.GE.AND P1, PT, R13, UR4, PT ;  /* 0x000000040d007c0c */ /* 0x000fe2000bf26270 */
[----:B------:R-:W-:-:S12]  /*11ab0*/  BRA.DIV UR5, `(.L_x_950) ;  /* 0x0000002605e87947 */ /* 0x000fd8000b800000 */
[----:B------:R-:W0:Y:S01]  /*11ac0*/  S2R R3, SR_TID.X ;  /* 0x0000000000037919 */ /* 0x000e220000002100 */
[----:B------:R-:W-:Y:S01]  /*11ad0*/  ULDC UR4, c[0x0][0x288] ;  /* 0x0000a20000047ab9 */ /* 0x000fe20000000800 */
[----:B------:R-:W-:Y:S01]  /*11ae0*/  IMAD.MOV.U32 R24, RZ, RZ, 0x1 ;  /* 0x00000001ff187424 */ /* 0x000fe200078e00ff */
[----:B------:R-:W-:Y:S01]  /*11af0*/  SHFL.IDX PT, R2, R9, RZ, 0x1c1f ;  /* 0x001c1fff09027589 */ /* 0x000fe200000e0000 */
[----:B------:R-:W-:-:S03]  /*11b00*/  IMAD R0, R20, UR4, RZ ;  /* 0x0000000414007c24 */ /* 0x000fc6000f8e02ff */
[----:B------:R-:W-:Y:S04]  /*11b10*/  SHFL.IDX PT, R14, R7, RZ, 0x1c1f ;  /* 0x001c1fff070e7589 */ /* 0x000fe800000e0000 */
[----:B------:R-:W1:Y:S01]  /*11b20*/  SHFL.IDX PT, R4, R9, 0x1, 0x1c1f ;  /* 0x003c1f0009047f89 */ /* 0x000e6200000e0000 */
[----:B0-----:R-:W-:-:S04]  /*11b30*/  LOP3.LUT R3, R3, 0x7f, RZ, 0xc0, !PT ;  /* 0x0000007f03037812 */ /* 0x001fc800078ec0ff */
[----:B------:R-:W-:Y:S01]  /*11b40*/  SHF.R.U32.HI R3, RZ, 0x2, R3 ;  /* 0x00000002ff037819 */ /* 0x000fe20000011603 */
[----:B-1----:R-:W-:-:S04]  /*11b50*/  IMAD.MOV.U32 R5, RZ, RZ, R4 ;  /* 0x000000ffff057224 */ /* 0x002fc800078e0004 */
[----:B------:R-:W-:Y:S02]  /*11b60*/  VIADD R6, R3, UR42 ;  /* 0x0000002a03067c36 */ /* 0x000fe40008000000 */
[----:B------:R-:W-:Y:S02]  /*11b70*/  IMAD.MOV.U32 R3, RZ, RZ, R2 ;  /* 0x000000ffff037224 */ /* 0x000fe400078e0002 */
[----:B------:R-:W-:Y:S01]  /*11b80*/  IMAD.MOV.U32 R2, RZ, RZ, R14 ;  /* 0x000000ffff027224 */ /* 0x000fe200078e000e */
[C---:B------:R-:W-:Y:S01]  /*11b90*/  ISETP.GE.AND P2, PT, R6.reuse, R0, PT ;  /* 0x000000000600720c */ /* 0x040fe20003f46270 */
[----:B------:R-:W0:Y:S01]  /*11ba0*/  SHFL.IDX PT, R14, R7, 0x1, 0x1c1f ;  /* 0x003c1f00070e7f89 */ /* 0x000e2200000e0000 */
[----:B------:R-:W-:-:S11]  /*11bb0*/  VIADD R11, R6, 0x20 ;  /* 0x00000020060b7836 */ /* 0x000fd60000000000 */
[----:B------:R-:W-:Y:S01]  /*11bc0*/  @!P2 IMAD.WIDE.U32 R2, R27, 0x2, R2 ;  /* 0x000000021b02a825 */ /* 0x000fe200078e0002 */
[----:B------:R-:W-:-:S05]  /*11bd0*/  @!P2 LEA R21, R28, UR47, 0x1 ;  /* 0x0000002f1c15ac11 */ /* 0x000fca000f8e08ff */
[----:B------:R-:W-:Y:S04]  /*11be0*/  @!P2 LDGSTS.E.BYPASS.LTC128B.128 [R21+0xc400], desc[UR36][R2.64], !P3 ;  /* 0x0c4000000215afae */ /* 0x000fe8000d901d64 */
[----:B------:R-:W-:Y:S01]  /*11bf0*/  @!P2 LDGSTS.E.BYPASS.LTC128B.128 [R21+0xf400], desc[UR36][R2.64+0x40], !P0 ;  /* 0x0f4000400215afae */ /* 0x000fe2000c101d64 */
[----:B0-----:R-:W-:-:S03]  /*11c00*/  IMAD.MOV.U32 R4, RZ, RZ, R14 ;  /* 0x000000ffff047224 */ /* 0x001fc600078e000e */
[----:B------:R0:W-:Y:S01]  /*11c10*/  @!P2 LDGSTS.E.BYPASS.LTC128B.128 [R21+0x12400], desc[UR36][R2.64+0x80], !P1 ;  /* 0x124000800215afae */ /* 0x0001e2000c901d64 */
[----:B------:R-:W-:Y:S01]  /*11c20*/  ISETP.GE.AND P2, PT, R11, R0, PT ;  /* 0x000000000b00720c */ /* 0x000fe20003f46270 */
[----:B------:R-:W-:Y:S02]  /*11c30*/  VIADD R11, R6, 0x40 ;  /* 0x00000040060b7836 */ /* 0x000fe40000000000 */
[----:B------:R-:W-:Y:S04]  /*11c40*/  SHFL.IDX PT, R14, R7, 0x2, 0x1c1f ;  /* 0x005c1f00070e7f89 */ /* 0x000fe800000e0000 */
[----:B0-----:R-:W0:Y:S06]  /*11c50*/  SHFL.IDX PT, R2, R9, 0x2, 0x1c1f ;  /* 0x005c1f0009027f89 */ /* 0x001e2c00000e0000 */
[----:B------:R-:W-:Y:S01]  /*11c60*/  @!P2 IMAD.WIDE.U32 R4, R27, 0x2, R4 ;  /* 0x000000021b04a825 */ /* 0x000fe200078e0004 */
[----:B------:R-:W-:-:S05]  /*11c70*/  @!P2 LEA R25, R28, UR47, 0x1 ;  /* 0x0000002f1c19ac11 */ /* 0x000fca000f8e08ff */
[----:B------:R-:W-:Y:S04]  /*11c80*/  @!P2 LDGSTS.E.BYPASS.LTC128B.128 [R25+0xcc00], desc[UR36][R4.64], !P3 ;  /* 0x0cc000000419afae */ /* 0x000fe8000d901d64 */
[----:B------:R-:W-:Y:S04]  /*11c90*/  @!P2 LDGSTS.E.BYPASS.LTC128B.128 [R25+0xfc00], desc[UR36][R4.64+0x40], !P0 ;  /* 0x0fc000400419afae */ /* 0x000fe8000c101d64 */
[----:B------:R1:W-:Y:S01]  /*11ca0*/  @!P2 LDGSTS.E.BYPASS.LTC128B.128 [R25+0x12c00], desc[UR36][R4.64+0x80], !P1 ;  /* 0x12c000800419afae */ /* 0x0003e2000c901d64 */
[----:B------:R-:W-:Y:S01]  /*11cb0*/  ISETP.GE.AND P2, PT, R11, R0, PT ;  /* 0x000000000b00720c */ /* 0x000fe20003f46270 */
[----:B------:R-:W-:-:S02]  /*11cc0*/  VIADD R11, R6, 0x60 ;  /* 0x00000060060b7836 */ /* 0x000fc40000000000 */
[----:B0-----:R-:W-:Y:S02]  /*11cd0*/  IMAD.MOV.U32 R3, RZ, RZ, R2 ;  /* 0x000000ffff037224 */ /* 0x001fe400078e0002 */
[----:B------:R-:W-:Y:S01]  /*11ce0*/  IMAD.MOV.U32 R2, RZ, RZ, R14 ;  /* 0x000000ffff027224 */ /* 0x000fe200078e000e */
[----:B-1----:R-:W-:Y:S07]  /*11cf0*/  SHFL.IDX PT, R5, R9, 0x3, 0x1c1f ;  /* 0x007c1f0009057f89 */ /* 0x002fee00000e0000 */
[----:B------:R-:W-:Y:S01]  /*11d00*/  @!P2 IMAD.WIDE.U32 R2, R27, 0x2, R2 ;  /* 0x000000021b02a825 */ /* 0x000fe200078e0002 */
[----:B------:R-:W-:Y:S01]  /*11d10*/  @!P2 LEA R21, R28, UR47, 0x1 ;  /* 0x0000002f1c15ac11 */ /* 0x000fe2000f8e08ff */
[----:B------:R0:W1:Y:S04]  /*11d20*/  SHFL.IDX PT, R4, R7, 0x3, 0x1c1f ;  /* 0x007c1f0007047f89 */ /* 0x00006800000e0000 */
[----:B------:R-:W-:Y:S04]  /*11d30*/  @!P2 LDGSTS.E.BYPASS.LTC128B.128 [R21+0xd400], desc[UR36][R2.64], !P3 ;  /* 0x0d4000000215afae */ /* 0x000fe8000d901d64 */
[----:B------:R-:W-:Y:S01]  /*11d40*/  @!P2 LDGSTS.E.BYPASS.LTC128B.128 [R21+0x10400], desc[UR36][R2.64+0x40], !P0 ;  /* 0x104000400215afae */ /* 0x000fe2000c101d64 */
[----:B0-----:R-:W-:-:S03]  /*11d50*/  VIADD R7, R6, 0x80 ;  /* 0x0000008006077836 */ /* 0x001fc60000000000 */
[----:B------:R0:W-:Y:S01]  /*11d60*/  @!P2 LDGSTS.E.BYPASS.LTC128B.128 [R21+0x13400], desc[UR36][R2.64+0x80], !P1 ;  /* 0x134000800215afae */ /* 0x0001e2000c901d64 */
[----:B------:R-:W-:-:S03]  /*11d70*/  ISETP.GE.AND P2, PT, R11, R0, PT ;  /* 0x000000000b00720c */ /* 0x000fc60003f46270 */
[----:B------:R-:W-:Y:S04]  /*11d80*/  SHFL.IDX PT, R14, R10, 0x1, 0x1c1f ;  /* 0x003c1f000a0e7f89 */ /* 0x000fe800000e0000 */
[----:B0-----:R-:W-:Y:S06]  /*11d90*/  SHFL.IDX PT, R3, R8, RZ, 0x1c1f ;  /* 0x001c1fff08037589 */ /* 0x001fec00000e0000 */
        /* <DEDUP_REMOVED lines=13> */
.L_x_1010:
[----:B------:R-:W-:Y:S01]  /*11e70*/  VIADD R5, R6, 0xa0 ;  /* 0x000000a006057836 */ /* 0x000fe20000000000 */
[----:B------:R-:W-:Y:S01]  /*11e80*/  BSSY B0, `(.L_x_951) ;  /* 0x000000d000007945 */ /* 0x000fe20003800000 */
[----:B-1----:R-:W-:Y:S02]  /*11e90*/  IMAD.MOV.U32 R2, RZ, RZ, R14 ;  /* 0x000000ffff027224 */ /* 0x002fe400078e000e */
[----:B--2---:R-:W-:Y:S01]  /*11ea0*/  IMAD.MOV.U32 R3, RZ, RZ, R4 ;  /* 0x000000ffff037224 */ /* 0x004fe200078e0004 */
        /* <DEDUP_REMOVED lines=10> */
.L_x_952:
[----:B------:R-:W-:Y:S05]  /*11f50*/  BSYNC B0 ;  /* 0x0000000000007941 */ /* 0x000fea0003800000 */
.L_x_951:
[----:B------:R-:W-:Y:S01]  /*11f60*/  NOP ;  /* 0x0000000000007918 */ /* 0x000fe20000000000 */
[----:B------:R-:W-:Y:S01]  /*11f70*/  SYNCS.ARRIVE.TRANS64.RED.A0T1 RZ, [UR47+0x2d800], RZ ;  /* 0x02d800ffffff79a7 */ /* 0x000fe2000820042f */
[----:B------:R-:W-:Y:S01]  /*11f80*/  IMAD.MOV.U32 R0, RZ, RZ, 0x1 ;  /* 0x00000001ff007424 */ /* 0x000fe200078e00ff */
[----:B------:R-:W-:Y:S04]  /*11f90*/  ARRIVES.LDGSTSBAR.64.TRANSCNT [UR47+0x2d800] ;  /* 0x02d80000ff0079b0 */ /* 0x000fe80008000aaf */
[----:B------:R-:W-:Y:S01]  /*11fa0*/  SHF.L.U32 R0, R0, 0x1f, RZ ;  /* 0x0000001f00007819 */ /* 0x000fe200000006ff */
[----:B------:R-:W-:Y:S01]  /*11fb0*/  NOP ;  /* 0x0000000000007918 */ /* 0x000fe20000000000 */
[----:B------:R-:W-:Y:S01]  /*11fc0*/  SYNCS.ARRIVE.TRANS64.A1T0 RZ, [UR47+0x2d800], RZ ;  /* 0x02d800ffffff79a7 */ /* 0x000fe2000810002f */
[----:B------:R-:W-:-:S05]  /*11fd0*/  VIADD R19, R19, 0xfffffffe ;  /* 0xfffffffe13137836 */ /* 0x000fca0000000000 */
[----:B------:R-:W-:Y:S01]  /*11fe0*/  ISETP.GE.AND P0, PT, R19, UR51, PT ;  /* 0x0000003313007c0c */ /* 0x000fe2000bf06270 */
[----:B------:R-:W1:Y:S02]  /*11ff0*/  SYNCS.PHASECHK.TRANS64.TRYWAIT P1, [UR47+0x2d820], R0 ;  /* 0x02d82000ff0075a7 */ /* 0x000e64000802016f */
[----:B-1----:R-:W-:Y:S10]  /*12000*/  @!P1 BRA `(.L_x_953) ;  /* 0x0000002800849947 */ /* 0x002ff40003800000 */
.L_x_1011:
[----:B------:R-:W-:Y:S01]  /*12010*/  IMAD.MOV.U32 R21, RZ, RZ, RZ ;  /* 0x000000ffff157224 */ /* 0x000fe200078e00ff */
[----:B------:R-:W-:Y:S06]  /*12020*/  @!P0 BRA `(.L_x_954) ;  /* 0x0000000c00cc8947 */ /* 0x000fec0003800000 */
[----:B0-----:R-:W0:Y:S01]  /*12030*/  S2R R2, SR_TID.X ;  /* 0x0000000000027919 */ /* 0x001e220000002100 */
[----:B------:R-:W-:Y:S01]  /*12040*/  UIADD3 UR4, UR46, 0x1, URZ ;  /* 0x000000012e047890 */ /* 0x000fe2000fffe03f */
[----:B------:R-:W-:Y:S01]  /*12050*/  LOP3.LUT R3, RZ, UR44, RZ, 0x33, !PT ;  /* 0x0000002cff037c12 */ /* 0x000fe2000f8e33ff */
[----:B------:R-:W-:Y:S01]  /*12060*/  BSSY B0, `(.L_x_954) ;  /* 0x00000ef000007945 */ /* 0x000fe20003800000 */
[----:B------:R-:W1:Y:S01]  /*12070*/  S2R R4, SR_TID.X ;  /* 0x0000000000047919 */ /* 0x000e620000002100 */
[----:B------:R-:W-:Y:S01]  /*12080*/  UIMAD UR4, UR4, UR40, URZ ;  /* 0x00000028040472a4 */ /* 0x000fe2000f8e023f */
[----:B------:R-:W-:Y:S01]  /*12090*/  LOP3.LUT R5, RZ, UR43, RZ, 0x33, !PT ;  /* 0x0000002bff057c12 */ /* 0x000fe2000f8e33ff */
[----:B------:R-:W-:-:S04]  /*120a0*/  IMAD.MOV.U32 R20, RZ, RZ, RZ ;  /* 0x000000ffff147224 */ /* 0x000fc800078e00ff */
[----:B------:R-:W-:Y:S01]  /*120b0*/  LOP3.LUT R0, RZ, UR4, RZ, 0x33, !PT ;  /* 0x00000004ff007c12 */ /* 0x000fe2000f8e33ff */
[----:B------:R-:W-:-:S03]  /*120c0*/  ULDC UR4, c[0x0][0x2f4] ;  /* 0x0000bd0000047ab9 */ /* 0x000fc60000000800 */
[----:B------:R-:W-:-:S04]  /*120d0*/  VIADDMNMX R0, R0, -UR45, R3, !PT ;  /* 0x8000002d00007c46 */ /* 0x000fc8000f800103 */
[----:B------:R-:W-:-:S04]  /*120e0*/  VIMNMX R0, R0, R5, !PT ;  /* 0x0000000500007248 */ /* 0x000fc80007fe0100 */
[----:B------:R-:W-:Y:S02]  /*120f0*/  IADD3 R26, -R0, -0x2, RZ ;  /* 0xfffffffe001a7810 */ /* 0x000fe40007ffe1ff */
[----:B0-----:R-:W-:-:S04]  /*12100*/  LOP3.LUT R2, R2, 0x7f, RZ, 0xc0, !PT ;  /* 0x0000007f02027812 */ /* 0x001fc800078ec0ff */
[----:B------:R-:W-:-:S04]  /*12110*/  SHF.R.U32.HI R2, RZ, 0x2, R2 ;  /* 0x00000002ff027819 */ /* 0x000fc80000011602 */
[----:B------:R-:W-:Y:S01]  /*12120*/  IADD3 R23, R23, R22, R2 ;  /* 0x0000001617177210 */ /* 0x000fe20007ffe002 */
[----:B------:R-:W-:Y:S01]  /*12130*/  IMAD.MOV.U32 R22, RZ, RZ, 0x1 ;  /* 0x00000001ff167424 */ /* 0x000fe200078e00ff */
[----:B------:R-:W-:Y:S01]  /*12140*/  IADD3 R3, -R2, UR49, RZ ;  /* 0x0000003102037c10 */ /* 0x000fe2000fffe1ff */
[C---:B-1----:R-:W-:Y:S02]  /*12150*/  IMAD.SHL.U32 R2, R4.reuse, 0x8, RZ ;  /* 0x0000000804027824 */ /* 0x042fe400078e00ff */
[----:B------:R-:W-:Y:S02]  /*12160*/  IMAD.SHL.U32 R4, R4, 0x8, RZ ;  /* 0x0000000804047824 */ /* 0x000fe400078e00ff */
[----:B------:R-:W-:Y:S01]  /*12170*/  VIADD R23, R23, 0xfffffe80 ;  /* 0xfffffe8017177836 */ /* 0x000fe20000000000 */
[----:B------:R-:W-:Y:S01]  /*12180*/  LOP3.LUT R2, R2, 0x18, RZ, 0xc0, !PT ;  /* 0x0000001802027812 */ /* 0x000fe200078ec0ff */
[----:B------:R-:W-:Y:S01]  /*12190*/  IMAD R3, R0, 0x80, R3 ;  /* 0x0000008000037824 */ /* 0x000fe200078e0203 */
[----:B------:R-:W-:Y:S01]  /*121a0*/  LOP3.LUT R4, R4, 0x18, RZ, 0xc0, !PT ;  /* 0x0000001804047812 */ /* 0x000fe200078ec0ff */
[----:B------:R-:W-:Y:S01]  /*121b0*/  IMAD R10, R0, -0x80, R23 ;  /* 0xffffff80000a7824 */ /* 0x000fe200078e0217 */
[----:B------:R-:W-:Y:S01]  /*121c0*/  ISETP.GE.AND P3, PT, R2, UR4, PT ;  /* 0x0000000402007c0c */ /* 0x000fe2000bf66270 */
[----:B------:R-:W-:Y:S01]  /*121d0*/  VIADD R0, R3, 0x100 ;  /* 0x0000010003007836 */ /* 0x000fe20000000000 */
[----:B------:R-:W-:-:S02]  /*121e0*/  LOP3.LUT R4, R4, 0x20, RZ, 0xfc, !PT ;  /* 0x0000002004047812 */ /* 0x000fc400078efcff */
[----:B------:R-:W-:Y:S02]  /*121f0*/  LOP3.LUT R2, R2, 0x40, RZ, 0xfc, !PT ;  /* 0x0000004002027812 */ /* 0x000fe400078efcff */
[----:B------:R-:W-:Y:S02]  /*12200*/  ISETP.GE.AND P2, PT, R4, UR4, PT ;  /* 0x0000000404007c0c */ /* 0x000fe4000bf46270 */
[----:B------:R-:W-:-:S13]  /*12210*/  ISETP.GE.AND P1, PT, R2, UR4, PT ;  /* 0x0000000402007c0c */ /* 0x000fda000bf26270 */
.L_x_967:
        /* <DEDUP_REMOVED lines=15> */
[----:B------:R-:W-:-:S03]  /*12310*/  ULDC.64 UR4, c[0x0][0x418] ;  /* 0x0001060000047ab9 */ /* 0x000fc60000000a00 */
[----:B------:R-:W-:Y:S01]  /*12320*/  IMAD.IADD R3, R5, 0x1, R3 ;  /* 0x0000000105037824 */ /* 0x000fe200078e0203 */
[----:B------:R-:W-:-:S04]  /*12330*/  LEA R6, P0, R2, UR4, 0x2 ;  /* 0x0000000402067c11 */ /* 0x000fc8000f8010ff */
[----:B------:R-:W-:-:S05]  /*12340*/  LEA.HI.X R7, R2, UR5, R3, 0x2, P0 ;  /* 0x0000000502077c11 */ /* 0x000fca00080f1403 */
[----:B------:R-:W2:Y:S01]  /*12350*/  LDG.E R6, desc[UR36][R6.64] ;  /* 0x0000002406067981 */ /* 0x000ea2000c1e1900 */
[----:B------:R-:W-:Y:S01]  /*12360*/  LOP3.LUT P4, RZ, R16, 0x8, RZ, 0xc0, !PT ;  /* 0x0000000810ff7812 */ /* 0x000fe2000788c0ff */
[----:B------:R-:W-:-:S05]  /*12370*/  VIADD R21, R20, 0x1 ;  /* 0x0000000114157836 */ /* 0x000fca0000000000 */
[----:B------:R-:W-:-:S04]  /*12380*/  ISETP.NE.AND P0, PT, R21, 0x2, PT ;  /* 0x000000021500780c */ /* 0x000fc80003f05270 */
[----:B------:R-:W-:Y:S02]  /*12390*/  SEL R3, RZ, 0x1, P0 ;  /* 0x00000001ff037807 */ /* 0x000fe40000000000 */
[----:B------:R-:W-:Y:S02]  /*123a0*/  SEL R21, R21, RZ, P0 ;  /* 0x000000ff15157207 */ /* 0x000fe40000000000 */
[----:B------:R-:W-:Y:S02]  /*123b0*/  LOP3.LUT R24, R22, R3, RZ, 0x3c, !PT ;  /* 0x0000000316187212 */ /* 0x000fe400078e3cff */
[----:B--2---:R-:W-:Y:S01]  /*123c0*/  SHF.R.S32.HI R25, RZ, 0x1f, R6 ;  /* 0x0000001fff197819 */ /* 0x004fe20000011406 */
[----:B------:R-:W-:Y:S06]  /*123d0*/  @!P4 BRA `(.L_x_955) ;  /* 0x000000000004c947 */ /* 0x000fec0003800000 */
[----:B------:R-:W-:Y:S01]  /*123e0*/  BPT.TRAP 0x1 ;  /* 0x000000040000795c */ /* 0x000fe20000300000 */
.L_x_955:
[----:B------:R-:W-:Y:S01]  /*123f0*/  LEA R7, R21, UR47, 0x3 ;  /* 0x0000002f15077c11 */ /* 0x000fe2000f8e18ff */
[----:B------:R-:W-:Y:S01]  /*12400*/  BSSY B1, `(.L_x_956) ;  /* 0x0000004000017945 */ /* 0x000fe20003800000 */
[----:B------:R-:W-:-:S04]  /*12410*/  SHF.L.U32 R2, R24, 0x1f, RZ ;  /* 0x0000001f18027819 */ /* 0x000fc800000006ff */
[----:B------:R-:W0:Y:S02]  /*12420*/  SYNCS.PHASECHK.TRANS64.TRYWAIT P0, [R7+URZ+0x2d840], R2 ;  /* 0x02d84002070075a7 */ /* 0x000e24000800017f */
[----:B0-----:R-:W-:Y:S05]  /*12430*/  @!P0 BRA `(.L_x_957) ;  /* 0x0000002400908947 */ /* 0x001fea0003800000 */
.L_x_1012:
[----:B------:R-:W-:Y:S05]  /*12440*/  BSYNC B1 ;  /* 0x0000000000017941 */ /* 0x000fea0003800000 */
.L_x_956:
        /* <DEDUP_REMOVED lines=24> */
[----:B------:R-:W-:Y:S01]  /*125d0*/  LEA R8, P0, R2, UR6, 0x1 ;  /* 0x0000000602087c11 */ /* 0x000fe2000f8008ff */
[----:B------:R-:W-:Y:S01]  /*125e0*/  VIADD R19, R3, UR4 ;  /* 0x0000000403137c36 */ /* 0x000fe20008000000 */
[----:B------:R-:W-:-:S04]  /*125f0*/  UMOV UR4, 0xffffffff ;  /* 0xffffffff00047882 */ /* 0x000fc80000000000 */
[----:B------:R-:W-:Y:S01]  /*12600*/  LEA.HI.X R19, R2, UR7, R19, 0x1, P0 ;  /* 0x0000000702137c11 */ /* 0x000fe200080f0c13 */
[----:B------:R-:W-:Y:S06]  /*12610*/  BRA.DIV UR4, `(.L_x_958) ;  /* 0x00000026042c7947 */ /* 0x000fec000b800000 */
[----:B------:R-:W0:Y:S01]  /*12620*/  S2R R3, SR_TID.X ;  /* 0x0000000000037919 */ /* 0x000e220000002100 */
[----:B------:R-:W-:Y:S02]  /*12630*/  LOP3.LUT P6, RZ, R16, 0x4, RZ, 0xc0, !PT ;  /* 0x0000000410ff7812 */ /* 0x000fe400078cc0ff */
[----:B------:R-:W-:Y:S01]  /*12640*/  LEA R9, R9, UR47, 0x1 ;  /* 0x0000002f09097c11 */ /* 0x000fe2000f8e08ff */
        /* <DEDUP_REMOVED lines=26> */
.L_x_1022:
        /* <DEDUP_REMOVED lines=11> */
.L_x_959:
[----:B------:R-:W-:Y:S02]  /*128a0*/  PLOP3.LUT P4, PT, P4, P0, PT, 0xa2, 0x0 ;  /* 0x000000000000781c */ /* 0x000fe40002781472 */
[----:B------:R-:W-:-:S08]  /*128b0*/  @P0 R2UR P4, UR4, R7 ;  /* 0x00000000070402ca */ /* 0x000fd00000080000 */
[----:B------:R-:W-:-:S05]  /*128c0*/  @P0 PLOP3.LUT P0, PT, P4, PT, PT, 0x80, 0x0 ;  /* 0x000000000000081c */ /* 0x000fca000270f070 */
[----:B------:R-:W-:Y:S01]  /*128d0*/  @!P4 SYNCS.ARRIVE.TRANS64.RED.A0T1 RZ, [UR4+0x2d830], RZ ;  /* 0x02d830ffffffc9a7 */ /* 0x000fe20008200404 */
[----:B------:R-:W-:Y:S07]  /*128e0*/  @!P4 ARRIVES.LDGSTSBAR.64.TRANSCNT [UR4+0x2d830] ;  /* 0x02d83000ff00c9b0 */ /* 0x000fee0008000a84 */
[----:B------:R-:W-:Y:S05]  /*128f0*/  @P0 BRA.U.ANY `(.L_x_959) ;  /* 0xfffffffd00e80947 */ /* 0x000fea000393ffff */
[----:B------:R-:W-:Y:S01]  /*12900*/  NOP ;  /* 0x0000000000007918 */ /* 0x000fe20000000000 */
[----:B------:R-:W-:-:S13]  /*12910*/  LOP3.LUT P5, RZ, R16, 0x8, RZ, 0xc0, !PT ;  /* 0x0000000810ff7812 */ /* 0x000fda00078ac0ff */
[----:B------:R-:W-:Y:S05]  /*12920*/  @!P5 BRA `(.L_x_960) ;  /* 0x000000000004d947 */ /* 0x000fea0003800000 */
[----:B------:R-:W-:Y:S01]  /*12930*/  BPT.TRAP 0x1 ;  /* 0x000000040000795c */ /* 0x000fe20000300000 */
.L_x_960:
[----:B------:R2:W-:Y:S01]  /*12940*/  SYNCS.ARRIVE.TRANS64.A1T0 RZ, [R7+URZ+0x2d830], RZ ;  /* 0x02d830ff07ff79a7 */ /* 0x0005e2000810003f */
[----:B------:R-:W-:Y:S05]  /*12950*/  @!P5 BRA `(.L_x_961) ;  /* 0x000000000004d947 */ /* 0x000fea0003800000 */
[----:B------:R-:W-:Y:S01]  /*12960*/  BPT.TRAP 0x1 ;  /* 0x000000040000795c */ /* 0x000fe20000300000 */
.L_x_961:
[----:B-1----:R-:W-:Y:S01]  /*12970*/  SHF.L.U32 R2, R22, 0x1f, RZ ;  /* 0x0000001f16027819 */ /* 0x002fe200000006ff */
[----:B------:R-:W-:Y:S01]  /*12980*/  BSSY B1, `(.L_x_962) ;  /* 0x0000004000017945 */ /* 0x000fe20003800000 */
[----:B--2---:R-:W-:-:S04]  /*12990*/  LEA R7, R20, UR47, 0x3 ;  /* 0x0000002f14077c11 */ /* 0x004fc8000f8e18ff */
[----:B------:R-:W1:Y:S02]  /*129a0*/  SYNCS.PHASECHK.TRANS64.TRYWAIT P0, [R7+URZ+0x2d860], R2 ;  /* 0x02d86002070075a7 */ /* 0x000e64000800017f */
[----:B-1----:R-:W-:Y:S05]  /*129b0*/  @!P0 BRA `(.L_x_963) ;  /* 0x0000002400988947 */ /* 0x002fea0003800000 */
.L_x_1023:
[----:B------:R-:W-:Y:S05]  /*129c0*/  BSYNC B1 ;  /* 0x0000000000017941 */ /* 0x000fea0003800000 */
.L_x_962:
        /* <DEDUP_REMOVED lines=36> */
.L_x_1033:
        /* <DEDUP_REMOVED lines=18> */
[----:B------:R-:W-:Y:S02]  /*12d30*/  IMAD.IADD R3, R3, 0x1, R9 ;  /* 0x0000000103037824 */ /* 0x000fe400078e0209 */
[----:B------:R-:W-:Y:S02]  /*12d40*/  IMAD R25, R25, UR4, RZ ;  /* 0x0000000419197c24 */ /* 0x000fe4000f8e02ff */
[----:B------:R-:W-:-:S04]  /*12d50*/  IMAD.WIDE.U32 R2, R6, UR4, R2 ;  /* 0x0000000406027c25 */ /* 0x000fc8000f8e0002 */
[----:B------:R-:W-:-:S04]  /*12d60*/  IMAD R25, R6, UR5, R25 ;  /* 0x0000000506197c24 */ /* 0x000fc8000f8e0219 */
[----:B------:R-:W-:-:S07]  /*12d70*/  IMAD.IADD R19, R3, 0x1, R25 ;  /* 0x0000000103137824 */ /* 0x000fce00078e0219 */
.L_x_965:
        /* <DEDUP_REMOVED lines=10> */
.L_x_966:
[----:B------:R-:W-:Y:S01]  /*12e20*/  R2UR UR6, R29 ;  /* 0x000000001d0672ca */ /* 0x000fe200000e0000 */
[----:B------:R-:W-:Y:S01]  /*12e30*/  ULDC.64 UR4, c[0x0][0x330] ;  /* 0x0000cc0000047ab9 */ /* 0x000fe20000000a00 */
[----:B------:R-:W-:Y:S01]  /*12e40*/  IMAD.MOV.U32 R18, RZ, RZ, R2 ;  /* 0x000000ffff127224 */ /* 0x000fe200078e0002 */
[----:B------:R0:W-:Y:S01]  /*12e50*/  SYNCS.ARRIVE.TRANS64.A1T0 RZ, [R7+URZ+0x2d850], RZ ;  /* 0x02d850ff07ff79a7 */ /* 0x0001e2000810003f */
[----:B------:R-:W-:Y:S02]  /*12e60*/  IMAD.U32 R3, RZ, RZ, UR4 ;  /* 0x00000004ff037e24 */ /* 0x000fe4000f8e00ff */
[----:B------:R-:W-:Y:S02]  /*12e70*/  VIADD R26, R26, 0xffffffff ;  /* 0xffffffff1a1a7836 */ /* 0x000fe40000000000 */
[----:B------:R-:W-:-:S04]  /*12e80*/  IMAD.WIDE.U32 R18, R3, UR41, R18 ;  /* 0x0000002903127c25 */ /* 0x000fc8000f8e0012 */
[----:B------:R-:W-:Y:S01]  /*12e90*/  VIADD R0, R0, 0x80 ;  /* 0x0000008000007836 */ /* 0x000fe20000000000 */
[----:B------:R-:W-:Y:S01]  /*12ea0*/  UIMAD UR4, UR6, UR4, URZ ;  /* 0x00000004060472a4 */ /* 0x000fe2000f8e023f */
[----:B------:R-:W-:Y:S02]  /*12eb0*/  VIADD R10, R10, 0xffffff80 ;  /* 0xffffff800a0a7836 */ /* 0x000fe40000000000 */
[----:B------:R-:W-:Y:S01]  /*12ec0*/  ULDC.64 UR6, c[0x0][0x318] ;  /* 0x0000c60000067ab9 */ /* 0x000fe20000000a00 */
[----:B------:R-:W-:Y:S01]  /*12ed0*/  UIMAD UR4, UR41, UR5, UR4 ;  /* 0x00000005290472a4 */ /* 0x000fe2000f8e0204 */
[----:B------:R-:W-:Y:S01]  /*12ee0*/  LEA R17, P0, R18, UR6, 0x1 ;  /* 0x0000000612117c11 */ /* 0x000fe2000f8008ff */
[----:B------:R-:W-:Y:S02]  /*12ef0*/  IMAD.MOV.U32 R20, RZ, RZ, R21 ;  /* 0x000000ffff147224 */ /* 0x000fe400078e0015 */
[----:B------:R-:W-:Y:S02]  /*12f00*/  IMAD.MOV.U32 R22, RZ, RZ, R24 ;  /* 0x000000ffff167224 */ /* 0x000fe400078e0018 */
[----:B------:R-:W-:-:S05]  /*12f10*/  VIADD R3, R19, UR4 ;  /* 0x0000000413037c36 */ /* 0x000fca0008000000 */
[----:B------:R-:W-:Y:S02]  /*12f20*/  LEA.HI.X R18, R18, UR7, R3, 0x1, P0 ;  /* 0x0000000712127c11 */ /* 0x000fe400080f0c03 */
[----:B------:R-:W-:-:S13]  /*12f30*/  ISETP.GT.AND P0, PT, R26, UR51, PT ;  /* 0x000000331a007c0c */ /* 0x000fda000bf04270 */
[----:B0-----:R-:W-:Y:S05]  /*12f40*/  @P0 BRA `(.L_x_967) ;  /* 0xfffffff000b40947 */ /* 0x001fea000383ffff */
[----:B------:R-:W-:Y:S05]  /*12f50*/  BSYNC B0 ;  /* 0x0000000000007941 */ /* 0x000fea0003800000 */
.L_x_954:
[----:B------:R-:W-:-:S13]  /*12f60*/  LOP3.LUT P0, RZ, R16, 0x8, RZ, 0xc0, !PT ;  /* 0x0000000810ff7812 */ /* 0x000fda000780c0ff */
[----:B------:R-:W-:Y:S05]  /*12f70*/  @!P0 BRA `(.L_x_968) ;  /* 0x0000000000048947 */ /* 0x000fea0003800000 */
[----:B------:R-:W-:Y:S01]  /*12f80*/  BPT.TRAP 0x1 ;  /* 0x000000040000795c */ /* 0x000fe20000300000 */
.L_x_968:
[C---:B0-----:R-:W-:Y:S01]  /*12f90*/  LEA R0, R21.reuse, UR47, 0x3 ;  /* 0x0000002f15007c11 */ /* 0x041fe2000f8e18ff */
[----:B------:R-:W0:Y:S01]  /*12fa0*/  S2R R2, SR_TID.X ;  /* 0x0000000000027919 */ /* 0x000e220000002100 */
[----:B------:R-:W-:Y:S01]  /*12fb0*/  SHF.L.U32 R3, R24, 0x1f, RZ ;  /* 0x0000001f18037819 */ /* 0x000fe200000006ff */
[----:B------:R-:W-:Y:S01]  /*12fc0*/  IMAD.MOV.U32 R5, RZ, RZ, -0x80 ;  /* 0xffffff80ff057424 */ /* 0x000fe200078e00ff */
[----:B------:R-:W-:Y:S01]  /*12fd0*/  BSSY B0, `(.L_x_969) ;  /* 0x0000008000007945 */ /* 0x000fe20003800000 */
[----:B------:R-:W-:Y:S01]  /*12fe0*/  IMAD R4, R21, 0x3000, R28 ;  /* 0x0000300015047824 */ /* 0x000fe200078e021c */
[----:B------:R-:W1:Y:S01]  /*12ff0*/  SYNCS.PHASECHK.TRANS64.TRYWAIT P0, [R0+URZ+0x2d860], R3 ;  /* 0x02d86003000075a7 */ /* 0x000e62000800017f */
[----:B------:R-:W-:Y:S01]  /*13000*/  IMAD R5, R26, R5, UR49 ;  /* 0x000000311a057e24 */ /* 0x000fe2000f8e0205 */
[----:B0-----:R-:W-:-:S04]  /*13010*/  LOP3.LUT R2, R2, 0x7f, RZ, 0xc0, !PT ;  /* 0x0000007f02027812 */ /* 0x001fc800078ec0ff */
[----:B------:R-:W-:-:S05]  /*13020*/  SHF.R.U32.HI R2, RZ, 0x2, R2 ;  /* 0x00000002ff027819 */ /* 0x000fca0000011602 */
[----:B------:R-:W-:Y:S01]  /*13030*/  IMAD.IADD R5, R5, 0x1, -R2 ;  /* 0x0000000105057824 */ /* 0x000fe200078e0a02 */
[----:B-1----:R-:W-:Y:S06]  /*13040*/  @!P0 BRA `(.L_x_970) ;  /* 0x00000024005c8947 */ /* 0x002fec0003800000 */
.L_x_1034:
[----:B------:R-:W-:Y:S05]  /*13050*/  BSYNC B0 ;  /* 0x0000000000007941 */ /* 0x000fea0003800000 */
.L_x_969:
[----:B------:R-:W1:Y:S01]  /*13060*/  S2R R10, SR_TID.X ;  /* 0x00000000000a7919 */ /* 0x000e620000002100 */
[----:B------:R-:W-:Y:S01]  /*13070*/  UMOV UR4, 0xffffffff ;  /* 0xffffffff00047882 */ /* 0x000fe20000000000 */
[----:B-1----:R-:W-:-:S05]  /*13080*/  IMAD.SHL.U32 R9, R10, 0x8, RZ ;  /* 0x000000080a097824 */ /* 0x002fca00078e00ff */
[----:B------:R-:W-:Y:S01]  /*13090*/  LOP3.LUT R9, R9, 0x18, RZ, 0xc0, !PT ;  /* 0x0000001809097812 */ /* 0x000fe200078ec0ff */
[----:B------:R-:W-:Y:S06]  /*130a0*/  BRA.DIV UR4, `(.L_x_971) ;  /* 0x0000002604587947 */ /* 0x000fec000b800000 */
[----:B------:R-:W-:Y:S01]  /*130b0*/  IMAD.SHL.U32 R7, R10, 0x8, RZ ;  /* 0x000000080a077824 */ /* 0x000fe200078e00ff */
[----:B0-----:R-:W-:Y:S01]  /*130c0*/  SHFL.IDX PT, R3, R18, RZ, 0x1c1f ;  /* 0x001c1fff12037589 */ /* 0x001fe200000e0000 */
[----:B------:R-:W-:Y:S01]  /*130d0*/  ULDC UR4, c[0x0][0x2f4] ;  /* 0x0000bd0000047ab9 */ /* 0x000fe20000000800 */
[----:B------:R-:W-:Y:S02]  /*130e0*/  LEA R4, R4, UR47, 0x1 ;  /* 0x0000002f04047c11 */ /* 0x000fe4000f8e08ff */
[----:B------:R-:W0:Y:S01]  /*130f0*/  SHFL.IDX PT, R2, R17, RZ, 0x1c1f ;  /* 0x001c1fff11027589 */ /* 0x000e2200000e0000 */
[----:B------:R-:W-:Y:S02]  /*13100*/  LOP3.LUT R7, R7, 0x18, RZ, 0xc0, !PT ;  /* 0x0000001807077812 */ /* 0x000fe400078ec0ff */
[----:B------:R-:W-:Y:S01]  /*13110*/  ISETP.GE.AND P2, PT, R9, UR4, PT ;  /* 0x0000000409007c0c */ /* 0x000fe2000bf46270 */
[----:B------:R-:W-:Y:S01]  /*13120*/  SHFL.IDX PT, R6, R18, 0x1, 0x1c1f ;  /* 0x003c1f0012067f89 */ /* 0x000fe200000e0000 */
[----:B------:R-:W-:-:S02]  /*13130*/  LOP3.LUT R8, R7, 0x20, RZ, 0xfc, !PT ;  /* 0x0000002007087812 */ /* 0x000fc400078efcff */
[----:B------:R-:W-:Y:S01]  /*13140*/  LOP3.LUT R7, R7, 0x40, RZ, 0xfc, !PT ;  /* 0x0000004007077812 */ /* 0x000fe200078efcff */
[----:B------:R-:W1:Y:S01]  /*13150*/  SHFL.IDX PT, R14, R17, 0x1, 0x1c1f ;  /* 0x003c1f00110e7f89 */ /* 0x000e6200000e0000 */
[----:B------:R-:W-:Y:S02]  /*13160*/  ISETP.GE.AND P1, PT, R8, UR4, PT ;  /* 0x0000000408007c0c */ /* 0x000fe4000bf26270 */
[----:B------:R-:W-:Y:S01]  /*13170*/  ISETP.GE.AND P0, PT, R7, UR4, PT ;  /* 0x0000000407007c0c */ /* 0x000fe2000bf06270 */
[----:B------:R-:W2:Y:S01]  /*13180*/  SHFL.IDX PT, R8, R17, 0x2, 0x1c1f ;  /* 0x005c1f0011087f89 */ /* 0x000ea200000e0000 */
[C---:B------:R-:W-:Y:S02]  /*13190*/  ISETP.LT.OR P3, PT, R5.reuse, 0x1, P2 ;  /* 0x000000010500780c */ /* 0x040fe40001761670 */
[C---:B------:R-:W-:Y:S01]  /*131a0*/  ISETP.LT.OR P4, PT, R5.reuse, 0x1, P1 ;  /* 0x000000010500780c */ /* 0x040fe20000f81670 */
[----:B------:R-:W3:Y:S01]  /*131b0*/  SHFL.IDX PT, R7, R18, 0x2, 0x1c1f ;  /* 0x005c1f0012077f89 */ /* 0x000ee200000e0000 */
[----:B------:R-:W-:-:S03]  /*131c0*/  ISETP.LT.OR P5, PT, R5, 0x1, P0 ;  /* 0x000000010500780c */ /* 0x000fc600007a1670 */
[----:B------:R-:W4:Y:S01]  /*131d0*/  SHFL.IDX PT, R18, R18, 0x3, 0x1c1f ;  /* 0x007c1f0012127f89 */ /* 0x000f2200000e0000 */
[----:B0-----:R-:W-:-:S05]  /*131e0*/  IMAD.WIDE.U32 R2, R9, 0x2, R2 ;  /* 0x0000000209027825 */ /* 0x001fca00078e0002 */
[----:B------:R-:W-:Y:S01]  /*131f0*/  LDGSTS.E.BYPASS.LTC128B.128 [R4+0x400], desc[UR36][R2.64], !P3 ;  /* 0x0040000002047fae */ /* 0x000fe2000d901d64 */
[----:B------:R-:W-:-:S03]  /*13200*/  ISETP.LT.OR P3, PT, R5, 0x21, P2 ;  /* 0x000000210500780c */ /* 0x000fc60001761670 */
[----:B------:R-:W-:Y:S01]  /*13210*/  LDGSTS.E.BYPASS.LTC128B.128 [R4+0x2400], desc[UR36][R2.64+0x40], !P4 ;  /* 0x0240004002047fae */ /* 0x000fe2000e101d64 */
[----:B------:R-:W-:-:S03]  /*13220*/  ISETP.LT.OR P4, PT, R5, 0x21, P1 ;  /* 0x000000210500780c */ /* 0x000fc60000f81670 */
[----:B------:R1:W-:Y:S01]  /*13230*/  LDGSTS.E.BYPASS.LTC128B.128 [R4+0x4400], desc[UR36][R2.64+0x80], !P5 ;  /* 0x0440008002047fae */ /* 0x0003e2000e901d64 */
[----:B------:R-:W-:Y:S01]  /*13240*/  ISETP.LT.OR P5, PT, R5, 0x21, P0 ;  /* 0x000000210500780c */ /* 0x000fe200007a1670 */
[----:B-1----:R-:W-:Y:S02]  /*13250*/  IMAD.MOV.U32 R2, RZ, RZ, R14 ;  /* 0x000000ffff027224 */ /* 0x002fe400078e000e */
[----:B------:R-:W-:Y:S01]  /*13260*/  IMAD.MOV.U32 R3, RZ, RZ, R6 ;  /* 0x000000ffff037224 */ /* 0x000fe200078e0006 */
[----:B------:R0:W1:Y:S01]  /*13270*/  SHFL.IDX PT, R14, R17, 0x3, 0x1c1f ;  /* 0x007c1f00110e7f89 */ /* 0x00006200000e0000 */
[----:B------:R-:W-:Y:S02]  /*13280*/  IMAD.MOV.U32 R6, RZ, RZ, RZ ;  /* 0x000000ffff067224 */ /* 0x000fe400078e00ff */
[----:B------:R-:W-:-:S05]  /*13290*/  IMAD.WIDE.U32 R2, R9, 0x2, R2 ;  /* 0x0000000209027825 */ /* 0x000fca00078e0002 */
[----:B------:R-:W-:Y:S01]  /*132a0*/  LDGSTS.E.BYPASS.LTC128B.128 [R4+0xc00], desc[UR36][R2.64], !P3 ;  /* 0x00c0000002047fae */ /* 0x000fe2000d901d64 */
[----:B------:R-:W-:-:S03]  /*132b0*/  ISETP.LT.OR P3, PT, R5, 0x41, P2 ;  /* 0x000000410500780c */ /* 0x000fc60001761670 */
[----:B------:R-:W-:Y:S01]  /*132c0*/  LDGSTS.E.BYPASS.LTC128B.128 [R4+0x2c00], desc[UR36][R2.64+0x40], !P4 ;  /* 0x02c0004002047fae */ /* 0x000fe2000e101d64 */
[----:B------:R-:W-:-:S03]  /*132d0*/  ISETP.LT.OR P4, PT, R5, 0x41, P1 ;  /* 0x000000410500780c */ /* 0x000fc60000f81670 */
[----:B------:R2:W-:Y:S01]  /*132e0*/  LDGSTS.E.BYPASS.LTC128B.128 [R4+0x4c00], desc[UR36][R2.64+0x80], !P5 ;  /* 0x04c0008002047fae */ /* 0x0005e2000e901d64 */
[----:B------:R-:W-:Y:S01]  /*132f0*/  ISETP.LT.OR P5, PT, R5, 0x41, P0 ;  /* 0x000000410500780c */ /* 0x000fe200007a1670 */
[----:B--2---:R-:W-:Y:S02]  /*13300*/  IMAD.MOV.U32 R2, RZ, RZ, R8 ;  /* 0x000000ffff027224 */ /* 0x004fe400078e0008 */
[----:B---3--:R-:W-:Y:S02]  /*13310*/  IMAD.MOV.U32 R3, RZ, RZ, R7 ;  /* 0x000000ffff037224 */ /* 0x008fe400078e0007 */
[----:B------:R-:W-:-:S05]  /*13320*/  IMAD.WIDE.U32 R2, R9, 0x2, R2 ;  /* 0x0000000209027825 */ /* 0x000fca00078e0002 */
[----:B------:R0:W-:Y:S04]  /*13330*/  LDGSTS.E.BYPASS.LTC128B.128 [R4+0x1400], desc[UR36][R2.64], !P3 ;  /* 0x0140000002047fae */ /* 0x0001e8000d901d64 */
[----:B------:R0:W-:Y:S04]  /*13340*/  LDGSTS.E.BYPASS.LTC128B.128 [R4+0x3400], desc[UR36][R2.64+0x40], !P4 ;  /* 0x0340004002047fae */ /* 0x0001e8000e101d64 */
[----:B-1--4-:R0:W-:Y:S02]  /*13350*/  LDGSTS.E.BYPASS.LTC128B.128 [R4+0x5400], desc[UR36][R2.64+0x80], !P5 ;  /* 0x0540008002047fae */ /* 0x0121e4000e901d64 */
.L_x_1044:
[C---:B------:R-:W-:Y:S01]  /*13360*/  ISETP.LT.OR P2, PT, R5.reuse, 0x61, P2 ;  /* 0x000000610500780c */ /* 0x040fe20001741670 */
[----:B0-----:R-:W-:Y:S01]  /*13370*/  IMAD.MOV.U32 R2, RZ, RZ, R14 ;  /* 0x000000ffff027224 */ /* 0x001fe200078e000e */
        /* <DEDUP_REMOVED lines=12> */
.L_x_972:
        /* <DEDUP_REMOVED lines=10> */
.L_x_973:
[----:B0-----:R-:W-:Y:S01]  /*134e0*/  VIADD R2, R21, 0x1 ;  /* 0x0000000115027836 */ /* 0x001fe20000000000 */
[----:B------:R0:W-:Y:S04]  /*134f0*/  SYNCS.ARRIVE.TRANS64.A1T0 RZ, [R0+URZ+0x2d850], RZ ;  /* 0x02d850ff00ff79a7 */ /* 0x0001e8000810003f */
[----:B------:R-:W-:-:S04]  /*13500*/  ISETP.NE.AND P0, PT, R2, 0x2, PT ;  /* 0x000000020200780c */ /* 0x000fc80003f05270 */
[----:B------:R-:W-:Y:S02]  /*13510*/  SEL R3, RZ, 0x1, P0 ;  /* 0x00000001ff037807 */ /* 0x000fe40000000000 */
[----:B------:R-:W-:Y:S02]  /*13520*/  SEL R2, R2, RZ, P0 ;  /* 0x000000ff02027207 */ /* 0x000fe40000000000 */
[----:B0-----:R-:W-:-:S07]  /*13530*/  LOP3.LUT R0, R24, R3, RZ, 0x3c, !PT ;  /* 0x0000000318007212 */ /* 0x001fce00078e3cff */
.L_x_933:
[----:B------:R-:W0:Y:S01]  /*13540*/  S2R R4, SR_CgaCtaId ;  /* 0x0000000000047919 */ /* 0x000e220000008800 */
[----:B------:R-:W-:Y:S02]  /*13550*/  MOV R3, 0x400 ;  /* 0x0000040000037802 */ /* 0x000fe40000000f00 */
[----:B------:R-:W-:Y:S02]  /*13560*/  SHF.L.U32 R6, R6, 0x1f, RZ ;  /* 0x0000001f06067819 */ /* 0x000fe400000006ff */
[----:B0-----:R-:W-:-:S04]  /*13570*/  LEA R7, R4, R3, 0x18 ;  /* 0x0000000304077211 */ /* 0x001fc800078ec0ff */
[----:B------:R-:W0:Y:S02]  /*13580*/  SYNCS.PHASECHK.TRANS64.TRYWAIT P0, [R7+URZ+0x2d820], R6 ;  /* 0x02d82006070075a7 */ /* 0x000e24000800017f */
[----:B0-----:R-:W-:Y:S05]  /*13590*/  @!P0 BRA `(.L_x_974) ;  /* 0x0000002400988947 */ /* 0x001fea0003800000 */
.L_x_1045:
[----:B------:R-:W-:-:S03]  /*135a0*/  UMOV UR4, 0xffffffff ;  /* 0xffffffff00047882 */ /* 0x000fc60000000000 */
[----:B------:R-:W-:Y:S05]  /*135b0*/  BRA.DIV UR4, `(.L_x_975) ;  /* 0x0000002604a47947 */ /* 0x000fea000b800000 */
[----:B------:R-:W1:Y:S02]  /*135c0*/  S2R R3, SR_TID.X ;  /* 0x0000000000037919 */ /* 0x000e640000002100 */
[----:B-1----:R-:W-:-:S04]  /*135d0*/  SHF.R.U32.HI R3, RZ, 0x5, R3 ;  /* 0x00000005ff037819 */ /* 0x002fc80000011603 */
[----:B------:R-:W-:-:S05]  /*135e0*/  LOP3.LUT R3, R3, 0x3, RZ, 0xc0, !PT ;  /* 0x0000000303037812 */ /* 0x000fca00078ec0ff */
[----:B------:R1:W2:Y:S02]  /*135f0*/  SHFL.IDX PT, R14, R3, RZ, 0x1f ;  /* 0x00001fff030e7589 */ /* 0x0002a400000e0000 */
.L_x_1048:
[----:B--2---:R-:W-:-:S13]  /*13600*/  ISETP.NE.AND P0, PT, R14, RZ, PT ;  /* 0x000000ff0e00720c */ /* 0x004fda0003f05270 */
[----:B------:R-:W-:Y:S05]  /*13610*/  @P0 BRA `(.L_x_841) ;  /* 0x0000000000900947 */ /* 0x000fea0003800000 */
[----:B------:R-:W-:-:S03]  /*13620*/  UMOV UR4, 0xffffffff ;  /* 0xffffffff00047882 */ /* 0x000fc60000000000 */
[----:B------:R-:W-:Y:S05]  /*13630*/  BRA.DIV UR4, `(.L_x_976) ;  /* 0x0000002604b87947 */ /* 0x000fea000b800000 */
[----:B------:R-:W-:-:S13]  /*13640*/  ELECT P6, URZ, PT ;  /* 0x00000000003f782f */ /* 0x000fda00038c0000 */
.L_x_1051:
[----:B------:R-:W-:Y:S05]  /*13650*/  @!P6 BRA `(.L_x_841) ;  /* 0x000000000080e947 */ /* 0x000fea0003800000 */
[----:B-1----:R-:W2:Y:S02]  /*13660*/  LDL R3, [R1+0xc] ;  /* 0x00000c0001037983 */ /* 0x002ea40000100800 */
[----:B--2---:R-:W-:-:S13]  /*13670*/  R2UR UR4, R3 ;  /* 0x00000000030472ca */ /* 0x004fda00000e0000 */
[----:B------:R-:W-:-:S06]  /*13680*/  ULOP3.LUT UR4, UR4, 0x2, URZ, 0xfc, !UPT ;  /* 0x0000000204047892 */ /* 0x000fcc000f8efc3f */
[----:B------:R-:W-:-:S05]  /*13690*/  IMAD.U32 R3, RZ, RZ, UR4 ;  /* 0x00000004ff037e24 */ /* 0x000fca000f8e00ff */
[----:B------:R-:W-:-:S13]  /*136a0*/  ISETP.NE.AND P0, PT, R3, 0x3, PT ;  /* 0x000000030300780c */ /* 0x000fda0003f05270 */
[----:B------:R-:W-:Y:S05]  /*136b0*/  @!P0 BRA `(.L_x_977) ;  /* 0x0000000000048947 */ /* 0x000fea0003800000 */
[----:B------:R-:W-:Y:S01]  /*136c0*/  BPT.TRAP 0x1 ;  /* 0x000000040000795c */ /* 0x000fe20000300000 */
.L_x_977:
[----:B------:R-:W-:Y:S01]  /*136d0*/  IMAD R5, R2, 0x8, R7 ;  /* 0x0000000802057824 */ /* 0x000fe200078e0207 */
[----:B------:R-:W-:Y:S01]  /*136e0*/  SHF.L.U32 R4, R0, 0x1f, RZ ;  /* 0x0000001f00047819 */ /* 0x000fe200000006ff */
[----:B------:R-:W-:-:S03]  /*136f0*/  VIADD R2, R2, 0x1 ;  /* 0x0000000102027836 */ /* 0x000fc60000000000 */
[----:B------:R-:W1:Y:S02]  /*13700*/  SYNCS.PHASECHK.TRANS64.TRYWAIT P1, [R5+URZ+0x2d840], R4 ;  /* 0x02d84004050075a7 */ /* 0x000e64000802017f */
[----:B------:R-:W-:-:S04]  /*13710*/  ISETP.NE.AND P2, PT, R2, 0x2, PT ;  /* 0x000000020200780c */ /* 0x000fc80003f45270 */
[----:B------:R-:W-:Y:S01]  /*13720*/  SEL R3, RZ, 0x1, P2 ;  /* 0x00000001ff037807 */ /* 0x000fe20001000000 */
[----:B-1----:R-:W-:Y:S08]  /*13730*/  @!P1 BRA `(.L_x_978) ;  /* 0x0000002400989947 */ /* 0x002ff00003800000 */
.L_x_1052:
[----:B------:R-:W-:Y:S02]  /*13740*/  SEL R2, R2, RZ, P2 ;  /* 0x000000ff02027207 */ /* 0x000fe40001000000 */
[----:B------:R-:W-:Y:S01]  /*13750*/  LOP3.LUT R0, R0, R3, RZ, 0x3c, !PT ;  /* 0x0000000300007212 */ /* 0x000fe200078e3cff */
[----:B------:R-:W-:Y:S06]  /*13760*/  @!P0 BRA `(.L_x_979) ;  /* 0x0000000000048947 */ /* 0x000fec0003800000 */
[----:B------:R-:W-:Y:S01]  /*13770*/  BPT.TRAP 0x1 ;  /* 0x000000040000795c */ /* 0x000fe20000300000 */
.L_x_979:
[----:B------:R-:W-:Y:S01]  /*13780*/  IMAD R3, R2, 0x8, R7 ;  /* 0x0000000802037824 */ /* 0x000fe200078e0207 */
[----:B------:R-:W-:-:S04]  /*13790*/  SHF.L.U32 R0, R0, 0x1f, RZ ;  /* 0x0000001f00007819 */ /* 0x000fc800000006ff */
[----:B------:R-:W2:Y:S02]  /*137a0*/  SYNCS.PHASECHK.TRANS64.TRYWAIT P1, [R3+URZ+0x2d840], R0 ;  /* 0x02d84000030075a7 */ /* 0x000ea4000802017f */
[----:B--2---:R-:W-:Y:S05]  /*137b0*/  @!P1 BRA `(.L_x_980) ;  /* 0x00000024008c9947 */ /* 0x004fea0003800000 */
.L_x_1053:
[----:B------:R-:W-:Y:S05]  /*137c0*/  @!P0 BRA `(.L_x_981) ;  /* 0x0000000000048947 */ /* 0x000fea0003800000 */
[----:B------:R-:W-:Y:S01]  /*137d0*/  BPT.TRAP 0x1 ;  /* 0x000000040000795c */ /* 0x000fe20000300000 */
.L_x_981:
[----:B------:R-:W3:Y:S02]  /*137e0*/  SYNCS.PHASECHK.TRANS64.TRYWAIT P1, [R5+URZ+0x2d860], R4 ;  /* 0x02d86004050075a7 */ /* 0x000ee4000802017f */
[----:B---3--:R-:W-:Y:S05]  /*137f0*/  @!P1 BRA `(.L_x_982) ;  /* 0x0000002400909947 */ /* 0x008fea0003800000 */
.L_x_1054:
[----:B------:R-:W-:Y:S05]  /*13800*/  @!P0 BRA `(.L_x_983) ;  /* 0x0000000000048947 */ /* 0x000fea0003800000 */
[----:B------:R-:W-:Y:S01]  /*13810*/  BPT.TRAP 0x1 ;  /* 0x000000040000795c */ /* 0x000fe20000300000 */
.L_x_983:
[----:B----4-:R4:W0:Y:S02]  /*13820*/  SYNCS.PHASECHK.TRANS64.TRYWAIT P0, [R3+URZ+0x2d860], R0 ;  /* 0x02d86000030075a7 */ /* 0x010824000800017f */
[----:B0-----:R-:W-:Y:S05]  /*13830*/  @!P0 NANOSLEEP.SYNCS 0x989680 ;  /* 0x009896800000895d */ /* 0x001fea0003900000 */
[----:B------:R-:W0:Y:S02]  /*13840*/  @!P0 SYNCS.PHASECHK.TRANS64 P0, [R3+URZ+0x2d860], R0 ;  /* 0x02d86000030085a7 */ /* 0x000e24000800007f */
[----:B0-----:R-:W-:Y:S05]  /*13850*/  @!P0 BRA `(.L_x_983) ;  /* 0xfffffffc00f08947 */ /* 0x001fea000383ffff */
.L_x_841:
[----:B------:R-:W-:Y:S05]  /*13860*/  BSYNC B6 ;  /* 0x0000000000067941 */ /* 0x000fea0003800000 */
.L_x_838:
[----:B------:R-:W-:Y:S05]  /*13870*/  EXIT ;  /* 0x000000000000794d */ /* 0x000fea0003800000 */
.L_x_851:
[----:B0-----:R-:W-:-:S04]  /*13880*/  IMAD.U32 R4, RZ, RZ, UR38 ;  /* 0x00000026ff047e24 */ /* 0x001fc8000f8e00ff */
[----:B------:R0:W1:Y:S03]  /*13890*/  SYNCS.PHASECHK.TRANS64.TRYWAIT P0, [R4+URZ+0x2d800], R5 ;  /* 0x02d80005040075a7 */ /* 0x000066000800017f */
[----:B-1----:R-:W-:Y:S05]  /*138a0*/  @!P0 NANOSLEEP.SYNCS 0x989680 ;  /* 0x009896800000895d */ /* 0x002fea0003900000 */
[----:B------:R-:W1:Y:S02]  /*138b0*/  @!P0 SYNCS.PHASECHK.TRANS64 P0, [R4+URZ+0x2d800], R5 ;  /* 0x02d80005040085a7 */ /* 0x000e64000800007f */
[----:B-1----:R-:W-:Y:S05]  /*138c0*/  @!P0 BRA `(.L_x_851) ;  /* 0xfffffffc00ec8947 */ /* 0x002fea000383ffff */
[----:B------:R-:W-:Y:S05]  /*138d0*/  BRA `(.L_x_984) ;  /* 0xfffffedc00b47947 */ /* 0x000fea000383ffff */
.L_x_855:
[----:B-1----:R-:W-:-:S04]  /*138e0*/  IMAD.U32 R6, RZ, RZ, UR38 ;  /* 0x00000026ff067e24 */ /* 0x002fc8000f8e00ff */
[----:B------:R1:W2:Y:S03]  /*138f0*/  SYNCS.PHASECHK.TRANS64.TRYWAIT P1, [R6+URZ+0x2d830], R5 ;  /* 0x02d83005060075a7 */ /* 0x0002a6000802017f */
[----:B--2---:R-:W-:Y:S05]  /*13900*/  @!P1 NANOSLEEP.SYNCS 0x989680 ;  /* 0x009896800000995d */ /* 0x004fea0003900000 */
[----:B------:R-:W2:Y:S02]  /*13910*/  @!P1 SYNCS.PHASECHK.TRANS64 P1, [R6+URZ+0x2d830], R5 ;  /* 0x02d83005060095a7 */ /* 0x000ea4000802007f */
[----:B--2---:R-:W-:Y:S05]  /*13920*/  @!P1 BRA `(.L_x_855) ;  /* 0xfffffffc00ec9947 */ /* 0x004fea000383ffff */
[----:B------:R-:W-:Y:S05]  /*13930*/  BRA `(.L_x_854) ;  /* 0xfffffedc00ec7947 */ /* 0x000fea000383ffff */
.L_x_872:
[----:B--2---:R-:W-:-:S04]  /*13940*/  IMAD.U32 R15, RZ, RZ, UR4 ;  /* 0x00000004ff0f7e24 */ /* 0x004fc8000f8e00ff */
[----:B------:R2:W3:Y:S03]  /*13950*/  SYNCS.PHASECHK.TRANS64.TRYWAIT P1, [R15+URZ+0x2d830], R0 ;  /* 0x02d830000f0075a7 */ /* 0x0004e6000802017f */
[----:B---3--:R-:W-:Y:S05]  /*13960*/  @!P1 NANOSLEEP.SYNCS 0x989680 ;  /* 0x009896800000995d */ /* 0x008fea0003900000 */
[----:B------:R-:W3:Y:S02]  /*13970*/  @!P1 SYNCS.PHASECHK.TRANS64 P1, [R15+URZ+0x2d830], R0 ;  /* 0x02d830000f0095a7 */ /* 0x000ee4000802007f */
[----:B---3--:R-:W-:Y:S05]  /*13980*/  @!P1 BRA `(.L_x_872) ;  /* 0xfffffffc00ec9947 */ /* 0x008fea000383ffff */
[----:B------:R-:W-:Y:S05]  /*13990*/  BRA `(.L_x_869) ;  /* 0xffffff1400e87947 */ /* 0x000fea000383ffff */
.L_x_876:
[----:B-1----:R-:W-:-:S04]  /*139a0*/  IMAD.U32 R15, RZ, RZ, UR10 ;  /* 0x0000000aff0f7e24 */ /* 0x002fc8000f8e00ff */
[----:B------:R1:W2:Y:S03]  /*139b0*/  SYNCS.PHASECHK.TRANS64.TRYWAIT P1, [R15+URZ+0x2d850], R0 ;  /* 0x02d850000f0075a7 */ /* 0x0002a6000802017f */
[----:B--2---:R-:W-:Y:S05]  /*139c0*/  @!P1 NANOSLEEP.SYNCS 0x989680 ;  /* 0x009896800000995d */ /* 0x004fea0003900000 */
[----:B------:R-:W2:Y:S02]  /*139d0*/  @!P1 SYNCS.PHASECHK.TRANS64 P1, [R15+URZ+0x2d850], R0 ;  /* 0x02d850000f0095a7 */ /* 0x000ea4000802007f */
[----:B--2---:R-:W-:Y:S05]  /*139e0*/  @!P1 BRA `(.L_x_876) ;  /* 0xfffffffc00ec9947 */ /* 0x004fea000383ffff */
[----:B------:R-:W-:Y:S05]  /*139f0*/  BRA `(.L_x_873) ;  /* 0xffffff18009c7947 */ /* 0x000fea000383ffff */
.L_x_895:
[----:B--2---:R-:W-:-:S04]  /*13a00*/  IMAD.U32 R15, RZ, RZ, UR4 ;  /* 0x00000004ff0f7e24 */ /* 0x004fc8000f8e00ff */
[----:B------:R2:W3:Y:S03]  /*13a10*/  SYNCS.PHASECHK.TRANS64.TRYWAIT P1, [R15+URZ+0x2d830], R0 ;  /* 0x02d830000f0075a7 */ /* 0x0004e6000802017f */
[----:B---3--:R-:W-:Y:S05]  /*13a20*/  @!P1 NANOSLEEP.SYNCS 0x989680 ;  /* 0x009896800000995d */ /* 0x008fea0003900000 */
[----:B------:R-:W3:Y:S02]  /*13a30*/  @!P1 SYNCS.PHASECHK.TRANS64 P1, [R15+URZ+0x2d830], R0 ;  /* 0x02d830000f0095a7 */ /* 0x000ee4000802007f */
[----:B---3--:R-:W-:Y:S05]  /*13a40*/  @!P1 BRA `(.L_x_895) ;  /* 0xfffffffc00ec9947 */ /* 0x008fea000383ffff */
[----:B------:R-:W-:Y:S05]  /*13a50*/  BRA `(.L_x_892) ;  /* 0xffffff4c00107947 */ /* 0x000fea000383ffff */
.L_x_899:
[----:B-1----:R-:W-:-:S04]  /*13a60*/  IMAD.U32 R15, RZ, RZ, UR14 ;  /* 0x0000000eff0f7e24 */ /* 0x002fc8000f8e00ff */
[----:B------:R1:W2:Y:S03]  /*13a70*/  SYNCS.PHASECHK.TRANS64.TRYWAIT P1, [R15+URZ+0x2d850], R0 ;  /* 0x02d850000f0075a7 */ /* 0x0002a6000802017f */
[----:B--2---:R-:W-:Y:S05]  /*13a80*/  @!P1 NANOSLEEP.SYNCS 0x989680 ;  /* 0x009896800000995d */ /* 0x004fea0003900000 */
[----:B------:R-:W2:Y:S02]  /*13a90*/  @!P1 SYNCS.PHASECHK.TRANS64 P1, [R15+URZ+0x2d850], R0 ;  /* 0x02d850000f0095a7 */ /* 0x000ea4000802007f */
[----:B--2---:R-:W-:Y:S05]  /*13aa0*/  @!P1 BRA `(.L_x_899) ;  /* 0xfffffffc00ec9947 */ /* 0x004fea000383ffff */
[----:B------:R-:W-:Y:S05]  /*13ab0*/  BRA `(.L_x_896) ;  /* 0xffffff4c00d07947 */ /* 0x000fea000383ffff */
.L_x_907:
[----:B--2---:R-:W-:-:S04]  /*13ac0*/  IMAD.U32 R13, RZ, RZ, UR10 ;  /* 0x0000000aff0d7e24 */ /* 0x004fc8000f8e00ff */
[----:B------:R2:W3:Y:S03]  /*13ad0*/  SYNCS.PHASECHK.TRANS64.TRYWAIT P1, [R13+URZ+0x2d830], R0 ;  /* 0x02d830000d0075a7 */ /* 0x0004e6000802017f */
[----:B---3--:R-:W-:Y:S05]  /*13ae0*/  @!P1 NANOSLEEP.SYNCS 0x989680 ;  /* 0x009896800000995d */ /* 0x008fea0003900000 */
[----:B------:R-:W3:Y:S02]  /*13af0*/  @!P1 SYNCS.PHASECHK.TRANS64 P1, [R13+URZ+0x2d830], R0 ;  /* 0x02d830000d0095a7 */ /* 0x000ee4000802007f */
[----:B---3--:R-:W-:Y:S05]  /*13b00*/  @!P1 BRA `(.L_x_907) ;  /* 0xfffffffc00ec9947 */ /* 0x008fea000383ffff */
[----:B------:R-:W-:Y:S05]  /*13b10*/  BRA `(.L_x_904) ;  /* 0xffffff6c00a07947 */ /* 0x000fea000383ffff */
.L_x_911:
[----:B-1----:R-:W-:-:S04]  /*13b20*/  IMAD.U32 R13, RZ, RZ, UR10 ;  /* 0x0000000aff0d7e24 */ /* 0x002fc8000f8e00ff */
[----:B------:R1:W2:Y:S03]  /*13b30*/  SYNCS.PHASECHK.TRANS64.TRYWAIT P1, [R13+URZ+0x2d850], R0 ;  /* 0x02d850000d0075a7 */ /* 0x0002a6000802017f */
[----:B--2---:R-:W-:Y:S05]  /*13b40*/  @!P1 NANOSLEEP.SYNCS 0x989680 ;  /* 0x009896800000995d */ /* 0x004fea0003900000 */
[----:B------:R-:W2:Y:S02]  /*13b50*/  @!P1 SYNCS.PHASECHK.TRANS64 P1, [R13+URZ+0x2d850], R0 ;  /* 0x02d850000d0095a7 */ /* 0x000ea4000802007f */
[----:B--2---:R-:W-:Y:S05]  /*13b60*/  @!P1 BRA `(.L_x_911) ;  /* 0xfffffffc00ec9947 */ /* 0x004fea000383ffff */
[----:B------:R-:W-:Y:S05]  /*13b70*/  BRA `(.L_x_908) ;  /* 0xffffff7000407947 */ /* 0x000fea000383ffff */
.L_x_926:
[----:B-1----:R-:W-:-:S04]  /*13b80*/  IMAD.U32 R5, RZ, RZ, UR6 ;  /* 0x00000006ff057e24 */ /* 0x002fc8000f8e00ff */
[----:B------:R1:W2:Y:S03]  /*13b90*/  SYNCS.PHASECHK.TRANS64.TRYWAIT P1, [R5+URZ+0x2d850], R2 ;  /* 0x02d85002050075a7 */ /* 0x0002a6000802017f */
[----:B--2---:R-:W-:Y:S05]  /*13ba0*/  @!P1 NANOSLEEP.SYNCS 0x989680 ;  /* 0x009896800000995d */ /* 0x004fea0003900000 */
[----:B------:R-:W2:Y:S02]  /*13bb0*/  @!P1 SYNCS.PHASECHK.TRANS64 P1, [R5+URZ+0x2d850], R2 ;  /* 0x02d85002050095a7 */ /* 0x000ea4000802007f */
[----:B--2---:R-:W-:Y:S05]  /*13bc0*/  @!P1 BRA `(.L_x_926) ;  /* 0xfffffffc00ec9947 */ /* 0x004fea000383ffff */
[----:B------:R-:W-:Y:S05]  /*13bd0*/  BRA `(.L_x_925) ;  /* 0xffffff9c00b47947 */ /* 0x000fea000383ffff */
.L_x_944:
[----:B------:R-:W-:Y:S02]  /*13be0*/  IMAD.MOV.U32 R13, RZ, RZ, R18 ;  /* 0x000000ffff0d7224 */ /* 0x000fe400078e0012 */
[----:B------:R-:W-:Y:S02]  /*13bf0*/  IMAD.MOV.U32 R12, RZ, RZ, RZ ;  /* 0x000000ffff0c7224 */ /* 0x000fe400078e00ff */
[----:B------:R-:W-:Y:S02]  /*13c00*/  IMAD.MOV.U32 R11, RZ, RZ, 0x1f ;  /* 0x0000001fff0b7424 */ /* 0x000fe400078e00ff */
[----:B------:R-:W-:-:S07]  /*13c10*/  IMAD.MOV.U32 R15, RZ, RZ, -0x1 ;  /* 0xffffffffff0f7424 */ /* 0x000fce00078e00ff */
[----:B-----5:R-:W-:Y:S05]  /*13c20*/  WARPSYNC.COLLECTIVE R15, `(.L_x_985) ;  /* 0x000000000f087348 */ /* 0x020fea0003c00000 */
[----:B------:R0:W1:Y:S02]  /*13c30*/  SHFL.IDX P6, R14, R13, R12, R11 ;  /* 0x0000000c0d0e7389 */ /* 0x00006400000c000b */
[----:B01---5:R-:W-:Y:S01]  /*13c40*/  ENDCOLLECTIVE ;  /* 0x000000000000791b */ /* 0x023fe20003800000 */
.L_x_985:
[----:B------:R-:W-:Y:S05]  /*13c50*/  BRA `(.L_x_986) ;  /* 0xffffffcc00dc7947 */ /* 0x000fea000383ffff */
.L_x_946:
[----:B0-----:R-:W-:-:S04]  /*13c60*/  IMAD.U32 R3, RZ, RZ, UR47 ;  /* 0x0000002fff037e24 */ /* 0x001fc8000f8e00ff */
[----:B------:R0:W1:Y:S03]  /*13c70*/  SYNCS.PHASECHK.TRANS64.TRYWAIT P0, [R3+URZ+0x2d840], R10 ;  /* 0x02d8400a030075a7 */ /* 0x000066000800017f */
[----:B-1----:R-:W-:Y:S05]  /*13c80*/  @!P0 NANOSLEEP.SYNCS 0x989680 ;  /* 0x009896800000895d */ /* 0x002fea0003900000 */
[----:B------:R-:W1:Y:S02]  /*13c90*/  @!P0 SYNCS.PHASECHK.TRANS64 P0, [R3+URZ+0x2d840], R10 ;  /* 0x02d8400a030085a7 */ /* 0x000e64000800007f */
[----:B-1----:R-:W-:Y:S05]  /*13ca0*/  @!P0 BRA `(.L_x_946) ;  /* 0xfffffffc00ec8947 */ /* 0x002fea000383ffff */
[----:B------:R-:W-:Y:S05]  /*13cb0*/  BRA `(.L_x_987) ;  /* 0xffffffd000647947 */ /* 0x000fea000383ffff */
.L_x_947:
        /* <DEDUP_REMOVED lines=8> */
.L_x_989:
[----:B------:R-:W-:Y:S05]  /*13d40*/  BSYNC B0 ;  /* 0x0000000000007941 */ /* 0x000fea0003800000 */
.L_x_988:
[----:B------:R-:W-:Y:S01]  /*13d50*/  IMAD.MOV.U32 R13, RZ, RZ, R0 ;  /* 0x000000ffff0d7224 */ /* 0x000fe200078e0000 */
[----:B------:R-:W0:Y:S01]  /*13d60*/  S2R R21, SR_TID.X ;  /* 0x0000000000157919 */ /* 0x000e220000002100 */
[----:B------:R-:W-:Y:S02]  /*13d70*/  IMAD.MOV.U32 R12, RZ, RZ, RZ ;  /* 0x000000ffff0c7224 */ /* 0x000fe400078e00ff */
[----:B------:R-:W-:Y:S02]  /*13d80*/  IMAD.MOV.U32 R11, RZ, RZ, 0x1c1f ;  /* 0x00001c1fff0b7424 */ /* 0x000fe400078e00ff */
[----:B------:R-:W-:Y:S02]  /*13d90*/  IMAD.MOV.U32 R15, RZ, RZ, -0x1 ;  /* 0xffffffffff0f7424 */ /* 0x000fe400078e00ff */
[----:B------:R-:W-:-:S07]  /*13da0*/  IMAD.MOV.U32 R6, RZ, RZ, R14 ;  /* 0x000000ffff067224 */ /* 0x000fce00078e000e */
[----:B0-----:R-:W-:Y:S05]  /*13db0*/  WARPSYNC.COLLECTIVE R15, `(.L_x_990) ;  /* 0x000000000f087348 */ /* 0x001fea0003c00000 */
[----:B------:R1:W2:Y:S02]  /*13dc0*/  SHFL.IDX P6, R14, R13, R12, R11 ;  /* 0x0000000c0d0e7389 */ /* 0x0002a400000c000b */
[----:B012---:R-:W-:Y:S01]  /*13dd0*/  ENDCOLLECTIVE ;  /* 0x000000000000791b */ /* 0x007fe20003800000 */
.L_x_990:
[----:B------:R-:W-:Y:S02]  /*13de0*/  IMAD.MOV.U32 R7, RZ, RZ, R6 ;  /* 0x000000ffff077224 */ /* 0x000fe400078e0006 */
[----:B------:R-:W-:Y:S02]  /*13df0*/  IMAD.MOV.U32 R13, RZ, RZ, R9 ;  /* 0x000000ffff0d7224 */ /* 0x000fe400078e0009 */
[----:B------:R-:W-:Y:S02]  /*13e00*/  IMAD.MOV.U32 R12, RZ, RZ, 0x1 ;  /* 0x00000001ff0c7424 */ /* 0x000fe400078e00ff */
[----:B------:R-:W-:Y:S01]  /*13e10*/  IMAD.SHL.U32 R27, R21, 0x8, RZ ;  /* 0x00000008151b7824 */ /* 0x000fe200078e00ff */
[----:B------:R-:W-:Y:S01]  /*13e20*/  @P0 LEA R21, R28, UR47, 0x1 ;  /* 0x0000002f1c150c11 */ /* 0x000fe2000f8e08ff */
[----:B------:R-:W-:-:S07]  /*13e30*/  IMAD.MOV.U32 R6, RZ, RZ, R14 ;  /* 0x000000ffff067224 */ /* 0x000fce00078e000e */
[----:B------:R-:W-:Y:S05]  /*13e40*/  WARPSYNC.COLLECTIVE R15, `(.L_x_991) ;  /* 0x000000000f087348 */ /* 0x000fea0003c00000 */
[----:B------:R0:W1:Y:S02]  /*13e50*/  SHFL.IDX P6, R14, R13, R12, R11 ;  /* 0x0000000c0d0e7389 */ /* 0x00006400000c000b */
[----:B01----:R-:W-:Y:S01]  /*13e60*/  ENDCOLLECTIVE ;  /* 0x000000000000791b */ /* 0x003fe20003800000 */
.L_x_991:
[----:B------:R-:W-:-:S05]  /*13e70*/  LOP3.LUT R27, R27, 0x18, RZ, 0xc0, !PT ;  /* 0x000000181b1b7812 */ /* 0x000fca00078ec0ff */
[----:B------:R-:W-:-:S05]  /*13e80*/  @P0 IMAD.WIDE.U32 R6, R27, 0x2, R6 ;  /* 0x000000021b060825 */ /* 0x000fca00078e0006 */
[----:B------:R-:W-:Y:S01]  /*13e90*/  @!PT LDS RZ, [RZ] ;  /* 0x00000000fffff984 */ /* 0x000fe20000000800 */
[----:B------:R-:W-:Y:S01]  /*13ea0*/  @!PT LDS RZ, [RZ] ;  /* 0x00000000fffff984 */ /* 0x000fe20000000800 */
[----:B------:R-:W-:Y:S01]  /*13eb0*/  @!PT LDS RZ, [RZ] ;  /* 0x00000000fffff984 */ /* 0x000fe20000000800 */
[----:B------:R0:W-:Y:S01]  /*13ec0*/  @P0 LDGSTS.E.BYPASS.LTC128B.128 [R21+0x15400], desc[UR36][R6.64], !P4 ;  /* 0x1540000006150fae */ /* 0x0001e2000e101d64 */
[----:B------:R-:W-:-:S03]  /*13ed0*/  IMAD.MOV.U32 R13, RZ, RZ, R0 ;  /* 0x000000ffff0d7224 */ /* 0x000fc600078e0000 */
[----:B------:R0:W-:Y:S04]  /*13ee0*/  @P0 LDGSTS.E.BYPASS.LTC128B.128 [R21+0x17400], desc[UR36][R6.64+0x40], !P3 ;  /* 0x1740004006150fae */ /* 0x0001e8000d901d64 */
[----:B------:R0:W-:Y:S01]  /*13ef0*/  @P0 LDGSTS.E.BYPASS.LTC128B.128 [R21+0x19400], desc[UR36][R6.64+0x80], !P2 ;  /* 0x1940008006150fae */ /* 0x0001e2000d101d64 */
[----:B------:R-:W-:Y:S01]  /*13f00*/  ISETP.GE.AND P0, PT, R8, 0x21, PT ;  /* 0x000000210800780c */ /* 0x000fe20003f06270 */
[----:B------:R-:W-:-:S12]  /*13f10*/  IMAD.MOV.U32 R4, RZ, RZ, R14 ;  /* 0x000000ffff047224 */ /* 0x000fd800078e000e */
[----:B0-----:R-:W-:Y:S05]  /*13f20*/  WARPSYNC.COLLECTIVE R15, `(.L_x_992) ;  /* 0x000000000f087348 */ /* 0x001fea0003c00000 */
[----:B------:R1:W2:Y:S02]  /*13f30*/  SHFL.IDX P6, R14, R13, R12, R11 ;  /* 0x0000000c0d0e7389 */ /* 0x0002a400000c000b */
[----:B012---:R-:W-:Y:S01]  /*13f40*/  ENDCOLLECTIVE ;  /* 0x000000000000791b */ /* 0x007fe20003800000 */
.L_x_992:
[----:B------:R-:W-:Y:S01]  /*13f50*/  @P0 LEA R25, R28, UR47, 0x1 ;  /* 0x0000002f1c190c11 */ /* 0x000fe2000f8e08ff */
[----:B------:R-:W-:Y:S02]  /*13f60*/  IMAD.MOV.U32 R13, RZ, RZ, R9 ;  /* 0x000000ffff0d7224 */ /* 0x000fe400078e0009 */
[----:B------:R-:W-:Y:S02]  /*13f70*/  IMAD.MOV.U32 R12, RZ, RZ, 0x2 ;  /* 0x00000002ff0c7424 */ /* 0x000fe400078e00ff */
[----:B------:R-:W-:-:S07]  /*13f80*/  IMAD.MOV.U32 R5, RZ, RZ, R14 ;  /* 0x000000ffff057224 */ /* 0x000fce00078e000e */
[----:B------:R-:W-:Y:S05]  /*13f90*/  WARPSYNC.COLLECTIVE R15, `(.L_x_993) ;  /* 0x000000000f087348 */ /* 0x000fea0003c00000 */
[----:B------:R0:W1:Y:S02]  /*13fa0*/  SHFL.IDX P6, R14, R13, R12, R11 ;  /* 0x0000000c0d0e7389 */ /* 0x00006400000c000b */
[----:B01----:R-:W-:Y:S01]  /*13fb0*/  ENDCOLLECTIVE ;  /* 0x000000000000791b */ /* 0x003fe20003800000 */
.L_x_993:
        /* <DEDUP_REMOVED lines=14> */
.L_x_994:
[----:B------:R-:W-:Y:S01]  /*140a0*/  @!PT LDS RZ, [RZ] ;  /* 0x00000000fffff984 */ /* 0x000fe20000000800 */
[----:B------:R-:W-:Y:S01]  /*140b0*/  @!PT LDS RZ, [RZ] ;  /* 0x00000000fffff984 */ /* 0x000fe20000000800 */
[----:B------:R-:W-:Y:S01]  /*140c0*/  @!PT LDS RZ, [RZ] ;  /* 0x00000000fffff984 */ /* 0x000fe20000000800 */
[----:B------:R0:W-:Y:S01]  /*140d0*/  @P0 LDGSTS.E.BYPASS.LTC128B.128 [R25+0x19c00], desc[UR36][R4.64+0x80], !P2 ;  /* 0x19c0008004190fae */ /* 0x0001e2000d101d64 */
[----:B------:R-:W-:Y:S01]  /*140e0*/  ISETP.GE.AND P0, PT, R8, 0x41, PT ;  /* 0x000000410800780c */ /* 0x000fe20003f06270 */
[----:B------:R-:W-:Y:S02]  /*140f0*/  IMAD.MOV.U32 R13, RZ, RZ, R9 ;  /* 0x000000ffff0d7224 */ /* 0x000fe400078e0009 */
[----:B------:R-:W-:Y:S02]  /*14100*/  IMAD.MOV.U32 R12, RZ, RZ, 0x3 ;  /* 0x00000003ff0c7424 */ /* 0x000fe400078e00ff */
[----:B------:R-:W-:-:S08]  /*14110*/  IMAD.MOV.U32 R3, RZ, RZ, R14 ;  /* 0x000000ffff037224 */ /* 0x000fd000078e000e */
[----:B0-----:R-:W-:Y:S05]  /*14120*/  WARPSYNC.COLLECTIVE R15, `(.L_x_995) ;  /* 0x000000000f087348 */ /* 0x001fea0003c00000 */
[----:B------:R1:W2:Y:S02]  /*14130*/  SHFL.IDX P6, R14, R13, R12, R11 ;  /* 0x0000000c0d0e7389 */ /* 0x0002a400000c000b */
[----:B012---:R-:W-:Y:S01]  /*14140*/  ENDCOLLECTIVE ;  /* 0x000000000000791b */ /* 0x007fe20003800000 */
.L_x_995:
[----:B------:R-:W-:-:S04]  /*14150*/  LOP3.LUT R3, R3, R2, RZ, 0x3c, !PT ;  /* 0x0000000203037212 */ /* 0x000fc800078e3cff */
[----:B------:R-:W-:-:S04]  /*14160*/  LOP3.LUT R2, R3, R2, RZ, 0x3c, !PT ;  /* 0x0000000203027212 */ /* 0x000fc800078e3cff */
[----:B------:R-:W-:Y:S01]  /*14170*/  LOP3.LUT R3, R3, R2, RZ, 0x3c, !PT ;  /* 0x0000000203037212 */ /* 0x000fe200078e3cff */
[----:B------:R-:W-:Y:S02]  /*14180*/  IMAD.MOV.U32 R13, RZ, RZ, R0 ;  /* 0x000000ffff0d7224 */ /* 0x000fe400078e0000 */
[----:B------:R-:W-:Y:S01]  /*14190*/  @P0 IMAD.WIDE.U32 R2, R27, 0x2, R2 ;  /* 0x000000021b020825 */ /* 0x000fe200078e0002 */
[----:B------:R-:W-:-:S05]  /*141a0*/  @P0 LEA R27, R28, UR47, 0x1 ;  /* 0x0000002f1c1b0c11 */ /* 0x000fca000f8e08ff */
        /* <DEDUP_REMOVED lines=10> */
.L_x_996:
[----:B------:R-:W-:Y:S05]  /*14250*/  BRA `(.L_x_997) ;  /* 0xffffffd0002c7947 */ /* 0x000fea000383ffff */
.L_x_950:
[----:B------:R-:W-:Y:S02]  /*14260*/  IMAD.MOV.U32 R13, RZ, RZ, R9 ;  /* 0x000000ffff0d7224 */ /* 0x000fe400078e0009 */
[----:B------:R-:W-:Y:S02]  /*14270*/  IMAD.MOV.U32 R12, RZ, RZ, RZ ;  /* 0x000000ffff0c7224 */ /* 0x000fe400078e00ff */
[----:B------:R-:W-:Y:S02]  /*14280*/  IMAD.MOV.U32 R11, RZ, RZ, 0x1c1f ;  /* 0x00001c1fff0b7424 */ /* 0x000fe400078e00ff */
[----:B------:R-:W-:Y:S02]  /*14290*/  IMAD.MOV.U32 R15, RZ, RZ, -0x1 ;  /* 0xffffffffff0f7424 */ /* 0x000fe400078e00ff */
[----:B------:R-:W-:Y:S02]  /*142a0*/  VIADD R6, R21, UR42 ;  /* 0x0000002a15067c36 */ /* 0x000fe40008000000 */
[----:B------:R-:W-:-:S07]  /*142b0*/  IMAD.MOV.U32 R24, RZ, RZ, 0x1 ;  /* 0x00000001ff187424 */ /* 0x000fce00078e00ff */
[----:B------:R-:W-:Y:S05]  /*142c0*/  WARPSYNC.COLLECTIVE R15, `(.L_x_998) ;  /* 0x000000000f087348 */ /* 0x000fea0003c00000 */
[----:B------:R0:W1:Y:S02]  /*142d0*/  SHFL.IDX P6, R14, R13, R12, R11 ;  /* 0x0000000c0d0e7389 */ /* 0x00006400000c000b */
[----:B01----:R-:W-:Y:S01]  /*142e0*/  ENDCOLLECTIVE ;  /* 0x000000000000791b */ /* 0x003fe20003800000 */
.L_x_998:
[----:B------:R-:W-:Y:S02]  /*142f0*/  VIADD R5, R6, 0x20 ;  /* 0x0000002006057836 */ /* 0x000fe40000000000 */
[----:B------:R-:W-:Y:S02]  /*14300*/  IMAD.MOV.U32 R13, RZ, RZ, R7 ;  /* 0x000000ffff0d7224 */ /* 0x000fe400078e0007 */
[----:B------:R-:W-:-:S07]  /*14310*/  IMAD.MOV.U32 R2, RZ, RZ, R14 ;  /* 0x000000ffff027224 */ /* 0x000fce00078e000e */
[----:B------:R-:W-:Y:S05]  /*14320*/  WARPSYNC.COLLECTIVE R15, `(.L_x_999) ;  /* 0x000000000f087348 */ /* 0x000fea0003c00000 */
[----:B------:R0:W1:Y:S02]  /*14330*/  SHFL.IDX P6, R14, R13, R12, R11 ;  /* 0x0000000c0d0e7389 */ /* 0x00006400000c000b */
[----:B01----:R-:W-:Y:S01]  /*14340*/  ENDCOLLECTIVE ;  /* 0x000000000000791b */ /* 0x003fe20003800000 */
.L_x_999:
[----:B------:R-:W-:Y:S01]  /*14350*/  ULDC UR4, c[0x0][0x288] ;  /* 0x0000a20000047ab9 */ /* 0x000fe20000000800 */
[----:B------:R-:W-:Y:S02]  /*14360*/  IMAD.MOV.U32 R3, RZ, RZ, R2 ;  /* 0x000000ffff037224 */ /* 0x000fe400078e0002 */
[----:B------:R-:W-:-:S05]  /*14370*/  IMAD R0, R20, UR4, RZ ;  /* 0x0000000414007c24 */ /* 0x000fca000f8e02ff */
[----:B------:R-:W-:Y:S01]  /*14380*/  ISETP.GE.AND P2, PT, R6, R0, PT ;  /* 0x000000000600720c */ /* 0x000fe20003f46270 */
[----:B------:R-:W-:Y:S02]  /*14390*/  IMAD.MOV.U32 R13, RZ, RZ, R9 ;  /* 0x000000ffff0d7224 */ /* 0x000fe400078e0009 */
[----:B------:R-:W-:-:S10]  /*143a0*/  IMAD.MOV.U32 R12, RZ, RZ, 0x1 ;  /* 0x00000001ff0c7424 */ /* 0x000fd400078e00ff */
[----:B------:R-:W-:Y:S01]  /*143b0*/  @!P2 LEA R21, R28, UR47, 0x1 ;  /* 0x0000002f1c15ac11 */ /* 0x000fe2000f8e08ff */
[----:B------:R-:W-:-:S07]  /*143c0*/  IMAD.MOV.U32 R2, RZ, RZ, R14 ;  /* 0x000000ffff027224 */ /* 0x000fce00078e000e */
[----:B------:R-:W-:Y:S05]  /*143d0*/  WARPSYNC.COLLECTIVE R15, `(.L_x_1000) ;  /* 0x000000000f087348 */ /* 0x000fea0003c00000 */
[----:B------:R0:W1:Y:S02]  /*143e0*/  SHFL.IDX P6, R14, R13, R12, R11 ;  /* 0x0000000c0d0e7389 */ /* 0x00006400000c000b */
[----:B01----:R-:W-:Y:S01]  /*143f0*/  ENDCOLLECTIVE ;  /* 0x000000000000791b */ /* 0x003fe20003800000 */
.L_x_1000:
        /* <DEDUP_REMOVED lines=13> */
.L_x_1001:
[----:B------:R-:W-:Y:S02]  /*144d0*/  VIADD R3, R6, 0x40 ;  /* 0x0000004006037836 */ /* 0x000fe40000000000 */
[----:B------:R-:W-:Y:S01]  /*144e0*/  IMAD.MOV.U32 R5, RZ, RZ, R4 ;  /* 0x000000ffff057224 */ /* 0x000fe200078e0004 */
[----:B------:R-:W-:Y:S01]  /*144f0*/  @!P2 LEA R25, R28, UR47, 0x1 ;  /* 0x0000002f1c19ac11 */ /* 0x000fe2000f8e08ff */
[----:B------:R-:W-:Y:S02]  /*14500*/  IMAD.MOV.U32 R13, RZ, RZ, R9 ;  /* 0x000000ffff0d7224 */ /* 0x000fe400078e0009 */
[----:B------:R-:W-:Y:S02]  /*14510*/  IMAD.MOV.U32 R12, RZ, RZ, 0x2 ;  /* 0x00000002ff0c7424 */ /* 0x000fe400078e00ff */
[----:B------:R-:W-:-:S07]  /*14520*/  IMAD.MOV.U32 R4, RZ, RZ, R14 ;  /* 0x000000ffff047224 */ /* 0x000fce00078e000e */
[----:B------:R-:W-:Y:S05]  /*14530*/  WARPSYNC.COLLECTIVE R15, `(.L_x_1002) ;  /* 0x000000000f087348 */ /* 0x000fea0003c00000 */
[----:B------:R0:W1:Y:S02]  /*14540*/  SHFL.IDX P6, R14, R13, R12, R11 ;  /* 0x0000000c0d0e7389 */ /* 0x00006400000c000b */
[----:B01----:R-:W-:Y:S01]  /*14550*/  ENDCOLLECTIVE ;  /* 0x000000000000791b */ /* 0x003fe20003800000 */
.L_x_1002:
        /* <DEDUP_REMOVED lines=13> */
.L_x_1003:
        /* <DEDUP_REMOVED lines=8> */
.L_x_1004:
        /* <DEDUP_REMOVED lines=12> */
.L_x_1005:
[----:B------:R-:W-:-:S05]  /*14770*/  VIADD R3, R6, 0x60 ;  /* 0x0000006006037836 */ /* 0x000fca0000000000 */
        /* <DEDUP_REMOVED lines=9> */
.L_x_1006:
        /* <DEDUP_REMOVED lines=13> */
.L_x_1007:
[----:B------:R-:W-:Y:S01]  /*148e0*/  @!P2 LEA R7, R28, UR47, 0x1 ;  /* 0x0000002f1c07ac11 */ /* 0x000fe2000f8e08ff */
[----:B------:R-:W-:Y:S02]  /*148f0*/  IMAD.MOV.U32 R13, RZ, RZ, R8 ;  /* 0x000000ffff0d7224 */ /* 0x000fe400078e0008 */
[----:B------:R-:W-:Y:S02]  /*14900*/  IMAD.MOV.U32 R12, RZ, RZ, 0x1 ;  /* 0x00000001ff0c7424 */ /* 0x000fe400078e00ff */
[----:B------:R-:W-:-:S07]  /*14910*/  IMAD.MOV.U32 R2, RZ, RZ, R14 ;  /* 0x000000ffff027224 */ /* 0x000fce00078e000e */
[----:B------:R-:W-:Y:S05]  /*14920*/  WARPSYNC.COLLECTIVE R15, `(.L_x_1008) ;  /* 0x000000000f087348 */ /* 0x000fea0003c00000 */
[----:B------:R0:W1:Y:S02]  /*14930*/  SHFL.IDX P6, R14, R13, R12, R11 ;  /* 0x0000000c0d0e7389 */ /* 0x00006400000c000b */
[----:B01----:R-:W-:Y:S01]  /*14940*/  ENDCOLLECTIVE ;  /* 0x000000000000791b */ /* 0x003fe20003800000 */
.L_x_1008:
        /* <DEDUP_REMOVED lines=12> */
.L_x_1009:
[----:B------:R-:W-:Y:S05]  /*14a10*/  BRA `(.L_x_1010) ;  /* 0xffffffd400147947 */ /* 0x000fea000383ffff */
.L_x_953:
[----:B0-----:R-:W-:-:S04]  /*14a20*/  IMAD.U32 R3, RZ, RZ, UR47 ;  /* 0x0000002fff037e24 */ /* 0x001fc8000f8e00ff */
[----:B------:R0:W1:Y:S03]  /*14a30*/  SYNCS.PHASECHK.TRANS64.TRYWAIT P1, [R3+URZ+0x2d820], R0 ;  /* 0x02d82000030075a7 */ /* 0x000066000802017f */
[----:B-1----:R-:W-:Y:S05]  /*14a40*/  @!P1 NANOSLEEP.SYNCS 0x989680 ;  /* 0x009896800000995d */ /* 0x002fea0003900000 */
[----:B------:R-:W1:Y:S02]  /*14a50*/  @!P1 SYNCS.PHASECHK.TRANS64 P1, [R3+URZ+0x2d820], R0 ;  /* 0x02d82000030095a7 */ /* 0x000e64000802007f */
[----:B-1----:R-:W-:Y:S05]  /*14a60*/  @!P1 BRA `(.L_x_953) ;  /* 0xfffffffc00ec9947 */ /* 0x002fea000383ffff */
[----:B------:R-:W-:Y:S05]  /*14a70*/  BRA `(.L_x_1011) ;  /* 0xffffffd400647947 */ /* 0x000fea000383ffff */
.L_x_957:
[----:B0-----:R0:W1:Y:S02]  /*14a80*/  SYNCS.PHASECHK.TRANS64.TRYWAIT P0, [R7+URZ+0x2d840], R2 ;  /* 0x02d84002070075a7 */ /* 0x001064000800017f */
[----:B-1----:R-:W-:Y:S05]  /*14a90*/  @!P0 NANOSLEEP.SYNCS 0x989680 ;  /* 0x009896800000895d */ /* 0x002fea0003900000 */
[----:B------:R-:W1:Y:S02]  /*14aa0*/  @!P0 SYNCS.PHASECHK.TRANS64 P0, [R7+URZ+0x2d840], R2 ;  /* 0x02d84002070085a7 */ /* 0x000e64000800007f */
[----:B-1----:R-:W-:Y:S05]  /*14ab0*/  @!P0 BRA `(.L_x_957) ;  /* 0xfffffffc00f08947 */ /* 0x002fea000383ffff */
[----:B------:R-:W-:Y:S05]  /*14ac0*/  BRA `(.L_x_1012) ;  /* 0xffffffd8005c7947 */ /* 0x000fea000383ffff */
.L_x_958:
        /* <DEDUP_REMOVED lines=8> */
.L_x_1014:
[----:B------:R-:W-:Y:S05]  /*14b50*/  BSYNC B1 ;  /* 0x0000000000017941 */ /* 0x000fea0003800000 */
.L_x_1013:
[----:B------:R-:W0:Y:S01]  /*14b60*/  S2R R27, SR_TID.X ;  /* 0x00000000001b7919 */ /* 0x000e220000002100 */
[----:B------:R-:W-:Y:S01]  /*14b70*/  IMAD.MOV.U32 R13, RZ, RZ, R8 ;  /* 0x000000ffff0d7224 */ /* 0x000fe200078e0008 */
[----:B------:R-:W-:Y:S01]  /*14b80*/  LOP3.LUT R16, R16, 0xf7ffffff, RZ, 0xc0, !PT ;  /* 0xf7ffffff10107812 */ /* 0x000fe200078ec0ff */
[----:B------:R-:W-:Y:S01]  /*14b90*/  IMAD.MOV.U32 R12, RZ, RZ, RZ ;  /* 0x000000ffff0c7224 */ /* 0x000fe200078e00ff */
[----:B------:R-:W-:Y:S01]  /*14ba0*/  LEA R9, R9, UR47, 0x1 ;  /* 0x0000002f09097c11 */ /* 0x000fe2000f8e08ff */
[----:B------:R-:W-:Y:S01]  /*14bb0*/  IMAD.MOV.U32 R11, RZ, RZ, 0x1c1f ;  /* 0x00001c1fff0b7424 */ /* 0x000fe200078e00ff */
[----:B------:R-:W-:Y:S01]  /*14bc0*/  @P1 LOP3.LUT R16, R16, 0x8000000, RZ, 0xfc, !PT ;  /* 0x0800000010101812 */ /* 0x000fe200078efcff */
[----:B------:R-:W-:Y:S02]  /*14bd0*/  IMAD.MOV.U32 R15, RZ, RZ, -0x1 ;  /* 0xffffffffff0f7424 */ /* 0x000fe400078e00ff */
[----:B------:R-:W-:Y:S01]  /*14be0*/  IMAD.MOV.U32 R3, RZ, RZ, R14 ;  /* 0x000000ffff037224 */ /* 0x000fe200078e000e */
[----:B------:R-:W-:-:S13]  /*14bf0*/  LOP3.LUT P1, RZ, R16, 0x4, RZ, 0xc0, !PT ;  /* 0x0000000410ff7812 */ /* 0x000fda000782c0ff */
[----:B0-----:R-:W-:Y:S05]  /*14c00*/  WARPSYNC.COLLECTIVE R15, `(.L_x_1015) ;  /* 0x000000000f087348 */ /* 0x001fea0003c00000 */
[----:B------:R1:W2:Y:S02]  /*14c10*/  SHFL.IDX P6, R14, R13, R12, R11 ;  /* 0x0000000c0d0e7389 */ /* 0x0002a400000c000b */
[----:B012---:R-:W-:Y:S01]  /*14c20*/  ENDCOLLECTIVE ;  /* 0x000000000000791b */ /* 0x007fe20003800000 */
.L_x_1015:
[----:B------:R-:W-:Y:S02]  /*14c30*/  IMAD.MOV.U32 R13, RZ, RZ, R19 ;  /* 0x000000ffff0d7224 */ /* 0x000fe400078e0013 */
[----:B------:R-:W-:Y:S02]  /*14c40*/  IMAD.MOV.U32 R12, RZ, RZ, 0x1 ;  /* 0x00000001ff0c7424 */ /* 0x000fe400078e00ff */
[----:B------:R-:W-:Y:S02]  /*14c50*/  IMAD.SHL.U32 R27, R27, 0x8, RZ ;  /* 0x000000081b1b7824 */ /* 0x000fe400078e00ff */
[----:B------:R-:W-:-:S03]  /*14c60*/  IMAD.MOV.U32 R2, RZ, RZ, R14 ;  /* 0x000000ffff027224 */ /* 0x000fc600078e000e */
[----:B------:R-:W-:-:S07]  /*14c70*/  LOP3.LUT R27, R27, 0x18, RZ, 0xc0, !PT ;  /* 0x000000181b1b7812 */ /* 0x000fce00078ec0ff */
[----:B------:R-:W-:Y:S05]  /*14c80*/  WARPSYNC.COLLECTIVE R15, `(.L_x_1016) ;  /* 0x000000000f087348 */ /* 0x000fea0003c00000 */
[----:B------:R0:W1:Y:S02]  /*14c90*/  SHFL.IDX P6, R14, R13, R12, R11 ;  /* 0x0000000c0d0e7389 */ /* 0x00006400000c000b */
[----:B01----:R-:W-:Y:S01]  /*14ca0*/  ENDCOLLECTIVE ;  /* 0x000000000000791b */ /* 0x003fe20003800000 */
.L_x_1016:
        /* <DEDUP_REMOVED lines=14> */
.L_x_1017:
[----:B------:R-:W-:Y:S02]  /*14d90*/  IMAD.MOV.U32 R13, RZ, RZ, R19 ;  /* 0x000000ffff0d7224 */ /* 0x000fe400078e0013 */
[----:B------:R-:W-:Y:S02]  /*14da0*/  IMAD.MOV.U32 R12, RZ, RZ, 0x2 ;  /* 0x00000002ff0c7424 */ /* 0x000fe400078e00ff */
[----:B------:R-:W-:-:S07]  /*14db0*/  IMAD.MOV.U32 R2, RZ, RZ, R14 ;  /* 0x000000ffff027224 */ /* 0x000fce00078e000e */
[----:B------:R-:W-:Y:S05]  /*14dc0*/  WARPSYNC.COLLECTIVE R15, `(.L_x_1018) ;  /* 0x000000000f087348 */ /* 0x000fea0003c00000 */
[----:B------:R0:W1:Y:S02]  /*14dd0*/  SHFL.IDX P6, R14, R13, R12, R11 ;  /* 0x0000000c0d0e7389 */ /* 0x00006400000c000b */
[----:B01----:R-:W-:Y:S01]  /*14de0*/  ENDCOLLECTIVE ;  /* 0x000000000000791b */ /* 0x003fe20003800000 */
.L_x_1018:
        /* <DEDUP_REMOVED lines=13> */
.L_x_1019:
[----:B------:R-:W-:Y:S02]  /*14ec0*/  IMAD.MOV.U32 R13, RZ, RZ, R19 ;  /* 0x000000ffff0d7224 */ /* 0x000fe400078e0013 */
[----:B------:R-:W-:Y:S02]  /*14ed0*/  IMAD.MOV.U32 R12, RZ, RZ, 0x3 ;  /* 0x00000003ff0c7424 */ /* 0x000fe400078e00ff */
[----:B------:R-:W-:-:S07]  /*14ee0*/  IMAD.MOV.U32 R2, RZ, RZ, R14 ;  /* 0x000000ffff027224 */ /* 0x000fce00078e000e */
[----:B------:R-:W-:Y:S05]  /*14ef0*/  WARPSYNC.COLLECTIVE R15, `(.L_x_1020) ;  /* 0x000000000f087348 */ /* 0x000fea0003c00000 */
[----:B------:R0:W1:Y:S02]  /*14f00*/  SHFL.IDX P6, R14, R13, R12, R11 ;  /* 0x0000000c0d0e7389 */ /* 0x00006400000c000b */
[----:B01----:R-:W-:Y:S01]  /*14f10*/  ENDCOLLECTIVE ;  /* 0x000000000000791b */ /* 0x003fe20003800000 */
.L_x_1020:
        /* <DEDUP_REMOVED lines=14> */
.L_x_1021:
[----:B------:R-:W-:Y:S01]  /*15000*/  IMAD.MOV.U32 R2, RZ, RZ, R14 ;  /* 0x000000ffff027224 */ /* 0x000fe200078e000e */
[----:B------:R-:W-:Y:S06]  /*15010*/  BRA `(.L_x_1022) ;  /* 0xffffffd400f47947 */ /* 0x000fec000383ffff */
.L_x_963:
[----:B-1----:R1:W2:Y:S02]  /*15020*/  SYNCS.PHASECHK.TRANS64.TRYWAIT P0, [R7+URZ+0x2d860], R2 ;  /* 0x02d86002070075a7 */ /* 0x0022a4000800017f */
[----:B--2---:R-:W-:Y:S05]  /*15030*/  @!P0 NANOSLEEP.SYNCS 0x989680 ;  /* 0x009896800000895d */ /* 0x004fea0003900000 */
[----:B------:R-:W2:Y:S02]  /*15040*/  @!P0 SYNCS.PHASECHK.TRANS64 P0, [R7+URZ+0x2d860], R2 ;  /* 0x02d86002070085a7 */ /* 0x000ea4000800007f */
[----:B--2---:R-:W-:Y:S05]  /*15050*/  @!P0 BRA `(.L_x_963) ;  /* 0xfffffffc00f08947 */ /* 0x004fea000383ffff */
[----:B------:R-:W-:Y:S05]  /*15060*/  BRA `(.L_x_1023) ;  /* 0xffffffd800547947 */ /* 0x000fea000383ffff */
.L_x_964:
        /* <DEDUP_REMOVED lines=8> */
.L_x_1025:
[----:B------:R-:W-:Y:S05]  /*150f0*/  BSYNC B1 ;  /* 0x0000000000017941 */ /* 0x000fea0003800000 */
.L_x_1024:
[----:B------:R-:W-:Y:S01]  /*15100*/  IMAD.MOV.U32 R13, RZ, RZ, R17 ;  /* 0x000000ffff0d7224 */ /* 0x000fe200078e0011 */
[----:B------:R-:W-:Y:S01]  /*15110*/  LEA R8, R8, UR47, 0x1 ;  /* 0x0000002f08087c11 */ /* 0x000fe2000f8e08ff */
[----:B------:R-:W-:Y:S02]  /*15120*/  IMAD.MOV.U32 R12, RZ, RZ, RZ ;  /* 0x000000ffff0c7224 */ /* 0x000fe400078e00ff */
[----:B------:R-:W-:Y:S02]  /*15130*/  IMAD.MOV.U32 R11, RZ, RZ, 0x1c1f ;  /* 0x00001c1fff0b7424 */ /* 0x000fe400078e00ff */
[----:B------:R-:W-:Y:S02]  /*15140*/  IMAD.MOV.U32 R15, RZ, RZ, -0x1 ;  /* 0xffffffffff0f7424 */ /* 0x000fe400078e00ff */
[----:B------:R-:W-:-:S07]  /*15150*/  IMAD.MOV.U32 R3, RZ, RZ, R14 ;  /* 0x000000ffff037224 */ /* 0x000fce00078e000e */
[----:B------:R-:W-:Y:S05]  /*15160*/  WARPSYNC.COLLECTIVE R15, `(.L_x_1026) ;  /* 0x000000000f087348 */ /* 0x000fea0003c00000 */
[----:B------:R0:W1:Y:S02]  /*15170*/  SHFL.IDX P6, R14, R13, R12, R11 ;  /* 0x0000000c0d0e7389 */ /* 0x00006400000c000b */
[----:B01----:R-:W-:Y:S01]  /*15180*/  ENDCOLLECTIVE ;  /* 0x000000000000791b */ /* 0x003fe20003800000 */
.L_x_1026:
[----:B------:R-:W-:Y:S02]  /*15190*/  IMAD.MOV.U32 R13, RZ, RZ, R18 ;  /* 0x000000ffff0d7224 */ /* 0x000fe400078e0012 */
[----:B------:R-:W-:Y:S01]  /*151a0*/  IMAD.MOV.U32 R12, RZ, RZ, 0x1 ;  /* 0x00000001ff0c7424 */ /* 0x000fe200078e00ff */
[----:B------:R-:W-:-:S13]  /*151b0*/  IADD3 R2, P0, R14, R4, RZ ;  /* 0x000000040e027210 */ /* 0x000fda0007f1e0ff */
[----:B------:R-:W-:Y:S05]  /*151c0*/  WARPSYNC.COLLECTIVE R15, `(.L_x_1027) ;  /* 0x000000000f087348 */ /* 0x000fea0003c00000 */
[----:B------:R0:W1:Y:S02]  /*151d0*/  SHFL.IDX P6, R14, R13, R12, R11 ;  /* 0x0000000c0d0e7389 */ /* 0x00006400000c000b */
[----:B01----:R-:W-:Y:S01]  /*151e0*/  ENDCOLLECTIVE ;  /* 0x000000000000791b */ /* 0x003fe20003800000 */
.L_x_1027:
        /* <DEDUP_REMOVED lines=15> */
.L_x_1028:
[----:B------:R-:W-:Y:S02]  /*152e0*/  IMAD.MOV.U32 R13, RZ, RZ, R18 ;  /* 0x000000ffff0d7224 */ /* 0x000fe400078e0012 */
[----:B------:R-:W-:Y:S01]  /*152f0*/  IMAD.MOV.U32 R12, RZ, RZ, 0x2 ;  /* 0x00000002ff0c7424 */ /* 0x000fe200078e00ff */
[----:B------:R-:W-:-:S13]  /*15300*/  IADD3 R2, P0, R14, R4, RZ ;  /* 0x000000040e027210 */ /* 0x000fda0007f1e0ff */
[----:B------:R-:W-:Y:S05]  /*15310*/  WARPSYNC.COLLECTIVE R15, `(.L_x_1029) ;  /* 0x000000000f087348 */ /* 0x000fea0003c00000 */
[----:B------:R0:W1:Y:S02]  /*15320*/  SHFL.IDX P6, R14, R13, R12, R11 ;  /* 0x0000000c0d0e7389 */ /* 0x00006400000c000b */
[----:B01----:R-:W-:Y:S01]  /*15330*/  ENDCOLLECTIVE ;  /* 0x000000000000791b */ /* 0x003fe20003800000 */
.L_x_1029:
        /* <DEDUP_REMOVED lines=15> */
.L_x_1030:
[----:B------:R-:W-:Y:S02]  /*15430*/  IMAD.MOV.U32 R13, RZ, RZ, R18 ;  /* 0x000000ffff0d7224 */ /* 0x000fe400078e0012 */
[----:B------:R-:W-:Y:S01]  /*15440*/  IMAD.MOV.U32 R12, RZ, RZ, 0x3 ;  /* 0x00000003ff0c7424 */ /* 0x000fe200078e00ff */
[----:B------:R-:W-:-:S13]  /*15450*/  IADD3 R2, P0, R14, R4, RZ ;  /* 0x000000040e027210 */ /* 0x000fda0007f1e0ff */
[----:B------:R-:W-:Y:S05]  /*15460*/  WARPSYNC.COLLECTIVE R15, `(.L_x_1031) ;  /* 0x000000000f087348 */ /* 0x000fea0003c00000 */
[----:B------:R0:W1:Y:S02]  /*15470*/  SHFL.IDX P6, R14, R13, R12, R11 ;  /* 0x0000000c0d0e7389 */ /* 0x00006400000c000b */
[----:B01----:R-:W-:Y:S01]  /*15480*/  ENDCOLLECTIVE ;  /* 0x000000000000791b */ /* 0x003fe20003800000 */
.L_x_1031:
        /* <DEDUP_REMOVED lines=12> */
.L_x_1032:
[----:B------:R-:W-:Y:S01]  /*15550*/  @!PT LDS RZ, [RZ] ;  /* 0x00000000fffff984 */ /* 0x000fe20000000800 */
[----:B------:R-:W-:Y:S01]  /*15560*/  @!PT LDS RZ, [RZ] ;  /* 0x00000000fffff984 */ /* 0x000fe20000000800 */
[----:B------:R-:W-:Y:S01]  /*15570*/  @!PT LDS RZ, [RZ] ;  /* 0x00000000fffff984 */ /* 0x000fe20000000800 */
[----:B------:R0:W-:Y:S01]  /*15580*/  LDGSTS.E.BYPASS.LTC128B.128 [R8+0x3400], desc[UR36][R2.64+0x40], !P0 ;  /* 0x0340004002087fae */ /* 0x0001e2000c101d64 */
[----:B------:R-:W-:-:S13]  /*15590*/  ISETP.LT.OR P0, PT, R0, 0x41, P1 ;  /* 0x000000410000780c */ /* 0x000fda0000f01670 */
[----:B------:R0:W-:Y:S01]  /*155a0*/  LDGSTS.E.BYPASS.LTC128B.128 [R8+0x5400], desc[UR36][R2.64+0x80], !P0 ;  /* 0x0540008002087fae */ /* 0x0001e2000c101d64 */
[----:B------:R-:W-:Y:S05]  /*155b0*/  BRA `(.L_x_1033) ;  /* 0xffffffd400947947 */ /* 0x000fea000383ffff */
.L_x_970:
[----:B0-----:R0:W1:Y:S02]  /*155c0*/  SYNCS.PHASECHK.TRANS64.TRYWAIT P0, [R0+URZ+0x2d860], R3 ;  /* 0x02d86003000075a7 */ /* 0x001064000800017f */
[----:B-1----:R-:W-:Y:S05]  /*155d0*/  @!P0 NANOSLEEP.SYNCS 0x989680 ;  /* 0x009896800000895d */ /* 0x002fea0003900000 */
[----:B------:R-:W1:Y:S02]  /*155e0*/  @!P0 SYNCS.PHASECHK.TRANS64 P0, [R0+URZ+0x2d860], R3 ;  /* 0x02d86003000085a7 */ /* 0x000e64000800007f */
[----:B-1----:R-:W-:Y:S05]  /*155f0*/  @!P0 BRA `(.L_x_970) ;  /* 0xfffffffc00f08947 */ /* 0x002fea000383ffff */
[----:B------:R-:W-:Y:S05]  /*15600*/  BRA `(.L_x_1034) ;  /* 0xffffffd800907947 */ /* 0x000fea000383ffff */
.L_x_971:
        /* <DEDUP_REMOVED lines=8> */
.L_x_1036:
[----:B------:R-:W-:Y:S05]  /*15690*/  BSYNC B0 ;  /* 0x0000000000007941 */ /* 0x000fea0003800000 */
.L_x_1035:
[----:B------:R-:W0:Y:S01]  /*156a0*/  S2R R2, SR_TID.X ;  /* 0x0000000000027919 */ /* 0x000e220000002100 */
[----:B------:R-:W-:Y:S01]  /*156b0*/  IMAD.MOV.U32 R13, RZ, RZ, R17 ;  /* 0x000000ffff0d7224 */ /* 0x000fe200078e0011 */
[----:B------:R-:W-:Y:S01]  /*156c0*/  LEA R4, R4, UR47, 0x1 ;  /* 0x0000002f04047c11 */ /* 0x000fe2000f8e08ff */
[----:B------:R-:W-:Y:S02]  /*156d0*/  IMAD.MOV.U32 R12, RZ, RZ, RZ ;  /* 0x000000ffff0c7224 */ /* 0x000fe400078e00ff */
[----:B------:R-:W-:Y:S02]  /*156e0*/  IMAD.MOV.U32 R11, RZ, RZ, 0x1c1f ;  /* 0x00001c1fff0b7424 */ /* 0x000fe400078e00ff */
[----:B------:R-:W-:Y:S02]  /*156f0*/  IMAD.MOV.U32 R15, RZ, RZ, -0x1 ;  /* 0xffffffffff0f7424 */ /* 0x000fe400078e00ff */
[----:B------:R-:W-:-:S07]  /*15700*/  IMAD.MOV.U32 R3, RZ, RZ, R14 ;  /* 0x000000ffff037224 */ /* 0x000fce00078e000e */
[----:B0-----:R-:W-:Y:S05]  /*15710*/  WARPSYNC.COLLECTIVE R15, `(.L_x_1037) ;  /* 0x000000000f087348 */ /* 0x001fea0003c00000 */
[----:B------:R1:W2:Y:S02]  /*15720*/  SHFL.IDX P6, R14, R13, R12, R11 ;  /* 0x0000000c0d0e7389 */ /* 0x0002a400000c000b */
[----:B012---:R-:W-:Y:S01]  /*15730*/  ENDCOLLECTIVE ;  /* 0x000000000000791b */ /* 0x007fe20003800000 */
.L_x_1037:
[----:B------:R-:W-:Y:S02]  /*15740*/  ULDC UR4, c[0x0][0x2f4] ;  /* 0x0000bd0000047ab9 */ /* 0x000fe40000000800 */
[----:B------:R-:W-:-:S04]  /*15750*/  ISETP.GE.AND P2, PT, R9, UR4, PT ;  /* 0x0000000409007c0c */ /* 0x000fc8000bf46270 */
[----:B------:R-:W-:Y:S01]  /*15760*/  ISETP.LT.OR P3, PT, R5, 0x1, P2 ;  /* 0x000000010500780c */ /* 0x000fe20001761670 */
[----:B------:R-:W-:Y:S02]  /*15770*/  IMAD.MOV.U32 R13, RZ, RZ, R18 ;  /* 0x000000ffff0d7224 */ /* 0x000fe400078e0012 */
        /* <DEDUP_REMOVED lines=11> */
.L_x_1038:
        /* <DEDUP_REMOVED lines=17> */
.L_x_1039:
[----:B------:R-:W-:Y:S02]  /*15940*/  IMAD.MOV.U32 R3, RZ, RZ, R6 ;  /* 0x000000ffff037224 */ /* 0x000fe400078e0006 */
[----:B------:R-:W-:Y:S02]  /*15950*/  IMAD.MOV.U32 R6, RZ, RZ, RZ ;  /* 0x000000ffff067224 */ /* 0x000fe400078e00ff */
[----:B------:R-:W-:Y:S02]  /*15960*/  IMAD.MOV.U32 R13, RZ, RZ, R18 ;  /* 0x000000ffff0d7224 */ /* 0x000fe400078e0012 */
[----:B------:R-:W-:Y:S02]  /*15970*/  IMAD.MOV.U32 R12, RZ, RZ, 0x2 ;  /* 0x00000002ff0c7424 */ /* 0x000fe400078e00ff */
[----:B------:R-:W-:-:S07]  /*15980*/  IMAD.MOV.U32 R2, RZ, RZ, R14 ;  /* 0x000000ffff027224 */ /* 0x000fce00078e000e */
[----:B------:R-:W-:Y:S05]  /*15990*/  WARPSYNC.COLLECTIVE R15, `(.L_x_1040) ;  /* 0x000000000f087348 */ /* 0x000fea0003c00000 */
[----:B------:R0:W1:Y:S02]  /*159a0*/  SHFL.IDX P6, R14, R13, R12, R11 ;  /* 0x0000000c0d0e7389 */ /* 0x00006400000c000b */
[----:B01----:R-:W-:Y:S01]  /*159b0*/  ENDCOLLECTIVE ;  /* 0x000000000000791b */ /* 0x003fe20003800000 */
.L_x_1040:
        /* <DEDUP_REMOVED lines=15> */
.L_x_1041:
[----:B------:R-:W-:Y:S02]  /*15ab0*/  IMAD.MOV.U32 R3, RZ, RZ, R7 ;  /* 0x000000ffff037224 */ /* 0x000fe400078e0007 */
[----:B------:R-:W-:Y:S02]  /*15ac0*/  IMAD.MOV.U32 R13, RZ, RZ, R18 ;  /* 0x000000ffff0d7224 */ /* 0x000fe400078e0012 */
[----:B------:R-:W-:Y:S02]  /*15ad0*/  IMAD.MOV.U32 R12, RZ, RZ, 0x3 ;  /* 0x00000003ff0c7424 */ /* 0x000fe400078e00ff */
[----:B------:R-:W-:-:S07]  /*15ae0*/  IMAD.MOV.U32 R8, RZ, RZ, R14 ;  /* 0x000000ffff087224 */ /* 0x000fce00078e000e */
[----:B------:R-:W-:Y:S05]  /*15af0*/  WARPSYNC.COLLECTIVE R15, `(.L_x_1042) ;  /* 0x000000000f087348 */ /* 0x000fea0003c00000 */
[----:B------:R0:W1:Y:S02]  /*15b00*/  SHFL.IDX P6, R14, R13, R12, R11 ;  /* 0x0000000c0d0e7389 */ /* 0x00006400000c000b */
[----:B01----:R-:W-:Y:S01]  /*15b10*/  ENDCOLLECTIVE ;  /* 0x000000000000791b */ /* 0x003fe20003800000 */
.L_x_1042:
        /* <DEDUP_REMOVED lines=13> */
.L_x_1043:
[----:B------:R-:W-:Y:S05]  /*15bf0*/  BRA `(.L_x_1044) ;  /* 0xffffffd400d87947 */ /* 0x000fea000383ffff */
.L_x_974:
[----:B0-----:R0:W1:Y:S02]  /*15c00*/  SYNCS.PHASECHK.TRANS64.TRYWAIT P0, [R7+URZ+0x2d820], R6 ;  /* 0x02d82006070075a7 */ /* 0x001064000800017f */
[----:B-1----:R-:W-:Y:S05]  /*15c10*/  @!P0 NANOSLEEP.SYNCS 0x989680 ;  /* 0x009896800000895d */ /* 0x002fea0003900000 */
[----:B------:R-:W1:Y:S02]  /*15c20*/  @!P0 SYNCS.PHASECHK.TRANS64 P0, [R7+URZ+0x2d820], R6 ;  /* 0x02d82006070085a7 */ /* 0x000e64000800007f */
[----:B-1----:R-:W-:Y:S05]  /*15c30*/  @!P0 BRA `(.L_x_974) ;  /* 0xfffffffc00f08947 */ /* 0x002fea000383ffff */
[----:B------:R-:W-:Y:S05]  /*15c40*/  BRA `(.L_x_1045) ;  /* 0xffffffd800547947 */ /* 0x000fea000383ffff */
.L_x_975:
        /* <DEDUP_REMOVED lines=8> */
[----:B0----5:R-:W-:Y:S05]  /*15cd0*/  WARPSYNC.COLLECTIVE R15, `(.L_x_1047) ;  /* 0x000000000f087348 */ /* 0x021fea0003c00000 */
[----:B------:R1:W2:Y:S02]  /*15ce0*/  SHFL.IDX P6, R14, R13, R12, R11 ;  /* 0x0000000c0d0e7389 */ /* 0x0002a400000c000b */
[----:B012--5:R-:W-:Y:S01]  /*15cf0*/  ENDCOLLECTIVE ;  /* 0x000000000000791b */ /* 0x027fe20003800000 */
.L_x_1047:
[----:B------:R-:W-:Y:S05]  /*15d00*/  BSYNC B0 ;  /* 0x0000000000007941 */ /* 0x000fea0003800000 */
.L_x_1046:
[----:B------:R-:W-:Y:S05]  /*15d10*/  BRA `(.L_x_1048) ;  /* 0xffffffd800387947 */ /* 0x000fea000383ffff */
.L_x_976:
[----:B------:R-:W-:Y:S01]  /*15d20*/  BSSY B0, `(.L_x_1049) ;  /* 0x0000006000007945 */ /* 0x000fe20003800000 */
[----:B------:R-:W-:-:S07]  /*15d30*/  IMAD.MOV.U32 R15, RZ, RZ, -0x1 ;  /* 0xffffffffff0f7424 */ /* 0x000fce00078e00ff */
[----:B01---5:R-:W-:Y:S05]  /*15d40*/  WARPSYNC.COLLECTIVE R15, `(.L_x_1050) ;  /* 0x000000000f0c7348 */ /* 0x023fea0003c00000 */
[----:B------:R-:W-:Y:S02]  /*15d50*/  ELECT P6, UR62, PT ;  /* 0x00000000003e782f */ /* 0x000fe400038c0000 */
[----:B------:R-:W-:Y:S01]  /*15d60*/  MOV R14, UR62 ;  /* 0x0000003e000e7c02 */ /* 0x000fe20008000f00 */
[----:B01---5:R-:W-:Y:S10]  /*15d70*/  ENDCOLLECTIVE ;  /* 0x000000000000791b */ /* 0x023ff40003800000 */
.L_x_1050:
[----:B------:R-:W-:Y:S05]  /*15d80*/  BSYNC B0 ;  /* 0x0000000000007941 */ /* 0x000fea0003800000 */
.L_x_1049:
[----:B------:R-:W-:Y:S05]  /*15d90*/  BRA `(.L_x_1051) ;  /* 0xffffffd8002c7947 */ /* 0x000fea000383ffff */
.L_x_978:
[----:B-1----:R1:W2:Y:S02]  /*15da0*/  SYNCS.PHASECHK.TRANS64.TRYWAIT P1, [R5+URZ+0x2d840], R4 ;  /* 0x02d84004050075a7 */ /* 0x0022a4000802017f */
[----:B--2---:R-:W-:Y:S05]  /*15db0*/  @!P1 NANOSLEEP.SYNCS 0x989680 ;  /* 0x009896800000995d */ /* 0x004fea0003900000 */
[----:B------:R-:W2:Y:S02]  /*15dc0*/  @!P1 SYNCS.PHASECHK.TRANS64 P1, [R5+URZ+0x2d840], R4 ;  /* 0x02d84004050095a7 */ /* 0x000ea4000802007f */
[----:B--2---:R-:W-:Y:S05]  /*15dd0*/  @!P1 BRA `(.L_x_978) ;  /* 0xfffffffc00f09947 */ /* 0x004fea000383ffff */
[----:B------:R-:W-:Y:S05]  /*15de0*/  BRA `(.L_x_1052) ;  /* 0xffffffd800547947 */ /* 0x000fea000383ffff */
.L_x_980:
[----:B--2---:R2:W3:Y:S02]  /*15df0*/  SYNCS.PHASECHK.TRANS64.TRYWAIT P1, [R3+URZ+0x2d840], R0 ;  /* 0x02d84000030075a7 */ /* 0x0044e4000802017f */
[----:B---3--:R-:W-:Y:S05]  /*15e00*/  @!P1 NANOSLEEP.SYNCS 0x989680 ;  /* 0x009896800000995d */ /* 0x008fea0003900000 */
[----:B------:R-:W3:Y:S02]  /*15e10*/  @!P1 SYNCS.PHASECHK.TRANS64 P1, [R3+URZ+0x2d840], R0 ;  /* 0x02d84000030095a7 */ /* 0x000ee4000802007f */
[----:B---3--:R-:W-:Y:S05]  /*15e20*/  @!P1 BRA `(.L_x_980) ;  /* 0xfffffffc00f09947 */ /* 0x008fea000383ffff */
[----:B------:R-:W-:Y:S05]  /*15e30*/  BRA `(.L_x_1053) ;  /* 0xffffffd800607947 */ /* 0x000fea000383ffff */
.L_x_982:
[----:B---3--:R3:W4:Y:S02]  /*15e40*/  SYNCS.PHASECHK.TRANS64.TRYWAIT P1, [R5+URZ+0x2d860], R4 ;  /* 0x02d86004050075a7 */ /* 0x008724000802017f */
[----:B----4-:R-:W-:Y:S05]  /*15e50*/  @!P1 NANOSLEEP.SYNCS 0x989680 ;  /* 0x009896800000995d */ /* 0x010fea0003900000 */
[----:B------:R-:W4:Y:S02]  /*15e60*/  @!P1 SYNCS.PHASECHK.TRANS64 P1, [R5+URZ+0x2d860], R4 ;  /* 0x02d86004050095a7 */ /* 0x000f24000802007f */
[----:B----4-:R-:W-:Y:S05]  /*15e70*/  @!P1 BRA `(.L_x_982) ;  /* 0xfffffffc00f09947 */ /* 0x010fea000383ffff */
[----:B------:R-:W-:Y:S05]  /*15e80*/  BRA `(.L_x_1054) ;  /* 0xffffffd8005c7947 */ /* 0x000fea000383ffff */
.L_x_1055:
        /* <DEDUP_REMOVED lines=15> */
.L_x_2783:


//--------------------- .text._ZN7cutlass13device_kernelIN5flash11enable_sm90INS1_16FlashAttnFwdSm90INS1_25CollectiveMainloopFwdSm90ILi2EN4cute5tupleIJNS5_1CILi1EEES8_S8_EEENS6_IJNS7_ILi192EEENS7_ILi128EEENS7_ILi96EEEEEELi96ENS_6half_tEfNS_4arch4Sm90ELb0ELb1ELb0ELb1ELb1ELb0ELb0ELb0ELb1ELb1ELb1ELb0EEENS1_21CollectiveEpilogueFwdINS6_IJSA_SC_SB_EEES9_SE_SG_Li384ELb1ELb1ELb1ELb0EEENS1_36VarlenDynamicPersistentTileSchedulerILi192ELi128ELi384ELi128ELb1ELb1ELb1ELb1ELb0ELb1EEEEEEEEEvNT_6ParamsE --------------------------
	.section	.text._ZN7cutlass13device_kernelIN5flash11enable_sm90INS1_16FlashAttnFwdSm90INS1_25CollectiveMainloopFwdSm90ILi2EN4cute5tupleIJNS5_1CILi1EEES8_S8_EEENS6_IJNS7_ILi192EEENS7_ILi128EEENS7_ILi96EEEEEELi96ENS_6half_tEfNS_4arch4Sm90ELb0ELb1ELb0ELb1ELb1ELb0ELb0ELb0ELb1ELb1ELb1ELb0EEENS1_21CollectiveEpilogueFwdINS6_IJSA_SC_SB_EEES9_SE_SG_Li384ELb1ELb1ELb1ELb0EEENS1_36VarlenDynamicPersistentTileSchedulerILi192ELi128ELi384ELi128ELb1ELb1ELb1ELb1ELb0ELb1EEEEEEEEEvNT_6ParamsE,"ax",@progbits
	.align	128
.text._ZN7cutlass13device_kernelIN5flash11enable_sm90INS1_16FlashAttnFwdSm90INS1_25CollectiveMainloopFwdSm90ILi2EN4cute5tupleIJNS5_1CILi1EEES8_S8_EEENS6_IJNS7_ILi192EEENS7_ILi128EEENS7_ILi96EEEEEELi96ENS_6half_tEfNS_4arch4Sm90ELb0ELb1ELb0ELb1ELb1ELb0ELb0ELb0ELb1ELb1ELb1ELb0EEENS1_21CollectiveEpilogueFwdINS6_IJSA_SC_SB_EEES9_SE_SG_Li384ELb1ELb1ELb1ELb0EEENS1_36VarlenDynamicPersistentTileSchedulerILi192ELi128ELi384ELi128ELb1ELb1ELb1ELb1ELb0ELb1EEEEEEEEEvNT_6ParamsE:
        .type           _ZN7cutlass13device_kernelIN5flash11enable_sm90INS1_16FlashAttnFwdSm90INS1_25CollectiveMainloopFwdSm90ILi2EN4cute5tupleIJNS5_1CILi1EEES8_S8_EEENS6_IJNS7_ILi192EEENS7_ILi128EEENS7_ILi96EEEEEELi96ENS_6half_tEfNS_4arch4Sm90ELb0ELb1ELb0ELb1ELb1ELb0ELb0ELb0ELb1ELb1ELb1ELb0EEENS1_21CollectiveEpilogueFwdINS6_IJSA_SC_SB_EEES9_SE_SG_Li384ELb1ELb1ELb1ELb0EEENS1_36VarlenDynamicPersistentTileSchedulerILi192ELi128ELi384ELi128ELb1ELb1ELb1ELb1ELb0ELb1EEEEEEEEEvNT_6ParamsE,@function
        .size           _ZN7cutlass13device_kernelIN5flash11enable_sm90INS1_16FlashAttnFwdSm90INS1_25CollectiveMainloopFwdSm90ILi2EN4cute5tupleIJNS5_1CILi1EEES8_S8_EEENS6_IJNS7_ILi192EEENS7_ILi128EEENS7_ILi96EEEEEELi96ENS_6half_tEfNS_4arch4Sm90ELb0ELb1ELb0ELb1ELb1ELb0ELb0ELb0ELb1ELb1ELb1ELb0EEENS1_21CollectiveEpilogueFwdINS6_IJSA_SC_SB_EEES9_SE_SG_Li384ELb1ELb1ELb1ELb0EEENS1_36VarlenDynamicPersistentTileSchedulerILi192ELi128ELi384ELi128ELb1ELb1ELb1ELb1ELb0ELb1EEEEEEEEEvNT_6ParamsE,(.L_x_2784 - _ZN7cutlass13device_kernelIN5flash11enable_sm90INS1_16FlashAttnFwdSm90INS1_25CollectiveMainloopFwdSm90ILi2EN4cute5tupleIJNS5_1CILi1EEES8_S8_EEENS6_IJNS7_ILi192EEENS7_ILi128EEENS7_ILi96EEEEEELi96ENS_6half_tEfNS_4arch4Sm90ELb0ELb1ELb0ELb1ELb1ELb0ELb0ELb0ELb1ELb1ELb1ELb0EEENS1_21CollectiveEpilogueFwdINS6_IJSA_SC_SB_EEES9_SE_SG_Li384ELb1ELb1ELb1ELb0EEENS1_36VarlenDynamicPersistentTileSchedulerILi192ELi128ELi384ELi128ELb1ELb1ELb1ELb1ELb0ELb1EEEEEEEEEvNT_6ParamsE)
        .other          _ZN7cutlass13device_kernelIN5flash11enable_sm90INS1_16FlashAttnFwdSm90INS1_25CollectiveMainloopFwdSm90ILi2EN4cute5tupleIJNS5_1CILi1EEES8_S8_EEENS6_IJNS7_ILi192EEENS7_ILi128EEENS7_ILi96EEEEEELi96ENS_6half_tEfNS_4arch4Sm90ELb0ELb1ELb0ELb1ELb1ELb0ELb0ELb0ELb1ELb1ELb1ELb0EEENS1_21CollectiveEpilogueFwdINS6_IJSA_SC_SB_EEES9_SE_SG_Li384ELb1ELb1ELb1ELb0EEENS1_36VarlenDynamicPersistentTileSchedulerILi192ELi128ELi384ELi128ELb1ELb1ELb1ELb1ELb0ELb1EEEEEEEEEvNT_6ParamsE,@"STO_CUDA_ENTRY STV_DEFAULT"
_ZN7cutlass13device_kernelIN5flash11enable_sm90INS1_16FlashAttnFwdSm90INS1_25CollectiveMainloopFwdSm90ILi2EN4cute5tupleIJNS5_1CILi1EEES8_S8_EEENS6_IJNS7_ILi192EEENS7_ILi128EEENS7_ILi96EEEEEELi96ENS_6half_tEfNS_4arch4Sm90ELb0ELb1ELb0ELb1ELb1ELb0ELb0ELb0ELb1ELb1ELb1ELb0EEENS1_21CollectiveEpilogueFwdINS6_IJSA_SC_SB_EEES9_SE_SG_Li384ELb1ELb1ELb1ELb0EEENS1_36VarlenDynamicPersistentTileSchedulerILi192ELi128ELi384ELi128ELb1ELb1ELb1ELb1ELb0ELb1EEEEEEEEEvNT_6ParamsE:
        /* <DEDUP_REMOVED lines=45> */
.L_x_1056:
        /* <DEDUP_REMOVED lines=22> */
.L_x_1057:
        /* <DEDUP_REMOVED lines=18> */
.L_x_1058:
        /* <DEDUP_REMOVED lines=22> */
.L_x_1059:
        /* <DEDUP_REMOVED lines=23> */
.L_x_1060:
[----:B------:R-:W-:Y:S01]  /*0820*/  UISETP.NE.AND UP0, UPT, UR9, URZ, UPT ;  /* 0x0000003f0900728c */ /* 0x000fe2000bf05270 */
[----:B------:R-:W-:Y:S01]  /*0830*/  NOP ;  /* 0x0000000000007918 */ /* 0x000fe20000000000 */
[----:B------:R-:W-:Y:S01]  /*0840*/  UMOV UR44, 0x1 ;  /* 0x00000001002c7882 */ /* 0x000fe20000000000 */
[----:B------:R-:W-:Y:S01]  /*0850*/  ULDC.64 UR56, c[0x0][0x208] ;  /* 0x0000820000387ab9 */ /* 0x000fe20000000a00 */
[----:B------:R-:W-:Y:S01]  /*0860*/  USEL UR44, UR44, 0x2, !UP0 ;  /* 0x000000022c2c7887 */ /* 0x000fe2000c000000 */
[----:B01234-:R-:W-:Y:S01]  /*0870*/  BAR.SYNC.DEFER_BLOCKING 0x0 ;  /* 0x0000000000007b1d */ /* 0x01ffe20000010000 */
[----:B------:R-:W-:-:S13]  /*0880*/  PLOP3.LUT P0, PT, PT, PT, UP0, 0x80, 0x0 ;  /* 0x000000000000781c */ /* 0x000fda0003f0f008 */
[----:B------:R-:W-:Y:S05]  /*0890*/  @!P0 BRA `(.L_x_1061) ;  /* 0x0000010800e48947 */ /* 0x000fea0003800000 */
.L_x_1062:
        /* <DEDUP_REMOVED lines=18> */
[----:B------:R-:W-:Y:S01]  /*09c0*/  VIADD R13, R2, 0xffffff80 ;  /* 0xffffff80020d7836 */ /* 0x000fe20000000000 */
[----:B------:R-:W-:Y:S01]  /*09d0*/  R2UR UR6, R9 ;  /* 0x00000000090672ca */ /* 0x000fe200000e0000 */
[----:B------:R-:W-:Y:S01]  /*09e0*/  IMAD.MOV.U32 R19, RZ, RZ, 0x40 ;  /* 0x00000040ff137424 */ /* 0x000fe200078e00ff */
[----:B------:R-:W-:Y:S01]  /*09f0*/  R2UR UR5, R10 ;  /* 0x000000000a0572ca */ /* 0x000fe200000e0000 */
[----:B------:R-:W-:Y:S01]  /*0a00*/  ULOP3.LUT UR52, UR44, 0x1, URZ, 0xfc, !UPT ;  /* 0x000000012c347892 */ /* 0x000fe2000f8efc3f */
[----:B------:R-:W-:Y:S01]  /*0a10*/  SHF.R.S32.HI R0, RZ, 0x1f, R13 ;  /* 0x0000001fff007819 */ /* 0x000fe2000001140d */
[----:B------:R-:W-:Y:S01]  /*0a20*/  UMOV UR51, URZ ;  /* 0x0000003f00337c82 */ /* 0x000fe20008000000 */
[----:B------:R-:W-:Y:S01]  /*0a30*/  R2UR UR7, R11 ;  /* 0x000000000b0772ca */ /* 0x000fe200000e0000 */
[----:B------:R-:W-:Y:S01]  /*0a40*/  UMOV UR50, URZ ;  /* 0x0000003f00327c82 */ /* 0x000fe20008000000 */
[CC--:B------:R-:W-:Y:S01]  /*0a50*/  LEA.HI R3, R0.reuse, R13.reuse, RZ, 0x4 ;  /* 0x0000000d00037211 */ /* 0x0c0fe200078f20ff */
[----:B------:R-:W-:Y:S01]  /*0a60*/  UMOV UR49, URZ ;  /* 0x0000003f00317c82 */ /* 0x000fe20008000000 */
[----:B------:R-:W-:-:S02]  /*0a70*/  LEA.HI R2, R0, R13, RZ, 0x7 ;  /* 0x0000000d00027211 */ /* 0x000fc400078f38ff */
[----:B------:R-:W-:Y:S02]  /*0a80*/  LOP3.LUT R4, R3, 0xfffffff0, RZ, 0xc0, !PT ;  /* 0xfffffff003047812 */ /* 0x000fe400078ec0ff */
[----:B------:R-:W-:Y:S02]  /*0a90*/  SHF.R.S32.HI R6, RZ, 0x4, R3 ;  /* 0x00000004ff067819 */ /* 0x000fe40000011403 */
[----:B------:R-:W-:Y:S01]  /*0aa0*/  LOP3.LUT R153, R2, 0xffffff80, RZ, 0xc0, !PT ;  /* 0xffffff8002997812 */ /* 0x000fe200078ec0ff */
[----:B------:R-:W-:Y:S01]  /*0ab0*/  IMAD.IADD R4, R13, 0x1, -R4 ;  /* 0x000000010d047824 */ /* 0x000fe200078e0a04 */
[----:B------:R-:W-:Y:S02]  /*0ac0*/  LEA.HI R3, R3, R6, RZ, 0x1 ;  /* 0x0000000603037211 */ /* 0x000fe400078f08ff */
[----:B------:R-:W-:Y:S01]  /*0ad0*/  LEA.HI R7, R0, R13, RZ, 0x5 ;  /* 0x0000000d00077211 */ /* 0x000fe200078f28ff */
[----:B------:R-:W-:Y:S01]  /*0ae0*/  IMAD.IADD R153, R13, 0x1, -R153 ;  /* 0x000000010d997824 */ /* 0x000fe200078e0a99 */
[----:B------:R-:W-:-:S02]  /*0af0*/  LOP3.LUT R5, R3, 0x1ffffffe, RZ, 0xc0, !PT ;  /* 0x1ffffffe03057812 */ /* 0x000fc400078ec0ff */
[----:B------:R-:W-:Y:S02]  /*0b00*/  SHF.R.S32.HI R3, RZ, 0x1f, R4 ;  /* 0x0000001fff037819 */ /* 0x000fe40000011404 */
[----:B------:R-:W-:Y:S01]  /*0b10*/  SHF.R.S32.HI R8, RZ, 0x1f, R153 ;  /* 0x0000001fff087819 */ /* 0x000fe20000011499 */
[----:B------:R-:W-:Y:S01]  /*0b20*/  IMAD.IADD R5, R6, 0x1, -R5 ;  /* 0x0000000106057824 */ /* 0x000fe200078e0a05 */
[----:B------:R-:W-:Y:S02]  /*0b30*/  LEA.HI R3, R3, R4, RZ, 0x3 ;  /* 0x0000000403037211 */ /* 0x000fe400078f18ff */
[----:B------:R-:W-:Y:S01]  /*0b40*/  LEA.HI R9, R8, R153, RZ, 0x2 ;  /* 0x0000009908097211 */ /* 0x000fe200078f10ff */
[----:B------:R-:W-:Y:S01]  /*0b50*/  IMAD.SHL.U32 R5, R5, 0x8, RZ ;  /* 0x0000000805057824 */ /* 0x000fe200078e00ff */
[----:B------:R-:W-:Y:S01]  /*0b60*/  SHF.R.S32.HI R7, RZ, 0x5, R7 ;  /* 0x00000005ff077819 */ /* 0x000fe20000011407 */
[----:B------:R-:W-:Y:S01]  /*0b70*/  IMAD.SHL.U32 R6, R3, 0x40, RZ ;  /* 0x0000004003067824 */ /* 0x000fe200078e00ff */
[----:B------:R-:W-:-:S02]  /*0b80*/  SHF.R.S32.HI R10, RZ, 0x2, R9 ;  /* 0x00000002ff0a7819 */ /* 0x000fc40000011409 */
[----:B------:R-:W-:Y:S01]  /*0b90*/  SHF.R.S32.HI R11, RZ, 0x1f, R9 ;  /* 0x0000001fff0b7819 */ /* 0x000fe20000011409 */
[----:B------:R-:W-:Y:S01]  /*0ba0*/  IMAD R12, R7, 0x10, R4 ;  /* 0x00000010070c7824 */ /* 0x000fe200078e0204 */
[----:B------:R-:W-:Y:S02]  /*0bb0*/  LOP3.LUT R3, R3, 0xfffffff8, RZ, 0xc0, !PT ;  /* 0xfffffff803037812 */ /* 0x000fe400078ec0ff */
[----:B------:R-:W-:Y:S02]  /*0bc0*/  SHF.R.S32.HI R14, RZ, 0x7, R2 ;  /* 0x00000007ff0e7819 */ /* 0x000fe40000011402 */
[----:B------:R-:W-:Y:S01]  /*0bd0*/  LEA.HI R11, R11, R10, RZ, 0x3 ;  /* 0x0000000a0b0b7211 */ /* 0x000fe200078f18ff */
[----:B------:R-:W-:Y:S01]  /*0be0*/  IMAD.IADD R3, R4, 0x1, -R3 ;  /* 0x0000000104037824 */ /* 0x000fe200078e0a03 */
[----:B------:R-:W-:Y:S01]  /*0bf0*/  LEA.HI R8, R8, R153, RZ, 0x5 ;  /* 0x0000009908087211 */ /* 0x000fe200078f28ff */
[----:B------:R-:W-:Y:S01]  /*0c00*/  IMAD.HI R4, R14, 0x55555556, RZ ;  /* 0x555555560e047827 */ /* 0x000fe200078e02ff */
[----:B------:R-:W-:-:S02]  /*0c10*/  LOP3.LUT R11, R11, 0xfffffff8, RZ, 0xc0, !PT ;  /* 0xfffffff80b0b7812 */ /* 0x000fc400078ec0ff */
[----:B------:R-:W-:Y:S01]  /*0c20*/  LOP3.LUT R6, R6, 0x7ffffe00, RZ, 0xc0, !PT ;  /* 0x7ffffe0006067812 */ /* 0x000fe200078ec0ff */
[----:B------:R-:W-:Y:S01]  /*0c30*/  IMAD.SHL.U32 R2, R3, 0x40, RZ ;  /* 0x0000004003027824 */ /* 0x000fe200078e00ff */
[----:B------:R-:W-:Y:S01]  /*0c40*/  LEA.HI R4, R4, R4, RZ, 0x1 ;  /* 0x0000000404047211 */ /* 0x000fe200078f08ff */
[----:B------:R-:W-:Y:S01]  /*0c50*/  IMAD.IADD R11, R10, 0x1, -R11 ;  /* 0x000000010a0b7824 */ /* 0x000fe200078e0a0b */
[----:B------:R-:W-:Y:S01]  /*0c60*/  SHF.R.S32.HI R8, RZ, 0x5, R8 ;  /* 0x00000005ff087819 */ /* 0x000fe20000011408 */
[----:B------:R-:W-:Y:S01]  /*0c70*/  IMAD R6, R7, 0x400, R6 ;  /* 0x0000040007067824 */ /* 0x000fe200078e0206 */
[----:B------:R-:W-:Y:S01]  /*0c80*/  LOP3.LUT R2, R2, 0x1c0, RZ, 0xc0, !PT ;  /* 0x000001c002027812 */ /* 0x000fe200078ec0ff */
[--C-:B------:R-:W-:Y:S01]  /*0c90*/  IMAD.U32 R7, R12, 0x20, R5.reuse ;  /* 0x000000200c077824 */ /* 0x100fe200078e0005 */
[----:B------:R-:W-:Y:S01]  /*0ca0*/  LEA.HI R0, R0, R13, RZ, 0x2 ;  /* 0x0000000d00007211 */ /* 0x000fe200078f10ff */
[----:B------:R-:W-:Y:S01]  /*0cb0*/  IMAD R4, R4, -0x3, R14 ;  /* 0xfffffffd04047824 */ /* 0x000fe200078e020e */
[----:B------:R-:W-:Y:S01]  /*0cc0*/  LOP3.LUT R5, R2, 0x8, R5, 0xf8, !PT ;  /* 0x0000000802057812 */ /* 0x000fe200078ef805 */
[----:B------:R-:W-:Y:S01]  /*0cd0*/  IMAD R11, R8, 0x10, R11 ;  /* 0x00000010080b7824 */ /* 0x000fe200078e020b */
[----:B------:R-:W-:Y:S01]  /*0ce0*/  SHF.R.U32.HI R2, RZ, 0x3, R2 ;  /* 0x00000003ff027819 */ /* 0x000fe20000011602 */
[----:B------:R0:W-:Y:S01]  /*0cf0*/  STL [R1+0x14], R7 ;  /* 0x0000140701007387 */ /* 0x0001e20000100800 */
[----:B------:R-:W-:-:S02]  /*0d00*/  LOP3.LUT R151, R0, 0xfffffffc, RZ, 0xc0, !PT ;  /* 0xfffffffc00977812 */ /* 0x000fc400078ec0ff */
[----:B------:R-:W-:Y:S02]  /*0d10*/  LOP3.LUT R5, R5, R2, RZ, 0x3c, !PT ;  /* 0x0000000205057212 */ /* 0x000fe400078e3cff */
[----:B------:R-:W-:Y:S01]  /*0d20*/  R2P PR, R3, 0x6 ;  /* 0x0000000603007804 */ /* 0x000fe20000000000 */
[----:B------:R-:W-:Y:S01]  /*0d30*/  IMAD.IADD R151, R13, 0x1, -R151 ;  /* 0x000000010d977824 */ /* 0x000fe200078e0a97 */
[----:B------:R-:W-:Y:S01]  /*0d40*/  SHF.R.S32.HI R152, RZ, 0x2, R0 ;  /* 0x00000002ff987819 */ /* 0x000fe20000011400 */
[----:B------:R-:W-:Y:S02]  /*0d50*/  IMAD.IADD R5, R6, 0x1, R5 ;  /* 0x0000000106057824 */ /* 0x000fe400078e0205 */
[----:B0-----:R-:W-:Y:S01]  /*0d60*/  IMAD R7, R4, 0x40, R11 ;  /* 0x0000004004077824 */ /* 0x001fe200078e020b */
[----:B------:R-:W-:Y:S01]  /*0d70*/  LOP3.LUT R4, R9, 0x7ffffffc, RZ, 0xc0, !PT ;  /* 0x7ffffffc09047812 */ /* 0x000fe200078ec0ff */
[C---:B------:R-:W-:Y:S01]  /*0d80*/  IMAD.SHL.U32 R138, R151.reuse, 0x8, RZ ;  /* 0x00000008978a7824 */ /* 0x040fe200078e00ff */
[----:B------:R-:W-:-:S02]  /*0d90*/  LEA.HI R2, R151, R151, RZ, 0x1 ;  /* 0x0000009797027211 */ /* 0x000fc400078f08ff */
[----:B------:R0:W-:Y:S01]  /*0da0*/  STL [R1+0x10], R7 ;  /* 0x0000100701007387 */ /* 0x0001e20000100800 */
[----:B------:R-:W-:Y:S01]  /*0db0*/  IMAD.IADD R4, R153, 0x1, -R4 ;  /* 0x0000000199047824 */ /* 0x000fe200078e0a04 */
[----:B------:R-:W-:Y:S01]  /*0dc0*/  LEA R18, R5, UR41, 0x1 ;  /* 0x0000002905127c11 */ /* 0x000fe2000f8e08ff */
[----:B------:R-:W-:Y:S01]  /*0dd0*/  VIADD R139, R138, 0x20 ;  /* 0x000000208a8b7836 */ /* 0x000fe20000000000 */
[----:B------:R-:W-:Y:S01]  /*0de0*/  LOP3.LUT R2, R2, 0x1ffffffe, RZ, 0xc0, !PT ;  /* 0x1ffffffe02027812 */ /* 0x000fe200078ec0ff */
[----:B------:R-:W-:Y:S01]  /*0df0*/  IMAD.SHL.U32 R17, R4, 0x2, RZ ;  /* 0x0000000204117824 */ /* 0x000fe200078e00ff */
[----:B------:R-:W-:Y:S01]  /*0e00*/  SEL R19, R19, 0xffffffc0, !P2 ;  /* 0xffffffc013137807 */ /* 0x000fe20005000000 */
[----:B------:R-:W-:Y:S01]  /*0e10*/  VIADD R22, R18, 0x21800 ;  /* 0x0002180012167836 */ /* 0x000fe20000000000 */
[----:B------:R-:W-:Y:S01]  /*0e20*/  SHF.R.S32.HI R3, RZ, 0x1f, R139 ;  /* 0x0000001fff037819 */ /* 0x000fe2000001148b */
[----:B------:R-:W-:Y:S02]  /*0e30*/  VIADD R141, R138, 0x40 ;  /* 0x000000408a8d7836 */ /* 0x000fe40000000000 */
[----:B------:R-:W-:-:S02]  /*0e40*/  VIADD R150, R17, 0x18 ;  /* 0x0000001811967836 */ /* 0x000fc40000000000 */
[C---:B------:R-:W-:Y:S01]  /*0e50*/  VIADD R149, R17.reuse, 0x20 ;  /* 0x0000002011957836 */ /* 0x040fe20000000000 */
[----:B------:R-:W-:Y:S01]  /*0e60*/  SHF.R.S32.HI R0, RZ, 0x1f, R141 ;  /* 0x0000001fff007819 */ /* 0x000fe2000001148d */
        /* <DEDUP_REMOVED lines=12> */
[----:B------:R-:W-:Y:S01]  /*0f30*/  VIADD R142, R17, 0x58 ;  /* 0x00000058118e7836 */ /* 0x000fe20000000000 */
[----:B------:R-:W-:Y:S01]  /*0f40*/  SHF.R.S32.HI R156, RZ, 0x1f, R144 ;  /* 0x0000001fff9c7819 */ /* 0x000fe20000011490 */
[----:B------:R-:W-:Y:S01]  /*0f50*/  VIADD R23, R18, 0x21820 ;  /* 0x0002182012177836 */ /* 0x000fe20000000000 */
[----:B------:R-:W-:Y:S01]  /*0f60*/  SHF.R.S32.HI R155, RZ, 0x1f, R143 ;  /* 0x0000001fff9b7819 */ /* 0x000fe2000001148f */
[----:B------:R-:W-:Y:S01]  /*0f70*/  IMAD.IADD R2, R151, 0x1, -R2 ;  /* 0x0000000197027824 */ /* 0x000fe200078e0a02 */
[----:B------:R-:W-:Y:S01]  /*0f80*/  SHF.R.S32.HI R154, RZ, 0x1f, R142 ;  /* 0x0000001fff9a7819 */ /* 0x000fe2000001148e */
[----:B------:R-:W-:-:S02]  /*0f90*/  @P1 VIADD R23, R22, 0xffffffe0 ;  /* 0xffffffe016171836 */ /* 0x000fc40000000000 */
[----:B------:R-:W-:Y:S02]  /*0fa0*/  IMAD.IADD R22, R22, 0x1, R19 ;  /* 0x0000000116167824 */ /* 0x000fe400078e0213 */
[----:B------:R-:W-:Y:S02]  /*0fb0*/  VIADD R140, R17, 0x10 ;  /* 0x00000010118c7836 */ /* 0x000fe40000000000 */
[----:B------:R-:W-:Y:S02]  /*0fc0*/  IMAD R137, R2, 0x8, R7 ;  /* 0x0000000802897824 */ /* 0x000fe400078e0207 */
[----:B------:R-:W-:Y:S02]  /*0fd0*/  IMAD.IADD R19, R19, 0x1, R23 ;  /* 0x0000000113137824 */ /* 0x000fe400078e0217 */
[----:B0-----:R-:W-:-:S07]  /*0fe0*/  VIADD R136, R23, 0x6000 ;  /* 0x0000600017887836 */ /* 0x001fce0000000000 */
.L_x_1166:
[----:B------:R-:W-:Y:S01]  /*0ff0*/  ULDC.64 UR8, c[0x0][0xa28] ;  /* 0x00028a0000087ab9 */ /* 0x000fe20000000a00 */
[----:B------:R-:W-:Y:S01]  /*1000*/  ULDC UR4, c[0x0][0x424] ;  /* 0x0001090000047ab9 */ /* 0x000fe20000000800 */
[----:B------:R-:W-:-:S04]  /*1010*/  UISETP.NE.U32.AND UP0, UPT, UR8, URZ, UPT ;  /* 0x0000003f0800728c */ /* 0x000fc8000bf05070 */
[----:B------:R-:W-:-:S03]  /*1020*/  UISETP.NE.AND.EX UP0, UPT, UR9, URZ, UPT, UP0 ;  /* 0x0000003f0900728c */ /* 0x000fc6000bf05300 */
[----:B------:R-:W-:Y:S02]  /*1030*/  ULDC.64 UR8, c[0x0][0xa18] ;  /* 0x0002860000087ab9 */ /* 0x000fe40000000a00 */
[----:B------:R-:W-:Y:S01]  /*1040*/  UISETP.NE.U32.AND UP1, UPT, UR8, URZ, UPT ;  /* 0x0000003f0800728c */ /* 0x000fe2000bf25070 */
[----:B------:R-:W-:-:S03]  /*1050*/  PLOP3.LUT P0, PT, PT, PT, UP0, 0x80, 0x0 ;  /* 0x000000000000781c */ /* 0x000fc60003f0f008 */
[----:B------:R-:W-:-:S03]  /*1060*/  UISETP.NE.AND.EX UP1, UPT, UR9, URZ, UPT, UP1 ;  /* 0x0000003f0900728c */ /* 0x000fc6000bf25310 */
[----:B------:R-:W-:Y:S02]  /*1070*/  @UP0 ULDC.64 UR8, c[0x0][0xa28] ;  /* 0x00028a0000080ab9 */ /* 0x000fe40000000a00 */
[----:B------:R-:W-:Y:S01]  /*1080*/  @UP0 UIMAD.WIDE UR8, UR7, 0x4, UR8 ;  /* 0x00000004070808a5 */ /* 0x000fe2000f8e0208 */
[----:B------:R-:W-:-:S05]  /*1090*/  PLOP3.LUT P2, PT, PT, PT, UP1, 0x80, 0x0 ;  /* 0x000000000000781c */ /* 0x000fca0003f4f018 */
[----:B01-3--:R-:W-:Y:S02]  /*10a0*/  IMAD.U32 R2, RZ, RZ, UR8 ;  /* 0x00000008ff027e24 */ /* 0x00bfe4000f8e00ff */
[----:B----4-:R-:W-:Y:S01]  /*10b0*/  IMAD.U32 R3, RZ, RZ, UR9 ;  /* 0x00000009ff037e24 */ /* 0x010fe2000f8e00ff */
[----:B------:R-:W-:Y:S02]  /*10c0*/  @UP1 ULDC.64 UR8, c[0x0][0xa18] ;  /* 0x0002860000081ab9 */ /* 0x000fe40000000a00 */
[----:B------:R-:W-:Y:S02]  /*10d0*/  @UP1 UIMAD.WIDE UR8, UR7, 0x4, UR8 ;  /* 0x00000004070818a5 */ /* 0x000fe4000f8e0208 */
[----:B--2---:R-:W2:Y:S04]  /*10e0*/  @P0 LDG.E R2, desc[UR56][R2.64] ;  /* 0x0000003802020981 */ /* 0x004ea8000c1e1900 */
[----:B------:R-:W-:-:S02]  /*10f0*/  IMAD.U32 R4, RZ, RZ, UR8 ;  /* 0x00000008ff047e24 */ /* 0x000fc4000f8e00ff */
[----:B------:R-:W-:Y:S01]  /*1100*/  IMAD.U32 R5, RZ, RZ, UR9 ;  /* 0x00000009ff057e24 */ /* 0x000fe2000f8e00ff */
[----:B------:R-:W-:-:S04]  /*1110*/  ULDC.64 UR8, c[0x0][0x418] ;  /* 0x0001060000087ab9 */ /* 0x000fc80000000a00 */
[----:B------:R-:W3:Y:S01]  /*1120*/  @P2 LDG.E R4, desc[UR56][R4.64] ;  /* 0x0000003804042981 */ /* 0x000ee2000c1e1900 */
[----:B------:R-:W-:Y:S01]  /*1130*/  UISETP.NE.U32.AND UP0, UPT, UR8, URZ, UPT ;  /* 0x0000003f0800728c */ /* 0x000fe2000bf05070 */
[----:B------:R-:W-:Y:S01]  /*1140*/  UMOV UR38, URZ ;  /* 0x0000003f00267c82 */ /* 0x000fe20008000000 */
[----:B------:R-:W-:Y:S02]  /*1150*/  ULOP3.LUT UR40, UR5, 0xffff, URZ, 0xc0, !UPT ;  /* 0x0000ffff05287892 */ /* 0x000fe4000f8ec03f */
[----:B------:R-:W-:-:S03]  /*1160*/  UISETP.NE.AND.EX UP0, UPT, UR9, URZ, UPT, UP0 ;  /* 0x0000003f0900728c */ /* 0x000fc6000bf05300 */
[----:B------:R-:W-:Y:S01]  /*1170*/  ULDC.64 UR8, c[0x0][0xa20] ;  /* 0x0002880000087ab9 */ /* 0x000fe20000000a00 */
[----:B------:R-:W-:Y:S01]  /*1180*/  USEL UR4, UR4, 0x1, UP0 ;  /* 0x0000000104047887 */ /* 0x000fe20008000000 */
[----:B------:R-:W-:Y:S01]  /*1190*/  ISETP.NE.U32.AND P1, PT, RZ, UR8, PT ;  /* 0x00000008ff007c0c */ /* 0x000fe2000bf25070 */
[----:B------:R-:W-:Y:S02]  /*11a0*/  ULDC UR8, c[0x0][0x2f0] ;  /* 0x0000bc0000087ab9 */ /* 0x000fe40000000800 */
[----:B------:R-:W-:Y:S01]  /*11b0*/  UIMAD UR4, UR4, UR8, URZ ;  /* 0x00000008040472a4 */ /* 0x000fe2000f8e023f */
[----:B------:R-:W-:Y:S02]  /*11c0*/  ISETP.NE.AND.EX P1, PT, RZ, UR9, PT, P1 ;  /* 0x00000009ff007c0c */ /* 0x000fe4000bf25310 */
[----:B--2---:R-:W-:Y:S02]  /*11d0*/  @P0 R2UR UR38, R2 ;  /* 0x00000000022602ca */ /* 0x004fe400000e0000 */
[----:B---3--:R-:W-:Y:S01]  /*11e0*/  @P2 R2UR UR48, R4 ;  /* 0x00000000043022ca */ /* 0x008fe200000e0000 */
[----:B-----5:R-:W-:-:S14]  /*11f0*/  @P2 BRA `(.L_x_1063) ;  /* 0x0000000000382947 */ /* 0x020fdc0003800000 */
[----:B------:R-:W-:Y:S01]  /*1200*/  ULDC.64 UR8, c[0x0][0xa00] ;  /* 0x0002800000087ab9 */ /* 0x000fe20000000a00 */
[----:B------:R-:W-:Y:S01]  /*1210*/  ULDC UR48, c[0x0][0x288] ;  /* 0x0000a20000307ab9 */ /* 0x000fe20000000800 */
[----:B------:R-:W-:-:S04]  /*1220*/  ISETP.NE.U32.AND P0, PT, RZ, UR8, PT ;  /* 0x00000008ff007c0c */ /* 0x000fc8000bf05070 */
[----:B------:R-:W-:-:S13]  /*1230*/  ISETP.NE.AND.EX P0, PT, RZ, UR9, PT, P0 ;  /* 0x00000009ff007c0c */ /* 0x000fda000bf05300 */
[----:B------:R-:W-:Y:S05]  /*1240*/  @!P0 BRA `(.L_x_1063) ;  /* 0x0000000000248947 */ /* 0x000fea0003800000 */
[----:B------:R-:W-:Y:S02]  /*1250*/  ULDC.64 UR8, c[0x0][0xa00] ;  /* 0x0002800000087ab9 */ /* 0x000fe40000000a00 */
[----:B------:R-:W-:-:S06]  /*1260*/  UIMAD.WIDE UR8, UR7, 0x4, UR8 ;  /* 0x00000004070878a5 */ /* 0x000fcc000f8e0208 */
[----:B------:R-:W-:Y:S02]  /*1270*/  IMAD.U32 R2, RZ, RZ, UR8 ;  /* 0x00000008ff027e24 */ /* 0x000fe4000f8e00ff */
[----:B------:R-:W-:-:S05]  /*1280*/  IMAD.U32 R3, RZ, RZ, UR9 ;  /* 0x00000009ff037e24 */ /* 0x000fca000f8e00ff */
[----:B------:R-:W2:Y:S04]  /*1290*/  LDG.E R4, desc[UR56][R2.64] ;  /* 0x0000003802047981 */ /* 0x000ea8000c1e1900 */
[----:B------:R-:W3:Y:S01]  /*12a0*/  LDG.E R0, desc[UR56][R2.64+0x4] ;  /* 0x0000043802007981 */ /* 0x000ee2000c1e1900 */
[----:B--2---:R-:W-:Y:S02]  /*12b0*/  R2UR UR48, R4 ;  /* 0x00000000043072ca */ /* 0x004fe400000e0000 */
[----:B---3--:R-:W-:-:S13]  /*12c0*/  R2UR UR8, R0 ;  /* 0x00000000000872ca */ /* 0x008fda00000e0000 */
[----:B------:R-:W-:-:S12]  /*12d0*/  UIADD3 UR48, -UR48, UR8, URZ ;  /* 0x0000000830307290 */ /* 0x000fd8000fffe13f */
.L_x_1063:
[----:B------:R-:W-:Y:S01]  /*12e0*/  UMOV UR43, UR7 ;  /* 0x00000007002b7c82 */ /* 0x000fe20008000000 */
[----:B------:R-:W-:Y:S05]  /*12f0*/  @!P1 BRA `(.L_x_1064) ;  /* 0x00000000001c9947 */ /* 0x000fea0003800000 */
[----:B------:R-:W-:Y:S02]  /*1300*/  ULDC.64 UR8, c[0x0][0xa20] ;  /* 0x0002880000087ab9 */ /* 0x000fe40000000a00 */
[----:B------:R-:W-:-:S06]  /*1310*/  UIMAD.WIDE UR8, UR7, 0x4, UR8 ;  /* 0x00000004070878a5 */ /* 0x000fcc000f8e0208 */
[----:B------:R-:W-:Y:S02]  /*1320*/  IMAD.U32 R2, RZ, RZ, UR8 ;  /* 0x00000008ff027e24 */ /* 0x000fe4000f8e00ff */
[----:B------:R-:W-:-:S05]  /*1330*/  IMAD.U32 R3, RZ, RZ, UR9 ;  /* 0x00000009ff037e24 */ /* 0x000fca000f8e00ff */
[----:B------:R-:W2:Y:S02]  /*1340*/  LDG.E R2, desc[UR56][R2.64] ;  /* 0x0000003802027981 */ /* 0x000ea4000c1e1900 */
[----:B--2---:R-:W-:Y:S01]  /*1350*/  R2UR UR4, R2 ;  /* 0x00000000020472ca */ /* 0x004fe200000e0000 */
[----:B------:R-:W-:-:S14]  /*1360*/  BRA `(.L_x_1065) ;  /* 0x0000000000347947 */ /* 0x000fdc0003800000 */
.L_x_1064:
[----:B------:R-:W-:Y:S02]  /*1370*/  ULDC.64 UR8, c[0x0][0xa08] ;  /* 0x0002820000087ab9 */ /* 0x000fe40000000a00 */
        /* <DEDUP_REMOVED lines=12> */
.L_x_1065:
[----:B------:R-:W-:Y:S01]  /*1440*/  ULDC UR7, c[0x0][0x448] ;  /* 0x0001120000077ab9 */ /* 0x000fe20000000800 */
[----:B------:R-:W-:Y:S02]  /*1450*/  UIMAD UR39, UR6, 0xc0, URZ ;  /* 0x000000c0062778a4 */ /* 0x000fe4000f8e023f */
[----:B------:R-:W-:Y:S02]  /*1460*/  UISETP.NE.AND UP0, UPT, UR7, 0x1, UPT ;  /* 0x000000010700788c */ /* 0x000fe4000bf05270 */
[----:B------:R-:W-:Y:S01]  /*1470*/  UIADD3 UR10, UR39, 0xbf, URZ ;  /* 0x000000bf270a7890 */ /* 0x000fe2000fffe03f */
[----:B------:R-:W-:Y:S01]  /*1480*/  ULDC.64 UR6, c[0x0][0x9e0] ;  /* 0x0002780000067ab9 */ /* 0x000fe20000000a00 */
[----:B------:R-:W-:Y:S02]  /*1490*/  UP2UR UR54, UPR, URZ, 0x1 ;  /* 0x000000013f367883 */ /* 0x000fe40008000000 */
[----:B------:R-:W-:-:S05]  /*14a0*/  UIADD3 UR38, -UR38, UR4, URZ ;  /* 0x0000000426267290 */ /* 0x000fca000fffe13f */
[----:B------:R-:W-:Y:S01]  /*14b0*/  @UP0 ULDC UR8, c[0x0][0x44c] ;  /* 0x0001130000080ab9 */ /* 0x000fe20000000800 */
[----:B------:R-:W-:Y:S01]  /*14c0*/  @UP0 ULDC UR11, c[0x0][0x450] ;  /* 0x00011400000b0ab9 */ /* 0x000fe20000000800 */
[----:B------:R-:W-:Y:S02]  /*14d0*/  UIMAD.WIDE.U32 UR8, UR10, UR8, URZ ;  /* 0x000000080a0872a5 */ /* 0x000fe4000f8e003f */
[----:B------:R-:W-:Y:S02]  /*14e0*/  UIADD3 UR4, UR38, 0x1, -UR48 ;  /* 0x0000000126047890 */ /* 0x000fe4000fffe830 */
[----:B------:R-:W-:Y:S02]  /*14f0*/  @UP0 USHF.R.U32.HI UR10, URZ, UR11, UR9 ;  /* 0x0000000b3f0a0299 */ /* 0x000fe40008011609 */
[----:B------:R-:W-:Y:S02]  /*1500*/  UISETP.GE.AND UP0, UPT, UR7, 0x1, UPT ;  /* 0x000000010700788c */ /* 0x000fe4000bf06270 */
[----:B------:R-:W-:-:S02]  /*1510*/  UIADD3 UR10, UR4, UR10, URZ ;  /* 0x0000000a040a7290 */ /* 0x000fc4000fffe03f */
[----:B------:R-:W-:Y:S02]  /*1520*/  UP2UR UR53, UPR, URZ, 0x1 ;  /* 0x000000013f357883 */ /* 0x000fe40008000000 */
[----:B------:R-:W-:Y:S01]  /*1530*/  PLOP3.LUT P0, PT, PT, PT, UP0, 0x40, 0x0 ;  /* 0x000000000000781c */ /* 0x000fe20003f0e808 */
[----:B------:R-:W-:-:S12]  /*1540*/  UIADD3 UR6, UR10, UR6, URZ ;  /* 0x000000060a067290 */ /* 0x000fd8000fffe03f */
[----:B------:R-:W-:Y:S05]  /*1550*/  @P0 BRA `(.L_x_1066) ;  /* 0x0000000000440947 */ /* 0x000fea0003800000 */
        /* <DEDUP_REMOVED lines=10> */
.L_x_1067:
[----:B------:R-:W-:-:S11]  /*1600*/  UISETP.NE.AND UP0, UPT, UR7, 0x1, UPT ;  /* 0x000000010700788c */ /* 0x000fd6000bf05270 */
[----:B------:R-:W-:Y:S02]  /*1610*/  @UP0 ULDC.64 UR10, c[0x0][0x9e8] ;  /* 0x00027a00000a0ab9 */ /* 0x000fe40000000a00 */
[----:B------:R-:W-:-:S04]  /*1620*/  UIMAD.WIDE.U32 UR8, UR4, UR10, URZ ;  /* 0x0000000a040872a5 */ /* 0x000fc8000f8e003f */
[----:B------:R-:W-:-:S12]  /*1630*/  @UP0 USHF.R.U32.HI UR4, URZ, UR11, UR9 ;  /* 0x0000000b3f040299 */ /* 0x000fd80008011609 */
.L_x_1068:
[----:B------:R-:W-:-:S04]  /*1640*/  UIMAD UR4, UR4, UR7, UR7 ;  /* 0x00000007040472a4 */ /* 0x000fc8000f8e0207 */
[----:B------:R-:W-:-:S04]  /*1650*/  UISETP.LT.AND UP0, UPT, UR6, UR4, UPT ;  /* 0x000000040600728c */ /* 0x000fc8000bf01270 */
[----:B------:R-:W-:-:S12]  /*1660*/  USEL UR6, UR6, UR4, UP0 ;  /* 0x0000000406067287 */ /* 0x000fd80008000000 */
.L_x_1066:
[----:B------:R-:W-:Y:S02]  /*1670*/  UISETP.NE.AND UP0, UPT, UR54, URZ, UPT ;  /* 0x0000003f3600728c */ /* 0x000fe4000bf05270 */
[----:B------:R-:W-:Y:S02]  /*1680*/  UIADD3 UR4, UR38, 0x7f, URZ ;  /* 0x0000007f26047890 */ /* 0x000fe4000fffe03f */
[----:B------:R-:W-:Y:S02]  /*1690*/  UIADD3 UR10, UR6, 0x7f, URZ ;  /* 0x0000007f060a7890 */ /* 0x000fe4000fffe03f */
[----:B------:R-:W-:Y:S02]  /*16a0*/  UISETP.GE.AND UP1, UPT, UR7, 0x1, UPT ;  /* 0x000000010700788c */ /* 0x000fe4000bf26270 */
[----:B------:R-:W-:Y:S02]  /*16b0*/  USHF.R.S32.HI UR6, URZ, 0x1f, UR4 ;  /* 0x0000001f3f067899 */ /* 0x000fe40008011404 */
[----:B------:R-:W-:Y:S01]  /*16c0*/  USHF.R.S32.HI UR11, URZ, 0x1f, UR10 ;  /* 0x0000001f3f0b7899 */ /* 0x000fe2000801140a */
[----:B------:R-:W-:Y:S01]  /*16d0*/  @UP0 ULDC UR8, c[0x0][0x44c] ;  /* 0x0001130000080ab9 */ /* 0x000fe20000000800 */
[----:B------:R-:W-:Y:S01]  /*16e0*/  ULEA.HI UR6, UR6, UR4, URZ, 0x7 ;  /* 0x0000000406067291 */ /* 0x000fe2000f8f383f */
[----:B------:R-:W-:Y:S01]  /*16f0*/  PLOP3.LUT P0, PT, PT, PT, UP1, 0x40, 0x0 ;  /* 0x000000000000781c */ /* 0x000fe20003f0e818 */
[----:B------:R-:W-:-:S02]  /*1700*/  UIMAD.WIDE.U32 UR8, UR39, UR8, URZ ;  /* 0x00000008270872a5 */ /* 0x000fc4000f8e003f */
[----:B------:R-:W-:Y:S01]  /*1710*/  ULEA.HI UR11, UR11, UR10, URZ, 0x7 ;  /* 0x0000000a0b0b7291 */ /* 0x000fe2000f8f383f */
[----:B------:R-:W-:Y:S01]  /*1720*/  @UP0 ULDC UR13, c[0x0][0x450] ;  /* 0x00011400000d0ab9 */ /* 0x000fe20000000800 */
[----:B------:R-:W-:Y:S01]  /*1730*/  UMOV UR12, UR39 ;  /* 0x00000027000c7c82 */ /* 0x000fe20008000000 */
[----:B------:R-:W-:Y:S02]  /*1740*/  UIADD3 UR58, UR38, -UR48, URZ ;  /* 0x80000030263a7290 */ /* 0x000fe4000fffe03f */
[----:B------:R-:W-:Y:S02]  /*1750*/  USHF.R.S32.HI UR6, URZ, 0x7, UR6 ;  /* 0x000000073f067899 */ /* 0x000fe40008011406 */
[----:B------:R-:W-:Y:S02]  /*1760*/  USHF.R.S32.HI UR11, URZ, 0x7, UR11 ;  /* 0x000000073f0b7899 */ /* 0x000fe4000801140b */
[----:B------:R-:W-:Y:S02]  /*1770*/  @UP0 USHF.R.U32.HI UR12, URZ, UR13, UR9 ;  /* 0x0000000d3f0c0299 */ /* 0x000fe40008011609 */
[----:B------:R-:W-:-:S02]  /*1780*/  UISETP.LT.AND UP0, UPT, UR6, UR11, UPT ;  /* 0x0000000b0600728c */ /* 0x000fc4000bf01270 */
[----:B------:R-:W-:Y:S01]  /*1790*/  UIADD3 UR4, UR58, UR12, URZ ;  /* 0x0000000c3a047290 */ /* 0x000fe2000fffe03f */
[----:B------:R-:W-:Y:S01]  /*17a0*/  ULDC UR10, c[0x0][0x9dc] ;  /* 0x00027700000a7ab9 */ /* 0x000fe20000000800 */
[----:B------:R-:W-:Y:S02]  /*17b0*/  USEL UR6, UR6, UR11, UP0 ;  /* 0x0000000b06067287 */ /* 0x000fe40008000000 */
[----:B------:R-:W-:Y:S01]  /*17c0*/  UIADD3 UR10, UR4, -UR10, URZ ;  /* 0x8000000a040a7290 */ /* 0x000fe2000fffe03f */
[----:B------:R-:W-:Y:S11]  /*17d0*/  @P0 BRA `(.L_x_1069) ;  /* 0x0000000000440947 */ /* 0x000ff60003800000 */
        /* <DEDUP_REMOVED lines=10> */
.L_x_1070:
[----:B------:R-:W-:-:S11]  /*1880*/  UISETP.NE.AND UP0, UPT, UR7, 0x1, UPT ;  /* 0x000000010700788c */ /* 0x000fd6000bf05270 */
[----:B------:R-:W-:Y:S02]  /*1890*/  @UP0 ULDC.64 UR12, c[0x0][0x9e8] ;  /* 0x00027a00000c0ab9 */ /* 0x000fe40000000a00 */
[----:B------:R-:W-:-:S04]  /*18a0*/  UIMAD.WIDE.U32 UR8, UR4, UR12, URZ ;  /* 0x0000000c040872a5 */ /* 0x000fc8000f8e003f */
[----:B------:R-:W-:-:S12]  /*18b0*/  @UP0 USHF.R.U32.HI UR4, URZ, UR13, UR9 ;  /* 0x0000000d3f040299 */ /* 0x000fd80008011609 */
.L_x_1071:
[----:B------:R-:W-:-:S04]  /*18c0*/  UIMAD UR4, UR4, UR7, URZ ;  /* 0x00000007040472a4 */ /* 0x000fc8000f8e023f */
[----:B------:R-:W-:-:S04]  /*18d0*/  UISETP.LT.AND UP0, UPT, UR10, UR4, UPT ;  /* 0x000000040a00728c */ /* 0x000fc8000bf01270 */
[----:B------:R-:W-:-:S12]  /*18e0*/  USEL UR10, UR10, UR4, !UP0 ;  /* 0x000000040a0a7287 */ /* 0x000fd8000c000000 */
.L_x_1069:
[----:B------:R-:W-:-:S04]  /*18f0*/  USHF.R.S32.HI UR4, URZ, 0x1f, UR10 ;  /* 0x0000001f3f047899 */ /* 0x000fc8000801140a */
[----:B------:R-:W-:-:S04]  /*1900*/  ULEA.HI UR4, UR4, UR10, URZ, 0x7 ;  /* 0x0000000a04047291 */ /* 0x000fc8000f8f383f */
[----:B------:R-:W-:Y:S02]  /*1910*/  USHF.R.S32.HI UR7, URZ, 0x7, UR4 ;  /* 0x000000073f077899 */ /* 0x000fe40008011404 */
[----:B------:R-:W-:Y:S02]  /*1920*/  ULOP3.LUT UR4, UR5, 0xff000000, URZ, 0xc0, !UPT ;  /* 0xff00000005047892 */ /* 0x000fe4000f8ec03f */
[----:B------:R-:W-:Y:S02]  /*1930*/  UISETP.LT.AND UP0, UPT, URZ, UR7, UPT ;  /* 0x000000073f00728c */ /* 0x000fe4000bf01270 */
[----:B------:R-:W-:Y:S02]  /*1940*/  ULOP3.LUT UR5, UR5, 0xff0000, URZ, 0xc0, !UPT ;  /* 0x00ff000005057892 */ /* 0x000fe4000f8ec03f */
[----:B------:R-:W-:Y:S02]  /*1950*/  USEL UR36, URZ, UR7, !UP0 ;  /* 0x000000073f247287 */ /* 0x000fe4000c000000 */
[----:B------:R-:W-:-:S02]  /*1960*/  USHF.R.U32.HI UR4, URZ, 0x8, UR4 ;  /* 0x000000083f047899 */ /* 0x000fc40008011604 */
[----:B------:R-:W-:Y:S02]  /*1970*/  UISETP.GT.AND UP0, UPT, UR6, UR36, UPT ;  /* 0x000000240600728c */ /* 0x000fe4000bf04270 */
[----:B------:R-:W-:-:S03]  /*1980*/  ULEA.HI UR5, UR5, UR4, URZ, 0x10 ;  /* 0x0000000405057291 */ /* 0x000fc6000f8f803f */
[----:B------:R-:W-:Y:S01]  /*1990*/  UMOV UR4, URZ ;  /* 0x0000003f00047c82 */ /* 0x000fe20008000000 */
[----:B------:R-:W-:Y:S01]  /*19a0*/  PLOP3.LUT P0, PT, PT, PT, UP0, 0x80, 0x0 ;  /* 0x000000000000781c */ /* 0x000fe20003f0f008 */
[----:B------:R-:W-:Y:S02]  /*19b0*/  ULOP3.LUT UR37, UR5, 0xff, URZ, 0xc0, !UPT ;  /* 0x000000ff05257892 */ /* 0x000fe4000f8ec03f */
[----:B------:R-:W-:-:S10]  /*19c0*/  USHF.R.U32.HI UR47, URZ, 0x10, UR5 ;  /* 0x000000103f2f7899 */ /* 0x000fd40008011605 */
[----:B------:R-:W-:Y:S05]  /*19d0*/  @!P0 BRA `(.L_x_1072) ;  /* 0x0000000000948947 */ /* 0x000fea0003800000 */
[----:B------:R-:W-:Y:S01]  /*19e0*/  UISETP.NE.AND UP0, UPT, UR47, URZ, UPT ;  /* 0x0000003f2f00728c */ /* 0x000fe2000bf05270 */
[----:B------:R-:W-:-:S03]  /*19f0*/  ULDC UR4, c[0x0][0x9f0] ;  /* 0x00027c0000047ab9 */ /* 0x000fc60000000800 */
[----:B------:R-:W-:-:S04]  /*1a00*/  USEL UR10, UR47, UR4, UP0 ;  /* 0x000000042f0a7287 */ /* 0x000fc80008000000 */
[----:B------:R-:W-:Y:S02]  /*1a10*/  UIADD3 UR4, UR10, -0x1, UR6 ;  /* 0xffffffff0a047890 */ /* 0x000fe4000fffe006 */
[----:B------:R-:W-:Y:S02]  /*1a20*/  IMAD.U32 R3, RZ, RZ, UR10 ;  /* 0x0000000aff037e24 */ /* 0x000fe4000f8e00ff */
[----:B------:R-:W-:-:S03]  /*1a30*/  UIADD3 UR7, -UR36, UR4, URZ ;  /* 0x0000000424077290 */ /* 0x000fc6000fffe13f */
[-C--:B------:R-:W-:Y:S01]  /*1a40*/  IABS R0, R3.reuse ;  /* 0x0000000300007213 */ /* 0x080fe20000000000 */
[----:B------:R-:W-:Y:S01]  /*1a50*/  UMOV UR4, URZ ;  /* 0x0000003f00047c82 */ /* 0x000fe20008000000 */
[----:B------:R-:W-:Y:S01]  /*1a60*/  IABS R5, R3 ;  /* 0x0000000300057213 */ /* 0x000fe20000000000 */
[----:B------:R-:W-:Y:S01]  /*1a70*/  IMAD.U32 R4, RZ, RZ, UR7 ;  /* 0x00000007ff047e24 */ /* 0x000fe2000f8e00ff */
[----:B------:R-:W-:Y:S01]  /*1a80*/  R2UR UR11, R0 ;  /* 0x00000000000b72ca */ /* 0x000fe200000e0000 */
[----:B------:R-:W-:-:S03]  /*1a90*/  ULOP3.LUT UR7, UR7, UR10, URZ, 0x3c, !UPT ;  /* 0x0000000a07077292 */ /* 0x000fc6000f8e3c3f */
[----:B------:R-:W-:-:S05]  /*1aa0*/  IABS R4, R4 ;  /* 0x0000000400047213 */ /* 0x000fca0000000000 */
[----:B------:R-:W-:-:S04]  /*1ab0*/  IMAD.MOV.U32 R3, RZ, RZ, R4 ;  /* 0x000000ffff037224 */ /* 0x000fc800078e0004 */
[----:B------:R-:W0:Y:S01]  /*1ac0*/  I2F.RP R0, UR11 ;  /* 0x0000000b00007d06 */ /* 0x000e220008209400 */
[----:B------:R-:W-:-:S07]  /*1ad0*/  R2UR UR9, R3 ;  /* 0x00000000030972ca */ /* 0x000fce00000e0000 */
[----:B0-----:R-:W0:Y:S02]  /*1ae0*/  MUFU.RCP R0, R0 ;  /* 0x0000000000007308 */ /* 0x001e240000001000 */
[----:B0-----:R-:W-:Y:S02]  /*1af0*/  VIADD R2, R0, 0xffffffe ;  /* 0x0ffffffe00027836 */ /* 0x001fe40000000000 */
        /* <DEDUP_REMOVED lines=19> */
.L_x_1072:
[----:B------:R-:W-:Y:S01]  /*1c30*/  UIMAD UR36, UR37, UR4, UR36 ;  /* 0x00000004252472a4 */ /* 0x000fe2000f8e0224 */
[----:B------:R-:W-:Y:S01]  /*1c40*/  IMAD.U32 R88, RZ, RZ, UR6 ;  /* 0x00000006ff587e24 */ /* 0x000fe2000f8e00ff */
[----:B------:R-:W-:Y:S01]  /*1c50*/  PLOP3.LUT P0, PT, PT, PT, PT, 0x80, 0x0 ;  /* 0x000000000000781c */ /* 0x000fe20003f0f070 */
[----:B------:R-:W-:Y:S01]  /*1c60*/  IMAD.U32 R3, RZ, RZ, UR4 ;  /* 0x00000004ff037e24 */ /* 0x000fe2000f8e00ff */
[----:B------:R-:W-:Y:S01]  /*1c70*/  CS2R R134, SRZ ;  /* 0x0000000000867805 */ /* 0x000fe2000001ff00 */
[----:B------:R-:W-:Y:S01]  /*1c80*/  IMAD.MOV.U32 R2, RZ, RZ, RZ ;  /* 0x000000ffff027224 */ /* 0x000fe200078e00ff */
[----:B------:R-:W-:Y:S01]  /*1c90*/  CS2R R132, SRZ ;  /* 0x0000000000847805 */ /* 0x000fe2000001ff00 */
[----:B------:R-:W-:Y:S01]  /*1ca0*/  IMAD.MOV.U32 R0, RZ, RZ, RZ ;  /* 0x000000ffff007224 */ /* 0x000fe200078e00ff */
[----:B------:R-:W-:Y:S02]  /*1cb0*/  VIADDMNMX R88, R3, UR36, R88, PT ;  /* 0x0000002403587c46 */ /* 0x000fe4000b800158 */
[----:B------:R-:W-:-:S02]  /*1cc0*/  CS2R R130, SRZ ;  /* 0x0000000000827805 */ /* 0x000fc4000001ff00 */
[----:B------:R-:W-:Y:S02]  /*1cd0*/  CS2R R128, SRZ ;  /* 0x0000000000807805 */ /* 0x000fe4000001ff00 */
[----:B------:R-:W-:Y:S02]  /*1ce0*/  CS2R R126, SRZ ;  /* 0x00000000007e7805 */ /* 0x000fe4000001ff00 */
[----:B------:R-:W-:Y:S02]  /*1cf0*/  ISETP.GT.AND P1, PT, R88, UR36, PT ;  /* 0x0000002458007c0c */ /* 0x000fe4000bf24270 */
        /* <DEDUP_REMOVED lines=20> */
[----:B------:R-:W0:Y:S02]  /*1e40*/  S2R R4, SR_TID.X ;  /* 0x0000000000047919 */ /* 0x000e240000002100 */
[----:B0-----:R-:W-:-:S05]  /*1e50*/  VIADD R5, R4, 0xffffff80 ;  /* 0xffffff8004057836 */ /* 0x001fca0000000000 */
[----:B------:R-:W-:-:S04]  /*1e60*/  SHF.R.S32.HI R4, RZ, 0x1f, R5 ;  /* 0x0000001fff047819 */ /* 0x000fc80000011405 */
[----:B------:R-:W-:-:S04]  /*1e70*/  LEA.HI R4, R4, R5, RZ, 0x7 ;  /* 0x0000000504047211 */ /* 0x000fc800078f38ff */
[----:B------:R-:W-:-:S05]  /*1e80*/  SHF.R.S32.HI R4, RZ, 0x7, R4 ;  /* 0x00000007ff047819 */ /* 0x000fca0000011404 */
[----:B------:R-:W0:Y:S02]  /*1e90*/  SHFL.IDX PT, R0, R4, RZ, 0x1f ;  /* 0x00001fff04007589 */ /* 0x000e2400000e0000 */
[----:B0-----:R-:W-:-:S13]  /*1ea0*/  R2UR UR46, R0 ;  /* 0x00000000002e72ca */ /* 0x001fda00000e0000 */
[----:B------:R-:W-:-:S04]  /*1eb0*/  UIMAD.WIDE UR4, UR46, 0x55555556, URZ ;  /* 0x555555562e0478a5 */ /* 0x000fc8000f8e023f */
[----:B------:R-:W-:Y:S02]  /*1ec0*/  ULEA.HI UR55, UR5, UR5, URZ, 0x1 ;  /* 0x0000000505377291 */ /* 0x000fe4000f8f083f */
[----:B------:R-:W-:Y:S02]  /*1ed0*/  UIADD3 UR5, UR41, 0x21800, URZ ;  /* 0x0002180029057890 */ /* 0x000fe4000fffe03f */
[----:B------:R-:W-:Y:S02]  /*1ee0*/  UIMAD UR55, UR55, -0x3, UR46 ;  /* 0xfffffffd373778a4 */ /* 0x000fe4000f8e022e */
[----:B------:R-:W-:Y:S02]  /*1ef0*/  ULOP3.LUT UP0, URZ, UR5, 0x3ff, URZ, 0xc0, !UPT ;  /* 0x000003ff053f7892 */ /* 0x000fe4000f80c03f */
[----:B------:R-:W-:Y:S02]  /*1f00*/  ULEA UR4, UR55, UR41, 0xc ;  /* 0x0000002937047291 */ /* 0x000fe4000f8e603f */
[----:B------:R-:W-:-:S02]  /*1f10*/  ULEA UR5, UR55, UR5, 0xd ;  /* 0x0000000537057291 */ /* 0x000fc4000f8e683f */
[----:B------:R-:W-:Y:S01]  /*1f20*/  PLOP3.LUT P0, PT, PT, PT, UP0, 0x80, 0x0 ;  /* 0x000000000000781c */ /* 0x000fe20003f0f008 */
[----:B------:R-:W-:Y:S02]  /*1f30*/  UIADD3 UR4, UR4, 0xc400, URZ ;  /* 0x0000c40004047890 */ /* 0x000fe4000fffe03f */
[----:B------:R-:W-:Y:S02]  /*1f40*/  USHF.R.U32.HI UR5, URZ, 0x4, UR5 ;  /* 0x000000043f057899 */ /* 0x000fe40008011605 */
[----:B------:R-:W-:Y:S02]  /*1f50*/  USHF.R.U32.HI UR4, URZ, 0x4, UR4 ;  /* 0x000000043f047899 */ /* 0x000fe40008011604 */
[----:B------:R-:W-:Y:S02]  /*1f60*/  ULOP3.LUT UR45, UR5, 0x3fff, URZ, 0xc0, !UPT ;  /* 0x00003fff052d7892 */ /* 0x000fe4000f8ec03f */
[----:B------:R-:W-:-:S04]  /*1f70*/  ULOP3.LUT UR59, UR4, 0x3fff, URZ, 0xc0, !UPT ;  /* 0x00003fff043b7892 */ /* 0x000fc8000f8ec03f */
[----:B------:R-:W-:Y:S08]  /*1f80*/  @!P0 BRA `(.L_x_1074) ;  /* 0x0000000000408947 */ /* 0x000ff00003800000 */
        /* <DEDUP_REMOVED lines=16> */
.L_x_1074:
[----:B------:R-:W-:Y:S01]  /*2090*/  ULEA.HI UR4, UR51, UR51, URZ, 0x1 ;  /* 0x0000003333047291 */ /* 0x000fe2000f8f083f */
[----:B------:R-:W-:-:S03]  /*20a0*/  IMAD.U32 R2, RZ, RZ, UR52 ;  /* 0x00000034ff027e24 */ /* 0x000fc6000f8e00ff */
[----:B------:R-:W-:Y:S02]  /*20b0*/  ULOP3.LUT UR4, UR4, 0xfffffffe, URZ, 0xc0, !UPT ;  /* 0xfffffffe04047892 */ /* 0x000fe4000f8ec03f */
[----:B------:R-:W-:Y:S02]  /*20c0*/  ISETP.NE.AND P0, PT, R2, 0x3, PT ;  /* 0x000000030200780c */ /* 0x000fe40003f05270 */
[----:B------:R-:W-:-:S06]  /*20d0*/  UIADD3 UR4, UR51, -UR4, URZ ;  /* 0x8000000433047290 */ /* 0x000fcc000fffe03f */
[----:B------:R-:W-:-:S05]  /*20e0*/  IMAD.U32 R0, RZ, RZ, UR4 ;  /* 0x00000004ff007e24 */ /* 0x000fca000f8e00ff */
[----:B------:R-:W-:-:S04]  /*20f0*/  SHF.L.U32 R0, R0, 0x1f, RZ ;  /* 0x0000001f00007819 */ /* 0x000fc800000006ff */
[----:B------:R-:W0:Y:S02]  /*2100*/  SYNCS.PHASECHK.TRANS64.TRYWAIT P1, [UR41+0x2d800], R0 ;  /* 0x02d80000ff0075a7 */ /* 0x000e240008020169 */
[----:B0-----:R-:W-:Y:S05]  /*2110*/  @!P1 BRA `(.L_x_1075) ;  /* 0x0000015400f49947 */ /* 0x001fea0003800000 */
.L_x_1261:
[----:B------:R-:W-:Y:S05]  /*2120*/  @!P0 BRA `(.L_x_1076) ;  /* 0x0000000000048947 */ /* 0x000fea0003800000 */
[----:B------:R-:W-:Y:S01]  /*2130*/  BPT.TRAP 0x1 ;  /* 0x000000040000795c */ /* 0x000fe20000300000 */
.L_x_1076:
[----:B0-----:R-:W-:Y:S02]  /*2140*/  IMAD.U32 R3, RZ, RZ, UR49 ;  /* 0x00000031ff037e24 */ /* 0x001fe4000f8e00ff */
[----:B------:R-:W-:-:S03]  /*2150*/  IMAD.U32 R0, RZ, RZ, UR50 ;  /* 0x00000032ff007e24 */ /* 0x000fc6000f8e00ff */
[----:B------:R-:W-:Y:S02]  /*2160*/  LEA R3, R3, UR41, 0x3 ;  /* 0x0000002903037c11 */ /* 0x000fe4000f8e18ff */
[----:B------:R-:W-:-:S04]  /*2170*/  SHF.L.U32 R0, R0, 0x1f, RZ ;  /* 0x0000001f00007819 */ /* 0x000fc800000006ff */
[----:B------:R0:W1:Y:S01]  /*2180*/  SYNCS.PHASECHK.TRANS64.TRYWAIT P1, [R3+URZ+0x2d830], R0 ;  /* 0x02d83000030075a7 */ /* 0x000062000802017f */
[----:B------:R-:W-:Y:S05]  /*2190*/  @!P0 BRA `(.L_x_1077) ;  /* 0x0000000000048947 */ /* 0x000fea0003800000 */
[----:B------:R-:W-:Y:S01]  /*21a0*/  BPT.TRAP 0x1 ;  /* 0x000000040000795c */ /* 0x000fe20000300000 */
.L_x_1077:
[----:B-1----:R-:W-:Y:S05]  /*21b0*/  @P1 BRA `(.L_x_1078) ;  /* 0x0000000000081947 */ /* 0x002fea0003800000 */
[----:B------:R-:W1:Y:S02]  /*21c0*/  SYNCS.PHASECHK.TRANS64.TRYWAIT P1, [R3+URZ+0x2d830], R0 ;  /* 0x02d83000030075a7 */ /* 0x000e64000802017f */
[----:B-1----:R-:W-:Y:S05]  /*21d0*/  @!P1 BRA `(.L_x_1079) ;  /* 0x0000015400dc9947 */ /* 0x002fea0003800000 */
.L_x_1078:
[----:B------:R-:W-:Y:S05]  /*21e0*/  WARPSYNC.ALL ;  /* 0x0000000000007948 */ /* 0x000fea0003800000 */
[----:B------:R-:W-:Y:S01]  /*21f0*/  UIADD3 UR4, UR41, 0x15400, URZ ;  /* 0x0001540029047890 */ /* 0x000fe2000fffe03f */
[----:B------:R-:W-:Y:S01]  /*2200*/  WARPGROUP.ARRIVE ;  /* 0x00000000000079c5 */ /* 0x000fe20000000000 */
[----:B------:R-:W-:Y:S01]  /*2210*/  UMOV UR5, 0x80000020 ;  /* 0x8000002000057882 */ /* 0x000fe20000000000 */
[----:B------:R-:W-:Y:S01]  /*2220*/  UMOV UR7, 0x80000020 ;  /* 0x8000002000077882 */ /* 0x000fe20000000000 */
[----:B------:R-:W-:Y:S01]  /*2230*/  USHF.R.U32.HI UR4, URZ, 0x4, UR4 ;  /* 0x000000043f047899 */ /* 0x000fe20008011604 */
[----:B------:R-:W-:Y:S01]  /*2240*/  UMOV UR9, 0x80000020 ;  /* 0x8000002000097882 */ /* 0x000fe20000000000 */
[----:B------:R-:W-:-:S02]  /*2250*/  UMOV UR11, 0x80000020 ;  /* 0x80000020000b7882 */ /* 0x000fc40000000000 */
[----:B------:R-:W-:Y:S01]  /*2260*/  ULOP3.LUT UR4, UR4, 0x3fff, URZ, 0xc0, !UPT ;  /* 0x00003fff04047892 */ /* 0x000fe2000f8ec03f */
[----:B------:R-:W-:Y:S01]  /*2270*/  UMOV UR13, 0x80000020 ;  /* 0x80000020000d7882 */ /* 0x000fe20000000000 */
[----:B------:R-:W-:Y:S02]  /*2280*/  UMOV UR15, 0x80000020 ;  /* 0x80000020000f7882 */ /* 0x000fe40000000000 */
[----:B------:R-:W-:Y:S02]  /*2290*/  ULOP3.LUT UR32, UR4, 0x10000, URZ, 0xfc, !UPT ;  /* 0x0001000004207892 */ /* 0x000fe4000f8efc3f */
[----:B------:R-:W-:Y:S02]  /*22a0*/  ULOP3.LUT UR4, UR59, 0x10000, URZ, 0xfc, !UPT ;  /* 0x000100003b047892 */ /* 0x000fe4000f8efc3f */
[----:B------:R-:W-:Y:S02]  /*22b0*/  UIMAD UR6, UR49, 0x600, UR32 ;  /* 0x00000600310678a4 */ /* 0x000fe4000f8e0220 */
[----:B------:R-:W-:-:S02]  /*22c0*/  UIADD3 UR8, UR4, 0x2, URZ ;  /* 0x0000000204087890 */ /* 0x000fc4000fffe03f */
[----:B------:R-:W-:Y:S02]  /*22d0*/  UIADD3 UR10, UR6, 0x2, URZ ;  /* 0x00000002060a7890 */ /* 0x000fe4000fffe03f */
[----:B------:R-:W-:Y:S02]  /*22e0*/  UIADD3 UR12, UR4, 0x300, URZ ;  /* 0x00000300040c7890 */ /* 0x000fe4000fffe03f */
[----:B------:R-:W-:Y:S02]  /*22f0*/  UIADD3 UR14, UR6, 0x200, URZ ;  /* 0x00000200060e7890 */ /* 0x000fe4000fffe03f */
[----:B------:R-:W-:Y:S01]  /*2300*/  HGMMA.64x128x16.F32 R24, gdesc[UR4], RZ, !UPT, gsb0 ;  /* 0x01e00000041879f0 */ /* 0x000fe2000c0008ff */
        /* <DEDUP_REMOVED lines=30> */
.L_x_1080:
[----:B------:R-:W-:Y:S01]  /*24f0*/  UISETP.NE.AND UP1, UPT, UR54, URZ, UPT ;  /* 0x0000003f3600728c */ /* 0x000fe2000bf25270 */
[----:B------:R-:W-:Y:S01]  /*2500*/  VIADD R5, R137, UR39 ;  /* 0x0000002789057c36 */ /* 0x000fe20008000000 */
[----:B------:R-:W-:Y:S01]  /*2510*/  R2UR UR6, R3 ;  /* 0x00000000030672ca */ /* 0x000fe200000e0000 */
[----:B01----:R-:W-:Y:S01]  /*2520*/  IMAD.MOV.U32 R3, RZ, RZ, -0x80 ;  /* 0xffffff80ff037424 */ /* 0x003fe200078e00ff */
[----:B------:R-:W-:Y:S01]  /*2530*/  UISETP.NE.AND UP0, UPT, UR53, URZ, UPT ;  /* 0x0000003f3500728c */ /* 0x000fe2000bf05270 */
[----:B------:R-:W-:Y:S01]  /*2540*/  LEA R4, R88, 0xffffff80, 0x7 ;  /* 0xffffff8058047811 */ /* 0x000fe200078e38ff */
[----:B------:R-:W-:Y:S01]  /*2550*/  ULDC UR35, c[0x0][0x9dc] ;  /* 0x0002770000237ab9 */ /* 0x000fe20000000800 */
[----:B------:R-:W-:Y:S01]  /*2560*/  PLOP3.LUT P1, PT, PT, PT, UP1, 0x80, 0x0 ;  /* 0x000000000000781c */ /* 0x000fe20003f2f018 */
[----:B------:R-:W-:Y:S01]  /*2570*/  ULDC UR14, c[0x0][0x9e0] ;  /* 0x00027800000e7ab9 */ /* 0x000fe20000000800 */
[----:B------:R-:W-:Y:S02]  /*2580*/  PLOP3.LUT P2, PT, PT, PT, UP1, 0x80, 0x0 ;  /* 0x000000000000781c */ /* 0x000fe40003f4f018 */
[----:B------:R-:W-:-:S04]  /*2590*/  @UP1 ULDC UR7, c[0x0][0x44c] ;  /* 0x0001130000071ab9 */ /* 0x000fc80000000800 */
[----:B------:R-:W-:-:S04]  /*25a0*/  UIADD3 UR6, UR6, 0x2d840, URZ ;  /* 0x0002d84006067890 */ /* 0x000fc8000fffe03f */
[----:B------:R-:W-:Y:S01]  /*25b0*/  UPRMT UR6, UR42, 0x654, UR6 ;  /* 0x000006542a067896 */ /* 0x000fe20008000006 */
[----:B------:R-:W-:Y:S01]  /*25c0*/  @P1 IMAD.HI.U32 R0, R5, UR7, RZ ;  /* 0x0000000705001c27 */ /* 0x000fe2000f8e00ff */
[----:B------:R-:W-:Y:S01]  /*25d0*/  @UP1 ULDC UR7, c[0x0][0x450] ;  /* 0x0001140000071ab9 */ /* 0x000fe20000000800 */
[----:B------:R-:W-:-:S03]  /*25e0*/  PLOP3.LUT P1, PT, PT, PT, UP0, 0x40, 0x0 ;  /* 0x000000000000781c */ /* 0x000fc60003f2e808 */
[----:B------:R-:W-:Y:S01]  /*25f0*/  @P2 SHF.R.U32.HI R5, RZ, UR7, R0 ;  /* 0x00000007ff052c19 */ /* 0x000fe20008011600 */
[----:B------:R-:W-:Y:S02]  /*2600*/  IMAD R0, R88, R3, 0x80 ;  /* 0x0000008058007424 */ /* 0x000fe400078e0203 */
[----:B------:R-:W-:Y:S01]  /*2610*/  IMAD.U32 R3, RZ, RZ, UR48 ;  /* 0x00000030ff037e24 */ /* 0x000fe2000f8e00ff */
[----:B------:R-:W-:Y:S01]  /*2620*/  SYNCS.ARRIVE.TRANS64.RED.A1T0 RZ, [UR6], RZ ;  /* 0x000000ffffff79a7 */ /* 0x000fe20008100406 */
[----:B------:R-:W0:Y:S01]  /*2630*/  SHFL.IDX PT, R11, R5, RZ, 0x1c1f ;  /* 0x001c1fff050b7589 */ /* 0x000e2200000e0000 */
[C-C-:B------:R-:W-:Y:S01]  /*2640*/  IADD3 R2, -R17.reuse, 0x1, R0.reuse ;  /* 0x0000000111027810 */ /* 0x140fe20007ffe100 */
[----:B------:R-:W-:Y:S01]  /*2650*/  ULOP3.LUT UR6, URZ, UR35, URZ, 0x33, !UPT ;  /* 0x000000233f067292 */ /* 0x000fe2000f8e333f */
[----:B------:R-:W-:Y:S02]  /*2660*/  IADD3 R6, -R17, UR38, R0 ;  /* 0x0000002611067c10 */ /* 0x000fe4000fffe100 */
[----:B------:R-:W-:-:S05]  /*2670*/  IADD3 R2, -R3, UR38, R2 ;  /* 0x0000002603027c10 */ /* 0x000fca000fffe102 */
[C---:B------:R-:W-:Y:S02]  /*2680*/  VIADD R7, R2.reuse, UR14 ;  /* 0x0000000e02077c36 */ /* 0x040fe40008000000 */
[----:B------:R-:W-:-:S03]  /*2690*/  VIADD R8, R2, UR6 ;  /* 0x0000000602087c36 */ /* 0x000fc60008000000 */
[----:B0-----:R-:W-:Y:S01]  /*26a0*/  VIADDMNMX R9, R11, R7, R6, PT ;  /* 0x000000070b097246 */ /* 0x001fe20003800106 */
[----:B------:R-:W-:Y:S01]  /*26b0*/  IMAD.IADD R10, R8, 0x1, R11 ;  /* 0x00000001080a7824 */ /* 0x000fe200078e020b */
[----:B------:R-:W-:Y:S06]  /*26c0*/  @P1 BRA `(.L_x_1081) ;  /* 0x0000000000641947 */ /* 0x000fec0003800000 */
[----:B------:R-:W-:Y:S01]  /*26d0*/  IMAD.U32 R2, RZ, RZ, UR48 ;  /* 0x00000030ff027e24 */ /* 0x000fe2000f8e00ff */
[----:B------:R-:W-:Y:S04]  /*26e0*/  BSSY B0, `(.L_x_1082) ;  /* 0x0000013000007945 */ /* 0x000fe80003800000 */
[----:B------:R-:W-:-:S04]  /*26f0*/  IADD3 R11, -R2, UR38, R11 ;  /* 0x00000026020b7c10 */ /* 0x000fc8000fffe10b */
        /* <DEDUP_REMOVED lines=11> */
.L_x_1083:
[----:B------:R-:W-:Y:S02]  /*27b0*/  ULDC UR6, c[0x0][0x9e4] ;  /* 0x0002790000067ab9 */ /* 0x000fe40000000800 */
[----:B------:R-:W-:-:S05]  /*27c0*/  IMAD.U32 R12, RZ, RZ, UR6 ;  /* 0x00000006ff0c7e24 */ /* 0x000fca000f8e00ff */
[----:B------:R-:W-:-:S13]  /*27d0*/  ISETP.NE.AND P1, PT, R12, 0x1, PT ;  /* 0x000000010c00780c */ /* 0x000fda0003f25270 */
[----:B------:R-:W0:Y:S02]  /*27e0*/  @P1 LDC.64 R2, c[0x0][0x9e8] ;  /* 0x00027a00ff021b82 */ /* 0x000e240000000a00 */
[----:B0-----:R-:W-:-:S05]  /*27f0*/  @P1 IMAD.HI.U32 R2, R11, R2, RZ ;  /* 0x000000020b021227 */ /* 0x001fca00078e00ff */
[----:B------:R-:W-:-:S07]  /*2800*/  @P1 SHF.R.U32.HI R11, RZ, R3, R2 ;  /* 0x00000003ff0b1219 */ /* 0x000fce0000011602 */
.L_x_1084:
[----:B------:R-:W-:Y:S05]  /*2810*/  BSYNC B0 ;  /* 0x0000000000007941 */ /* 0x000fea0003800000 */
.L_x_1082:
[----:B------:R-:W-:-:S04]  /*2820*/  IMAD R2, R11, R12, -R4 ;  /* 0x0000000c0b027224 */ /* 0x000fc800078e0a04 */
[----:B------:R-:W-:-:S05]  /*2830*/  IMAD.IADD R2, R2, 0x1, -R17 ;  /* 0x0000000102027824 */ /* 0x000fca00078e0a11 */
[----:B------:R-:W-:Y:S02]  /*2840*/  VIADDMNMX R9, R2, R12, R9, PT ;  /* 0x0000000c02097246 */ /* 0x000fe40003800109 */
[----:B------:R-:W-:-:S07]  /*2850*/  VIMNMX R10, R10, R2, !PT ;  /* 0x000000020a0a7248 */ /* 0x000fce0007fe0100 */
.L_x_1081:
[C---:B------:R-:W-:Y:S01]  /*2860*/  ISETP.GE.AND P6, PT, R0.reuse, 0xa, PT ;  /* 0x0000000a0000780c */ /* 0x040fe20003fc6270 */
[----:B------:R-:W0:Y:S01]  /*2870*/  SHFL.IDX PT, R5, R5, 0x1, 0x1c1f ;  /* 0x003c1f0005057f89 */ /* 0x000e2200000e0000 */
[C---:B------:R-:W-:Y:S01]  /*2880*/  ISETP.GE.AND P1, PT, R0.reuse, 0x2, PT ;  /* 0x000000020000780c */ /* 0x040fe20003f26270 */
[----:B------:R-:W-:Y:S01]  /*2890*/  UISETP.NE.AND UP0, UPT, UR53, URZ, UPT ;  /* 0x0000003f3500728c */ /* 0x000fe2000bf05270 */
        /* <DEDUP_REMOVED lines=175> */
[----:B------:R-:W-:Y:S02]  /*3390*/  ISETP.GE.AND P6, PT, R0, 0x7a, PT ;  /* 0x0000007a0000780c */ /* 0x000fe40003fc6270 */
[----:B0-----:R-:W-:Y:S01]  /*33a0*/  VIADDMNMX R0, R5, R7, R6, PT ;  /* 0x0000000705007246 */ /* 0x001fe20003800106 */
[----:B------:R-:W-:-:S10]  /*33b0*/  IMAD.IADD R7, R8, 0x1, R5 ;  /* 0x0000000108077824 */ /* 0x000fd400078e0205 */
[----:B------:R-:W-:Y:S02]  /*33c0*/  @P6 LOP3.LUT R16, R16, 0x1, RZ, 0xfc, !PT ;  /* 0x0000000110106812 */ /* 0x000fe400078efcff */
[----:B------:R-:W-:-:S04]  /*33d0*/  ISETP.GT.AND P6, PT, R10, 0x79, !P6 ;  /* 0x000000790a00780c */ /* 0x000fc800077c4270 */
[----:B------:R-:W-:-:S04]  /*33e0*/  ISETP.LT.OR P6, PT, R9, 0x7a, P6 ;  /* 0x0000007a0900780c */ /* 0x000fc800037c1670 */
[----:B------:R-:W-:Y:S02]  /*33f0*/  FSEL R85, R85, -INF , !P6 ;  /* 0xff80000055557808 */ /* 0x000fe40007000000 */
[----:B------:R-:W-:-:S13]  /*3400*/  PLOP3.LUT P6, PT, PT, PT, UP0, 0x40, 0x0 ;  /* 0x000000000000781c */ /* 0x000fda0003fce808 */
[----:B------:R-:W-:Y:S05]  /*3410*/  @P6 BRA `(.L_x_1085) ;  /* 0x0000000000646947 */ /* 0x000fea0003800000 */
        /* <DEDUP_REMOVED lines=14> */
.L_x_1087:
[----:B------:R-:W-:Y:S02]  /*3500*/  ULDC UR6, c[0x0][0x9e4] ;  /* 0x0002790000067ab9 */ /* 0x000fe40000000800 */
[----:B------:R-:W-:-:S05]  /*3510*/  IMAD.U32 R9, RZ, RZ, UR6 ;  /* 0x00000006ff097e24 */ /* 0x000fca000f8e00ff */
[----:B------:R-:W-:-:S13]  /*3520*/  ISETP.NE.AND P6, PT, R9, 0x1, PT ;  /* 0x000000010900780c */ /* 0x000fda0003fc5270 */
[----:B------:R-:W0:Y:S02]  /*3530*/  @P6 LDC.64 R2, c[0x0][0x9e8] ;  /* 0x00027a00ff026b82 */ /* 0x000e240000000a00 */
[----:B0-----:R-:W-:-:S05]  /*3540*/  @P6 IMAD.HI.U32 R2, R5, R2, RZ ;  /* 0x0000000205026227 */ /* 0x001fca00078e00ff */
[----:B------:R-:W-:-:S07]  /*3550*/  @P6 SHF.R.U32.HI R5, RZ, R3, R2 ;  /* 0x00000003ff056219 */ /* 0x000fce0000011602 */
.L_x_1088:
[----:B------:R-:W-:Y:S05]  /*3560*/  BSYNC B0 ;  /* 0x0000000000007941 */ /* 0x000fea0003800000 */
.L_x_1086:
[----:B------:R-:W-:-:S04]  /*3570*/  IMAD R4, R5, R9, -R4 ;  /* 0x0000000905047224 */ /* 0x000fc800078e0a04 */
[----:B------:R-:W-:-:S05]  /*3580*/  IMAD.IADD R4, R4, 0x1, -R17 ;  /* 0x0000000104047824 */ /* 0x000fca00078e0a11 */
[----:B------:R-:W-:Y:S02]  /*3590*/  VIADDMNMX R0, R4, R9, R0, PT ;  /* 0x0000000904007246 */ /* 0x000fe40003800100 */
[----:B------:R-:W-:-:S07]  /*35a0*/  VIMNMX R7, R7, R4, !PT ;  /* 0x0000000407077248 */ /* 0x000fce0007fe0100 */
.L_x_1085:
[----:B------:R-:W-:Y:S01]  /*35b0*/  ISETP.GT.AND P1, PT, R7, 0x1, !P1 ;  /* 0x000000010700780c */ /* 0x000fe20004f24270 */
[----:B------:R-:W-:Y:S01]  /*35c0*/  ULDC UR33, c[0x0][0x988] ;  /* 0x0002620000217ab9 */ /* 0x000fe20000000800 */
[----:B------:R-:W-:Y:S01]  /*35d0*/  LOP3.LUT P6, RZ, R16, 0x4, RZ, 0xc0, !PT ;  /* 0x0000000410ff7812 */ /* 0x000fe200078cc0ff */
[----:B------:R-:W-:Y:S01]  /*35e0*/  UISETP.NE.AND UP1, UPT, UR54, URZ, UPT ;  /* 0x0000003f3600728c */ /* 0x000fe2000bf25270 */
[----:B------:R-:W-:Y:S01]  /*35f0*/  ISETP.LT.OR P1, PT, R0, 0x2, P1 ;  /* 0x000000020000780c */ /* 0x000fe20000f21670 */
[----:B------:R-:W-:Y:S01]  /*3600*/  UISETP.NE.AND UP0, UPT, UR53, URZ, UPT ;  /* 0x0000003f3500728c */ /* 0x000fe2000bf05270 */
[----:B------:R-:W-:Y:S01]  /*3610*/  FMNMX.FTZ R3, R24, R25, !PT ;  /* 0x0000001918037209 */ /* 0x000fe20007810000 */
[----:B------:R-:W-:Y:S01]  /*3620*/  UMOV UR10, UR39 ;  /* 0x00000027000a7c82 */ /* 0x000fe20008000000 */
[----:B------:R-:W-:Y:S02]  /*3630*/  FSEL R27, R27, -INF , !P1 ;  /* 0xff8000001b1b7808 */ /* 0x000fe40004800000 */
[----:B------:R-:W-:-:S02]  /*3640*/  ISETP.GT.AND P1, PT, R7, 0x9, !P6 ;  /* 0x000000090700780c */ /* 0x000fc40007724270 */
[----:B------:R-:W-:Y:S02]  /*3650*/  FMNMX.FTZ R2, R28, R3, !PT ;  /* 0x000000031c027209 */ /* 0x000fe40007810000 */
[----:B------:R-:W-:Y:S01]  /*3660*/  ISETP.LT.OR P1, PT, R0, 0xa, P1 ;  /* 0x0000000a0000780c */ /* 0x000fe20000f21670 */
[----:B------:R-:W-:Y:S01]  /*3670*/  @UP1 ULDC UR6, c[0x0][0x44c] ;  /* 0x0001130000061ab9 */ /* 0x000fe20000000800 */
[----:B------:R-:W-:Y:S01]  /*3680*/  FMNMX.FTZ R3, R29, R2, !PT ;  /* 0x000000021d037209 */ /* 0x000fe20007810000 */
[----:B------:R-:W-:Y:S01]  /*3690*/  UIMAD.WIDE.U32 UR6, UR39, UR6, URZ ;  /* 0x00000006270672a5 */ /* 0x000fe2000f8e003f */
[----:B------:R-:W-:Y:S01]  /*36a0*/  FSEL R31, R31, -INF , !P1 ;  /* 0xff8000001f1f7808 */ /* 0x000fe20004800000 */
[----:B------:R-:W-:Y:S01]  /*36b0*/  @UP1 ULDC UR11, c[0x0][0x450] ;  /* 0x00011400000b1ab9 */ /* 0x000fe20000000800 */
[----:B------:R-:W-:Y:S01]  /*36c0*/  LOP3.LUT P1, RZ, R16, 0x8, RZ, 0xc0, !PT ;  /* 0x0000000810ff7812 */ /* 0x000fe2000782c0ff */
[----:B------:R-:W-:Y:S01]  /*36d0*/  @UP1 USHF.R.U32.HI UR10, URZ, UR11, UR7 ;  /* 0x0000000b3f0a1299 */ /* 0x000fe20008011607 */
[----:B------:R-:W-:-:S02]  /*36e0*/  FMNMX.FTZ R2, R32, R3, !PT ;  /* 0x0000000320027209 */ /* 0x000fc40007810000 */
[----:B------:R-:W-:Y:S01]  /*36f0*/  ISETP.GT.AND P1, PT, R7, 0x10, !P1 ;  /* 0x000000100700780c */ /* 0x000fe20004f24270 */
[----:B------:R-:W-:Y:S01]  /*3700*/  UIADD3 UR58, UR58, UR10, URZ ;  /* 0x0000000a3a3a7290 */ /* 0x000fe2000fffe03f */
[----:B------:R-:W-:Y:S02]  /*3710*/  FMNMX.FTZ R3, R33, R2, !PT ;  /* 0x0000000221037209 */ /* 0x000fe40007810000 */
[----:B------:R-:W-:Y:S01]  /*3720*/  ISETP.LT.OR P1, PT, R0, 0x11, P1 ;  /* 0x000000110000780c */ /* 0x000fe20000f21670 */
[----:B------:R-:W-:Y:S01]  /*3730*/  UIADD3 UR14, UR58, UR14, URZ ;  /* 0x0000000e3a0e7290 */ /* 0x000fe2000fffe03f */
        /* <DEDUP_REMOVED lines=84> */
[C---:B------:R-:W-:Y:S02]  /*3c80*/  ISETP.GT.AND P5, PT, R7.reuse, 0x78, !P5 ;  /* 0x000000780700780c */ /* 0x040fe40006fa4270 */
[----:B------:R-:W-:Y:S02]  /*3c90*/  ISETP.GT.AND P1, PT, R7, 0x41, !P1 ;  /* 0x000000410700780c */ /* 0x000fe40004f24270 */
[C---:B------:R-:W-:Y:S02]  /*3ca0*/  ISETP.LT.OR P3, PT, R0.reuse, 0x71, P3 ;  /* 0x000000710000780c */ /* 0x040fe40001f61670 */
        /* <DEDUP_REMOVED lines=16> */
[----:B0-----:R-:W-:Y:S02]  /*3db0*/  FMNMX.FTZ R3, R4, R3, !PT ;  /* 0x0000000304037209 */ /* 0x001fe40007810000 */
[----:B------:R-:W-:Y:S02]  /*3dc0*/  FSEL R63, R63, -INF , !P1 ;  /* 0xff8000003f3f7808 */ /* 0x000fe40004800000 */
[----:B------:R-:W-:Y:S01]  /*3dd0*/  LOP3.LUT P1, RZ, R16, 0x800, RZ, 0xc0, !PT ;  /* 0x0000080010ff7812 */ /* 0x000fe2000782c0ff */
[----:B------:R-:W-:-:S03]  /*3de0*/  FMUL.FTZ R89, R3, UR33 ;  /* 0x0000002103597c20 */ /* 0x000fc60008410000 */
[----:B------:R-:W-:-:S04]  /*3df0*/  ISETP.GT.AND P1, PT, R7, 0x50, !P1 ;  /* 0x000000500700780c */ /* 0x000fc80004f24270 */
[----:B------:R-:W-:-:S04]  /*3e00*/  ISETP.LT.OR P1, PT, R0, 0x51, P1 ;  /* 0x000000510000780c */ /* 0x000fc80000f21670 */
[----:B------:R-:W-:Y:S02]  /*3e10*/  FSEL R66, R66, -INF , !P1 ;  /* 0xff80000042427808 */ /* 0x000fe40004800000 */
[----:B------:R-:W-:-:S04]  /*3e20*/  LOP3.LUT P1, RZ, R16, 0x400, RZ, 0xc0, !PT ;  /* 0x0000040010ff7812 */ /* 0x000fc8000782c0ff */
        /* <DEDUP_REMOVED lines=29> */
[----:B------:R-:W-:Y:S01]  /*4000*/  ISETP.GT.AND P6, PT, R7, 0x79, !P6 ;  /* 0x000000790700780c */ /* 0x000fe200077c4270 */
[--C-:B------:R-:W-:Y:S01]  /*4010*/  FFMA.FTZ R4, R32, UR33, -R89.reuse ;  /* 0x0000002120047c23 */ /* 0x100fe20008010859 */
[----:B------:R-:W-:Y:S01]  /*4020*/  FSEL R90, R26, -INF , !P1 ;  /* 0xff8000001a5a7808 */ /* 0x000fe20004800000 */
[--C-:B------:R-:W-:Y:S01]  /*4030*/  FFMA.FTZ R10, R28, UR33, -R89.reuse ;  /* 0x000000211c0a7c23 */ /* 0x100fe20008010859 */
[----:B------:R-:W-:Y:S01]  /*4040*/  LOP3.LUT P1, RZ, R16, 0x4000000, RZ, 0xc0, !PT ;  /* 0x0400000010ff7812 */ /* 0x000fe2000782c0ff */
[----:B------:R-:W-:Y:S01]  /*4050*/  MUFU.EX2 R8, R8 ;  /* 0x0000000800087308 */ /* 0x000fe20000000800 */
[----:B------:R-:W-:Y:S01]  /*4060*/  FMNMX.FTZ R5, R90, R27, !PT ;  /* 0x0000001b5a057209 */ /* 0x000fe20007810000 */
[--C-:B------:R-:W-:Y:S01]  /*4070*/  FFMA.FTZ R11, R29, UR33, -R89.reuse ;  /* 0x000000211d0b7c23 */ /* 0x100fe20008010859 */
[----:B------:R-:W-:Y:S01]  /*4080*/  ISETP.GT.AND P1, PT, R7, 0x68, !P1 ;  /* 0x000000680700780c */ /* 0x000fe20004f24270 */
[--C-:B------:R-:W-:Y:S01]  /*4090*/  FFMA.FTZ R53, R53, UR33, -R89.reuse ;  /* 0x0000002135357c23 */ /* 0x100fe20008010859 */
[----:B------:R-:W-:Y:S01]  /*40a0*/  FMNMX.FTZ R2, R30, R5, !PT ;  /* 0x000000051e027209 */ /* 0x000fe20007810000 */
[--C-:B------:R-:W-:Y:S01]  /*40b0*/  FFMA.FTZ R13, R33, UR33, -R89.reuse ;  /* 0x00000021210d7c23 */ /* 0x100fe20008010859 */
[----:B------:R-:W-:Y:S01]  /*40c0*/  ISETP.LT.OR P1, PT, R0, 0x69, P1 ;  /* 0x000000690000780c */ /* 0x000fe20000f21670 */
[----:B------:R-:W0:Y:S01]  /*40d0*/  MUFU.EX2 R9, R9 ;  /* 0x0000000900097308 */ /* 0x000e220000000800 */
[----:B------:R-:W-:Y:S01]  /*40e0*/  FMNMX.FTZ R5, R31, R2, !PT ;  /* 0x000000021f057209 */ /* 0x000fe20007810000 */
[--C-:B------:R-:W-:Y:S01]  /*40f0*/  FFMA.FTZ R49, R49, UR33, -R89.reuse ;  /* 0x0000002131317c23 */ /* 0x100fe20008010859 */
[----:B------:R-:W-:Y:S01]  /*4100*/  FSEL R78, R78, -INF , !P1 ;  /* 0xff8000004e4e7808 */ /* 0x000fe20004800000 */
[--C-:B------:R-:W-:Y:S01]  /*4110*/  FFMA.FTZ R12, R36, UR33, -R89.reuse ;  /* 0x00000021240c7c23 */ /* 0x100fe20008010859 */
[----:B------:R-:W-:Y:S01]  /*4120*/  FMNMX.FTZ R2, R34, R5, !PT ;  /* 0x0000000522027209 */ /* 0x000fe20007810000 */
[--C-:B------:R-:W-:Y:S01]  /*4130*/  FFMA.FTZ R21, R41, UR33, -R89.reuse ;  /* 0x0000002129157c23 */ /* 0x100fe20008010859 */
[----:B------:R-:W-:Y:S01]  /*4140*/  ISETP.LT.OR P6, PT, R0, 0x7a, P6 ;  /* 0x0000007a0000780c */ /* 0x000fe200037c1670 */
[----:B------:R-:W1:Y:S01]  /*4150*/  MUFU.EX2 R10, R10 ;  /* 0x0000000a000a7308 */ /* 0x000e620000000800 */
[----:B------:R-:W-:Y:S01]  /*4160*/  FMNMX.FTZ R5, R35, R2, !PT ;  /* 0x0000000223057209 */ /* 0x000fe20007810000 */
[--C-:B------:R-:W-:Y:S01]  /*4170*/  FFMA.FTZ R41, R73, UR33, -R89.reuse ;  /* 0x0000002149297c23 */ /* 0x100fe20008010859 */
[----:B------:R-:W-:Y:S01]  /*4180*/  FSEL R87, R87, -INF , !P6 ;  /* 0xff80000057577808 */ /* 0x000fe20007000000 */
[--C-:B------:R-:W-:Y:S01]  /*4190*/  FFMA.FTZ R15, R37, UR33, -R89.reuse ;  /* 0x00000021250f7c23 */ /* 0x100fe20008010859 */
[----:B------:R-:W-:Y:S01]  /*41a0*/  FMNMX.FTZ R2, R38, R5, !PT ;  /* 0x0000000526027209 */ /* 0x000fe20007810000 */
[--C-:B------:R-:W-:Y:S01]  /*41b0*/  FFMA.FTZ R14, R40, UR33, -R89.reuse ;  /* 0x00000021280e7c23 */ /* 0x100fe20008010859 */
[--C-:B------:R-:W-:Y:S01]  /*41c0*/  FFMA.FTZ R20, R44, UR33, -R89.reuse ;  /* 0x000000212c147c23 */ /* 0x100fe20008010859 */
[----:B------:R-:W-:Y:S01]  /*41d0*/  MUFU.EX2 R11, R11 ;  /* 0x0000000b000b7308 */ /* 0x000fe20000000800 */
[----:B------:R-:W-:Y:S01]  /*41e0*/  FMNMX.FTZ R5, R39, R2, !PT ;  /* 0x0000000227057209 */ /* 0x000fe20007810000 */
[--C-:B------:R-:W-:Y:S01]  /*41f0*/  FFMA.FTZ R29, R45, UR33, -R89.reuse ;  /* 0x000000212d1d7c23 */ /* 0x100fe20008010859 */
[--C-:B------:R-:W-:Y:S01]  /*4200*/  FFMA.FTZ R40, R64, UR33, -R89.reuse ;  /* 0x0000002140287c23 */ /* 0x100fe20008010859 */
        /* <DEDUP_REMOVED lines=8> */
[----:B------:R-:W-:Y:S01]  /*4290*/  FFMA.FTZ R37, R85, UR33, -R89 ;  /* 0x0000002155257c23 */ /* 0x000fe20008010859 */
        /* <DEDUP_REMOVED lines=17> */
[----:B------:R2:W-:Y:S01]  /*43b0*/  MUFU.EX2 R5, R49 ;  /* 0x0000003100057308 */ /* 0x0005e20000000800 */
[----:B------:R-:W-:Y:S01]  /*43c0*/  FMNMX.FTZ R25, R67, R6, !PT ;  /* 0x0000000643197209 */ /* 0x000fe20007810000 */
[----:B------:R-:W-:-:S03]  /*43d0*/  FFMA.FTZ R6, R52, UR33, -R89 ;  /* 0x0000002134067c23 */ /* 0x000fc60008010859 */
[----:B------:R-:W-:-:S03]  /*43e0*/  FMNMX.FTZ R24, R70, R25, !PT ;  /* 0x0000001946187209 */ /* 0x000fc60007810000 */
[----:B------:R-:W-:Y:S01]  /*43f0*/  MUFU.EX2 R20, R20 ;  /* 0x0000001400147308 */ /* 0x000fe20000000800 */
[----:B------:R-:W-:Y:S01]  /*4400*/  FMNMX.FTZ R25, R71, R24, !PT ;  /* 0x0000001847197209 */ /* 0x000fe20007810000 */
[--C-:B--2---:R-:W-:Y:S01]  /*4410*/  FFMA.FTZ R49, R57, UR33, -R89.reuse ;  /* 0x0000002139317c23 */ /* 0x104fe20008010859 */
[----:B------:R-:W-:Y:S02]  /*4420*/  FFMA.FTZ R57, R65, UR33, -R89 ;  /* 0x0000002141397c23 */ /* 0x000fe40008010859 */
        /* <DEDUP_REMOVED lines=10> */
[----:B------:R-:W-:Y:S01]  /*44d0*/  MUFU.EX2 R2, R2 ;  /* 0x0000000200027308 */ /* 0x000fe20000000800 */
[----:B------:R-:W-:Y:S01]  /*44e0*/  FMNMX.FTZ R7, R83, R26, !PT ;  /* 0x0000001a53077209 */ /* 0x000fe20007810000 */
[----:B------:R-:W-:-:S03]  /*44f0*/  FFMA.FTZ R26, R60, UR33, -R89 ;  /* 0x000000213c1a7c23 */ /* 0x000fc60008010859 */
[----:B------:R-:W-:-:S03]  /*4500*/  FMNMX.FTZ R0, R86, R7, !PT ;  /* 0x0000000756007209 */ /* 0x000fc60007810000 */
[----:B------:R-:W-:Y:S01]  /*4510*/  MUFU.EX2 R6, R6 ;  /* 0x0000000600067308 */ /* 0x000fe20000000800 */
[----:B------:R-:W-:-:S05]  /*4520*/  FMNMX.FTZ R0, R87, R0, !PT ;  /* 0x0000000057007209 */ /* 0x000fca0007810000 */
[----:B------:R-:W2:Y:S02]  /*4530*/  SHFL.BFLY PT, R7, R0, 0x2, 0x1f ;  /* 0x0c401f0000077f89 */ /* 0x000ea400000e0000 */
[----:B------:R-:W-:Y:S08]  /*4540*/  MUFU.EX2 R24, R24 ;  /* 0x0000001800187308 */ /* 0x000ff00000000800 */
[----:B------:R-:W-:Y:S08]  /*4550*/  MUFU.EX2 R49, R49 ;  /* 0x0000003100317308 */ /* 0x000ff00000000800 */
[----:B------:R-:W-:Y:S01]  /*4560*/  MUFU.EX2 R26, R26 ;  /* 0x0000001a001a7308 */ /* 0x000fe20000000800 */
[----:B--2---:R-:W-:Y:S01]  /*4570*/  FMNMX.FTZ R32, R0, R7, !PT ;  /* 0x0000000700207209 */ /* 0x004fe20007810000 */
[----:B------:R-:W-:-:S06]  /*4580*/  FFMA.FTZ R0, R80, UR33, -R89 ;  /* 0x0000002150007c23 */ /* 0x000fcc0008010859 */
[----:B------:R-:W-:Y:S01]  /*4590*/  MUFU.EX2 R53, R53 ;  /* 0x0000003500357308 */ /* 0x000fe20000000800 */
[----:B------:R-:W2:Y:S07]  /*45a0*/  SHFL.BFLY PT, R7, R32, 0x1, 0x1f ;  /* 0x0c201f0020077f89 */ /* 0x000eae00000e0000 */
[----:B------:R-:W-:Y:S08]  /*45b0*/  MUFU.EX2 R40, R40 ;  /* 0x0000002800287308 */ /* 0x000ff00000000800 */
[----:B------:R-:W-:Y:S08]  /*45c0*/  MUFU.EX2 R57, R57 ;  /* 0x0000003900397308 */ /* 0x000ff00000000800 */
[----:B------:R-:W-:Y:S01]  /*45d0*/  MUFU.EX2 R44, R44 ;  /* 0x0000002c002c7308 */ /* 0x000fe20000000800 */
[----:B--2---:R-:W-:Y:S01]  /*45e0*/  FMNMX.FTZ R7, R32, R7, !PT ;  /* 0x0000000720077209 */ /* 0x004fe20007810000 */
        /* <DEDUP_REMOVED lines=22> */
[----:B------:R2:W3:Y:S01]  /*4750*/  MUFU.EX2 R69, R52 ;  /* 0x0000003400457308 */ /* 0x0004e20000000800 */
[--C-:B------:R-:W-:Y:S01]  /*4760*/  FFMA.FTZ R42, R51, UR33, -R48.reuse ;  /* 0x00000021332a7c23 */ /* 0x100fe20008010830 */
[--C-:B------:R-:W-:Y:S01]  /*4770*/  FFMA.FTZ R39, R54, UR33, -R48.reuse ;  /* 0x0000002136277c23 */ /* 0x100fe20008010830 */
[--C-:B------:R-:W-:Y:S01]  /*4780*/  FFMA.FTZ R51, R62, UR33, -R48.reuse ;  /* 0x000000213e337c23 */ /* 0x100fe20008010830 */
[--C-:B------:R-:W-:Y:S01]  /*4790*/  FFMA.FTZ R54, R63, UR33, -R48.reuse ;  /* 0x000000213f367c23 */ /* 0x100fe20008010830 */
[--C-:B------:R-:W-:Y:S01]  /*47a0*/  FFMA.FTZ R67, R67, UR33, -R48.reuse ;  /* 0x0000002143437c23 */ /* 0x100fe20008010830 */
[--C-:B------:R-:W-:Y:S01]  /*47b0*/  FFMA.FTZ R74, R74, UR33, -R48.reuse ;  /* 0x000000214a4a7c23 */ /* 0x100fe20008010830 */
[--C-:B------:R-:W-:Y:S01]  /*47c0*/  FFMA.FTZ R75, R75, UR33, -R48.reuse ;  /* 0x000000214b4b7c23 */ /* 0x100fe20008010830 */
[----:B------:R-:W4:Y:S01]  /*47d0*/  MUFU.EX2 R56, R56 ;  /* 0x0000003800387308 */ /* 0x000f220000000800 */
[--C-:B--2---:R-:W-:Y:S01]  /*47e0*/  FFMA.FTZ R52, R46, UR33, -R48.reuse ;  /* 0x000000212e347c23 */ /* 0x104fe20008010830 */
[--C-:B------:R-:W-:Y:S01]  /*47f0*/  FFMA.FTZ R46, R55, UR33, -R48.reuse ;  /* 0x00000021372e7c23 */ /* 0x100fe20008010830 */
[----:B0-----:R-:W-:Y:S01]  /*4800*/  FADD.FTZ R55, R8, R9 ;  /* 0x0000000908377221 */ /* 0x001fe20000010000 */
[----:B------:R-:W-:Y:S01]  /*4810*/  F2FP.F16.F32.PACK_AB R8, R9, R8 ;  /* 0x000000080908723e */ /* 0x000fe200000000ff */
[--C-:B------:R-:W-:Y:S01]  /*4820*/  FFMA.FTZ R78, R78, UR33, -R48.reuse ;  /* 0x000000214e4e7c23 */ /* 0x100fe20008010830 */
[----:B------:R-:W-:Y:S01]  /*4830*/  FFMA.FTZ R79, R79, UR33, -R48 ;  /* 0x000000214f4f7c23 */ /* 0x000fe20008010830 */
[----:B-1----:R-:W-:Y:S01]  /*4840*/  FADD.FTZ R58, R10, R55 ;  /* 0x000000370a3a7221 */ /* 0x002fe20000010000 */
[----:B------:R0:W1:Y:S01]  /*4850*/  MUFU.EX2 R73, R60 ;  /* 0x0000003c00497308 */ /* 0x0000620000000800 */
[----:B---3--:R-:W-:Y:S01]  /*4860*/  FADD.FTZ R9, R90, R69 ;  /* 0x000000455a097221 */ /* 0x008fe20000010000 */
[C---:B------:R-:W-:Y:S01]  /*4870*/  F2FP.F16.F32.PACK_AB R10, R11.reuse, R10 ;  /* 0x0000000a0b0a723e */ /* 0x040fe200000000ff */
[----:B------:R-:W-:Y:S01]  /*4880*/  FADD.FTZ R59, R11, R58 ;  /* 0x0000003a0b3b7221 */ /* 0x000fe20000010000 */
[--C-:B------:R-:W-:Y:S01]  /*4890*/  FFMA.FTZ R55, R66, UR33, -R48.reuse ;  /* 0x0000002142377c23 */ /* 0x100fe20008010830 */
[--C-:B------:R-:W-:Y:S01]  /*48a0*/  FFMA.FTZ R82, R82, UR33, -R48.reuse ;  /* 0x0000002152527c23 */ /* 0x100fe20008010830 */
[--C-:B------:R-:W-:Y:S01]  /*48b0*/  FFMA.FTZ R83, R83, UR33, -R48.reuse ;  /* 0x0000002153537c23 */ /* 0x100fe20008010830 */
[--C-:B------:R-:W-:Y:S01]  /*48c0*/  FFMA.FTZ R86, R86, UR33, -R48.reuse ;  /* 0x0000002156567c23 */ /* 0x100fe20008010830 */
[----:B------:R-:W2:Y:S01]  /*48d0*/  MUFU.EX2 R27, R27 ;  /* 0x0000001b001b7308 */ /* 0x000ea20000000800 */
[----:B0-----:R-:W-:Y:S01]  /*48e0*/  FADD.FTZ R60, R4, R59 ;  /* 0x0000003b043c7221 */ /* 0x001fe20000010000 */
[----:B----4-:R-:W-:Y:S01]  /*48f0*/  FADD.FTZ R58, R56, R9 ;  /* 0x00000009383a7221 */ /* 0x010fe20000010000 */
[----:B------:R-:W-:Y:S01]  /*4900*/  F2FP.F16.F32.PACK_AB R9, R69, R90 ;  /* 0x0000005a4509723e */ /* 0x000fe200000000ff */
[----:B------:R-:W-:Y:S01]  /*4910*/  FFMA.FTZ R87, R87, UR33, -R48 ;  /* 0x0000002157577c23 */ /* 0x000fe20008010830 */
[----:B------:R-:W-:-:S03]  /*4920*/  FADD.FTZ R59, R13, R60 ;  /* 0x0000003c0d3b7221 */ /* 0x000fc60000010000 */
[----:B------:R-:W0:Y:S01]  /*4930*/  MUFU.EX2 R30, R30 ;  /* 0x0000001e001e7308 */ /* 0x000e220000000800 */
[C---:B-1----:R-:W-:Y:S01]  /*4940*/  FADD.FTZ R60, R73.reuse, R58 ;  /* 0x0000003a493c7221 */ /* 0x042fe20000010000 */
[----:B------:R-:W-:Y:S01]  /*4950*/  FADD.FTZ R62, R12, R59 ;  /* 0x0000003b0c3e7221 */ /* 0x000fe20000010000 */
[----:B------:R-:W-:Y:S01]  /*4960*/  F2FP.F16.F32.PACK_AB R11, R73, R56 ;  /* 0x00000038490b723e */ /* 0x000fe200000000ff */
[--C-:B------:R-:W-:Y:S01]  /*4970*/  FFMA.FTZ R58, R70, UR33, -R48.reuse ;  /* 0x00000021463a7c23 */ /* 0x100fe20008010830 */
[----:B------:R-:W-:Y:S01]  /*4980*/  FFMA.FTZ R59, R71, UR33, -R48 ;  /* 0x00000021473b7c23 */ /* 0x000fe20008010830 */
[----:B------:R-:W-:Y:S02]  /*4990*/  FADD.FTZ R69, R15, R62 ;  /* 0x0000003e0f457221 */ /* 0x000fe40000010000 */
[----:B------:R-:W1:Y:S01]  /*49a0*/  MUFU.EX2 R31, R31 ;  /* 0x0000001f001f7308 */ /* 0x000e620000000800 */
[----:B--2---:R-:W-:Y:S01]  /*49b0*/  FADD.FTZ R63, R27, R60 ;  /* 0x0000003c1b3f7221 */ /* 0x004fe20000010000 */
[----:B------:R-:W-:Y:S01]  /*49c0*/  FADD.FTZ R62, R14, R69 ;  /* 0x000000450e3e7221 */ /* 0x000fe20000010000 */
[----:B------:R2:W-:Y:S05]  /*49d0*/  STSM.16.M88.4 [R18+0x21800], R8 ;  /* 0x0218000812007844 */ /* 0x0005ea0000000200 */
[----:B------:R-:W3:Y:S01]  /*49e0*/  MUFU.EX2 R34, R34 ;  /* 0x0000002200227308 */ /* 0x000ee20000000800 */
[----:B0-----:R-:W-:-:S07]  /*49f0*/  FADD.FTZ R60, R30, R63 ;  /* 0x0000003f1e3c7221 */ /* 0x001fce0000010000 */
[----:B------:R-:W0:Y:S01]  /*4a00*/  MUFU.EX2 R38, R38 ;  /* 0x0000002600267308 */ /* 0x000e220000000800 */
[----:B-1----:R-:W-:Y:S01]  /*4a10*/  FADD.FTZ R63, R31, R60 ;  /* 0x0000003c1f3f7221 */ /* 0x002fe20000010000 */
[----:B--2---:R-:W-:Y:S02]  /*4a20*/  F2FP.F16.F32.PACK_AB R8, R13, R4 ;  /* 0x000000040d08723e */ /* 0x004fe400000000ff */
[----:B------:R-:W-:Y:S02]  /*4a30*/  F2FP.F16.F32.PACK_AB R10, R15, R12 ;  /* 0x0000000c0f0a723e */ /* 0x000fe400000000ff */
[----:B------:R-:W-:Y:S02]  /*4a40*/  F2FP.F16.F32.PACK_AB R12, R21, R14 ;  /* 0x0000000e150c723e */ /* 0x000fe400000000ff */
[----:B------:R-:W1:Y:S01]  /*4a50*/  MUFU.EX2 R43, R43 ;  /* 0x0000002b002b7308 */ /* 0x000e620000000800 */
[----:B---3--:R-:W-:Y:S01]  /*4a60*/  FADD.FTZ R63, R34, R63 ;  /* 0x0000003f223f7221 */ /* 0x008fe20000010000 */
[----:B------:R-:W-:-:S02]  /*4a70*/  F2FP.F16.F32.PACK_AB R14, R29, R20 ;  /* 0x000000141d0e723e */ /* 0x000fc400000000ff */
[----:B------:R-:W-:Y:S02]  /*4a80*/  F2FP.F16.F32.PACK_AB R9, R30, R27 ;  /* 0x0000001b1e09723e */ /* 0x000fe400000000ff */
[----:B------:R-:W-:Y:S02]  /*4a90*/  F2FP.F16.F32.PACK_AB R11, R34, R31 ;  /* 0x0000001f220b723e */ /* 0x000fe400000000ff */
[----:B------:R-:W2:Y:S01]  /*4aa0*/  MUFU.EX2 R52, R52 ;  /* 0x0000003400347308 */ /* 0x000ea20000000800 */
[----:B0-----:R-:W-:Y:S02]  /*4ab0*/  FADD.FTZ R60, R38, R63 ;  /* 0x0000003f263c7221 */ /* 0x001fe40000010000 */
[----:B------:R0:W-:Y:S05]  /*4ac0*/  STSM.16.M88.4 [R23], R8 ;  /* 0x0000000817007844 */ /* 0x0001ea0000000200 */
[----:B------:R3:W-:Y:S01]  /*4ad0*/  MUFU.EX2 R56, R67 ;  /* 0x0000004300387308 */ /* 0x0007e20000000800 */
[----:B-1----:R-:W-:-:S07]  /*4ae0*/  FADD.FTZ R63, R43, R60 ;  /* 0x0000003c2b3f7221 */ /* 0x002fce0000010000 */
[----:B------:R-:W1:Y:S01]  /*4af0*/  MUFU.EX2 R65, R65 ;  /* 0x0000004100417308 */ /* 0x000e620000000800 */
[----:B---3--:R-:W-:Y:S01]  /*4b00*/  FADD.FTZ R67, R21, R62 ;  /* 0x0000003e15437221 */ /* 0x008fe20000010000 */
[----:B--2---:R-:W-:Y:S01]  /*4b10*/  FADD.FTZ R60, R52, R63 ;  /* 0x0000003f343c7221 */ /* 0x004fe20000010000 */
[----:B0-----:R-:W-:Y:S02]  /*4b20*/  F2FP.F16.F32.PACK_AB R8, R5, R2 ;  /* 0x000000020508723e */ /* 0x001fe400000000ff */
[----:B------:R-:W-:Y:S01]  /*4b30*/  FADD.FTZ R62, R20, R67 ;  /* 0x00000043143e7221 */ /* 0x000fe20000010000 */
[----:B------:R-:W-:Y:S02]  /*4b40*/  F2FP.F16.F32.PACK_AB R10, R25, R6 ;  /* 0x00000006190a723e */ /* 0x000fe400000000ff */
[----:B------:R-:W0:Y:S01]  /*4b50*/  MUFU.EX2 R35, R35 ;  /* 0x0000002300237308 */ /* 0x000e220000000800 */
[----:B------:R-:W-:-:S04]  /*4b60*/  FADD.FTZ R67, R29, R62 ;  /* 0x0000003e1d437221 */ /* 0x000fc80000010000 */
[----:B------:R-:W-:-:S03]  /*4b70*/  FADD.FTZ R62, R2, R67 ;  /* 0x00000043023e7221 */ /* 0x000fc60000010000 */
[----:B------:R-:W2:Y:S01]  /*4b80*/  MUFU.EX2 R42, R42 ;  /* 0x0000002a002a7308 */ /* 0x000ea20000000800 */
[----:B------:R-:W-:Y:S01]  /*4b90*/  FADD.FTZ R63, R5, R62 ;  /* 0x0000003e053f7221 */ /* 0x000fe20000010000 */
[----:B-1----:R-:W-:-:S03]  /*4ba0*/  FADD.FTZ R60, R65, R60 ;  /* 0x0000003c413c7221 */ /* 0x002fc60000010000 */
[----:B------:R-:W-:Y:S01]  /*4bb0*/  FADD.FTZ R4, R6, R63 ;  /* 0x0000003f06047221 */ /* 0x000fe20000010000 */
[----:B------:R-:W-:Y:S02]  /*4bc0*/  VIADD R6, R88, 0xfffffffe ;  /* 0xfffffffe58067836 */ /* 0x000fe40000000000 */
[----:B------:R-:W1:Y:S01]  /*4bd0*/  MUFU.EX2 R39, R39 ;  /* 0x0000002700277308 */ /* 0x000e620000000800 */
[----:B0-----:R-:W-:Y:S01]  /*4be0*/  FADD.FTZ R13, R35, R60 ;  /* 0x0000003c230d7221 */ /* 0x001fe20000010000 */
[----:B------:R-:W-:-:S04]  /*4bf0*/  FADD.FTZ R15, R25, R4 ;  /* 0x00000004190f7221 */ /* 0x000fc80000010000 */
[----:B------:R-:W-:Y:S02]  /*4c00*/  FADD.FTZ R20, R24, R15 ;  /* 0x0000000f18147221 */ /* 0x000fe40000010000 */
[----:B------:R-:W0:Y:S01]  /*4c10*/  MUFU.EX2 R46, R46 ;  /* 0x0000002e002e7308 */ /* 0x000e220000000800 */
[C---:B--2---:R-:W-:Y:S01]  /*4c20*/  FADD.FTZ R4, R42.reuse, R13 ;  /* 0x0000000d2a047221 */ /* 0x044fe20000010000 */
[----:B------:R-:W-:Y:S01]  /*4c30*/  FADD.FTZ R21, R49, R20 ;  /* 0x0000001431157221 */ /* 0x000fe20000010000 */
[----:B------:R-:W-:Y:S02]  /*4c40*/  F2FP.F16.F32.PACK_AB R13, R43, R38 ;  /* 0x000000262b0d723e */ /* 0x000fe400000000ff */
[----:B------:R-:W-:Y:S01]  /*4c50*/  F2FP.F16.F32.PACK_AB R9, R42, R35 ;  /* 0x000000232a09723e */ /* 0x000fe200000000ff */
[----:B------:R-:W-:Y:S02]  /*4c60*/  FADD.FTZ R20, R26, R21 ;  /* 0x000000151a147221 */ /* 0x000fe40000010000 */
[----:B------:R-:W2:Y:S01]  /*4c70*/  MUFU.EX2 R47, R47 ;  /* 0x0000002f002f7308 */ /* 0x000ea20000000800 */
[----:B-1----:R-:W-:Y:S01]  /*4c80*/  FADD.FTZ R15, R39, R4 ;  /* 0x00000004270f7221 */ /* 0x002fe20000010000 */
[----:B------:R-:W-:-:S04]  /*4c90*/  FADD.FTZ R27, R53, R20 ;  /* 0x00000014351b7221 */ /* 0x000fc80000010000 */
[----:B------:R-:W-:Y:S02]  /*4ca0*/  FADD.FTZ R2, R40, R27 ;  /* 0x0000001b28027221 */ /* 0x000fe40000010000 */
[----:B------:R-:W1:Y:S01]  /*4cb0*/  MUFU.EX2 R50, R50 ;  /* 0x0000003200327308 */ /* 0x000e620000000800 */
[C---:B0-----:R-:W-:Y:S01]  /*4cc0*/  FADD.FTZ R4, R46.reuse, R15 ;  /* 0x0000000f2e047221 */ /* 0x041fe20000010000 */
[----:B------:R-:W-:Y:S02]  /*4cd0*/  F2FP.F16.F32.PACK_AB R15, R65, R52 ;  /* 0x00000034410f723e */ /* 0x000fe400000000ff */
[----:B------:R-:W-:-:S03]  /*4ce0*/  F2FP.F16.F32.PACK_AB R11, R46, R39 ;  /* 0x000000272e0b723e */ /* 0x000fc600000000ff */
[----:B------:R0:W-:Y:S01]  /*4cf0*/  STSM.16.M88.4 [R22], R12 ;  /* 0x0000000c16007844 */ /* 0x0001e20000000200 */
[----:B------:R-:W3:Y:S01]  /*4d00*/  MUFU.EX2 R51, R51 ;  /* 0x0000003300337308 */ /* 0x000ee20000000800 */
[----:B--2---:R-:W-:Y:S02]  /*4d10*/  FADD.FTZ R21, R47, R4 ;  /* 0x000000042f157221 */ /* 0x004fe40000010000 */
[----:B------:R2:W-:Y:S05]  /*4d20*/  STSM.16.M88.4 [R19], R8 ;  /* 0x0000000813007844 */ /* 0x0005ea0000000200 */
[----:B------:R-:W4:Y:S01]  /*4d30*/  MUFU.EX2 R54, R54 ;  /* 0x0000003600367308 */ /* 0x000f220000000800 */
[----:B-1----:R-:W-:Y:S01]  /*4d40*/  FADD.FTZ R4, R50, R21 ;  /* 0x0000001532047221 */ /* 0x002fe20000010000 */
[----:B------:R-:W-:Y:S01]  /*4d50*/  FADD.FTZ R21, R57, R2 ;  /* 0x0000000239157221 */ /* 0x000fe20000010000 */
[----:B0-----:R-:W-:-:S05]  /*4d60*/  F2FP.F16.F32.PACK_AB R12, R49, R24 ;  /* 0x00000018310c723e */ /* 0x001fca00000000ff */
[----:B------:R-:W0:Y:S01]  /*4d70*/  MUFU.EX2 R55, R55 ;  /* 0x0000003700377308 */ /* 0x000e220000000800 */
[----:B---3--:R-:W-:Y:S01]  /*4d80*/  FADD.FTZ R5, R51, R4 ;  /* 0x0000000433057221 */ /* 0x008fe20000010000 */
[----:B------:R-:W-:Y:S01]  /*4d90*/  FADD.FTZ R4, R44, R21 ;  /* 0x000000152c047221 */ /* 0x000fe20000010000 */
[----:B------:R-:W-:Y:S02]  /*4da0*/  F2FP.F16.F32.PACK_AB R14, R53, R26 ;  /* 0x0000001a350e723e */ /* 0x000fe400000000ff */
[----:B------:R-:W-:Y:S01]  /*4db0*/  F2FP.F16.F32.PACK_AB R13, R50, R47 ;  /* 0x0000002f320d723e */ /* 0x000fe200000000ff */
[----:B------:R-:W-:Y:S01]  /*4dc0*/  FADD.FTZ R21, R61, R4 ;  /* 0x000000043d157221 */ /* 0x000fe20000010000 */
[----:B------:R-:W-:Y:S01]  /*4dd0*/  F2FP.F16.F32.PACK_AB R24, R57, R40 ;  /* 0x000000283918723e */ /* 0x000fe200000000ff */
[----:B------:R-:W1:Y:S01]  /*4de0*/  MUFU.EX2 R58, R58 ;  /* 0x0000003a003a7308 */ /* 0x000e620000000800 */
[C---:B----4-:R-:W-:Y:S01]  /*4df0*/  FADD.FTZ R2, R54.reuse, R5 ;  /* 0x0000000536027221 */ /* 0x050fe20000010000 */
[----:B------:R-:W-:-:S02]  /*4e00*/  F2FP.F16.F32.PACK_AB R15, R54, R51 ;  /* 0x00000033360f723e */ /* 0x000fc400000000ff */
[----:B------:R-:W-:-:S03]  /*4e10*/  F2FP.F16.F32.PACK_AB R26, R61, R44 ;  /* 0x0000002c3d1a723e */ /* 0x000fc600000000ff */
[----:B------:R3:W-:Y:S01]  /*4e20*/  STSM.16.M88.4 [R18+0x27800], R12 ;  /* 0x0278000c12007844 */ /* 0x0007e20000000200 */
[----:B------:R-:W4:Y:S01]  /*4e30*/  MUFU.EX2 R59, R59 ;  /* 0x0000003b003b7308 */ /* 0x000f220000000800 */
[----:B0-----:R-:W-:Y:S01]  /*4e40*/  FADD.FTZ R5, R55, R2 ;  /* 0x0000000237057221 */ /* 0x001fe20000010000 */
[----:B------:R-:W-:-:S03]  /*4e50*/  F2FP.F16.F32.PACK_AB R25, R56, R55 ;  /* 0x000000373819723e */ /* 0x000fc600000000ff */
[----:B------:R-:W-:-:S03]  /*4e60*/  FADD.FTZ R5, R56, R5 ;  /* 0x0000000538057221 */ /* 0x000fc60000010000 */
[----:B------:R-:W0:Y:S01]  /*4e70*/  MUFU.EX2 R48, R74 ;  /* 0x0000004a00307308 */ /* 0x000e220000000800 */
[----:B-1----:R-:W-:-:S07]  /*4e80*/  FADD.FTZ R2, R58, R5 ;  /* 0x000000053a027221 */ /* 0x002fce0000010000 */
[----:B------:R-:W1:Y:S01]  /*4e90*/  MUFU.EX2 R75, R75 ;  /* 0x0000004b004b7308 */ /* 0x000e620000000800 */
[C---:B----4-:R-:W-:Y:S01]  /*4ea0*/  FADD.FTZ R5, R59.reuse, R2 ;  /* 0x000000023b057221 */ /* 0x050fe20000010000 */
[----:B------:R-:W-:Y:S01]  /*4eb0*/  FADD.FTZ R2, R28, R21 ;  /* 0x000000151c027221 */ /* 0x000fe20000010000 */
[----:B------:R-:W-:-:S05]  /*4ec0*/  F2FP.F16.F32.PACK_AB R27, R59, R58 ;  /* 0x0000003a3b1b723e */ /* 0x000fca00000000ff */
[----:B------:R-:W4:Y:S01]  /*4ed0*/  MUFU.EX2 R78, R78 ;  /* 0x0000004e004e7308 */ /* 0x000f220000000800 */
[----:B0-----:R-:W-:Y:S01]  /*4ee0*/  FADD.FTZ R4, R48, R5 ;  /* 0x0000000530047221 */ /* 0x001fe20000010000 */
[----:B------:R3:W-:Y:S06]  /*4ef0*/  STSM.16.M88.4 [R136], R24 ;  /* 0x0000001888007844 */ /* 0x0007ec0000000200 */
[----:B------:R-:W0:Y:S01]  /*4f00*/  MUFU.EX2 R31, R79 ;  /* 0x0000004f001f7308 */ /* 0x000e220000000800 */
[C---:B-1----:R-:W-:Y:S01]  /*4f10*/  FADD.FTZ R21, R75.reuse, R4 ;  /* 0x000000044b157221 */ /* 0x042fe20000010000 */
[----:B------:R-:W-:-:S06]  /*4f20*/  F2FP.F16.F32.PACK_AB R29, R75, R48 ;  /* 0x000000304b1d723e */ /* 0x000fcc00000000ff */
[----:B------:R-:W1:Y:S01]  /*4f30*/  MUFU.EX2 R41, R41 ;  /* 0x0000002900297308 */ /* 0x000e620000000800 */
[----:B----4-:R-:W-:-:S07]  /*4f40*/  FADD.FTZ R4, R78, R21 ;  /* 0x000000154e047221 */ /* 0x010fce0000010000 */
[----:B------:R-:W4:Y:S01]  /*4f50*/  MUFU.EX2 R36, R36 ;  /* 0x0000002400247308 */ /* 0x000f220000000800 */
[C---:B0-----:R-:W-:Y:S01]  /*4f60*/  FADD.FTZ R21, R31.reuse, R4 ;  /* 0x000000041f157221 */ /* 0x041fe20000010000 */
[----:B------:R-:W-:-:S06]  /*4f70*/  F2FP.F16.F32.PACK_AB R31, R31, R78 ;  /* 0x0000004e1f1f723e */ /* 0x000fcc00000000ff */
[----:B------:R-:W0:Y:S01]  /*4f80*/  MUFU.EX2 R45, R45 ;  /* 0x0000002d002d7308 */ /* 0x000e220000000800 */
[C---:B-1----:R-:W-:Y:S01]  /*4f90*/  F2FP.F16.F32.PACK_AB R28, R41.reuse, R28 ;  /* 0x0000001c291c723e */ /* 0x042fe200000000ff */
[----:B------:R-:W-:-:S06]  /*4fa0*/  FADD.FTZ R5, R41, R2 ;  /* 0x0000000229057221 */ /* 0x000fcc0000010000 */
[----:B------:R-:W-:Y:S01]  /*4fb0*/  MUFU.EX2 R0, R0 ;  /* 0x0000000000007308 */ /* 0x000fe20000000800 */
[----:B----4-:R-:W-:-:S07]  /*4fc0*/  FADD.FTZ R2, R36, R5 ;  /* 0x0000000524027221 */ /* 0x010fce0000010000 */
[----:B------:R-:W2:Y:S01]  /*4fd0*/  MUFU.EX2 R33, R33 ;  /* 0x0000002100217308 */ /* 0x000ea20000000800 */
[C---:B0-----:R-:W-:Y:S01]  /*4fe0*/  F2FP.F16.F32.PACK_AB R30, R45.reuse, R36 ;  /* 0x000000242d1e723e */ /* 0x041fe200000000ff */
[----:B------:R-:W-:-:S04]  /*4ff0*/  FADD.FTZ R5, R45, R2 ;  /* 0x000000022d057221 */ /* 0x000fc80000010000 */
[----:B------:R3:W-:Y:S02]  /*5000*/  STSM.16.M88.4 [R22+0x6000], R28 ;  /* 0x0060001c16007844 */ /* 0x0007e40000000200 */
[----:B------:R-:W0:Y:S08]  /*5010*/  MUFU.EX2 R32, R32 ;  /* 0x0000002000207308 */ /* 0x000e300000000800 */
[----:B------:R-:W1:Y:S01]  /*5020*/  MUFU.EX2 R37, R37 ;  /* 0x0000002500257308 */ /* 0x000e620000000800 */
[----:B--2---:R-:W-:Y:S01]  /*5030*/  F2FP.F16.F32.PACK_AB R8, R33, R0 ;  /* 0x000000002108723e */ /* 0x004fe200000000ff */
[----:B------:R-:W-:-:S04]  /*5040*/  FADD.FTZ R0, R0, R5 ;  /* 0x0000000500007221 */ /* 0x000fc80000010000 */
[----:B------:R-:W-:Y:S02]  /*5050*/  FADD.FTZ R33, R33, R0 ;  /* 0x0000000021217221 */ /* 0x000fe40000010000 */
[----:B------:R-:W-:Y:S02]  /*5060*/  MUFU.EX2 R82, R82 ;  /* 0x0000005200527308 */ /* 0x000fe40000000800 */
[----:B0-----:R-:W-:-:S06]  /*5070*/  FADD.FTZ R2, R32, R33 ;  /* 0x0000002120027221 */ /* 0x001fcc0000010000 */
[----:B------:R-:W0:Y:S01]  /*5080*/  MUFU.EX2 R83, R83 ;  /* 0x0000005300537308 */ /* 0x000e220000000800 */
[C---:B-1----:R-:W-:Y:S01]  /*5090*/  F2FP.F16.F32.PACK_AB R10, R37.reuse, R32 ;  /* 0x00000020250a723e */ /* 0x042fe200000000ff */
[----:B------:R-:W-:-:S06]  /*50a0*/  FADD.FTZ R2, R37, R2 ;  /* 0x0000000225027221 */ /* 0x000fcc0000010000 */
[----:B------:R-:W1:Y:S08]  /*50b0*/  MUFU.EX2 R86, R86 ;  /* 0x0000005600567308 */ /* 0x000e700000000800 */
[----:B------:R-:W2:Y:S01]  /*50c0*/  MUFU.EX2 R87, R87 ;  /* 0x0000005700577308 */ /* 0x000ea20000000800 */
[----:B0-----:R-:W-:Y:S01]  /*50d0*/  F2FP.F16.F32.PACK_AB R9, R83, R82 ;  /* 0x000000525309723e */ /* 0x001fe200000000ff */
[----:B------:R-:W-:-:S04]  /*50e0*/  FADD.FTZ R82, R82, R21 ;  /* 0x0000001552527221 */ /* 0x000fc80000010000 */
[----:B------:R-:W-:-:S04]  /*50f0*/  FADD.FTZ R83, R83, R82 ;  /* 0x0000005253537221 */ /* 0x000fc80000010000 */
[----:B-1----:R-:W-:Y:S01]  /*5100*/  FADD.FTZ R0, R86, R83 ;  /* 0x0000005356007221 */ /* 0x002fe20000010000 */
[----:B--2---:R-:W-:-:S03]  /*5110*/  F2FP.F16.F32.PACK_AB R11, R87, R86 ;  /* 0x00000056570b723e */ /* 0x004fc600000000ff */
[----:B------:R-:W-:Y:S02]  /*5120*/  FADD.FTZ R0, R87, R0 ;  /* 0x0000000057007221 */ /* 0x000fe40000010000 */
[----:B------:R3:W-:Y:S01]  /*5130*/  STSM.16.M88.4 [R19+0x6000], R8 ;  /* 0x0060000813007844 */ /* 0x0007e20000000200 */
[----:B------:R0:W-:Y:S06]  /*5140*/  MEMBAR.ALL.CTA ;  /* 0x0000000000007992 */ /* 0x0001ec0000008000 */
[----:B0-----:R-:W0:Y:S02]  /*5150*/  FENCE.VIEW.ASYNC.S ;  /* 0x00000000000073c6 */ /* 0x001e240000000000 */
[----:B0-----:R-:W-:Y:S01]  /*5160*/  NOP ;  /* 0x0000000000007918 */ /* 0x001fe20000000000 */
        /* <DEDUP_REMOVED lines=12> */
.L_x_1090:
[----:B------:R-:W-:Y:S02]  /*5230*/  ULDC UR18, c[0x0][0x9e4] ;  /* 0x0002790000127ab9 */ /* 0x000fe40000000800 */
[----:B------:R-:W-:-:S11]  /*5240*/  UISETP.NE.AND UP0, UPT, UR18, 0x1, UPT ;  /* 0x000000011200788c */ /* 0x000fd6000bf05270 */
[----:B------:R-:W-:Y:S02]  /*5250*/  @UP0 ULDC.64 UR6, c[0x0][0x9e8] ;  /* 0x00027a0000060ab9 */ /* 0x000fe40000000a00 */
[----:B------:R-:W-:-:S04]  /*5260*/  UIMAD.WIDE.U32 UR10, UR15, UR6, URZ ;  /* 0x000000060f0a72a5 */ /* 0x000fc8000f8e003f */
[----:B------:R-:W-:-:S12]  /*5270*/  @UP0 USHF.R.U32.HI UR15, URZ, UR7, UR11 ;  /* 0x000000073f0f0299 */ /* 0x000fd8000801160b */
.L_x_1091:
[----:B------:R-:W-:-:S04]  /*5280*/  UIMAD UR15, UR15, UR18, UR18 ;  /* 0x000000120f0f72a4 */ /* 0x000fc8000f8e0212 */
[----:B------:R-:W-:-:S04]  /*5290*/  UISETP.LT.AND UP0, UPT, UR14, UR15, UPT ;  /* 0x0000000f0e00728c */ /* 0x000fc8000bf01270 */
[----:B------:R-:W-:-:S12]  /*52a0*/  USEL UR14, UR14, UR15, UP0 ;  /* 0x0000000f0e0e7287 */ /* 0x000fd80008000000 */
.L_x_1089:
[----:B------:R-:W-:Y:S01]  /*52b0*/  USHF.R.S32.HI UR6, URZ, 0x1f, UR14 ;  /* 0x0000001f3f067899 */ /* 0x000fe2000801140e */
[----:B------:R-:W-:Y:S02]  /*52c0*/  CS2R R134, SRZ ;  /* 0x0000000000867805 */ /* 0x000fe4000001ff00 */
[----:B------:R-:W-:Y:S02]  /*52d0*/  CS2R R132, SRZ ;  /* 0x0000000000847805 */ /* 0x000fe4000001ff00 */
[----:B------:R-:W-:Y:S01]  /*52e0*/  CS2R R130, SRZ ;  /* 0x0000000000827805 */ /* 0x000fe2000001ff00 */
[----:B------:R-:W-:Y:S01]  /*52f0*/  ULEA.HI UR6, UR6, UR14, URZ, 0x7 ;  /* 0x0000000e06067291 */ /* 0x000fe2000f8f383f */
[----:B------:R-:W-:Y:S02]  /*5300*/  CS2R R128, SRZ ;  /* 0x0000000000807805 */ /* 0x000fe4000001ff00 */
[----:B------:R-:W-:Y:S02]  /*5310*/  CS2R R126, SRZ ;  /* 0x00000000007e7805 */ /* 0x000fe4000001ff00 */
[----:B------:R-:W-:Y:S01]  /*5320*/  CS2R R124, SRZ ;  /* 0x00000000007c7805 */ /* 0x000fe2000001ff00 */
[----:B------:R-:W-:Y:S01]  /*5330*/  USHF.R.S32.HI UR6, URZ, 0x7, UR6 ;  /* 0x000000073f067899 */ /* 0x000fe20008011406 */
[----:B------:R-:W-:-:S02]  /*5340*/  CS2R R122, SRZ ;  /* 0x00000000007a7805 */ /* 0x000fc4000001ff00 */
[----:B------:R-:W-:Y:S02]  /*5350*/  CS2R R120, SRZ ;  /* 0x0000000000787805 */ /* 0x000fe4000001ff00 */
[----:B------:R-:W-:Y:S01]  /*5360*/  CS2R R118, SRZ ;  /* 0x0000000000767805 */ /* 0x000fe2000001ff00 */
[----:B------:R-:W-:Y:S01]  /*5370*/  UISETP.LT.AND UP0, UPT, UR36, UR6, UPT ;  /* 0x000000062400728c */ /* 0x000fe2000bf01270 */
[----:B------:R-:W-:Y:S02]  /*5380*/  CS2R R116, SRZ ;  /* 0x0000000000747805 */ /* 0x000fe4000001ff00 */
[----:B------:R-:W-:Y:S02]  /*5390*/  CS2R R114, SRZ ;  /* 0x0000000000727805 */ /* 0x000fe4000001ff00 */
[----:B------:R-:W-:Y:S01]  /*53a0*/  CS2R R112, SRZ ;  /* 0x0000000000707805 */ /* 0x000fe2000001ff00 */
[----:B------:R-:W-:Y:S01]  /*53b0*/  USEL UR59, UR36, UR6, !UP0 ;  /* 0x00000006243b7287 */ /* 0x000fe2000c000000 */
[----:B------:R-:W-:-:S02]  /*53c0*/  CS2R R110, SRZ ;  /* 0x00000000006e7805 */ /* 0x000fc4000001ff00 */
[----:B------:R-:W-:Y:S02]  /*53d0*/  CS2R R108, SRZ ;  /* 0x00000000006c7805 */ /* 0x000fe4000001ff00 */
[----:B------:R-:W-:Y:S02]  /*53e0*/  CS2R R106, SRZ ;  /* 0x00000000006a7805 */ /* 0x000fe4000001ff00 */
[----:B------:R-:W-:Y:S02]  /*53f0*/  CS2R R104, SRZ ;  /* 0x0000000000687805 */ /* 0x000fe4000001ff00 */
        /* <DEDUP_REMOVED lines=8> */
[----:B------:R-:W-:Y:S01]  /*5480*/  CS2R R88, SRZ ;  /* 0x0000000000587805 */ /* 0x000fe2000001ff00 */
[----:B------:R-:W-:Y:S06]  /*5490*/  @!P1 BRA `(.L_x_1092) ;  /* 0x00000034002c9947 */ /* 0x000fec0003800000 */
[----:B------:R-:W-:Y:S01]  /*54a0*/  IMAD.MOV.U32 R4, RZ, RZ, R7 ;  /* 0x000000ffff047224 */ /* 0x000fe200078e0007 */
[----:B------:R-:W-:Y:S01]  /*54b0*/  UMOV UR28, UR50 ;  /* 0x00000032001c7c82 */ /* 0x000fe20008000000 */
[----:B------:R-:W-:Y:S01]  /*54c0*/  IMAD.MOV.U32 R5, RZ, RZ, R3 ;  /* 0x000000ffff057224 */ /* 0x000fe200078e0003 */
[----:B------:R-:W-:Y:S01]  /*54d0*/  UMOV UR60, UR49 ;  /* 0x00000031003c7c82 */ /* 0x000fe20008000000 */
[----:B------:R-:W-:Y:S01]  /*54e0*/  IMAD.MOV.U32 R135, RZ, RZ, RZ ;  /* 0x000000ffff877224 */ /* 0x000fe200078e00ff */
[----:B------:R-:W-:Y:S01]  /*54f0*/  ULDC UR34, c[0x0][0x9e4] ;  /* 0x0002790000227ab9 */ /* 0x000fe20000000800 */
[----:B------:R-:W-:Y:S01]  /*5500*/  ULDC UR35, c[0x0][0x9dc] ;  /* 0x0002770000237ab9 */ /* 0x000fe20000000800 */
[----:B------:R-:W-:Y:S01]  /*5510*/  ULDC UR33, c[0x0][0x988] ;  /* 0x0002620000217ab9 */ /* 0x000fe20000000800 */
[----:B------:R-:W-:-:S05]  /*5520*/  ULDC UR58, c[0x0][0x9e0] ;  /* 0x00027800003a7ab9 */ /* 0x000fca0000000800 */
.L_x_1111:
[----:B------:R-:W-:Y:S01]  /*5530*/  ISETP.NE.AND P2, PT, RZ, UR46, PT ;  /* 0x0000002eff007c0c */ /* 0x000fe2000bf45270 */
[----:B------:R-:W-:-:S04]  /*5540*/  UISETP.NE.AND UP0, UPT, UR60, 0x1, UPT ;  /* 0x000000013c00788c */ /* 0x000fc8000bf05270 */
[----:B------:R-:W-:-:S04]  /*5550*/  USEL UR50, URZ, 0x1, UP0 ;  /* 0x000000013f327887 */ /* 0x000fc80008000000 */
[----:B------:R-:W-:-:S04]  /*5560*/  ULOP3.LUT UR50, UR28, UR50, URZ, 0x3c, !UPT ;  /* 0x000000321c327292 */ /* 0x000fc8000f8e3c3f */
[----:B------:R-:W-:Y:S08]  /*5570*/  @P2 BRA `(.L_x_1093) ;  /* 0x0000000000382947 */ /* 0x000ff00003800000 */
[----:B------:R-:W-:Y:S05]  /*5580*/  @!P0 BRA `(.L_x_1094) ;  /* 0x0000000000048947 */ /* 0x000fea0003800000 */
[----:B------:R-:W-:Y:S01]  /*5590*/  BPT.TRAP 0x1 ;  /* 0x000000040000795c */ /* 0x000fe20000300000 */
.L_x_1094:
        /* <DEDUP_REMOVED lines=9> */
.L_x_1095:
[----:B-1----:R-:W-:Y:S05]  /*5630*/  @P1 BRA `(.L_x_1093) ;  /* 0x0000000000081947 */ /* 0x002fea0003800000 */
[----:B------:R-:W1:Y:S02]  /*5640*/  SYNCS.PHASECHK.TRANS64.TRYWAIT P1, [UR6+0x2d830], R3 ;  /* 0x02d83003ff0075a7 */ /* 0x000e640008020146 */
[----:B-1----:R-:W-:Y:S05]  /*5650*/  @!P1 BRA `(.L_x_1096) ;  /* 0x0000012000d09947 */ /* 0x002fea0003800000 */
.L_x_1093:
[----:B------:R-:W2:Y:S01]  /*5660*/  S2R R7, SR_TID.X ;  /* 0x0000000000077919 */ /* 0x000ea20000002100 */
[----:B------:R-:W-:Y:S01]  /*5670*/  UIADD3 UR49, UR60, 0x1, URZ ;  /* 0x000000013c317890 */ /* 0x000fe2000fffe03f */
[----:B------:R-:W-:Y:S01]  /*5680*/  UMOV UR7, 0x80000020 ;  /* 0x8000002000077882 */ /* 0x000fe20000000000 */
[----:B------:R-:W-:Y:S02]  /*5690*/  UMOV UR11, 0x80000020 ;  /* 0x80000020000b7882 */ /* 0x000fe40000000000 */
        /* <DEDUP_REMOVED lines=9> */
[----:B------:R-:W-:Y:S02]  /*5730*/  UIADD3 UR18, UR6, 0x202, URZ ;  /* 0x0000020206127890 */ /* 0x000fe4000fffe03f */
[----:B------:R-:W-:Y:S02]  /*5740*/  UIADD3 UR22, UR6, 0x400, URZ ;  /* 0x0000040006167890 */ /* 0x000fe4000fffe03f */
[----:B------:R-:W-:Y:S01]  /*5750*/  UIADD3 UR26, UR6, 0x402, URZ ;  /* 0x00000402061a7890 */ /* 0x000fe2000fffe03f */
[----:B--2---:R-:W-:-:S05]  /*5760*/  SHF.R.U32.HI R7, RZ, 0x7, R7 ;  /* 0x00000007ff077819 */ /* 0x004fca0000011607 */
[----:B01----:R-:W-:-:S05]  /*5770*/  VIADD R3, R7, 0x8 ;  /* 0x0000000807037836 */ /* 0x003fca0000000000 */
[----:B------:R0:W-:Y:S06]  /*5780*/  BAR.SYNC.DEFER_BLOCKING R3, 0x100 ;  /* 0x000400030000751d */ /* 0x0001ec0000010000 */
[----:B---3--:R-:W-:-:S06]  /*5790*/  WARPGROUP.ARRIVE ;  /* 0x00000000000079c5 */ /* 0x008fcc0000000000 */
        /* <DEDUP_REMOVED lines=20> */
.L_x_1098:
[----:B------:R-:W-:Y:S01]  /*58e0*/  ULEA UR6, UR60, UR41, 0x3 ;  /* 0x000000293c067291 */ /* 0x000fe2000f8e183f */
[----:B------:R-:W-:-:S05]  /*58f0*/  IMAD.U32 R3, RZ, RZ, UR28 ;  /* 0x0000001cff037e24 */ /* 0x000fca000f8e00ff */
[----:B------:R-:W-:-:S04]  /*5900*/  SHF.L.U32 R3, R3, 0x1f, RZ ;  /* 0x0000001f03037819 */ /* 0x000fc800000006ff */
[----:B------:R0:W1:Y:S01]  /*5910*/  SYNCS.PHASECHK.TRANS64.TRYWAIT P1, [UR6+0x2d850], R3 ;  /* 0x02d85003ff0075a7 */ /* 0x0000620008020146 */
[----:B------:R-:W-:Y:S05]  /*5920*/  @!P0 BRA `(.L_x_1099) ;  /* 0x0000000000048947 */ /* 0x000fea0003800000 */
[----:B------:R-:W-:Y:S01]  /*5930*/  BPT.TRAP 0x1 ;  /* 0x000000040000795c */ /* 0x000fe20000300000 */
.L_x_1099:
[----:B-1----:R-:W-:Y:S05]  /*5940*/  @P1 BRA `(.L_x_1097) ;  /* 0x0000000000081947 */ /* 0x002fea0003800000 */
[----:B------:R-:W1:Y:S02]  /*5950*/  SYNCS.PHASECHK.TRANS64.TRYWAIT P1, [UR6+0x2d850], R3 ;  /* 0x02d85003ff0075a7 */ /* 0x000e640008020146 */
[----:B-1----:R-:W-:Y:S05]  /*5960*/  @!P1 BRA `(.L_x_1100) ;  /* 0x0000012000249947 */ /* 0x002fea0003800000 */
.L_x_1097:
[----:B------:R-:W-:Y:S01]  /*5970*/  UIADD3 UR6, UR41, 0x400, URZ ;  /* 0x0000040029067890 */ /* 0x000fe2000fffe03f */
[----:B------:R-:W-:Y:S01]  /*5980*/  WARPGROUP.ARRIVE ;  /* 0x00000000000079c5 */ /* 0x000fe20000000000 */
[----:B------:R-:W-:-:S05]  /*5990*/  ULEA UR7, UR55, UR41, 0xd ;  /* 0x0000002937077291 */ /* 0x000fca000f8e683f */
[----:B------:R-:W1:Y:S01]  /*59a0*/  S2R R8, SR_TID.X ;  /* 0x0000000000087919 */ /* 0x000e620000002100 */
[----:B------:R-:W-:Y:S02]  /*59b0*/  USHF.R.U32.HI UR6, URZ, 0x4, UR6 ;  /* 0x000000043f067899 */ /* 0x000fe40008011606 */
[----:B------:R-:W-:Y:S02]  /*59c0*/  UIADD3 UR7, UR7, 0x21800, URZ ;  /* 0x0002180007077890 */ /* 0x000fe4000fffe03f */
[----:B------:R-:W-:Y:S02]  /*59d0*/  ULOP3.LUT UR6, UR6, 0x3fff, URZ, 0xc0, !UPT ;  /* 0x00003fff06067892 */ /* 0x000fe4000f8ec03f */
[----:B------:R-:W-:Y:S02]  /*59e0*/  USHF.R.U32.HI UR7, URZ, 0x4, UR7 ;  /* 0x000000043f077899 */ /* 0x000fe40008011607 */
[----:B------:R-:W-:Y:S02]  /*59f0*/  ULOP3.LUT UR10, UR6, 0x2000000, URZ, 0xfc, !UPT ;  /* 0x02000000060a7892 */ /* 0x000fe4000f8efc3f */
[----:B------:R-:W-:-:S02]  /*5a00*/  ULOP3.LUT UR6, UR7, 0x3fff, URZ, 0xc0, !UPT ;  /* 0x00003fff07067892 */ /* 0x000fc4000f8ec03f */
[----:B------:R-:W-:Y:S02]  /*5a10*/  UIMAD UR7, UR60, 0x600, UR10 ;  /* 0x000006003c0778a4 */ /* 0x000fe4000f8e020a */
[----:B------:R-:W-:Y:S01]  /*5a20*/  ULOP3.LUT UR6, UR6, 0x10000, URZ, 0xfc, !UPT ;  /* 0x0001000006067892 */ /* 0x000fe2000f8efc3f */
[----:B------:R-:W-:Y:S01]  /*5a30*/  UMOV UR31, 0x80000020 ;  /* 0x80000020001f7882 */ /* 0x000fe20000000000 */
[----:B------:R-:W-:-:S03]  /*5a40*/  UMOV UR29, 0x40000040 ;  /* 0x40000040001d7882 */ /* 0x000fc60000000000 */
        /* <DEDUP_REMOVED lines=60> */
.L_x_1101:
[----:B------:R-:W-:Y:S01]  /*5e10*/  UISETP.NE.AND UP1, UPT, UR54, URZ, UPT ;  /* 0x0000003f3600728c */ /* 0x000fe2000bf25270 */
[----:B------:R-:W-:Y:S01]  /*5e20*/  VIADD R7, R137, UR39 ;  /* 0x0000002789077c36 */ /* 0x000fe20008000000 */
[----:B------:R-:W-:Y:S01]  /*5e30*/  UISETP.NE.AND UP0, UPT, UR53, URZ, UPT ;  /* 0x0000003f3500728c */ /* 0x000fe2000bf05270 */
[----:B------:R-:W-:-:S03]  /*5e40*/  IMAD.U32 R10, RZ, RZ, UR48 ;  /* 0x00000030ff0a7e24 */ /* 0x000fc6000f8e00ff */
[----:B------:R-:W-:Y:S02]  /*5e50*/  PLOP3.LUT P1, PT, PT, PT, UP1, 0x80, 0x0 ;  /* 0x000000000000781c */ /* 0x000fe40003f2f018 */
[----:B------:R-:W-:-:S03]  /*5e60*/  PLOP3.LUT P2, PT, PT, PT, UP1, 0x80, 0x0 ;  /* 0x000000000000781c */ /* 0x000fc60003f4f018 */
[----:B------:R-:W-:-:S08]  /*5e70*/  @UP1 ULDC UR6, c[0x0][0x44c] ;  /* 0x0001130000061ab9 */ /* 0x000fd00000000800 */
[----:B0-----:R-:W-:Y:S01]  /*5e80*/  @P1 IMAD.HI.U32 R3, R7, UR6, RZ ;  /* 0x0000000607031c27 */ /* 0x001fe2000f8e00ff */
[----:B------:R-:W-:Y:S01]  /*5e90*/  @UP1 ULDC UR6, c[0x0][0x450] ;  /* 0x0001140000061ab9 */ /* 0x000fe20000000800 */
[----:B------:R-:W-:-:S03]  /*5ea0*/  PLOP3.LUT P1, PT, PT, PT, UP0, 0x40, 0x0 ;  /* 0x000000000000781c */ /* 0x000fc60003f2e808 */
[----:B------:R-:W-:Y:S01]  /*5eb0*/  @P2 SHF.R.U32.HI R7, RZ, UR6, R3 ;  /* 0x00000006ff072c19 */ /* 0x000fe20008011603 */
[----:B------:R-:W-:Y:S01]  /*5ec0*/  ULEA UR6, UR49, UR41, 0x3 ;  /* 0x0000002931067291 */ /* 0x000fe2000f8e183f */
[----:B------:R-:W-:-:S03]  /*5ed0*/  IMAD.SHL.U32 R3, R6, 0x80, RZ ;  /* 0x0000008006037824 */ /* 0x000fc600078e00ff */
[----:B------:R-:W-:Y:S01]  /*5ee0*/  UIADD3 UR6, UR6, 0x2d840, URZ ;  /* 0x0002d84006067890 */ /* 0x000fe2000fffe03f */
[----:B------:R-:W0:Y:S01]  /*5ef0*/  SHFL.IDX PT, R14, R7, RZ, 0x1c1f ;  /* 0x001c1fff070e7589 */ /* 0x000e2200000e0000 */
[----:B------:R-:W-:Y:S02]  /*5f00*/  IADD3 R8, -R17, 0x1, -R3 ;  /* 0x0000000111087810 */ /* 0x000fe40007ffe903 */
[----:B------:R-:W-:Y:S02]  /*5f10*/  UPRMT UR6, UR42, 0x654, UR6 ;  /* 0x000006542a067896 */ /* 0x000fe40008000006 */
[----:B------:R-:W-:-:S05]  /*5f20*/  IADD3 R10, -R10, UR38, R8 ;  /* 0x000000260a0a7c10 */ /* 0x000fca000fffe108 */
[----:B------:R-:W-:Y:S02]  /*5f30*/  VIADD R11, R10, UR58 ;  /* 0x0000003a0a0b7c36 */ /* 0x000fe40008000000 */
[----:B------:R-:W-:Y:S01]  /*5f40*/  SYNCS.ARRIVE.TRANS64.RED.A1T0 RZ, [UR6], RZ ;  /* 0x000000ffffff79a7 */ /* 0x000fe20008100406 */
[----:B------:R-:W-:-:S06]  /*5f50*/  ULOP3.LUT UR6, URZ, UR35, URZ, 0x33, !UPT ;  /* 0x000000233f067292 */ /* 0x000fcc000f8e333f */
[----:B------:R-:W-:Y:S02]  /*5f60*/  VIADD R10, R10, UR6 ;  /* 0x000000060a0a7c36 */ /* 0x000fe40008000000 */
[----:B0-----:R-:W-:Y:S02]  /*5f70*/  IMAD.IADD R9, R11, 0x1, R14 ;  /* 0x000000010b097824 */ /* 0x001fe400078e020e */
[----:B------:R-:W-:Y:S01]  /*5f80*/  IMAD.IADD R8, R14, 0x1, R10 ;  /* 0x000000010e087824 */ /* 0x000fe200078e020a */
[----:B------:R-:W-:Y:S06]  /*5f90*/  @P1 BRA `(.L_x_1102) ;  /* 0x00000000005c1947 */ /* 0x000fec0003800000 */
[----:B------:R-:W-:Y:S01]  /*5fa0*/  IMAD.U32 R12, RZ, RZ, UR48 ;  /* 0x00000030ff0c7e24 */ /* 0x000fe2000f8e00ff */
[----:B------:R-:W-:Y:S04]  /*5fb0*/  BSSY B0, `(.L_x_1103) ;  /* 0x0000011000007945 */ /* 0x000fe80003800000 */
[----:B------:R-:W-:-:S04]  /*5fc0*/  IADD3 R14, -R12, UR38, R14 ;  /* 0x000000260c0e7c10 */ /* 0x000fc8000fffe10e */
        /* <DEDUP_REMOVED lines=10> */
.L_x_1104:
[----:B------:R-:W-:-:S05]  /*6070*/  IMAD.U32 R15, RZ, RZ, UR34 ;  /* 0x00000022ff0f7e24 */ /* 0x000fca000f8e00ff */
[----:B------:R-:W-:-:S13]  /*6080*/  ISETP.NE.AND P1, PT, R15, 0x1, PT ;  /* 0x000000010f00780c */ /* 0x000fda0003f25270 */
[----:B------:R-:W0:Y:S02]  /*6090*/  @P1 LDC.64 R12, c[0x0][0x9e8] ;  /* 0x00027a00ff0c1b82 */ /* 0x000e240000000a00 */
[----:B0-----:R-:W-:-:S05]  /*60a0*/  @P1 IMAD.HI.U32 R12, R14, R12, RZ ;  /* 0x0000000c0e0c1227 */ /* 0x001fca00078e00ff */
[----:B------:R-:W-:-:S07]  /*60b0*/  @P1 SHF.R.U32.HI R14, RZ, R13, R12 ;  /* 0x0000000dff0e1219 */ /* 0x000fce000001160c */
.L_x_1105:
[----:B------:R-:W-:Y:S05]  /*60c0*/  BSYNC B0 ;  /* 0x0000000000007941 */ /* 0x000fea0003800000 */
.L_x_1103:
[----:B------:R-:W-:-:S04]  /*60d0*/  IMAD R14, R14, R15, -R3 ;  /* 0x0000000f0e0e7224 */ /* 0x000fc800078e0a03 */
[----:B------:R-:W-:-:S05]  /*60e0*/  IMAD.IADD R14, R14, 0x1, -R17 ;  /* 0x000000010e0e7824 */ /* 0x000fca00078e0a11 */
[----:B------:R-:W-:Y:S02]  /*60f0*/  VIMNMX R8, R8, R14, !PT ;  /* 0x0000000e08087248 */ /* 0x000fe40007fe0100 */
[----:B------:R-:W-:-:S07]  /*6100*/  VIADDMNMX R9, R14, R15, R9, PT ;  /* 0x0000000f0e097246 */ /* 0x000fce0003800109 */
.L_x_1102:
        /* <DEDUP_REMOVED lines=14> */
[--C-:B0-----:R-:W-:Y:S01]  /*61f0*/  IMAD.IADD R11, R11, 0x1, R7.reuse ;  /* 0x000000010b0b7824 */ /* 0x101fe200078e0207 */
[----:B------:R-:W-:Y:S01]  /*6200*/  ISETP.GT.AND P5, PT, R8, 0x9, P1 ;  /* 0x000000090800780c */ /* 0x000fe20000fa4270 */
[----:B------:R-:W-:Y:S01]  /*6210*/  IMAD.IADD R10, R10, 0x1, R7 ;  /* 0x000000010a0a7824 */ /* 0x000fe200078e0207 */
        /* <DEDUP_REMOVED lines=76> */
[----:B------:R-:W-:Y:S02]  /*66e0*/  ISETP.GT.AND P2, PT, R8, 0x79, P1 ;  /* 0x000000790800780c */ /* 0x000fe40000f44270 */
        /* <DEDUP_REMOVED lines=22> */
.L_x_1108:
[----:B------:R-:W-:-:S05]  /*6850*/  IMAD.U32 R12, RZ, RZ, UR34 ;  /* 0x00000022ff0c7e24 */ /* 0x000fca000f8e00ff */
[----:B------:R-:W-:-:S13]  /*6860*/  ISETP.NE.AND P2, PT, R12, 0x1, PT ;  /* 0x000000010c00780c */ /* 0x000fda0003f45270 */
[----:B------:R-:W0:Y:S02]  /*6870*/  @P2 LDC.64 R8, c[0x0][0x9e8] ;  /* 0x00027a00ff082b82 */ /* 0x000e240000000a00 */
[----:B0-----:R-:W-:-:S05]  /*6880*/  @P2 IMAD.HI.U32 R8, R7, R8, RZ ;  /* 0x0000000807082227 */ /* 0x001fca00078e00ff */
[----:B------:R-:W-:-:S07]  /*6890*/  @P2 SHF.R.U32.HI R7, RZ, R9, R8 ;  /* 0x00000009ff072219 */ /* 0x000fce0000011608 */
.L_x_1109:
[----:B------:R-:W-:Y:S05]  /*68a0*/  BSYNC B0 ;  /* 0x0000000000007941 */ /* 0x000fea0003800000 */
.L_x_1107:
[----:B------:R-:W-:-:S04]  /*68b0*/  IMAD R3, R7, R12, -R3 ;  /* 0x0000000c07037224 */ /* 0x000fc800078e0a03 */
[----:B------:R-:W-:-:S05]  /*68c0*/  IMAD.IADD R3, R3, 0x1, -R17 ;  /* 0x0000000103037824 */ /* 0x000fca00078e0a11 */
[----:B------:R-:W-:Y:S02]  /*68d0*/  VIMNMX R10, R10, R3, !PT ;  /* 0x000000030a0a7248 */ /* 0x000fe40007fe0100 */
[----:B------:R-:W-:-:S07]  /*68e0*/  VIADDMNMX R11, R3, R12, R11, PT ;  /* 0x0000000c030b7246 */ /* 0x000fce000380010b */
.L_x_1106:
[----:B------:R-:W-:Y:S02]  /*68f0*/  FMNMX.FTZ R3, R24, R5, !PT ;  /* 0x0000000518037209 */ /* 0x000fe40007810000 */
[----:B------:R-:W-:Y:S02]  /*6900*/  LOP3.LUT R16, R16, 0xf7ffffff, RZ, 0xc0, !PT ;  /* 0xf7ffffff10107812 */ /* 0x000fe400078ec0ff */
[----:B------:R-:W-:Y:S02]  /*6910*/  FMNMX.FTZ R3, R25, R3, !PT ;  /* 0x0000000319037209 */ /* 0x000fe40007810000 */
[----:B------:R-:W-:Y:S02]  /*6920*/  @P0 LOP3.LUT R16, R16, 0x8000000, RZ, 0xfc, !PT ;  /* 0x0800000010100812 */ /* 0x000fe400078efcff */
[----:B------:R-:W-:Y:S02]  /*6930*/  FMNMX.FTZ R3, R28, R3, !PT ;  /* 0x000000031c037209 */ /* 0x000fe40007810000 */
[----:B------:R-:W-:-:S02]  /*6940*/  ISETP.GT.AND P0, PT, R10, 0x59, P1 ;  /* 0x000000590a00780c */ /* 0x000fc40000f04270 */
[----:B------:R-:W-:Y:S02]  /*6950*/  FMNMX.FTZ R3, R29, R3, !PT ;  /* 0x000000031d037209 */ /* 0x000fe40007810000 */
[----:B------:R-:W-:Y:S02]  /*6960*/  ISETP.GT.AND P4, PT, R10, 0x1, P1 ;  /* 0x000000010a00780c */ /* 0x000fe40000f84270 */
[----:B------:R-:W-:Y:S02]  /*6970*/  FMNMX.FTZ R3, R32, R3, !PT ;  /* 0x0000000320037209 */ /* 0x000fe40007810000 */
[----:B------:R-:W-:Y:S02]  /*6980*/  ISETP.GT.AND P5, PT, R10, 0x8, P1 ;  /* 0x000000080a00780c */ /* 0x000fe40000fa4270 */
[----:B------:R-:W-:Y:S02]  /*6990*/  FMNMX.FTZ R3, R33, R3, !PT ;  /* 0x0000000321037209 */ /* 0x000fe40007810000 */
[----:B------:R-:W-:-:S02]  /*69a0*/  LOP3.LUT R16, R16, 0xbfffffff, RZ, 0xc0, !PT ;  /* 0xbfffffff10107812 */ /* 0x000fc400078ec0ff */
[----:B------:R-:W-:Y:S02]  /*69b0*/  FMNMX.FTZ R3, R36, R3, !PT ;  /* 0x0000000324037209 */ /* 0x000fe40007810000 */
[----:B------:R-:W-:Y:S02]  /*69c0*/  ISETP.LT.OR P4, PT, R11, 0x2, P4 ;  /* 0x000000020b00780c */ /* 0x000fe40002781670 */
[----:B------:R-:W-:Y:S02]  /*69d0*/  FMNMX.FTZ R3, R37, R3, !PT ;  /* 0x0000000325037209 */ /* 0x000fe40007810000 */
[----:B------:R-:W-:Y:S02]  /*69e0*/  ISETP.LT.OR P5, PT, R11, 0x9, P5 ;  /* 0x000000090b00780c */ /* 0x000fe40002fa1670 */
[----:B------:R-:W-:Y:S02]  /*69f0*/  FMNMX.FTZ R3, R40, R3, !PT ;  /* 0x0000000328037209 */ /* 0x000fe40007810000 */
[----:B------:R-:W-:-:S02]  /*6a00*/  @P0 LOP3.LUT R16, R16, 0x40000000, RZ, 0xfc, !PT ;  /* 0x4000000010100812 */ /* 0x000fc400078efcff */
[----:B------:R-:W-:Y:S02]  /*6a10*/  FMNMX.FTZ R3, R41, R3, !PT ;  /* 0x0000000329037209 */ /* 0x000fe40007810000 */
[----:B------:R-:W-:Y:S02]  /*6a20*/  ISETP.GT.AND P0, PT, R10, 0x71, P1 ;  /* 0x000000710a00780c */ /* 0x000fe40000f04270 */
[----:B------:R-:W-:Y:S02]  /*6a30*/  FMNMX.FTZ R3, R44, R3, !PT ;  /* 0x000000032c037209 */ /* 0x000fe40007810000 */
[----:B------:R-:W-:Y:S02]  /*6a40*/  FSEL R27, R27, -INF , !P4 ;  /* 0xff8000001b1b7808 */ /* 0x000fe40006000000 */
[----:B------:R-:W-:Y:S02]  /*6a50*/  FMNMX.FTZ R3, R45, R3, !PT ;  /* 0x000000032d037209 */ /* 0x000fe40007810000 */
[----:B------:R-:W-:-:S02]  /*6a60*/  FSEL R30, R30, -INF , !P5 ;  /* 0xff8000001e1e7808 */ /* 0x000fc40006800000 */
[----:B------:R-:W-:Y:S02]  /*6a70*/  FMNMX.FTZ R3, R48, R3, !PT ;  /* 0x0000000330037209 */ /* 0x000fe40007810000 */
[C---:B------:R-:W-:Y:S02]  /*6a80*/  ISETP.GT.AND P6, PT, R10.reuse, 0x9, P1 ;  /* 0x000000090a00780c */ /* 0x040fe40000fc4270 */
[----:B------:R-:W-:Y:S02]  /*6a90*/  FMNMX.FTZ R3, R49, R3, !PT ;  /* 0x0000000331037209 */ /* 0x000fe40007810000 */
[----:B------:R-:W-:Y:S02]  /*6aa0*/  ISETP.GT.AND P2, PT, R10, 0x10, P1 ;  /* 0x000000100a00780c */ /* 0x000fe40000f44270 */
[----:B------:R-:W-:Y:S02]  /*6ab0*/  FMNMX.FTZ R3, R52, R3, !PT ;  /* 0x0000000334037209 */ /* 0x000fe40007810000 */
[----:B------:R-:W-:-:S02]  /*6ac0*/  ISETP.GT.AND P3, PT, R10, 0x11, P1 ;  /* 0x000000110a00780c */ /* 0x000fc40000f64270 */
[----:B------:R-:W-:Y:S02]  /*6ad0*/  FMNMX.FTZ R3, R53, R3, !PT ;  /* 0x0000000335037209 */ /* 0x000fe40007810000 */
[----:B------:R-:W-:Y:S02]  /*6ae0*/  ISETP.GT.AND P4, PT, R10, 0x18, P1 ;  /* 0x000000180a00780c */ /* 0x000fe40000f84270 */
[----:B------:R-:W-:Y:S02]  /*6af0*/  FMNMX.FTZ R3, R56, R3, !PT ;  /* 0x0000000338037209 */ /* 0x000fe40007810000 */
[----:B------:R-:W-:Y:S02]  /*6b00*/  ISETP.GT.AND P5, PT, R10, 0x19, P1 ;  /* 0x000000190a00780c */ /* 0x000fe40000fa4270 */
[----:B------:R-:W-:Y:S02]  /*6b10*/  FMNMX.FTZ R3, R57, R3, !PT ;  /* 0x0000000339037209 */ /* 0x000fe40007810000 */
[----:B------:R-:W-:-:S02]  /*6b20*/  ISETP.LT.OR P6, PT, R11, 0xa, P6 ;  /* 0x0000000a0b00780c */ /* 0x000fc400037c1670 */
[----:B------:R-:W-:Y:S02]  /*6b30*/  FMNMX.FTZ R3, R60, R3, !PT ;  /* 0x000000033c037209 */ /* 0x000fe40007810000 */
[----:B------:R-:W-:Y:S02]  /*6b40*/  ISETP.LT.OR P2, PT, R11, 0x11, P2 ;  /* 0x000000110b00780c */ /* 0x000fe40001741670 */
[----:B------:R-:W-:Y:S02]  /*6b50*/  FMNMX.FTZ R3, R61, R3, !PT ;  /* 0x000000033d037209 */ /* 0x000fe40007810000 */
[C---:B------:R-:W-:Y:S02]  /*6b60*/  ISETP.LT.OR P3, PT, R11.reuse, 0x12, P3 ;  /* 0x000000120b00780c */ /* 0x040fe40001f61670 */
[----:B------:R-:W-:Y:S02]  /*6b70*/  FMNMX.FTZ R3, R64, R3, !PT ;  /* 0x0000000340037209 */ /* 0x000fe40007810000 */
[----:B------:R-:W-:-:S02]  /*6b80*/  ISETP.LT.OR P4, PT, R11, 0x19, P4 ;  /* 0x000000190b00780c */ /* 0x000fc40002781670 */
[----:B------:R-:W-:Y:S02]  /*6b90*/  FMNMX.FTZ R3, R65, R3, !PT ;  /* 0x0000000341037209 */ /* 0x000fe40007810000 */
[----:B------:R-:W-:Y:S02]  /*6ba0*/  ISETP.LT.OR P5, PT, R11, 0x1a, P5 ;  /* 0x0000001a0b00780c */ /* 0x000fe40002fa1670 */
[----:B------:R-:W-:Y:S02]  /*6bb0*/  FMNMX.FTZ R3, R68, R3, !PT ;  /* 0x0000000344037209 */ /* 0x000fe40007810000 */
[----:B------:R-:W-:Y:S02]  /*6bc0*/  LOP3.LUT R16, R16, 0xfffffffd, RZ, 0xc0, !PT ;  /* 0xfffffffd10107812 */ /* 0x000fe400078ec0ff */
[----:B------:R-:W-:Y:S02]  /*6bd0*/  FSEL R31, R31, -INF , !P6 ;  /* 0xff8000001f1f7808 */ /* 0x000fe40007000000 */
[----:B------:R-:W-:-:S02]  /*6be0*/  FSEL R34, R34, -INF , !P2 ;  /* 0xff80000022227808 */ /* 0x000fc40005000000 */
[----:B------:R-:W-:Y:S02]  /*6bf0*/  FSEL R35, R35, -INF , !P3 ;  /* 0xff80000023237808 */ /* 0x000fe40005800000 */
[----:B------:R-:W-:Y:S02]  /*6c00*/  FSEL R38, R38, -INF , !P4 ;  /* 0xff80000026267808 */ /* 0x000fe40006000000 */
[----:B------:R-:W-:Y:S02]  /*6c10*/  FSEL R39, R39, -INF , !P5 ;  /* 0xff80000027277808 */ /* 0x000fe40006800000 */
[C---:B------:R-:W-:Y:S02]  /*6c20*/  ISETP.GT.AND P6, PT, R10.reuse, 0x20, P1 ;  /* 0x000000200a00780c */ /* 0x040fe40000fc4270 */
[C---:B------:R-:W-:Y:S02]  /*6c30*/  ISETP.GT.AND P2, PT, R10.reuse, 0x21, P1 ;  /* 0x000000210a00780c */ /* 0x040fe40000f44270 */
[----:B------:R-:W-:-:S02]  /*6c40*/  ISETP.GT.AND P3, PT, R10, 0x28, P1 ;  /* 0x000000280a00780c */ /* 0x000fc40000f64270 */
[C---:B------:R-:W-:Y:S02]  /*6c50*/  ISETP.GT.AND P4, PT, R10.reuse, 0x29, P1 ;  /* 0x000000290a00780c */ /* 0x040fe40000f84270 */
[----:B------:R-:W-:Y:S02]  /*6c60*/  ISETP.GT.AND P5, PT, R10, 0x30, P1 ;  /* 0x000000300a00780c */ /* 0x000fe40000fa4270 */
[----:B------:R-:W-:Y:S02]  /*6c70*/  FMNMX.FTZ R3, R69, R3, !PT ;  /* 0x0000000345037209 */ /* 0x000fe40007810000 */
[----:B------:R-:W-:Y:S02]  /*6c80*/  @P0 LOP3.LUT R16, R16, 0x2, RZ, 0xfc, !PT ;  /* 0x0000000210100812 */ /* 0x000fe400078efcff */
[----:B------:R-:W-:Y:S02]  /*6c90*/  ISETP.GT.AND P0, PT, R10, 0x78, P1 ;  /* 0x000000780a00780c */ /* 0x000fe40000f04270 */
[----:B------:R-:W-:-:S02]  /*6ca0*/  ISETP.LT.OR P6, PT, R11, 0x21, P6 ;  /* 0x000000210b00780c */ /* 0x000fc400037c1670 */
[C---:B------:R-:W-:Y:S02]  /*6cb0*/  ISETP.LT.OR P2, PT, R11.reuse, 0x22, P2 ;  /* 0x000000220b00780c */ /* 0x040fe40001741670 */
[C---:B------:R-:W-:Y:S02]  /*6cc0*/  ISETP.LT.OR P3, PT, R11.reuse, 0x29, P3 ;  /* 0x000000290b00780c */ /* 0x040fe40001f61670 */
[C---:B------:R-:W-:Y:S02]  /*6cd0*/  ISETP.LT.OR P4, PT, R11.reuse, 0x2a, P4 ;  /* 0x0000002a0b00780c */ /* 0x040fe40002781670 */
[----:B------:R-:W-:Y:S02]  /*6ce0*/  ISETP.LT.OR P5, PT, R11, 0x31, P5 ;  /* 0x000000310b00780c */ /* 0x000fe40002fa1670 */
[----:B------:R-:W-:Y:S02]  /*6cf0*/  FMNMX.FTZ R3, R72, R3, !PT ;  /* 0x0000000348037209 */ /* 0x000fe40007810000 */
[----:B------:R-:W-:-:S02]  /*6d00*/  FSEL R42, R42, -INF , !P6 ;  /* 0xff8000002a2a7808 */ /* 0x000fc40007000000 */
[----:B------:R-:W-:Y:S02]  /*6d10*/  FSEL R43, R43, -INF , !P2 ;  /* 0xff8000002b2b7808 */ /* 0x000fe40005000000 */
[----:B------:R-:W-:Y:S02]  /*6d20*/  FSEL R46, R46, -INF , !P3 ;  /* 0xff8000002e2e7808 */ /* 0x000fe40005800000 */
[----:B------:R-:W-:Y:S02]  /*6d30*/  FSEL R47, R47, -INF , !P4 ;  /* 0xff8000002f2f7808 */ /* 0x000fe40006000000 */
[----:B------:R-:W-:Y:S02]  /*6d40*/  FSEL R50, R50, -INF , !P5 ;  /* 0xff80000032327808 */ /* 0x000fe40006800000 */
[----:B------:R-:W-:Y:S02]  /*6d50*/  FMNMX.FTZ R3, R73, R3, !PT ;  /* 0x0000000349037209 */ /* 0x000fe40007810000 */
[----:B------:R-:W-:-:S02]  /*6d60*/  ISETP.GT.AND P6, PT, R10, 0x31, P1 ;  /* 0x000000310a00780c */ /* 0x000fc40000fc4270 */
[C---:B------:R-:W-:Y:S02]  /*6d70*/  ISETP.GT.AND P2, PT, R10.reuse, 0x38, P1 ;  /* 0x000000380a00780c */ /* 0x040fe40000f44270 */
[C---:B------:R-:W-:Y:S02]  /*6d80*/  ISETP.GT.AND P3, PT, R10.reuse, 0x39, P1 ;  /* 0x000000390a00780c */ /* 0x040fe40000f64270 */
[C---:B------:R-:W-:Y:S02]  /*6d90*/  ISETP.GT.AND P4, PT, R10.reuse, 0x40, P1 ;  /* 0x000000400a00780c */ /* 0x040fe40000f84270 */
[----:B------:R-:W-:Y:S02]  /*6da0*/  ISETP.GT.AND P5, PT, R10, 0x41, P1 ;  /* 0x000000410a00780c */ /* 0x000fe40000fa4270 */
[----:B------:R-:W-:Y:S02]  /*6db0*/  LOP3.LUT R16, R16, 0xfffffff7, RZ, 0xc0, !PT ;  /* 0xfffffff710107812 */ /* 0x000fe400078ec0ff */
[----:B------:R-:W-:-:S02]  /*6dc0*/  FMNMX.FTZ R3, R76, R3, !PT ;  /* 0x000000034c037209 */ /* 0x000fc40007810000 */
[C---:B------:R-:W-:Y:S02]  /*6dd0*/  ISETP.LT.OR P6, PT, R11.reuse, 0x32, P6 ;  /* 0x000000320b00780c */ /* 0x040fe400037c1670 */
[C---:B------:R-:W-:Y:S02]  /*6de0*/  ISETP.LT.OR P2, PT, R11.reuse, 0x39, P2 ;  /* 0x000000390b00780c */ /* 0x040fe40001741670 */
[C---:B------:R-:W-:Y:S02]  /*6df0*/  ISETP.LT.OR P3, PT, R11.reuse, 0x3a, P3 ;  /* 0x0000003a0b00780c */ /* 0x040fe40001f61670 */
[C---:B------:R-:W-:Y:S02]  /*6e00*/  ISETP.LT.OR P4, PT, R11.reuse, 0x41, P4 ;  /* 0x000000410b00780c */ /* 0x040fe40002781670 */
[----:B------:R-:W-:Y:S02]  /*6e10*/  ISETP.LT.OR P5, PT, R11, 0x42, P5 ;  /* 0x000000420b00780c */ /* 0x000fe40002fa1670 */
[----:B------:R-:W-:-:S02]  /*6e20*/  @P0 LOP3.LUT R16, R16, 0x8, RZ, 0xfc, !PT ;  /* 0x0000000810100812 */ /* 0x000fc400078efcff */
[----:B------:R-:W-:Y:S02]  /*6e30*/  ISETP.GT.AND P0, PT, R10, RZ, P1 ;  /* 0x000000ff0a00720c */ /* 0x000fe40000f04270 */
[----:B------:R-:W-:Y:S02]  /*6e40*/  FMNMX.FTZ R3, R77, R3, !PT ;  /* 0x000000034d037209 */ /* 0x000fe40007810000 */
[----:B------:R-:W-:Y:S02]  /*6e50*/  FSEL R51, R51, -INF , !P6 ;  /* 0xff80000033337808 */ /* 0x000fe40007000000 */
[----:B------:R-:W-:Y:S02]  /*6e60*/  FSEL R54, R54, -INF , !P2 ;  /* 0xff80000036367808 */ /* 0x000fe40005000000 */
[----:B------:R-:W-:Y:S02]  /*6e70*/  FSEL R55, R55, -INF , !P3 ;  /* 0xff80000037377808 */ /* 0x000fe40005800000 */
[----:B------:R-:W-:-:S02]  /*6e80*/  FSEL R58, R58, -INF , !P4 ;  /* 0xff8000003a3a7808 */ /* 0x000fc40006000000 */
[----:B------:R-:W-:Y:S02]  /*6e90*/  FSEL R59, R59, -INF , !P5 ;  /* 0xff8000003b3b7808 */ /* 0x000fe40006800000 */
[C---:B------:R-:W-:Y:S02]  /*6ea0*/  ISETP.GT.AND P6, PT, R10.reuse, 0x48, P1 ;  /* 0x000000480a00780c */ /* 0x040fe40000fc4270 */
[C---:B------:R-:W-:Y:S02]  /*6eb0*/  ISETP.GT.AND P2, PT, R10.reuse, 0x49, P1 ;  /* 0x000000490a00780c */ /* 0x040fe40000f44270 */
[C---:B------:R-:W-:Y:S02]  /*6ec0*/  ISETP.GT.AND P3, PT, R10.reuse, 0x50, P1 ;  /* 0x000000500a00780c */ /* 0x040fe40000f64270 */
[C---:B------:R-:W-:Y:S02]  /*6ed0*/  ISETP.GT.AND P4, PT, R10.reuse, 0x51, P1 ;  /* 0x000000510a00780c */ /* 0x040fe40000f84270 */
[----:B------:R-:W-:-:S02]  /*6ee0*/  ISETP.GT.AND P5, PT, R10, 0x58, P1 ;  /* 0x000000580a00780c */ /* 0x000fc40000fa4270 */
[----:B------:R-:W-:Y:S02]  /*6ef0*/  FMNMX.FTZ R3, R80, R3, !PT ;  /* 0x0000000350037209 */ /* 0x000fe40007810000 */
[C---:B------:R-:W-:Y:S02]  /*6f00*/  ISETP.LT.OR P6, PT, R11.reuse, 0x49, P6 ;  /* 0x000000490b00780c */ /* 0x040fe400037c1670 */
[C---:B------:R-:W-:Y:S02]  /*6f10*/  ISETP.LT.OR P2, PT, R11.reuse, 0x4a, P2 ;  /* 0x0000004a0b00780c */ /* 0x040fe40001741670 */
[C---:B------:R-:W-:Y:S02]  /*6f20*/  ISETP.LT.OR P3, PT, R11.reuse, 0x51, P3 ;  /* 0x000000510b00780c */ /* 0x040fe40001f61670 */
[C---:B------:R-:W-:Y:S02]  /*6f30*/  ISETP.LT.OR P4, PT, R11.reuse, 0x52, P4 ;  /* 0x000000520b00780c */ /* 0x040fe40002781670 */
[----:B------:R-:W-:-:S02]  /*6f40*/  ISETP.LT.OR P5, PT, R11, 0x59, P5 ;  /* 0x000000590b00780c */ /* 0x000fc40002fa1670 */
[----:B------:R-:W-:Y:S02]  /*6f50*/  FMNMX.FTZ R3, R81, R3, !PT ;  /* 0x0000000351037209 */ /* 0x000fe40007810000 */
[----:B------:R-:W-:Y:S02]  /*6f60*/  LOP3.LUT R16, R16, 0xffffff7f, RZ, 0xc0, !PT ;  /* 0xffffff7f10107812 */ /* 0x000fe400078ec0ff */
        /* <DEDUP_REMOVED lines=10> */
[----:B------:R-:W-:Y:S02]  /*7010*/  ISETP.GT.AND P1, PT, R10, 0x79, P1 ;  /* 0x000000790a00780c */ /* 0x000fe40000f24270 */
[----:B------:R-:W-:Y:S02]  /*7020*/  FMNMX.FTZ R3, R84, R3, !PT ;  /* 0x0000000354037209 */ /* 0x000fe40007810000 */
[----:B------:R-:W-:Y:S02]  /*7030*/  @P0 LOP3.LUT R16, R16, 0x80, RZ, 0xfc, !PT ;  /* 0x0000008010100812 */ /* 0x000fe400078efcff */
[----:B------:R-:W-:Y:S02]  /*7040*/  FMNMX.FTZ R3, R85, R3, !PT ;  /* 0x0000000355037209 */ /* 0x000fe40007810000 */
[C---:B------:R-:W-:Y:S02]  /*7050*/  LOP3.LUT P0, RZ, R16.reuse, 0x40000000, RZ, 0xc0, !PT ;  /* 0x4000000010ff7812 */ /* 0x040fe4000780c0ff */
[----:B------:R-:W-:Y:S01]  /*7060*/  LOP3.LUT R16, R16, 0xffffffdf, RZ, 0xc0, !PT ;  /* 0xffffffdf10107812 */ /* 0x000fe200078ec0ff */
[----:B------:R-:W0:Y:S01]  /*7070*/  SHFL.BFLY PT, R7, R3, 0x2, 0x1f ;  /* 0x0c401f0003077f89 */ /* 0x000e2200000e0000 */
[----:B------:R-:W-:-:S02]  /*7080*/  ISETP.LT.OR P0, PT, R11, 0x5a, P0 ;  /* 0x0000005a0b00780c */ /* 0x000fc40000701670 */
[----:B------:R-:W-:Y:S02]  /*7090*/  @P1 LOP3.LUT R16, R16, 0x20, RZ, 0xfc, !PT ;  /* 0x0000002010101812 */ /* 0x000fe400078efcff */
[C---:B------:R-:W-:Y:S02]  /*70a0*/  ISETP.LT.OR P6, PT, R11.reuse, 0x71, P6 ;  /* 0x000000710b00780c */ /* 0x040fe400037c1670 */
[C---:B------:R-:W-:Y:S02]  /*70b0*/  LOP3.LUT P1, RZ, R16.reuse, 0x2, RZ, 0xc0, !PT ;  /* 0x0000000210ff7812 */ /* 0x040fe4000782c0ff */
[----:B------:R-:W-:Y:S02]  /*70c0*/  LOP3.LUT R16, R16, 0xfffffeff, RZ, 0xc0, !PT ;  /* 0xfffffeff10107812 */ /* 0x000fe400078ec0ff */
[----:B------:R-:W-:-:S03]  /*70d0*/  ISETP.LT.OR P1, PT, R11, 0x72, P1 ;  /* 0x000000720b00780c */ /* 0x000fc60000f21670 */
[----:B------:R-:W-:Y:S02]  /*70e0*/  @P0 LOP3.LUT R16, R16, 0x100, RZ, 0xfc, !PT ;  /* 0x0000010010100812 */ /* 0x000fe400078efcff */
[C---:B------:R-:W-:Y:S02]  /*70f0*/  ISETP.LT.OR P0, PT, R11.reuse, 0x61, P2 ;  /* 0x000000610b00780c */ /* 0x040fe40001701670 */
[C---:B------:R-:W-:Y:S02]  /*7100*/  LOP3.LUT P2, RZ, R16.reuse, 0x8, RZ, 0xc0, !PT ;  /* 0x0000000810ff7812 */ /* 0x040fe4000784c0ff */
[----:B------:R-:W-:Y:S02]  /*7110*/  LOP3.LUT R16, R16, 0xffffffbf, RZ, 0xc0, !PT ;  /* 0xffffffbf10107812 */ /* 0x000fe400078ec0ff */
[----:B------:R-:W-:Y:S02]  /*7120*/  ISETP.LT.OR P2, PT, R11, 0x79, P2 ;  /* 0x000000790b00780c */ /* 0x000fe40001741670 */
[----:B0-----:R-:W-:-:S02]  /*7130*/  FMNMX.FTZ R3, R3, R7, !PT ;  /* 0x0000000703037209 */ /* 0x001fc40007810000 */
[----:B------:R-:W-:Y:S02]  /*7140*/  FSEL R83, R83, -INF , !P1 ;  /* 0xff80000053537808 */ /* 0x000fe40004800000 */
[----:B------:R-:W-:Y:S01]  /*7150*/  FSEL R86, R86, -INF , !P2 ;  /* 0xff80000056567808 */ /* 0x000fe20005000000 */
[----:B------:R-:W0:Y:S01]  /*7160*/  SHFL.BFLY PT, R7, R3, 0x1, 0x1f ;  /* 0x0c201f0003077f89 */ /* 0x000e2200000e0000 */
[----:B------:R-:W-:Y:S02]  /*7170*/  @P0 LOP3.LUT R16, R16, 0x40, RZ, 0xfc, !PT ;  /* 0x0000004010100812 */ /* 0x000fe400078efcff */
[----:B------:R-:W-:Y:S02]  /*7180*/  ISETP.LT.OR P0, PT, R11, 0x62, P3 ;  /* 0x000000620b00780c */ /* 0x000fe40001f01670 */
[C---:B------:R-:W-:Y:S02]  /*7190*/  LOP3.LUT P3, RZ, R16.reuse, 0x80, RZ, 0xc0, !PT ;  /* 0x0000008010ff7812 */ /* 0x040fe4000786c0ff */
[----:B------:R-:W-:-:S02]  /*71a0*/  LOP3.LUT R16, R16, 0xffffffef, RZ, 0xc0, !PT ;  /* 0xffffffef10107812 */ /* 0x000fc400078ec0ff */
[----:B------:R-:W-:-:S04]  /*71b0*/  ISETP.LT.OR P3, PT, R11, 0x1, P3 ;  /* 0x000000010b00780c */ /* 0x000fc80001f61670 */
[----:B------:R-:W-:-:S03]  /*71c0*/  FSEL R26, R26, -INF , !P3 ;  /* 0xff8000001a1a7808 */ /* 0x000fc60005800000 */
[----:B------:R-:W-:Y:S02]  /*71d0*/  @P0 LOP3.LUT R16, R16, 0x10, RZ, 0xfc, !PT ;  /* 0x0000001010100812 */ /* 0x000fe400078efcff */
[----:B------:R-:W-:Y:S02]  /*71e0*/  ISETP.LT.OR P0, PT, R11, 0x69, P4 ;  /* 0x000000690b00780c */ /* 0x000fe40002701670 */
[C---:B------:R-:W-:Y:S02]  /*71f0*/  LOP3.LUT P4, RZ, R16.reuse, 0x20, RZ, 0xc0, !PT ;  /* 0x0000002010ff7812 */ /* 0x040fe4000788c0ff */
[----:B------:R-:W-:Y:S02]  /*7200*/  LOP3.LUT R16, R16, 0xfffffffb, RZ, 0xc0, !PT ;  /* 0xfffffffb10107812 */ /* 0x000fe400078ec0ff */
[----:B0-----:R-:W-:Y:S02]  /*7210*/  FMNMX.FTZ R3, R3, R7, !PT ;  /* 0x0000000703037209 */ /* 0x001fe40007810000 */
[----:B------:R-:W-:-:S04]  /*7220*/  ISETP.LT.OR P4, PT, R11, 0x7a, P4 ;  /* 0x0000007a0b00780c */ /* 0x000fc80002781670 */
[----:B------:R-:W-:Y:S02]  /*7230*/  FSEL R87, R87, -INF , !P4 ;  /* 0xff80000057577808 */ /* 0x000fe40006000000 */
[----:B------:R-:W-:Y:S02]  /*7240*/  @P0 LOP3.LUT R16, R16, 0x4, RZ, 0xfc, !PT ;  /* 0x0000000410100812 */ /* 0x000fe400078efcff */
[----:B------:R-:W-:Y:S02]  /*7250*/  ISETP.LT.OR P0, PT, R11, 0x6a, P5 ;  /* 0x0000006a0b00780c */ /* 0x000fe40002f01670 */
[C---:B------:R-:W-:Y:S02]  /*7260*/  FSETP.NEU.FTZ.AND P5, PT, R3.reuse, -INF , PT ;  /* 0xff8000000300780b */ /* 0x040fe40003fbd000 */
[----:B------:R-:W-:Y:S02]  /*7270*/  LOP3.LUT R16, R16, 0xefffffff, RZ, 0xc0, !PT ;  /* 0xefffffff10107812 */ /* 0x000fe400078ec0ff */
[----:B------:R-:W-:-:S05]  /*7280*/  FSEL R7, R3, RZ, P5 ;  /* 0x000000ff03077208 */ /* 0x000fca0002800000 */
[----:B------:R-:W-:Y:S01]  /*7290*/  FADD.FTZ R5, -R7, R5 ;  /* 0x0000000507057221 */ /* 0x000fe20000010100 */
[----:B------:R-:W-:Y:S01]  /*72a0*/  FMUL.FTZ R7, R3, UR33 ;  /* 0x0000002103077c20 */ /* 0x000fe20008410000 */
[----:B------:R-:W-:Y:S02]  /*72b0*/  @P0 LOP3.LUT R16, R16, 0x10000000, RZ, 0xfc, !PT ;  /* 0x1000000010100812 */ /* 0x000fe400078efcff */
[----:B------:R-:W-:Y:S02]  /*72c0*/  FMUL.FTZ R9, R5, UR33 ;  /* 0x0000002105097c20 */ /* 0x000fe40008410000 */
[----:B------:R-:W-:Y:S02]  /*72d0*/  FSEL R7, R7, RZ, P5 ;  /* 0x000000ff07077208 */ /* 0x000fe40002800000 */
[----:B------:R-:W-:-:S03]  /*72e0*/  LOP3.LUT R16, R16, 0xdfffffff, RZ, 0xc0, !PT ;  /* 0xdfffffff10107812 */ /* 0x000fc600078ec0ff */
        /* <DEDUP_REMOVED lines=32> */
[----:B------:R-:W-:Y:S01]  /*74f0*/  FMNMX.FTZ R7, R26, R4, !PT ;  /* 0x000000041a077209 */ /* 0x000fe20007810000 */
[----:B------:R-:W-:Y:S01]  /*7500*/  MUFU.EX2 R24, R24 ;  /* 0x0000001800187308 */ /* 0x000fe20000000800 */
[----:B------:R-:W-:-:S02]  /*7510*/  @P6 LOP3.LUT R16, R16, 0x20000000, RZ, 0xfc, !PT ;  /* 0x2000000010106812 */ /* 0x000fc400078efcff */
[----:B------:R-:W-:Y:S02]  /*7520*/  FMNMX.FTZ R7, R27, R7, !PT ;  /* 0x000000071b077209 */ /* 0x000fe40007810000 */
[----:B------:R-:W-:Y:S02]  /*7530*/  LOP3.LUT P6, RZ, R16, 0x100, RZ, 0xc0, !PT ;  /* 0x0000010010ff7812 */ /* 0x000fe400078cc0ff */
[----:B------:R-:W-:Y:S01]  /*7540*/  FMNMX.FTZ R7, R30, R7, !PT ;  /* 0x000000071e077209 */ /* 0x000fe20007810000 */
[----:B------:R-:W-:Y:S01]  /*7550*/  MUFU.EX2 R25, R25 ;  /* 0x0000001900197308 */ /* 0x000fe20000000800 */
[----:B------:R-:W-:Y:S02]  /*7560*/  LOP3.LUT P0, RZ, R16, 0x40, RZ, 0xc0, !PT ;  /* 0x0000004010ff7812 */ /* 0x000fe4000780c0ff */
[----:B------:R-:W-:Y:S02]  /*7570*/  FMNMX.FTZ R7, R31, R7, !PT ;  /* 0x000000071f077209 */ /* 0x000fe40007810000 */
[----:B------:R-:W-:-:S02]  /*7580*/  FSEL R71, R71, -INF , !P6 ;  /* 0xff80000047477808 */ /* 0x000fc40007000000 */
[----:B------:R-:W-:Y:S01]  /*7590*/  FMNMX.FTZ R7, R34, R7, !PT ;  /* 0x0000000722077209 */ /* 0x000fe20007810000 */
[----:B------:R-:W-:Y:S01]  /*75a0*/  MUFU.EX2 R28, R28 ;  /* 0x0000001c001c7308 */ /* 0x000fe20000000800 */
[----:B------:R-:W-:Y:S02]  /*75b0*/  LOP3.LUT P5, RZ, R16, 0x10, RZ, 0xc0, !PT ;  /* 0x0000001010ff7812 */ /* 0x000fe400078ac0ff */
[----:B------:R-:W-:Y:S02]  /*75c0*/  FMNMX.FTZ R7, R35, R7, !PT ;  /* 0x0000000723077209 */ /* 0x000fe40007810000 */
[----:B------:R-:W-:Y:S02]  /*75d0*/  FSEL R74, R74, -INF , !P0 ;  /* 0xff8000004a4a7808 */ /* 0x000fe40004000000 */
[----:B------:R-:W-:Y:S01]  /*75e0*/  FMNMX.FTZ R7, R38, R7, !PT ;  /* 0x0000000726077209 */ /* 0x000fe20007810000 */
[----:B------:R-:W-:Y:S01]  /*75f0*/  MUFU.EX2 R29, R29 ;  /* 0x0000001d001d7308 */ /* 0x000fe20000000800 */
[----:B------:R-:W-:-:S02]  /*7600*/  FSEL R75, R75, -INF , !P5 ;  /* 0xff8000004b4b7808 */ /* 0x000fc40006800000 */
        /* <DEDUP_REMOVED lines=18> */
[----:B------:R-:W-:Y:S03]  /*7730*/  MUFU.EX2 R37, R37 ;  /* 0x0000002500257308 */ /* 0x000fe60000000800 */
[----:B------:R-:W-:-:S04]  /*7740*/  FMNMX.FTZ R7, R55, R7, !PT ;  /* 0x0000000737077209 */ /* 0x000fc80007810000 */
        /* <DEDUP_REMOVED lines=23> */
[----:B------:R-:W-:-:S05]  /*78c0*/  FMNMX.FTZ R7, R87, R7, !PT ;  /* 0x0000000757077209 */ /* 0x000fca0007810000 */
[----:B------:R-:W0:Y:S01]  /*78d0*/  SHFL.BFLY PT, R8, R7, 0x2, 0x1f ;  /* 0x0c401f0007087f89 */ /* 0x000e2200000e0000 */
        /* <DEDUP_REMOVED lines=9> */
[----:B0-----:R-:W-:-:S04]  /*7970*/  FMNMX.FTZ R7, R7, R8, !PT ;  /* 0x0000000807077209 */ /* 0x001fc80007810000 */
[----:B------:R-:W-:-:S03]  /*7980*/  FSETP.NEU.FTZ.AND P1, PT, R7, -INF , PT ;  /* 0xff8000000700780b */ /* 0x000fc60003f3d000 */
[----:B------:R-:W-:Y:S01]  /*7990*/  MUFU.EX2 R69, R69 ;  /* 0x0000004500457308 */ /* 0x000fe20000000800 */
[----:B------:R-:W-:-:S05]  /*79a0*/  FSEL R8, R7, RZ, P1 ;  /* 0x000000ff07087208 */ /* 0x000fca0000800000 */
[----:B------:R-:W-:Y:S01]  /*79b0*/  FADD.FTZ R8, -R8, R4 ;  /* 0x0000000408087221 */ /* 0x000fe20000010100 */
[----:B------:R-:W-:Y:S01]  /*79c0*/  FMUL.FTZ R4, R7, UR33 ;  /* 0x0000002107047c20 */ /* 0x000fe20008410000 */
[----:B------:R-:W-:Y:S04]  /*79d0*/  MUFU.EX2 R72, R72 ;  /* 0x0000004800487308 */ /* 0x000fe80000000800 */
[----:B------:R-:W-:-:S04]  /*79e0*/  FSEL R5, R4, RZ, P1 ;  /* 0x000000ff04057208 */ /* 0x000fc80000800000 */
        /* <DEDUP_REMOVED lines=34> */
[----:B------:R-:W-:Y:S01]  /*7c10*/  MUFU.EX2 R26, R26 ;  /* 0x0000001a001a7308 */ /* 0x000fe20000000800 */
[----:B0-----:R-:W-:-:S04]  /*7c20*/  FFMA.FTZ R2, R4, R2, R24 ;  /* 0x0000000204027223 */ /* 0x001fc80000010018 */
[----:B------:R-:W-:-:S03]  /*7c30*/  FADD.FTZ R2, R25, R2 ;  /* 0x0000000219027221 */ /* 0x000fc60000010000 */
[----:B------:R-:W0:Y:S08]  /*7c40*/  MUFU.EX2 R5, R5 ;  /* 0x0000000500057308 */ /* 0x000e300000000800 */
[----:B------:R-:W1:Y:S08]  /*7c50*/  MUFU.EX2 R11, R27 ;  /* 0x0000001b000b7308 */ /* 0x000e700000000800 */
[----:B------:R-:W2:Y:S01]  /*7c60*/  MUFU.EX2 R27, R30 ;  /* 0x0000001e001b7308 */ /* 0x000ea20000000800 */
[----:B0-----:R-:W-:-:S07]  /*7c70*/  FFMA.FTZ R0, R5, R0, R26 ;  /* 0x0000000005007223 */ /* 0x001fce000001001a */
[----:B------:R-:W0:Y:S01]  /*7c80*/  MUFU.EX2 R31, R31 ;  /* 0x0000001f001f7308 */ /* 0x000e220000000800 */
[----:B-1----:R-:W-:Y:S01]  /*7c90*/  FADD.FTZ R8, R11, R0 ;  /* 0x000000000b087221 */ /* 0x002fe20000010000 */
[----:B------:R-:W-:-:S04]  /*7ca0*/  FADD.FTZ R0, R28, R2 ;  /* 0x000000021c007221 */ /* 0x000fc80000010000 */
[----:B------:R-:W-:Y:S02]  /*7cb0*/  FADD.FTZ R0, R29, R0 ;  /* 0x000000001d007221 */ /* 0x000fe40000010000 */
[----:B------:R-:W1:Y:S01]  /*7cc0*/  MUFU.EX2 R34, R34 ;  /* 0x0000002200227308 */ /* 0x000e620000000800 */
[----:B--2---:R-:W-:Y:S01]  /*7cd0*/  FADD.FTZ R2, R27, R8 ;  /* 0x000000081b027221 */ /* 0x004fe20000010000 */
[----:B------:R-:W-:-:S04]  /*7ce0*/  FADD.FTZ R0, R32, R0 ;  /* 0x0000000020007221 */ /* 0x000fc80000010000 */
[----:B------:R-:W-:Y:S02]  /*7cf0*/  FADD.FTZ R0, R33, R0 ;  /* 0x0000000021007221 */ /* 0x000fe40000010000 */
        /* <DEDUP_REMOVED lines=91> */
.L_x_1110:
[----:B------:R-:W-:Y:S01]  /*82b0*/  ULEA UR6, UR60, UR41, 0x3 ;  /* 0x000000293c067291 */ /* 0x000fe2000f8e183f */
[----:B------:R-:W-:Y:S01]  /*82c0*/  F2FP.F16.F32.PACK_AB R24, R25, R24 ;  /* 0x000000181918723e */ /* 0x000fe200000000ff */
[----:B------:R-:W-:Y:S01]  /*82d0*/  UMOV UR28, UR50 ;  /* 0x00000032001c7c82 */ /* 0x000fe20008000000 */
[----:B------:R-:W-:Y:S01]  /*82e0*/  F2FP.F16.F32.PACK_AB R25, R11, R26 ;  /* 0x0000001a0b19723e */ /* 0x000fe200000000ff */
[----:B------:R-:W-:Y:S01]  /*82f0*/  UIADD3 UR6, UR6, 0x2d860, URZ ;  /* 0x0002d86006067890 */ /* 0x000fe2000fffe03f */
[----:B------:R-:W-:Y:S01]  /*8300*/  F2FP.F16.F32.PACK_AB R32, R33, R32 ;  /* 0x000000202120723e */ /* 0x000fe200000000ff */
[----:B------:R-:W-:Y:S01]  /*8310*/  UMOV UR60, UR49 ;  /* 0x00000031003c7c82 */ /* 0x000fe20008000000 */
[----:B------:R-:W-:Y:S01]  /*8320*/  F2FP.F16.F32.PACK_AB R26, R29, R28 ;  /* 0x0000001c1d1a723e */ /* 0x000fe200000000ff */
[----:B------:R-:W-:Y:S01]  /*8330*/  UPRMT UR6, UR42, 0x654, UR6 ;  /* 0x000006542a067896 */ /* 0x000fe20008000006 */
        /* <DEDUP_REMOVED lines=13> */
[----:B------:R-:W-:Y:S01]  /*8410*/  FMUL.FTZ R96, R96, R4 ;  /* 0x0000000460607220 */ /* 0x000fe20000410000 */
[----:B------:R-:W-:Y:S01]  /*8420*/  F2FP.F16.F32.PACK_AB R42, R45, R44 ;  /* 0x0000002c2d2a723e */ /* 0x000fe200000000ff */
[----:B------:R0:W-:Y:S01]  /*8430*/  STSM.16.M88.4 [R23], R32 ;  /* 0x0000002017007844 */ /* 0x0001e20000000200 */
[----:B------:R-:W-:Y:S01]  /*8440*/  F2FP.F16.F32.PACK_AB R43, R47, R43 ;  /* 0x0000002b2f2b723e */ /* 0x000fe200000000ff */
[----:B------:R-:W-:Y:S01]  /*8450*/  FMUL.FTZ R97, R97, R4 ;  /* 0x0000000461617220 */ /* 0x000fe20000410000 */
        /* <DEDUP_REMOVED lines=38> */
[----:B------:R-:W-:Y:S01]  /*86c0*/  ISETP.GT.AND P1, PT, R6, UR59, PT ;  /* 0x0000003b06007c0c */ /* 0x000fe2000bf24270 */
[-C--:B------:R-:W-:Y:S01]  /*86d0*/  FMUL.FTZ R128, R128, R4.reuse ;  /* 0x0000000480807220 */ /* 0x080fe20000410000 */
[-C--:B------:R-:W-:Y:S01]  /*86e0*/  FMUL.FTZ R129, R129, R4.reuse ;  /* 0x0000000481817220 */ /* 0x080fe20000410000 */
[----:B------:R0:W-:Y:S01]  /*86f0*/  STSM.16.M88.4 [R19+0x6000], R80 ;  /* 0x0060005013007844 */ /* 0x0001e20000000200 */
[-C--:B------:R-:W-:Y:S01]  /*8700*/  FMUL.FTZ R132, R132, R4.reuse ;  /* 0x0000000484847220 */ /* 0x080fe20000410000 */
[----:B------:R-:W-:Y:S01]  /*8710*/  FMUL.FTZ R133, R133, R4 ;  /* 0x0000000485857220 */ /* 0x000fe20000410000 */
        /* <DEDUP_REMOVED lines=33> */
[----:B-1----:R-:W-:Y:S01]  /*8930*/  NOP ;  /* 0x0000000000007918 */ /* 0x002fe20000000000 */
[----:B0-----:R-:W-:Y:S05]  /*8940*/  @P1 BRA `(.L_x_1111) ;  /* 0xffffffc800f81947 */ /* 0x001fea000383ffff */
.L_x_1092:
[----:B------:R-:W-:Y:S02]  /*8950*/  UISETP.NE.AND UP1, UPT, UR54, URZ, UPT ;  /* 0x0000003f3600728c */ /* 0x000fe4000bf25270 */
[----:B------:R-:W-:Y:S02]  /*8960*/  UISETP.NE.AND UP0, UPT, UR53, URZ, UPT ;  /* 0x0000003f3500728c */ /* 0x000fe4000bf05270 */
[----:B------:R-:W-:Y:S02]  /*8970*/  UIADD3 UR10, UR39, 0xbf, URZ ;  /* 0x000000bf270a7890 */ /* 0x000fe4000fffe03f */
[----:B------:R-:W-:Y:S02]  /*8980*/  UIADD3 UR11, UR38, 0x1, -UR48 ;  /* 0x00000001260b7890 */ /* 0x000fe4000fffe830 */
[----:B------:R-:W-:-:S03]  /*8990*/  PLOP3.LUT P1, PT, PT, PT, UP0, 0x40, 0x0 ;  /* 0x000000000000781c */ /* 0x000fc60003f2e808 */
[----:B------:R-:W-:Y:S01]  /*89a0*/  @UP1 ULDC UR6, c[0x0][0x44c] ;  /* 0x0001130000061ab9 */ /* 0x000fe20000000800 */
[----:B------:R-:W-:Y:S01]  /*89b0*/  @UP1 ULDC UR14, c[0x0][0x450] ;  /* 0x00011400000e1ab9 */ /* 0x000fe20000000800 */
[----:B------:R-:W-:-:S04]  /*89c0*/  UIMAD.WIDE.U32 UR6, UR10, UR6, URZ ;  /* 0x000000060a0672a5 */ /* 0x000fc8000f8e003f */
[----:B------:R-:W-:-:S04]  /*89d0*/  @UP1 USHF.R.U32.HI UR10, URZ, UR14, UR7 ;  /* 0x0000000e3f0a1299 */ /* 0x000fc80008011607 */
[----:B------:R-:W-:-:S04]  /*89e0*/  UIADD3 UR10, UR11, UR10, URZ ;  /* 0x0000000a0b0a7290 */ /* 0x000fc8000fffe03f */
[----:B------:R-:W-:Y:S01]  /*89f0*/  UIADD3 UR35, UR10, -UR35, URZ ;  /* 0x800000230a237290 */ /* 0x000fe2000fffe03f */
[----:B------:R-:W-:Y:S11]  /*8a00*/  @P1 BRA `(.L_x_1112) ;  /* 0x0000000000501947 */ /* 0x000ff60003800000 */
[----:B------:R-:W-:Y:S02]  /*8a10*/  UMOV UR14, UR10 ;  /* 0x0000000a000e7c82 */ /* 0x000fe40008000000 */
        /* <DEDUP_REMOVED lines=11> */
.L_x_1113:
[----:B------:R-:W-:Y:S02]  /*8ad0*/  ULDC UR15, c[0x0][0x9e4] ;  /* 0x00027900000f7ab9 */ /* 0x000fe40000000800 */
[----:B------:R-:W-:-:S11]  /*8ae0*/  UISETP.NE.AND UP0, UPT, UR15, 0x1, UPT ;  /* 0x000000010f00788c */ /* 0x000fd6000bf05270 */
[----:B------:R-:W-:Y:S02]  /*8af0*/  @UP0 ULDC.64 UR6, c[0x0][0x9e8] ;  /* 0x00027a0000060ab9 */ /* 0x000fe40000000a00 */
[----:B------:R-:W-:-:S04]  /*8b00*/  UIMAD.WIDE.U32 UR10, UR14, UR6, URZ ;  /* 0x000000060e0a72a5 */ /* 0x000fc8000f8e003f */
[----:B------:R-:W-:-:S12]  /*8b10*/  @UP0 USHF.R.U32.HI UR14, URZ, UR7, UR11 ;  /* 0x000000073f0e0299 */ /* 0x000fd8000801160b */
.L_x_1114:
[----:B------:R-:W-:-:S04]  /*8b20*/  UIMAD UR14, UR14, UR15, URZ ;  /* 0x0000000f0e0e72a4 */ /* 0x000fc8000f8e023f */
[----:B------:R-:W-:-:S04]  /*8b30*/  UISETP.LT.AND UP0, UPT, UR35, UR14, UPT ;  /* 0x0000000e2300728c */ /* 0x000fc8000bf01270 */
[----:B------:R-:W-:-:S12]  /*8b40*/  USEL UR35, UR35, UR14, !UP0 ;  /* 0x0000000e23237287 */ /* 0x000fd8000c000000 */
.L_x_1112:
[----:B------:R-:W-:-:S04]  /*8b50*/  UIADD3 UR35, UR35, 0x7f, URZ ;  /* 0x0000007f23237890 */ /* 0x000fc8000fffe03f */
[----:B------:R-:W-:-:S04]  /*8b60*/  USHF.R.S32.HI UR6, URZ, 0x1f, UR35 ;  /* 0x0000001f3f067899 */ /* 0x000fc80008011423 */
[----:B------:R-:W-:-:S04]  /*8b70*/  ULEA.HI UR6, UR6, UR35, URZ, 0x7 ;  /* 0x0000002306067291 */ /* 0x000fc8000f8f383f */
[----:B------:R-:W-:-:S04]  /*8b80*/  USHF.R.S32.HI UR6, URZ, 0x7, UR6 ;  /* 0x000000073f067899 */ /* 0x000fc80008011406 */
[----:B------:R-:W-:-:S04]  /*8b90*/  UISETP.LT.AND UP0, UPT, UR36, UR6, UPT ;  /* 0x000000062400728c */ /* 0x000fc8000bf01270 */
[----:B------:R-:W-:-:S06]  /*8ba0*/  USEL UR34, UR36, UR6, !UP0 ;  /* 0x0000000624227287 */ /* 0x000fcc000c000000 */
[----:B------:R-:W-:-:S13]  /*8bb0*/  ISETP.GE.AND P1, PT, R6, UR34, PT ;  /* 0x0000002206007c0c */ /* 0x000fda000bf26270 */
[----:B------:R-:W-:Y:S05]  /*8bc0*/  @!P1 BRA `(.L_x_1115) ;  /* 0x0000002000449947 */ /* 0x000fea0003800000 */
[----:B---3--:R-:W-:Y:S01]  /*8bd0*/  IMAD.MOV.U32 R8, RZ, RZ, R7 ;  /* 0x000000ffff087224 */ /* 0x008fe200078e0007 */
[----:B------:R-:W-:Y:S01]  /*8be0*/  UMOV UR28, UR50 ;  /* 0x00000032001c7c82 */ /* 0x000fe20008000000 */
[----:B------:R-:W-:Y:S01]  /*8bf0*/  IMAD.MOV.U32 R9, RZ, RZ, R3 ;  /* 0x000000ffff097224 */ /* 0x000fe200078e0003 */
[----:B------:R-:W-:Y:S01]  /*8c00*/  UMOV UR35, UR49 ;  /* 0x0000003100237c82 */ /* 0x000fe20008000000 */
[----:B------:R-:W-:Y:S01]  /*8c10*/  IMAD.MOV.U32 R4, RZ, RZ, R6 ;  /* 0x000000ffff047224 */ /* 0x000fe200078e0006 */
[----:B------:R-:W-:-:S06]  /*8c20*/  ULDC UR33, c[0x0][0x988] ;  /* 0x0002620000217ab9 */ /* 0x000fcc0000000800 */
.L_x_1126:
[----:B------:R-:W-:Y:S01]  /*8c30*/  ISETP.NE.AND P2, PT, RZ, UR46, PT ;  /* 0x0000002eff007c0c */ /* 0x000fe2000bf45270 */
[----:B------:R-:W-:-:S04]  /*8c40*/  UISETP.NE.AND UP0, UPT, UR35, 0x1, UPT ;  /* 0x000000012300788c */ /* 0x000fc8000bf05270 */
[----:B------:R-:W-:-:S04]  /*8c50*/  USEL UR50, URZ, 0x1, UP0 ;  /* 0x000000013f327887 */ /* 0x000fc80008000000 */
[----:B------:R-:W-:-:S04]  /*8c60*/  ULOP3.LUT UR50, UR28, UR50, URZ, 0x3c, !UPT ;  /* 0x000000321c327292 */ /* 0x000fc8000f8e3c3f */
[----:B------:R-:W-:Y:S08]  /*8c70*/  @P2 BRA `(.L_x_1116) ;  /* 0x0000000000382947 */ /* 0x000ff00003800000 */
[----:B------:R-:W-:Y:S05]  /*8c80*/  @!P0 BRA `(.L_x_1117) ;  /* 0x0000000000048947 */ /* 0x000fea0003800000 */
[----:B------:R-:W-:Y:S01]  /*8c90*/  BPT.TRAP 0x1 ;  /* 0x000000040000795c */ /* 0x000fe20000300000 */
.L_x_1117:
        /* <DEDUP_REMOVED lines=9> */
.L_x_1118:
[----:B-1----:R-:W-:Y:S05]  /*8d30*/  @P1 BRA `(.L_x_1116) ;  /* 0x0000000000081947 */ /* 0x002fea0003800000 */
[----:B------:R-:W1:Y:S02]  /*8d40*/  SYNCS.PHASECHK.TRANS64.TRYWAIT P1, [UR6+0x2d830], R3 ;  /* 0x02d83003ff0075a7 */ /* 0x000e640008020146 */
[----:B-1----:R-:W-:Y:S05]  /*8d50*/  @!P1 BRA `(.L_x_1119) ;  /* 0x000000ec00409947 */ /* 0x002fea0003800000 */
.L_x_1116:
        /* <DEDUP_REMOVED lines=40> */
.L_x_1121:
[----:B------:R-:W-:Y:S01]  /*8fe0*/  ULEA UR6, UR35, UR41, 0x3 ;  /* 0x0000002923067291 */ /* 0x000fe2000f8e183f */
[----:B------:R-:W-:-:S05]  /*8ff0*/  IMAD.U32 R3, RZ, RZ, UR28 ;  /* 0x0000001cff037e24 */ /* 0x000fca000f8e00ff */
[----:B------:R-:W-:-:S04]  /*9000*/  SHF.L.U32 R3, R3, 0x1f, RZ ;  /* 0x0000001f03037819 */ /* 0x000fc800000006ff */
[----:B------:R0:W1:Y:S01]  /*9010*/  SYNCS.PHASECHK.TRANS64.TRYWAIT P1, [UR6+0x2d850], R3 ;  /* 0x02d85003ff0075a7 */ /* 0x0000620008020146 */
[----:B------:R-:W-:Y:S05]  /*9020*/  @!P0 BRA `(.L_x_1122) ;  /* 0x0000000000048947 */ /* 0x000fea0003800000 */
[----:B------:R-:W-:Y:S01]  /*9030*/  BPT.TRAP 0x1 ;  /* 0x000000040000795c */ /* 0x000fe20000300000 */
.L_x_1122:
[----:B-1----:R-:W-:Y:S05]  /*9040*/  @P1 BRA `(.L_x_1120) ;  /* 0x0000000000081947 */ /* 0x002fea0003800000 */
[----:B------:R-:W1:Y:S02]  /*9050*/  SYNCS.PHASECHK.TRANS64.TRYWAIT P1, [UR6+0x2d850], R3 ;  /* 0x02d85003ff0075a7 */ /* 0x000e640008020146 */
[----:B-1----:R-:W-:Y:S05]  /*9060*/  @!P1 BRA `(.L_x_1123) ;  /* 0x000000e800949947 */ /* 0x002fea0003800000 */
.L_x_1120:
[----:B------:R-:W-:Y:S01]  /*9070*/  UIADD3 UR6, UR41, 0x400, URZ ;  /* 0x0000040029067890 */ /* 0x000fe2000fffe03f */
[----:B------:R-:W-:Y:S01]  /*9080*/  WARPGROUP.ARRIVE ;  /* 0x00000000000079c5 */ /* 0x000fe20000000000 */
[----:B------:R-:W-:Y:S01]  /*9090*/  UMOV UR29, 0x40000040 ;  /* 0x40000040001d7882 */ /* 0x000fe20000000000 */
[----:B------:R-:W-:Y:S01]  /*90a0*/  UMOV UR31, 0x80000020 ;  /* 0x80000020001f7882 */ /* 0x000fe20000000000 */
[----:B------:R-:W-:-:S03]  /*90b0*/  USHF.R.U32.HI UR6, URZ, 0x4, UR6 ;  /* 0x000000043f067899 */ /* 0x000fc60008011606 */
[----:B------:R-:W1:Y:S01]  /*90c0*/  S2R R6, SR_TID.X ;  /* 0x0000000000067919 */ /* 0x000e620000002100 */
        /* <DEDUP_REMOVED lines=64> */
.L_x_1124:
        /* <DEDUP_REMOVED lines=73> */
[----:B0-----:R-:W-:Y:S01]  /*9960*/  FMNMX.FTZ R6, R5, R6, !PT ;  /* 0x0000000605067209 */ /* 0x001fe20007810000 */
[----:B------:R-:W-:-:S04]  /*9970*/  FMUL.FTZ R5, R3, UR33 ;  /* 0x0000002103057c20 */ /* 0x000fc80008410000 */
[----:B------:R-:W0:Y:S01]  /*9980*/  SHFL.BFLY PT, R7, R6, 0x1, 0x1f ;  /* 0x0c201f0006077f89 */ /* 0x000e2200000e0000 */
        /* <DEDUP_REMOVED lines=21> */
[----:B------:R-:W-:Y:S01]  /*9ae0*/  FFMA.FTZ R61, R61, UR33, -R5 ;  /* 0x000000213d3d7c23 */ /* 0x000fe20008010805 */
[----:B------:R-:W-:Y:S01]  /*9af0*/  MUFU.EX2 R28, R28 ;  /* 0x0000001c001c7308 */ /* 0x000fe20000000800 */
[----:B0-----:R-:W-:Y:S01]  /*9b00*/  FMNMX.FTZ R7, R6, R7, !PT ;  /* 0x0000000706077209 */ /* 0x001fe20007810000 */
[----:B------:R-:W-:Y:S01]  /*9b10*/  FADD.FTZ R6, -R3, R9 ;  /* 0x0000000903067221 */ /* 0x000fe20000010100 */
[--C-:B------:R-:W-:Y:S01]  /*9b20*/  FFMA.FTZ R64, R64, UR33, -R5.reuse ;  /* 0x0000002140407c23 */ /* 0x100fe20008010805 */
[--C-:B------:R-:W-:Y:S01]  /*9b30*/  FFMA.FTZ R65, R65, UR33, -R5.reuse ;  /* 0x0000002141417c23 */ /* 0x100fe20008010805 */
[----:B------:R-:W-:Y:S01]  /*9b40*/  FFMA.FTZ R68, R68, UR33, -R5 ;  /* 0x0000002144447c23 */ /* 0x000fe20008010805 */
[C---:B------:R-:W-:Y:S01]  /*9b50*/  FADD.FTZ R8, -R7.reuse, R8 ;  /* 0x0000000807087221 */ /* 0x040fe20000010100 */
[----:B------:R-:W-:Y:S01]  /*9b60*/  FMUL.FTZ R9, R7, UR33 ;  /* 0x0000002107097c20 */ /* 0x000fe20008410000 */
[----:B------:R-:W-:Y:S01]  /*9b70*/  FMUL.FTZ R6, R6, UR33 ;  /* 0x0000002106067c20 */ /* 0x000fe20008410000 */
[----:B------:R-:W-:Y:S01]  /*9b80*/  MUFU.EX2 R29, R29 ;  /* 0x0000001d001d7308 */ /* 0x000fe20000000800 */
[----:B------:R-:W-:Y:S01]  /*9b90*/  FMUL.FTZ R8, R8, UR33 ;  /* 0x0000002108087c20 */ /* 0x000fe20008410000 */
        /* <DEDUP_REMOVED lines=26> */
[----:B------:R-:W-:Y:S01]  /*9d40*/  FFMA.FTZ R70, R70, UR33, -R9 ;  /* 0x0000002146467c23 */ /* 0x000fe20008010809 */
[----:B------:R-:W-:Y:S01]  /*9d50*/  FADD.FTZ R2, R25, R2 ;  /* 0x0000000219027221 */ /* 0x000fe20000010000 */
[----:B------:R-:W-:Y:S01]  /*9d60*/  FFMA.FTZ R69, R69, UR33, -R5 ;  /* 0x0000002145457c23 */ /* 0x000fe20008010805 */
[----:B------:R-:W-:Y:S01]  /*9d70*/  FFMA.FTZ R71, R71, UR33, -R9 ;  /* 0x0000002147477c23 */ /* 0x000fe20008010809 */
[----:B------:R-:W0:Y:S01]  /*9d80*/  MUFU.EX2 R20, R27 ;  /* 0x0000001b00147308 */ /* 0x000e220000000800 */
[----:B------:R-:W-:Y:S01]  /*9d90*/  FFMA.FTZ R72, R72, UR33, -R5 ;  /* 0x0000002148487c23 */ /* 0x000fe20008010805 */
[----:B------:R-:W-:Y:S01]  /*9da0*/  FFMA.FTZ R74, R74, UR33, -R9 ;  /* 0x000000214a4a7c23 */ /* 0x000fe20008010809 */
[----:B------:R-:W-:Y:S01]  /*9db0*/  FFMA.FTZ R73, R73, UR33, -R5 ;  /* 0x0000002149497c23 */ /* 0x000fe20008010805 */
[----:B------:R-:W-:Y:S01]  /*9dc0*/  FFMA.FTZ R75, R75, UR33, -R9 ;  /* 0x000000214b4b7c23 */ /* 0x000fe20008010809 */
[----:B------:R-:W-:Y:S01]  /*9dd0*/  FFMA.FTZ R76, R76, UR33, -R5 ;  /* 0x000000214c4c7c23 */ /* 0x000fe20008010805 */
[----:B------:R-:W-:Y:S01]  /*9de0*/  FFMA.FTZ R78, R78, UR33, -R9 ;  /* 0x000000214e4e7c23 */ /* 0x000fe20008010809 */
[----:B------:R-:W-:Y:S01]  /*9df0*/  FFMA.FTZ R77, R77, UR33, -R5 ;  /* 0x000000214d4d7c23 */ /* 0x000fe20008010805 */
[----:B------:R-:W2:Y:S01]  /*9e00*/  MUFU.EX2 R27, R30 ;  /* 0x0000001e001b7308 */ /* 0x000ea20000000800 */
[----:B-1----:R-:W-:Y:S01]  /*9e10*/  FFMA.FTZ R0, R8, R0, R26 ;  /* 0x0000000008007223 */ /* 0x002fe2000001001a */
[----:B------:R-:W-:Y:S01]  /*9e20*/  FFMA.FTZ R79, R79, UR33, -R9 ;  /* 0x000000214f4f7c23 */ /* 0x000fe20008010809 */
[----:B------:R-:W-:Y:S01]  /*9e30*/  FFMA.FTZ R80, R80, UR33, -R5 ;  /* 0x0000002150507c23 */ /* 0x000fe20008010805 */
[----:B------:R-:W-:Y:S01]  /*9e40*/  FFMA.FTZ R82, R82, UR33, -R9 ;  /* 0x0000002152527c23 */ /* 0x000fe20008010809 */
[----:B------:R-:W-:Y:S01]  /*9e50*/  FFMA.FTZ R81, R81, UR33, -R5 ;  /* 0x0000002151517c23 */ /* 0x000fe20008010805 */
[----:B------:R-:W-:Y:S01]  /*9e60*/  FFMA.FTZ R83, R83, UR33, -R9 ;  /* 0x0000002153537c23 */ /* 0x000fe20008010809 */
[----:B------:R-:W-:Y:S01]  /*9e70*/  FFMA.FTZ R84, R84, UR33, -R5 ;  /* 0x0000002154547c23 */ /* 0x000fe20008010805 */
[----:B------:R-:W1:Y:S01]  /*9e80*/  MUFU.EX2 R31, R31 ;  /* 0x0000001f001f7308 */ /* 0x000e620000000800 */
[----:B0-----:R-:W-:Y:S01]  /*9e90*/  FADD.FTZ R10, R20, R0 ;  /* 0x00000000140a7221 */ /* 0x001fe20000010000 */
[----:B------:R-:W-:Y:S01]  /*9ea0*/  FADD.FTZ R0, R28, R2 ;  /* 0x000000021c007221 */ /* 0x000fe20000010000 */
[----:B------:R-:W-:Y:S01]  /*9eb0*/  FFMA.FTZ R86, R86, UR33, -R9 ;  /* 0x0000002156567c23 */ /* 0x000fe20008010809 */
[----:B------:R-:W-:Y:S01]  /*9ec0*/  FFMA.FTZ R5, R85, UR33, -R5 ;  /* 0x0000002155057c23 */ /* 0x000fe20008010805 */
[----:B------:R-:W-:Y:S01]  /*9ed0*/  FFMA.FTZ R9, R87, UR33, -R9 ;  /* 0x0000002157097c23 */ /* 0x000fe20008010809 */
[----:B------:R-:W-:-:S02]  /*9ee0*/  FADD.FTZ R0, R29, R0 ;  /* 0x000000001d007221 */ /* 0x000fc40000010000 */
        /* <DEDUP_REMOVED lines=116> */
.L_x_1125:
        /* <DEDUP_REMOVED lines=106> */
[----:B------:R-:W-:-:S07]  /*acd0*/  IMAD.MOV.U32 R6, RZ, RZ, R4 ;  /* 0x000000ffff067224 */ /* 0x000fce00078e0004 */
.L_x_1115:
[----:B------:R-:W-:-:S13]  /*ace0*/  ISETP.GE.AND P1, PT, R6, UR36, PT ;  /* 0x0000002406007c0c */ /* 0x000fda000bf26270 */
[----:B------:R-:W-:Y:S05]  /*acf0*/  @!P1 BRA `(.L_x_1127) ;  /* 0x0000003400189947 */ /* 0x000fea0003800000 */
[----:B------:R-:W-:Y:S01]  /*ad00*/  IMAD.MOV.U32 R4, RZ, RZ, R7 ;  /* 0x000000ffff047224 */ /* 0x000fe200078e0007 */
[----:B------:R-:W-:Y:S01]  /*ad10*/  UMOV UR28, UR50 ;  /* 0x00000032001c7c82 */ /* 0x000fe20008000000 */
[----:B------:R-:W-:Y:S01]  /*ad20*/  IMAD.MOV.U32 R5, RZ, RZ, R3 ;  /* 0x000000ffff057224 */ /* 0x000fe200078e0003 */
[----:B------:R-:W-:Y:S01]  /*ad30*/  UMOV UR58, UR49 ;  /* 0x00000031003a7c82 */ /* 0x000fe20008000000 */
[----:B------:R-:W-:Y:S01]  /*ad40*/  ULDC UR34, c[0x0][0x9e4] ;  /* 0x0002790000227ab9 */ /* 0x000fe20000000800 */
[----:B------:R-:W-:Y:S01]  /*ad50*/  ULDC UR55, c[0x0][0x9dc] ;  /* 0x0002770000377ab9 */ /* 0x000fe20000000800 */
[----:B------:R-:W-:Y:S01]  /*ad60*/  ULDC UR33, c[0x0][0x988] ;  /* 0x0002620000217ab9 */ /* 0x000fe20000000800 */
[----:B------:R-:W-:-:S05]  /*ad70*/  ULDC UR35, c[0x0][0x9e0] ;  /* 0x0002780000237ab9 */ /* 0x000fca0000000800 */
.L_x_1146:
[----:B------:R-:W-:Y:S01]  /*ad80*/  ISETP.NE.AND P2, PT, RZ, UR46, PT ;  /* 0x0000002eff007c0c */ /* 0x000fe2000bf45270 */
[----:B------:R-:W-:-:S04]  /*ad90*/  UISETP.NE.AND UP0, UPT, UR58, 0x1, UPT ;  /* 0x000000013a00788c */ /* 0x000fc8000bf05270 */
[----:B------:R-:W-:-:S04]  /*ada0*/  USEL UR50, URZ, 0x1, UP0 ;  /* 0x000000013f327887 */ /* 0x000fc80008000000 */
[----:B------:R-:W-:-:S04]  /*adb0*/  ULOP3.LUT UR50, UR28, UR50, URZ, 0x3c, !UPT ;  /* 0x000000321c327292 */ /* 0x000fc8000f8e3c3f */
[----:B------:R-:W-:Y:S08]  /*adc0*/  @P2 BRA `(.L_x_1128) ;  /* 0x0000000000382947 */ /* 0x000ff00003800000 */
[----:B------:R-:W-:Y:S05]  /*add0*/  @!P0 BRA `(.L_x_1129) ;  /* 0x0000000000048947 */ /* 0x000fea0003800000 */
[----:B------:R-:W-:Y:S01]  /*ade0*/  BPT.TRAP 0x1 ;  /* 0x000000040000795c */ /* 0x000fe20000300000 */
.L_x_1129:
        /* <DEDUP_REMOVED lines=9> */
.L_x_1130:
[----:B-1----:R-:W-:Y:S05]  /*ae80*/  @P1 BRA `(.L_x_1128) ;  /* 0x0000000000081947 */ /* 0x002fea0003800000 */
[----:B------:R-:W1:Y:S02]  /*ae90*/  SYNCS.PHASECHK.TRANS64.TRYWAIT P1, [UR6+0x2d830], R3 ;  /* 0x02d83003ff0075a7 */ /* 0x000e640008020146 */
[----:B-1----:R-:W-:Y:S05]  /*aea0*/  @!P1 BRA `(.L_x_1131) ;  /* 0x000000cc001c9947 */ /* 0x002fea0003800000 */
.L_x_1128:
        /* <DEDUP_REMOVED lines=40> */
.L_x_1133:
[----:B------:R-:W-:Y:S01]  /*b130*/  ULEA UR6, UR58, UR41, 0x3 ;  /* 0x000000293a067291 */ /* 0x000fe2000f8e183f */
[----:B------:R-:W-:-:S05]  /*b140*/  IMAD.U32 R3, RZ, RZ, UR28 ;  /* 0x0000001cff037e24 */ /* 0x000fca000f8e00ff */
[----:B------:R-:W-:-:S04]  /*b150*/  SHF.L.U32 R3, R3, 0x1f, RZ ;  /* 0x0000001f03037819 */ /* 0x000fc800000006ff */
[----:B------:R0:W1:Y:S01]  /*b160*/  SYNCS.PHASECHK.TRANS64.TRYWAIT P1, [UR6+0x2d850], R3 ;  /* 0x02d85003ff0075a7 */ /* 0x0000620008020146 */
[----:B------:R-:W-:Y:S05]  /*b170*/  @!P0 BRA `(.L_x_1134) ;  /* 0x0000000000048947 */ /* 0x000fea0003800000 */
[----:B------:R-:W-:Y:S01]  /*b180*/  BPT.TRAP 0x1 ;  /* 0x000000040000795c */ /* 0x000fe20000300000 */
.L_x_1134:
[----:B-1----:R-:W-:Y:S05]  /*b190*/  @P1 BRA `(.L_x_1132) ;  /* 0x0000000000081947 */ /* 0x002fea0003800000 */
[----:B------:R-:W1:Y:S02]  /*b1a0*/  SYNCS.PHASECHK.TRANS64.TRYWAIT P1, [UR6+0x2d850], R3 ;  /* 0x02d85003ff0075a7 */ /* 0x000e640008020146 */
[----:B-1----:R-:W-:Y:S05]  /*b1b0*/  @!P1 BRA `(.L_x_1135) ;  /* 0x000000c800709947 */ /* 0x002fea0003800000 */
.L_x_1132:
        /* <DEDUP_REMOVED lines=70> */
.L_x_1136:
        /* <DEDUP_REMOVED lines=38> */
.L_x_1139:
[----:B------:R-:W-:-:S05]  /*b880*/  IMAD.U32 R15, RZ, RZ, UR34 ;  /* 0x00000022ff0f7e24 */ /* 0x000fca000f8e00ff */
[----:B------:R-:W-:-:S13]  /*b890*/  ISETP.NE.AND P1, PT, R15, 0x1, PT ;  /* 0x000000010f00780c */ /* 0x000fda0003f25270 */
[----:B------:R-:W0:Y:S02]  /*b8a0*/  @P1 LDC.64 R12, c[0x0][0x9e8] ;  /* 0x00027a00ff0c1b82 */ /* 0x000e240000000a00 */
[----:B0-----:R-:W-:-:S05]  /*b8b0*/  @P1 IMAD.HI.U32 R12, R14, R12, RZ ;  /* 0x0000000c0e0c1227 */ /* 0x001fca00078e00ff */
[----:B------:R-:W-:-:S07]  /*b8c0*/  @P1 SHF.R.U32.HI R14, RZ, R13, R12 ;  /* 0x0000000dff0e1219 */ /* 0x000fce000001160c */
.L_x_1140:
[----:B------:R-:W-:Y:S05]  /*b8d0*/  BSYNC B0 ;  /* 0x0000000000007941 */ /* 0x000fea0003800000 */
.L_x_1138:
[----:B------:R-:W-:-:S04]  /*b8e0*/  IMAD R14, R14, R15, -R3 ;  /* 0x0000000f0e0e7224 */ /* 0x000fc800078e0a03 */
[----:B------:R-:W-:-:S05]  /*b8f0*/  IMAD.IADD R14, R14, 0x1, -R17 ;  /* 0x000000010e0e7824 */ /* 0x000fca00078e0a11 */
[----:B------:R-:W-:Y:S02]  /*b900*/  VIMNMX R8, R8, R14, !PT ;  /* 0x0000000e08087248 */ /* 0x000fe40007fe0100 */
[----:B------:R-:W-:-:S07]  /*b910*/  VIADDMNMX R9, R14, R15, R9, PT ;  /* 0x0000000f0e097246 */ /* 0x000fce0003800109 */
.L_x_1137:
        /* <DEDUP_REMOVED lines=116> */
.L_x_1143:
[----:B------:R-:W-:-:S05]  /*c060*/  IMAD.U32 R12, RZ, RZ, UR34 ;  /* 0x00000022ff0c7e24 */ /* 0x000fca000f8e00ff */
[----:B------:R-:W-:-:S13]  /*c070*/  ISETP.NE.AND P2, PT, R12, 0x1, PT ;  /* 0x000000010c00780c */ /* 0x000fda0003f45270 */
[----:B------:R-:W0:Y:S02]  /*c080*/  @P2 LDC.64 R8, c[0x0][0x9e8] ;  /* 0x00027a00ff082b82 */ /* 0x000e240000000a00 */
[----:B0-----:R-:W-:-:S05]  /*c090*/  @P2 IMAD.HI.U32 R8, R7, R8, RZ ;  /* 0x0000000807082227 */ /* 0x001fca00078e00ff */
[----:B------:R-:W-:-:S07]  /*c0a0*/  @P2 SHF.R.U32.HI R7, RZ, R9, R8 ;  /* 0x00000009ff072219 */ /* 0x000fce0000011608 */
.L_x_1144:
[----:B------:R-:W-:Y:S05]  /*c0b0*/  BSYNC B0 ;  /* 0x0000000000007941 */ /* 0x000fea0003800000 */
.L_x_1142:
[----:B------:R-:W-:-:S04]  /*c0c0*/  IMAD R3, R7, R12, -R3 ;  /* 0x0000000c07037224 */ /* 0x000fc800078e0a03 */
[----:B------:R-:W-:-:S05]  /*c0d0*/  IMAD.IADD R3, R3, 0x1, -R17 ;  /* 0x0000000103037824 */ /* 0x000fca00078e0a11 */
[----:B------:R-:W-:Y:S02]  /*c0e0*/  VIMNMX R10, R10, R3, !PT ;  /* 0x000000030a0a7248 */ /* 0x000fe40007fe0100 */
[----:B------:R-:W-:-:S07]  /*c0f0*/  VIADDMNMX R11, R3, R12, R11, PT ;  /* 0x0000000c030b7246 */ /* 0x000fce000380010b */
.L_x_1141:
        /* <DEDUP_REMOVED lines=412> */
.L_x_1145:
        /* <DEDUP_REMOVED lines=106> */
.L_x_1127:
[----:B------:R-:W-:Y:S06]  /*e160*/  BAR.ARV 0x8, 0x200 ;  /* 0x0208000000007b1d */ /* 0x000fec0000002000 */
[----:B------:R-:W-:Y:S05]  /*e170*/  @!P0 BRA `(.L_x_1147) ;  /* 0x0000000000048947 */ /* 0x000fea0003800000 */
[----:B------:R-:W-:Y:S01]  /*e180*/  BPT.TRAP 0x1 ;  /* 0x000000040000795c */ /* 0x000fe20000300000 */
.L_x_1147:
[----:B------:R-:W-:Y:S01]  /*e190*/  ULEA UR8, UR49, UR41, 0x3 ;  /* 0x0000002931087291 */ /* 0x000fe2000f8e183f */
[----:B------:R-:W-:-:S05]  /*e1a0*/  IMAD.U32 R4, RZ, RZ, UR50 ;  /* 0x00000032ff047e24 */ /* 0x000fca000f8e00ff */
[----:B------:R-:W-:-:S04]  /*e1b0*/  SHF.L.U32 R4, R4, 0x1f, RZ ;  /* 0x0000001f04047819 */ /* 0x000fc800000006ff */
[----:B------:R0:W1:Y:S01]  /*e1c0*/  SYNCS.PHASECHK.TRANS64.TRYWAIT P1, [UR8+0x2d850], R4 ;  /* 0x02d85004ff0075a7 */ /* 0x0000620008020148 */
[----:B------:R-:W-:Y:S05]  /*e1d0*/  @!P0 BRA `(.L_x_1148) ;  /* 0x0000000000048947 */ /* 0x000fea0003800000 */
[----:B------:R-:W-:Y:S01]  /*e1e0*/  BPT.TRAP 0x1 ;  /* 0x000000040000795c */ /* 0x000fe20000300000 */
.L_x_1148:
[----:B-1----:R-:W-:Y:S05]  /*e1f0*/  @P1 BRA `(.L_x_1149) ;  /* 0x0000000000081947 */ /* 0x002fea0003800000 */
[----:B------:R-:W1:Y:S02]  /*e200*/  SYNCS.PHASECHK.TRANS64.TRYWAIT P1, [UR8+0x2d850], R4 ;  /* 0x02d85004ff0075a7 */ /* 0x000e640008020148 */
[----:B-1----:R-:W-:Y:S05]  /*e210*/  @!P1 BRA `(.L_x_1150) ;  /* 0x0000009800709947 */ /* 0x002fea0003800000 */
.L_x_1149:
[----:B------:R-:W-:Y:S01]  /*e220*/  UIADD3 UR41, UR41, 0x400, URZ ;  /* 0x0000040029297890 */ /* 0x000fe2000fffe03f */
[----:B------:R-:W-:Y:S01]  /*e230*/  WARPGROUP.ARRIVE ;  /* 0x00000000000079c5 */ /* 0x000fe20000000000 */
[----:B------:R-:W-:Y:S01]  /*e240*/  ULOP3.LUT UR45, UR45, 0x10000, URZ, 0xfc, !UPT ;  /* 0x000100002d2d7892 */ /* 0x000fe2000f8efc3f */
[----:B-1----:R-:W1:Y:S01]  /*e250*/  SHFL.BFLY PT, R5, R2, 0x2, 0x1f ;  /* 0x0c401f0002057f89 */ /* 0x002e6200000e0000 */
[----:B------:R-:W-:Y:S01]  /*e260*/  USHF.R.U32.HI UR41, URZ, 0x4, UR41 ;  /* 0x000000043f297899 */ /* 0x000fe20008011629 */
[----:B---3--:R-:W-:Y:S01]  /*e270*/  IMAD.MOV.U32 R10, RZ, RZ, RZ ;  /* 0x000000ffff0a7224 */ /* 0x008fe200078e00ff */
[----:B------:R-:W-:Y:S01]  /*e280*/  UMOV UR5, 0x40000040 ;  /* 0x4000004000057882 */ /* 0x000fe20000000000 */
[----:B------:R-:W-:Y:S01]  /*e290*/  UMOV UR7, 0x80000020 ;  /* 0x8000002000077882 */ /* 0x000fe20000000000 */
[----:B------:R-:W-:Y:S01]  /*e2a0*/  ULOP3.LUT UR41, UR41, 0x3fff, URZ, 0xc0, !UPT ;  /* 0x00003fff29297892 */ /* 0x000fe2000f8ec03f */
[----:B------:R-:W2:Y:S01]  /*e2b0*/  SHFL.BFLY PT, R9, R0, 0x2, 0x1f ;  /* 0x0c401f0000097f89 */ /* 0x000ea200000e0000 */
[----:B------:R-:W-:-:S02]  /*e2c0*/  UMOV UR4, UR45 ;  /* 0x0000002d00047c82 */ /* 0x000fc40008000000 */
[----:B------:R-:W-:-:S04]  /*e2d0*/  ULOP3.LUT UR9, UR41, 0x2000000, URZ, 0xfc, !UPT ;  /* 0x0200000029097892 */ /* 0x000fc8000f8efc3f */
[----:B------:R-:W-:-:S07]  /*e2e0*/  UIMAD UR9, UR49, 0x600, UR9 ;  /* 0x00000600310978a4 */ /* 0x000fce000f8e0209 */
[----:B------:R-:W-:Y:S02]  /*e2f0*/  UMOV UR6, UR9 ;  /* 0x0000000900067c82 */ /* 0x000fe40008000000 */
[----:B------:R-:W-:Y:S01]  /*e300*/  HGMMA.64x96x16.F32 R88, gdesc[UR4].tnspB, R88, gsb0 ;  /* 0x41600000045879f0 */ /* 0x000fe20008000858 */
[----:B------:R-:W-:Y:S01]  /*e310*/  UIADD3 UR4, UR45, 0x2, URZ ;  /* 0x000000022d047890 */ /* 0x000fe2000fffe03f */
[----:B-1----:R-:W-:Y:S01]  /*e320*/  FADD.FTZ R5, R5, R2 ;  /* 0x0000000205057221 */ /* 0x002fe20000010000 */
[----:B------:R-:W-:Y:S01]  /*e330*/  UIADD3 UR6, UR9, 0x40, URZ ;  /* 0x0000004009067890 */ /* 0x000fe2000fffe03f */
[----:B------:R-:W-:Y:S01]  /*e340*/  IMAD.MOV.U32 R2, RZ, RZ, -0x800000 ;  /* 0xff800000ff027424 */ /* 0x000fe200078e00ff */
[----:B------:R-:W-:Y:S01]  /*e350*/  UMOV UR5, 0x40000040 ;  /* 0x4000004000057882 */ /* 0x000fe20000000000 */
[----:B------:R-:W-:Y:S01]  /*e360*/  UMOV UR7, 0x80000020 ;  /* 0x8000002000077882 */ /* 0x000fe20000000000 */
[----:B0-----:R-:W0:Y:S01]  /*e370*/  SHFL.BFLY PT, R4, R5, 0x1, 0x1f ;  /* 0x0c201f0005047f89 */ /* 0x001e2200000e0000 */
[----:B--2---:R-:W-:Y:S01]  /*e380*/  FADD.FTZ R9, R9, R0 ;  /* 0x0000000009097221 */ /* 0x004fe20000010000 */
[----:B------:R-:W-:-:S04]  /*e390*/  IMAD.MOV.U32 R0, RZ, RZ, -0x800000 ;  /* 0xff800000ff007424 */ /* 0x000fc800078e00ff */
[----:B------:R-:W1:Y:S01]  /*e3a0*/  SHFL.BFLY PT, R6, R9, 0x1, 0x1f ;  /* 0x0c201f0009067f89 */ /* 0x000e6200000e0000 */
[----:B0-----:R-:W-:Y:S01]  /*e3b0*/  FADD.FTZ R12, R5, R4 ;  /* 0x00000004050c7221 */ /* 0x001fe20000010000 */
[----:B------:R-:W-:-:S04]  /*e3c0*/  IMAD.MOV.U32 R4, RZ, RZ, RZ ;  /* 0x000000ffff047224 */ /* 0x000fc800078e00ff */
[----:B------:R-:W-:Y:S01]  /*e3d0*/  FSETP.NE.FTZ.AND P1, PT, R12, RZ, PT ;  /* 0x000000ff0c00720b */ /* 0x000fe20003f35000 */
[----:B-1----:R-:W-:Y:S01]  /*e3e0*/  FADD.FTZ R13, R9, R6 ;  /* 0x00000006090d7221 */ /* 0x002fe20000010000 */
[----:B------:R-:W-:Y:S02]  /*e3f0*/  IMAD.U32 R6, RZ, RZ, UR33 ;  /* 0x00000021ff067e24 */ /* 0x000fe4000f8e00ff */
[----:B------:R-:W-:Y:S02]  /*e400*/  IMAD.U32 R9, RZ, RZ, UR33 ;  /* 0x00000021ff097e24 */ /* 0x000fe4000f8e00ff */
[----:B------:R-:W-:-:S07]  /*e410*/  FSETP.NE.FTZ.AND P2, PT, R13, RZ, PT ;  /* 0x000000ff0d00720b */ /* 0x000fce0003f55000 */
[----:B------:R-:W0:Y:S01]  /*e420*/  @P1 MUFU.LG2 R8, R12 ;  /* 0x0000000c00081308 */ /* 0x000e220000000c00 */
[----:B------:R-:W-:-:S05]  /*e430*/  @P1 FMUL.FTZ R6, R6, 0.69314718246459960938 ;  /* 0x3f31721806061820 */ /* 0x000fca0000410000 */
[----:B------:R-:W-:Y:S02]  /*e440*/  @P2 FMUL.FTZ R9, R9, 0.69314718246459960938 ;  /* 0x3f31721809092820 */ /* 0x000fe40000410000 */
        /* <DEDUP_REMOVED lines=55> */
.L_x_1151:
        /* <DEDUP_REMOVED lines=10> */
[----:B------:R-:W-:Y:S01]  /*e860*/  USEL UR4, URZ, 0x1, UP0 ;  /* 0x000000013f047887 */ /* 0x000fe20008000000 */
        /* <DEDUP_REMOVED lines=44> */
[----:B------:R-:W-:-:S02]  /*eb30*/  UIADD3 UR51, UR51, 0x1, URZ ;  /* 0x0000000133337890 */ /* 0x000fc4000fffe03f */
[----:B------:R-:W-:Y:S02]  /*eb40*/  USEL UR49, UR49, URZ, UP0 ;  /* 0x0000003f31317287 */ /* 0x000fe40008000000 */
[----:B------:R-:W-:-:S12]  /*eb50*/  ULOP3.LUT UR50, UR50, UR4, URZ, 0x3c, !UPT ;  /* 0x0000000432327292 */ /* 0x000fd8000f8e3c3f */
.L_x_1073:
[----:B------:R-:W0:Y:S08]  /*eb60*/  S2UR UR42, SR_CgaCtaId ;  /* 0x00000000002a79c3 */ /* 0x000e300000008800 */
[----:B------:R-:W-:Y:S06]  /*eb70*/  BAR.SYNC.DEFER_BLOCKING 0x5, 0x200 ;  /* 0x0148000000007b1d */ /* 0x000fec0000010000 */
[----:B------:R-:W-:Y:S01]  /*eb80*/  UMOV UR41, 0x400 ;  /* 0x0000040000297882 */ /* 0x000fe20000000000 */
[----:B------:R-:W-:Y:S01]  /*eb90*/  BSSY B0, `(.L_x_1152) ;  /* 0x0000284000007945 */ /* 0x000fe20003800000 */
[----:B0-----:R-:W-:-:S09]  /*eba0*/  ULEA UR41, UR42, UR41, 0x18 ;  /* 0x000000292a297291 */ /* 0x001fd2000f8ec03f */
[----:B------:R-:W0:Y:S02]  /*ebb0*/  LDS.128 R4, [UR41+0x2d8d0] ;  /* 0x02d8d029ff047984 */ /* 0x000e240008000c00 */
[----:B0-----:R-:W-:Y:S02]  /*ebc0*/  R2UR UR6, R5 ;  /* 0x00000000050672ca */ /* 0x001fe400000e0000 */
[----:B------:R-:W-:Y:S02]  /*ebd0*/  R2UR UR5, R6 ;  /* 0x00000000060572ca */ /* 0x000fe400000e0000 */
[----:B------:R-:W-:Y:S01]  /*ebe0*/  R2UR UR7, R7 ;  /* 0x00000000070772ca */ /* 0x000fe200000e0000 */
[----:B------:R-:W-:Y:S06]  /*ebf0*/  BAR.ARV 0x4, 0x200 ;  /* 0x0108000000007b1d */ /* 0x000fec0000002000 */
[----:B------:R-:W-:Y:S08]  /*ec00*/  @P0 BRA `(.L_x_1153) ;  /* 0x0000001c00300947 */ /* 0x000ff00003800000 */
[----:B------:R-:W2:Y:S01]  /*ec10*/  LDL R3, [R1+0x14] ;  /* 0x0000140001037983 */ /* 0x000ea20000100800 */
[----:B------:R-:W0:Y:S01]  /*ec20*/  S2UR UR4, SR_SWINHI ;  /* 0x00000000000479c3 */ /* 0x000e220000002f00 */
[----:B------:R-:W-:-:S07]  /*ec30*/  ULDC.64 UR10, c[0x0][0xc00] ;  /* 0x00030000000a7ab9 */ /* 0x000fce0000000a00 */
[----:B------:R-:W1:Y:S01]  /*ec40*/  LDC R36, c[0x0][0xbe8] ;  /* 0x0002fa00ff247b82 */ /* 0x000e620000000800 */
[----:B------:R-:W-:Y:S01]  /*ec50*/  UMOV UR8, UR41 ;  /* 0x0000002900087c82 */ /* 0x000fe20008000000 */
[----:B0-----:R-:W-:Y:S01]  /*ec60*/  UMOV UR9, UR4 ;  /* 0x0000000400097c82 */ /* 0x001fe20008000000 */
[----:B------:R-:W-:Y:S02]  /*ec70*/  IMAD.U32 R28, RZ, RZ, UR8 ;  /* 0x00000008ff1c7e24 */ /* 0x000fe4000f8e00ff */
[----:B------:R-:W-:Y:S01]  /*ec80*/  IMAD.U32 R29, RZ, RZ, UR9 ;  /* 0x00000009ff1d7e24 */ /* 0x000fe2000f8e00ff */
[----:B------:R-:W-:Y:S02]  /*ec90*/  ULDC.64 UR8, c[0x0][0xc00] ;  /* 0x0003000000087ab9 */ /* 0x000fe40000000a00 */
[----:B------:R-:W-:Y:S01]  /*eca0*/  UIMAD.WIDE UR8, UR43, 0x4, UR8 ;  /* 0x000000042b0878a5 */ /* 0x000fe2000f8e0208 */
[----:B------:R-:W-:Y:S01]  /*ecb0*/  BAR.SYNC.DEFER_BLOCKING 0x1, 0x180 ;  /* 0x0046000000007b1d */ /* 0x000fe20000010000 */
[----:B--2---:R-:W-:-:S03]  /*ecc0*/  IMAD.WIDE R4, R3, 0x2, R28 ;  /* 0x0000000203047825 */ /* 0x004fc600078e021c */
[C---:B------:R-:W-:Y:S02]  /*ecd0*/  LOP3.LUT R3, R4.reuse, 0x180, RZ, 0xc0, !PT ;  /* 0x0000018004037812 */ /* 0x040fe400078ec0ff */
[----:B------:R-:W-:Y:S02]  /*ece0*/  IADD3 R8, P4, R4, 0x20, RZ ;  /* 0x0000002004087810 */ /* 0x000fe40007f9e0ff */
[----:B------:R-:W-:Y:S02]  /*ecf0*/  SHF.R.U64 R3, R3, 0x3, RZ ;  /* 0x0000000303037819 */ /* 0x000fe400000012ff */
[----:B------:R-:W-:Y:S01]  /*ed00*/  LOP3.LUT R6, R8, 0x180, RZ, 0xc0, !PT ;  /* 0x0000018008067812 */ /* 0x000fe200078ec0ff */
[----:B------:R-:W-:Y:S01]  /*ed10*/  IMAD.X R25, RZ, RZ, R5, P4 ;  /* 0x000000ffff197224 */ /* 0x000fe200020e0605 */
[C---:B------:R-:W-:Y:S02]  /*ed20*/  IADD3 R27, P3, R4.reuse, 0x3000, RZ ;  /* 0x00003000041b7810 */ /* 0x040fe40007f7e0ff */
[----:B------:R-:W-:-:S02]  /*ed30*/  IADD3 R10, P2, R4, 0x3020, RZ ;  /* 0x00003020040a7810 */ /* 0x000fc40007f5e0ff */
[C---:B------:R-:W-:Y:S01]  /*ed40*/  IADD3 R31, P1, R4.reuse, 0x6000, RZ ;  /* 0x00006000041f7810 */ /* 0x040fe20007f3e0ff */
[--C-:B------:R-:W-:Y:S01]  /*ed50*/  IMAD.X R15, RZ, RZ, R5.reuse, P3 ;  /* 0x000000ffff0f7224 */ /* 0x100fe200018e0605 */
[----:B------:R-:W-:Y:S01]  /*ed60*/  IADD3 R30, P0, R4, 0x6020, RZ ;  /* 0x00006020041e7810 */ /* 0x000fe20007f1e0ff */
[--C-:B------:R-:W-:Y:S01]  /*ed70*/  IMAD.X R13, RZ, RZ, R5.reuse, P2 ;  /* 0x000000ffff0d7224 */ /* 0x100fe200010e0605 */
[----:B------:R-:W-:Y:S01]  /*ed80*/  LOP3.LUT R4, R3, R4, RZ, 0x3c, !PT ;  /* 0x0000000403047212 */ /* 0x000fe200078e3cff */
[--C-:B------:R-:W-:Y:S01]  /*ed90*/  IMAD.X R9, RZ, RZ, R5.reuse, P1 ;  /* 0x000000ffff097224 */ /* 0x100fe200008e0605 */
[----:B------:R-:W-:Y:S01]  /*eda0*/  SHF.R.U64 R3, R6, 0x3, RZ ;  /* 0x0000000306037819 */ /* 0x000fe200000012ff */
[----:B------:R-:W-:Y:S01]  /*edb0*/  IMAD.X R11, RZ, RZ, R5, P0 ;  /* 0x000000ffff0b7224 */ /* 0x000fe200000e0605 */
[----:B------:R-:W-:Y:S02]  /*edc0*/  LOP3.LUT R7, R27, 0x180, RZ, 0xc0, !PT ;  /* 0x000001801b077812 */ /* 0x000fe400078ec0ff */
[----:B------:R-:W-:-:S02]  /*edd0*/  LOP3.LUT R24, R3, R8, RZ, 0x3c, !PT ;  /* 0x0000000803187212 */ /* 0x000fc400078e3cff */
[----:B------:R-:W-:Y:S02]  /*ede0*/  SHF.R.U64 R6, R7, 0x3, RZ ;  /* 0x0000000307067819 */ /* 0x000fe400000012ff */
[----:B------:R-:W-:Y:S02]  /*edf0*/  LOP3.LUT R3, R10, 0x180, RZ, 0xc0, !PT ;  /* 0x000001800a037812 */ /* 0x000fe400078ec0ff */
[----:B------:R-:W-:Y:S02]  /*ee00*/  LOP3.LUT R14, R6, R27, RZ, 0x3c, !PT ;  /* 0x0000001b060e7212 */ /* 0x000fe400078e3cff */
[----:B------:R-:W-:Y:S02]  /*ee10*/  SHF.R.U64 R3, R3, 0x3, RZ ;  /* 0x0000000303037819 */ /* 0x000fe400000012ff */
[----:B------:R-:W-:Y:S02]  /*ee20*/  LOP3.LUT R8, R31, 0x180, RZ, 0xc0, !PT ;  /* 0x000001801f087812 */ /* 0x000fe400078ec0ff */
[----:B------:R-:W-:-:S02]  /*ee30*/  LOP3.LUT R27, R30, 0x180, RZ, 0xc0, !PT ;  /* 0x000001801e1b7812 */ /* 0x000fc400078ec0ff */
[----:B------:R-:W-:Y:S02]  /*ee40*/  LOP3.LUT R12, R3, R10, RZ, 0x3c, !PT ;  /* 0x0000000a030c7212 */ /* 0x000fe400078e3cff */
[----:B------:R-:W-:Y:S02]  /*ee50*/  SHF.R.U64 R8, R8, 0x3, RZ ;  /* 0x0000000308087819 */ /* 0x000fe400000012ff */
[----:B------:R-:W-:Y:S02]  /*ee60*/  SHF.R.U64 R27, R27, 0x3, RZ ;  /* 0x000000031b1b7819 */ /* 0x000fe400000012ff */
[----:B------:R-:W-:Y:S02]  /*ee70*/  MOV R26, R4 ;  /* 0x00000004001a7202 */ /* 0x000fe40000000f00 */
[----:B------:R-:W-:Y:S02]  /*ee80*/  F2FP.F16.F32.PACK_AB R4, R21, R20 ;  /* 0x000000141504723e */ /* 0x000fe400000000ff */
[----:B------:R-:W-:-:S02]  /*ee90*/  F2FP.F16.F32.PACK_AB R5, R91, R90 ;  /* 0x0000005a5b05723e */ /* 0x000fc400000000ff */
[----:B------:R-:W-:Y:S02]  /*eea0*/  F2FP.F16.F32.PACK_AB R6, R93, R92 ;  /* 0x0000005c5d06723e */ /* 0x000fe400000000ff */
[----:B------:R-:W-:Y:S02]  /*eeb0*/  F2FP.F16.F32.PACK_AB R7, R95, R94 ;  /* 0x0000005e5f07723e */ /* 0x000fe400000000ff */
[----:B------:R-:W-:Y:S02]  /*eec0*/  MOV R35, R14 ;  /* 0x0000000e00237202 */ /* 0x000fe40000000f00 */
[----:B------:R-:W-:Y:S01]  /*eed0*/  MOV R34, R12 ;  /* 0x0000000c00227202 */ /* 0x000fe20000000f00 */
[----:B------:R0:W-:Y:S01]  /*eee0*/  STSM.16.M88.4 [R26], R4 ;  /* 0x000000041a007844 */ /* 0x0001e20000000200 */
[----:B------:R-:W-:Y:S01]  /*eef0*/  LOP3.LUT R8, R8, R31, RZ, 0x3c, !PT ;  /* 0x0000001f08087212 */ /* 0x000fe200078e3cff */
[----:B------:R-:W-:Y:S01]  /*ef00*/  IMAD.U32 R31, RZ, RZ, UR9 ;  /* 0x00000009ff1f7e24 */ /* 0x000fe2000f8e00ff */
[----:B------:R-:W-:Y:S01]  /*ef10*/  LOP3.LUT R10, R27, R30, RZ, 0x3c, !PT ;  /* 0x0000001e1b0a7212 */ /* 0x000fe200078e3cff */
[----:B------:R-:W-:Y:S01]  /*ef20*/  IMAD.U32 R30, RZ, RZ, UR8 ;  /* 0x00000008ff1e7e24 */ /* 0x000fe2000f8e00ff */
[----:B------:R-:W-:Y:S01]  /*ef30*/  MOV R24, R24 ;  /* 0x0000001800187202 */ /* 0x000fe20000000f00 */
[----:B------:R-:W-:Y:S01]  /*ef40*/  ULDC.64 UR8, c[0x0][0xc08] ;  /* 0x0003020000087ab9 */ /* 0x000fe20000000a00 */
[----:B------:R-:W-:-:S02]  /*ef50*/  F2FP.F16.F32.PACK_AB R12, R97, R96 ;  /* 0x00000060610c723e */ /* 0x000fc400000000ff */
[----:B------:R-:W-:Y:S02]  /*ef60*/  F2FP.F16.F32.PACK_AB R13, R99, R98 ;  /* 0x00000062630d723e */ /* 0x000fe400000000ff */
[----:B------:R-:W-:Y:S02]  /*ef70*/  F2FP.F16.F32.PACK_AB R14, R101, R100 ;  /* 0x00000064650e723e */ /* 0x000fe400000000ff */
[----:B------:R-:W-:Y:S02]  /*ef80*/  F2FP.F16.F32.PACK_AB R15, R103, R102 ;  /* 0x00000066670f723e */ /* 0x000fe400000000ff */
[----:B------:R-:W-:Y:S02]  /*ef90*/  MOV R3, R8 ;  /* 0x0000000800037202 */ /* 0x000fe40000000f00 */
[----:B------:R-:W-:Y:S01]  /*efa0*/  MOV R33, R10 ;  /* 0x0000000a00217202 */ /* 0x000fe20000000f00 */
[----:B------:R2:W-:Y:S01]  /*efb0*/  STSM.16.M88.4 [R24], R12 ;  /* 0x0000000c18007844 */ /* 0x0005e20000000200 */
[----:B0-----:R-:W-:-:S02]  /*efc0*/  F2FP.F16.F32.PACK_AB R4, R105, R104 ;  /* 0x000000686904723e */ /* 0x001fc400000000ff */
[----:B------:R-:W-:Y:S02]  /*efd0*/  F2FP.F16.F32.PACK_AB R5, R107, R106 ;  /* 0x0000006a6b05723e */ /* 0x000fe400000000ff */
[----:B------:R-:W-:Y:S02]  /*efe0*/  F2FP.F16.F32.PACK_AB R6, R109, R108 ;  /* 0x0000006c6d06723e */ /* 0x000fe400000000ff */
[----:B------:R-:W-:Y:S02]  /*eff0*/  F2FP.F16.F32.PACK_AB R7, R111, R110 ;  /* 0x0000006e6f07723e */ /* 0x000fe400000000ff */
[----:B------:R-:W-:Y:S02]  /*f000*/  F2FP.F16.F32.PACK_AB R8, R113, R112 ;  /* 0x000000707108723e */ /* 0x000fe400000000ff */
[----:B------:R-:W-:Y:S01]  /*f010*/  F2FP.F16.F32.PACK_AB R9, R115, R114 ;  /* 0x000000727309723e */ /* 0x000fe200000000ff */
[----:B------:R-:W-:Y:S01]  /*f020*/  STSM.16.M88.4 [R35], R4 ;  /* 0x0000000423007844 */ /* 0x000fe20000000200 */
[----:B------:R-:W-:-:S02]  /*f030*/  F2FP.F16.F32.PACK_AB R10, R117, R116 ;  /* 0x00000074750a723e */ /* 0x000fc400000000ff */
[----:B------:R-:W-:Y:S02]  /*f040*/  F2FP.F16.F32.PACK_AB R11, R119, R118 ;  /* 0x00000076770b723e */ /* 0x000fe400000000ff */
[----:B--2---:R-:W-:Y:S02]  /*f050*/  F2FP.F16.F32.PACK_AB R12, R121, R120 ;  /* 0x00000078790c723e */ /* 0x004fe400000000ff */
[----:B------:R-:W-:Y:S01]  /*f060*/  F2FP.F16.F32.PACK_AB R13, R123, R122 ;  /* 0x0000007a7b0d723e */ /* 0x000fe200000000ff */
[----:B------:R-:W-:Y:S01]  /*f070*/  STSM.16.M88.4 [R34], R8 ;  /* 0x0000000822007844 */ /* 0x000fe20000000200 */
[----:B------:R-:W-:Y:S02]  /*f080*/  F2FP.F16.F32.PACK_AB R14, R125, R124 ;  /* 0x0000007c7d0e723e */ /* 0x000fe400000000ff */
[----:B------:R-:W-:Y:S02]  /*f090*/  F2FP.F16.F32.PACK_AB R15, R127, R126 ;  /* 0x0000007e7f0f723e */ /* 0x000fe400000000ff */
[----:B------:R-:W-:-:S02]  /*f0a0*/  F2FP.F16.F32.PACK_AB R24, R129, R128 ;  /* 0x000000808118723e */ /* 0x000fc400000000ff */
[----:B------:R-:W-:Y:S01]  /*f0b0*/  F2FP.F16.F32.PACK_AB R25, R131, R130 ;  /* 0x000000828319723e */ /* 0x000fe200000000ff */
[----:B------:R0:W-:Y:S01]  /*f0c0*/  STSM.16.M88.4 [R3], R12 ;  /* 0x0000000c03007844 */ /* 0x0001e20000000200 */
[----:B------:R-:W-:Y:S02]  /*f0d0*/  F2FP.F16.F32.PACK_AB R26, R133, R132 ;  /* 0x00000084851a723e */ /* 0x000fe400000000ff */
[----:B------:R-:W-:Y:S02]  /*f0e0*/  F2FP.F16.F32.PACK_AB R27, R135, R134 ;  /* 0x00000086871b723e */ /* 0x000fe400000000ff */
[----:B------:R-:W-:-:S03]  /*f0f0*/  ISETP.NE.U32.AND P0, PT, RZ, UR10, PT ;  /* 0x0000000aff007c0c */ /* 0x000fc6000bf05070 */
[----:B------:R2:W-:Y:S01]  /*f100*/  STSM.16.M88.4 [R33], R24 ;  /* 0x0000001821007844 */ /* 0x0005e20000000200 */
[----:B------:R-:W-:Y:S01]  /*f110*/  BAR.SYNC.DEFER_BLOCKING 0x1, 0x180 ;  /* 0x0046000000007b1d */ /* 0x000fe20000010000 */
[----:B------:R-:W-:-:S13]  /*f120*/  ISETP.NE.AND.EX P0, PT, RZ, UR11, PT, P0 ;  /* 0x0000000bff007c0c */ /* 0x000fda000bf05300 */
[----:B------:R-:W3:Y:S01]  /*f130*/  @P0 LDG.E R32, desc[UR56][R30.64] ;  /* 0x000000381e200981 */ /* 0x000ee2000c1e1900 */
[----:B------:R-:W-:Y:S01]  /*f140*/  UISETP.NE.U32.AND UP0, UPT, UR8, URZ, UPT ;  /* 0x0000003f0800728c */ /* 0x000fe2000bf05070 */
[----:B-1----:R-:W-:Y:S01]  /*f150*/  ISETP.NE.AND P1, PT, R36, 0x1, PT ;  /* 0x000000012400780c */ /* 0x002fe20003f25270 */
[----:B------:R-:W-:Y:S02]  /*f160*/  ULDC UR4, c[0x0][0xa88] ;  /* 0x0002a20000047ab9 */ /* 0x000fe40000000800 */
[----:B------:R-:W-:Y:S01]  /*f170*/  UISETP.NE.AND.EX UP0, UPT, UR9, URZ, UPT, UP0 ;  /* 0x0000003f0900728c */ /* 0x000fe2000bf05300 */
[----:B0-----:R-:W-:Y:S01]  /*f180*/  IMAD.U32 R3, RZ, RZ, UR4 ;  /* 0x00000004ff037e24 */ /* 0x001fe2000f8e00ff */
[----:B------:R-:W-:-:S04]  /*f190*/  ULDC UR4, c[0x0][0xad4] ;  /* 0x0002b50000047ab9 */ /* 0x000fc80000000800 */
[----:B------:R-:W-:-:S04]  /*f1a0*/  PLOP3.LUT P4, PT, PT, PT, UP0, 0x80, 0x0 ;  /* 0x000000000000781c */ /* 0x000fc80003f8f008 */
[----:B------:R-:W0:Y:S01]  /*f1b0*/  @P1 LDC R6, c[0x0][0xbec] ;  /* 0x0002fb00ff061b82 */ /* 0x000e220000000800 */
[----:B------:R-:W-:Y:S02]  /*f1c0*/  @UP0 ULDC.64 UR8, c[0x0][0xc08] ;  /* 0x0003020000080ab9 */ /* 0x000fe40000000a00 */
[----:B------:R-:W-:Y:S02]  /*f1d0*/  @UP0 UIMAD.WIDE UR8, UR43, 0x4, UR8 ;  /* 0x000000042b0808a5 */ /* 0x000fe4000f8e0208 */
[----:B------:R-:W-:-:S03]  /*f1e0*/  UISETP.NE.AND UP0, UPT, UR47, URZ, UPT ;  /* 0x0000003f2f00728c */ /* 0x000fc6000bf05270 */
[----:B------:R-:W1:Y:S01]  /*f1f0*/  @P1 LDC R9, c[0x0][0xbf0] ;  /* 0x0002fc00ff091b82 */ /* 0x000e620000000800 */
[----:B------:R-:W-:Y:S01]  /*f200*/  USEL UR4, UR47, UR4, UP0 ;  /* 0x000000042f047287 */ /* 0x000fe20008000000 */
[----:B------:R-:W-:Y:S01]  /*f210*/  IMAD.U32 R4, RZ, RZ, UR8 ;  /* 0x00000008ff047e24 */ /* 0x000fe2000f8e00ff */
[----:B------:R-:W-:Y:S01]  /*f220*/  UMOV UR19, 0x9b8 ;  /* 0x000009b800137882 */ /* 0x000fe20000000000 */
[----:B------:R-:W-:Y:S01]  /*f230*/  IMAD.U32 R5, RZ, RZ, UR9 ;  /* 0x00000009ff057e24 */ /* 0x000fe2000f8e00ff */
[----:B------:R-:W-:Y:S02]  /*f240*/  UISETP.GT.AND UP1, UPT, UR4, 0x1, UPT ;  /* 0x000000010400788c */ /* 0x000fe4000bf24270 */
[----:B------:R-:W-:Y:S02]  /*f250*/  UISETP.NE.U32.AND UP0, UPT, UR10, URZ, UPT ;  /* 0x0000003f0a00728c */ /* 0x000fe4000bf05070 */
[----:B------:R-:W-:Y:S01]  /*f260*/  USEL UR19, UR19, 0x978, UP1 ;  /* 0x0000097813137887 */ /* 0x000fe20008800000 */
[----:B------:R-:W-:Y:S01]  /*f270*/  VIADD R11, R137, UR39 ;  /* 0x00000027890b7c36 */ /* 0x000fe20008000000 */
[----:B------:R-:W-:Y:S01]  /*f280*/  UISETP.NE.AND.EX UP0, UPT, UR11, URZ, UPT, UP0 ;  /* 0x0000003f0b00728c */ /* 0x000fe2000bf05300 */
[----:B------:R0:W5:Y:S01]  /*f290*/  @P4 LDG.E R3, desc[UR56][R4.64] ;  /* 0x0000003804034981 */ /* 0x000162000c1e1900 */
[----:B------:R-:W-:Y:S01]  /*f2a0*/  UMOV UR4, URZ ;  /* 0x0000003f00047c82 */ /* 0x000fe20008000000 */
[----:B------:R-:W-:Y:S01]  /*f2b0*/  USHF.R.S32.HI UR10, URZ, 0x1f, UR43 ;  /* 0x0000001f3f0a7899 */ /* 0x000fe2000801142b */
[----:B------:R-:W-:Y:S01]  /*f2c0*/  IMAD.MOV.U32 R7, RZ, RZ, R11 ;  /* 0x000000ffff077224 */ /* 0x000fe200078e000b */
[----:B------:R-:W-:-:S02]  /*f2d0*/  USEL UR8, UR43, URZ, !UP0 ;  /* 0x0000003f2b087287 */ /* 0x000fc4000c000000 */
[----:B------:R-:W-:Y:S02]  /*f2e0*/  USEL UR9, UR37, URZ, UP1 ;  /* 0x0000003f25097287 */ /* 0x000fe40008800000 */
[----:B------:R-:W-:Y:S01]  /*f2f0*/  USEL UR18, UR10, URZ, !UP0 ;  /* 0x0000003f0a127287 */ /* 0x000fe2000c000000 */
[----:B------:R-:W-:Y:S02]  /*f300*/  ULDC.64 UR14, c[0x0][UR19+0x220] ;  /* 0x00008800130e7abb */ /* 0x000fe40008000a00 */
[----:B------:R-:W-:Y:S01]  /*f310*/  ULDC.64 UR10, c[0x0][UR19+0x218] ;  /* 0x00008600130a7abb */ /* 0x000fe20008000a00 */
[----:B0-----:R-:W-:Y:S01]  /*f320*/  @P1 IMAD.HI.U32 R4, R11, R6, RZ ;  /* 0x000000060b041227 */ /* 0x001fe200078e00ff */
[----:B------:R-:W-:Y:S01]  /*f330*/  ULDC.64 UR16, c[0x0][UR19+0x228] ;  /* 0x00008a0013107abb */ /* 0x000fe20008000a00 */
[----:B------:R-:W-:Y:S02]  /*f340*/  UIMAD UR15, UR15, UR8, URZ ;  /* 0x000000080f0f72a4 */ /* 0x000fe4000f8e023f */
[----:B------:R-:W-:Y:S01]  /*f350*/  UIMAD.WIDE.U32 UR12, UR10, UR40, URZ ;  /* 0x000000280a0c72a5 */ /* 0x000fe2000f8e003f */
[----:B-1----:R-:W-:Y:S01]  /*f360*/  @P1 SHF.R.U32.HI R7, RZ, R9, R4 ;  /* 0x00000009ff071219 */ /* 0x002fe20000011604 */
[----:B------:R-:W-:-:S02]  /*f370*/  UIMAD UR20, UR11, UR40, URZ ;  /* 0x000000280b1472a4 */ /* 0x000fc4000f8e023f */
[----:B------:R-:W-:Y:S02]  /*f380*/  UIMAD.WIDE.U32 UR10, UR14, UR8, URZ ;  /* 0x000000080e0a72a5 */ /* 0x000fe4000f8e003f */
[----:B------:R-:W-:Y:S01]  /*f390*/  UIMAD.WIDE.U32 UR22, UR16, UR9, URZ ;  /* 0x00000009101672a5 */ /* 0x000fe2000f8e003f */
[----:B------:R-:W-:Y:S01]  /*f3a0*/  IMAD.MOV R9, RZ, RZ, -R7 ;  /* 0x000000ffff097224 */ /* 0x000fe200078e0a07 */
[----:B------:R-:W-:Y:S02]  /*f3b0*/  UIMAD UR9, UR17, UR9, URZ ;  /* 0x00000009110972a4 */ /* 0x000fe4000f8e023f */
[----:B------:R-:W-:Y:S01]  /*f3c0*/  UIMAD UR15, UR14, UR18, UR15 ;  /* 0x000000120e0f72a4 */ /* 0x000fe2000f8e020f */
[----:B------:R-:W-:Y:S01]  /*f3d0*/  IMAD R9, R36, R9, R11 ;  /* 0x0000000924097224 */ /* 0x000fe200078e020b */
[----:B------:R-:W-:Y:S01]  /*f3e0*/  UIADD3 UR20, UR13, UR20, URZ ;  /* 0x000000140d147290 */ /* 0x000fe2000fffe03f */
[----:B------:R-:W-:Y:S02]  /*f3f0*/  IMAD.U32 R4, RZ, RZ, UR22 ;  /* 0x00000016ff047e24 */ /* 0x000fe4000f8e00ff */
[----:B------:R-:W-:Y:S01]  /*f400*/  IMAD.U32 R5, RZ, RZ, UR23 ;  /* 0x00000017ff057e24 */ /* 0x000fe2000f8e00ff */
[----:B------:R-:W-:-:S02]  /*f410*/  SHF.R.S32.HI R5, RZ, 0x1f, R7 ;  /* 0x0000001fff057819 */ /* 0x000fc40000011407 */
[----:B------:R-:W-:Y:S02]  /*f420*/  SHF.R.S32.HI R6, RZ, 0x1f, R9 ;  /* 0x0000001fff067819 */ /* 0x000fe40000011409 */
[----:B---3--:R-:W-:-:S13]  /*f430*/  @P0 R2UR UR4, R32 ;  /* 0x00000000200402ca */ /* 0x008fda00000e0000 */
[----:B------:R-:W-:Y:S02]  /*f440*/  UIADD3 UR12, UP0, UP2, UR10, UR12, UR4 ;  /* 0x0000000c0a0c7290 */ /* 0x000fe4000fa1e004 */
[----:B------:R-:W-:Y:S02]  /*f450*/  UIADD3 UR10, UR23, UR9, URZ ;  /* 0x00000009170a7290 */ /* 0x000fe4000fffe03f */
[----:B------:R-:W-:Y:S02]  /*f460*/  UIADD3 UR9, UR11, UR15, URZ ;  /* 0x0000000f0b097290 */ /* 0x000fe4000fffe03f */
[----:B------:R-:W-:Y:S01]  /*f470*/  USHF.R.S32.HI UR14, URZ, 0x1f, UR4 ;  /* 0x0000001f3f0e7899 */ /* 0x000fe20008011404 */
[----:B------:R-:W-:Y:S01]  /*f480*/  IADD3 R4, P2, P3, R7, UR12, R4 ;  /* 0x0000000c07047c10 */ /* 0x000fe2000fb5e004 */
[----:B------:R-:W-:Y:S01]  /*f490*/  IMAD.U32 R8, RZ, RZ, UR10 ;  /* 0x0000000aff087e24 */ /* 0x000fe2000f8e00ff */
[----:B------:R-:W-:Y:S01]  /*f4a0*/  ULDC.64 UR10, c[0x0][UR19+0x210] ;  /* 0x00008400130a7abb */ /* 0x000fe20008000a00 */
[----:B------:R-:W-:Y:S01]  /*f4b0*/  UIADD3.X UR9, UR9, UR20, UR14, UP0, UP2 ;  /* 0x0000001409097290 */ /* 0x000fe200087e440e */
[----:B------:R-:W-:Y:S01]  /*f4c0*/  IMAD R7, R9, UR11, RZ ;  /* 0x0000000b09077c24 */ /* 0x000fe2000f8e02ff */
[----:B------:R-:W-:Y:S01]  /*f4d0*/  ULDC.64 UR12, c[0x0][0xba8] ;  /* 0x0002ea00000c7ab9 */ /* 0x000fe20000000a00 */
[----:B------:R-:W-:Y:S01]  /*f4e0*/  @!UP1 ULDC UR12, c[0x0][0xb50] ;  /* 0x0002d400000c9ab9 */ /* 0x000fe20000000800 */
[----:B------:R-:W-:Y:S01]  /*f4f0*/  @!UP1 ULDC UR13, c[0x0][0xb54] ;  /* 0x0002d500000d9ab9 */ /* 0x000fe20000000800 */
[----:B------:R-:W-:Y:S01]  /*f500*/  IMAD R7, R6, UR10, R7 ;  /* 0x0000000a06077c24 */ /* 0x000fe2000f8e0207 */
[----:B------:R-:W-:-:S03]  /*f510*/  IADD3.X R5, R5, UR9, R8, P2, P3 ;  /* 0x0000000905057c10 */ /* 0x000fc600097e6408 */
[----:B------:R-:W-:-:S04]  /*f520*/  IMAD.WIDE.U32 R4, R9, UR10, R4 ;  /* 0x0000000a09047c25 */ /* 0x000fc8000f8e0004 */
[----:B------:R-:W-:Y:S01]  /*f530*/  IMAD.IADD R5, R5, 0x1, R7 ;  /* 0x0000000105057824 */ /* 0x000fe200078e0207 */
[----:B------:R-:W-:-:S04]  /*f540*/  LEA R9, P2, R4, UR12, 0x2 ;  /* 0x0000000c04097c11 */ /* 0x000fc8000f8410ff */
[----:B------:R-:W-:Y:S01]  /*f550*/  LEA.HI.X R10, R4, UR13, R5, 0x2, P2 ;  /* 0x0000000d040a7c11 */ /* 0x000fe200090f1405 */
[----:B--2---:R-:W-:Y:S08]  /*f560*/  @P4 BRA `(.L_x_1154) ;  /* 0x0000000000104947 */ /* 0x004ff00003800000 */
[----:B------:R-:W-:Y:S05]  /*f570*/  @!P0 BRA `(.L_x_1154) ;  /* 0x00000000000c8947 */ /* 0x000fea0003800000 */
[----:B------:R-:W2:Y:S04]  /*f580*/  LDG.E R4, desc[UR56][R30.64] ;  /* 0x000000381e047981 */ /* 0x000ea8000c1e1900 */
[----:B-----5:R-:W2:Y:S02]  /*f590*/  LDG.E R3, desc[UR56][R30.64+0x4] ;  /* 0x000004381e037981 */ /* 0x020ea4000c1e1900 */
[----:B--2---:R-:W-:-:S07]  /*f5a0*/  IMAD.IADD R3, R3, 0x1, -R4 ;  /* 0x0000000103037824 */ /* 0x004fce00078e0a04 */
.L_x_1154:
[----:B------:R-:W2:Y:S01]  /*f5b0*/  LDL R8, [R1+0x10] ;  /* 0x0000100001087983 */ /* 0x000ea20000100800 */
[----:B-----5:R-:W-:Y:S01]  /*f5c0*/  IMAD R3, R3, R36, RZ ;  /* 0x0000002403037224 */ /* 0x020fe200078e02ff */
[----:B------:R-:W-:Y:S02]  /*f5d0*/  LOP3.LUT P0, RZ, R153, 0x3, RZ, 0xc0, !PT ;  /* 0x0000000399ff7812 */ /* 0x000fe4000780c0ff */
[----:B------:R-:W-:Y:S01]  /*f5e0*/  SHFL.IDX PT, R4, R9, RZ, 0x1c1f ;  /* 0x001c1fff09047589 */ /* 0x000fe200000e0000 */
[----:B------:R-:W-:-:S03]  /*f5f0*/  PLOP3.LUT P3, PT, PT, PT, UP1, 0x80, 0x0 ;  /* 0x000000000000781c */ /* 0x000fc60003f6f018 */
[----:B------:R-:W0:Y:S04]  /*f600*/  SHFL.IDX PT, R5, R10, RZ, 0x1c1f ;  /* 0x001c1fff0a057589 */ /* 0x000e2800000e0000 */
[----:B------:R-:W-:Y:S04]  /*f610*/  SHFL.IDX PT, R6, R9, 0x1, 0x1c1f ;  /* 0x003c1f0009067f89 */ /* 0x000fe800000e0000 */
[----:B------:R-:W1:Y:S01]  /*f620*/  SHFL.IDX PT, R7, R10, 0x1, 0x1c1f ;  /* 0x003c1f000a077f89 */ /* 0x000e6200000e0000 */
[----:B--2---:R-:W-:-:S04]  /*f630*/  VIADD R12, R8, UR39 ;  /* 0x00000027080c7c36 */ /* 0x004fc80008000000 */
[C---:B------:R-:W-:Y:S01]  /*f640*/  VIADD R8, R12.reuse, 0x8 ;  /* 0x000000080c087836 */ /* 0x040fe20000000000 */
[----:B------:R-:W-:-:S04]  /*f650*/  ISETP.GE.OR P2, PT, R12, R3, P0 ;  /* 0x000000030c00720c */ /* 0x000fc80000746670 */
[----:B------:R-:W-:-:S09]  /*f660*/  ISETP.GE.OR P0, PT, R8, R3, P0 ;  /* 0x000000030800720c */ /* 0x000fd20000706670 */
[----:B0-----:R0:W-:Y:S01]  /*f670*/  @!P2 ST.E desc[UR56][R4.64], R0 ;  /* 0x000000000400a985 */ /* 0x0011e2000c101938 */
[----:B------:R-:W-:-:S03]  /*f680*/  ISETP.GE.AND P2, PT, R12, R3, PT ;  /* 0x000000030c00720c */ /* 0x000fc60003f46270 */
[----:B-1----:R0:W-:Y:S01]  /*f690*/  @!P0 ST.E desc[UR56][R6.64], R2 ;  /* 0x0000000206008985 */ /* 0x0021e2000c101938 */
[----:B------:R-:W-:Y:S01]  /*f6a0*/  ISETP.GE.AND P0, PT, R8, R3, PT ;  /* 0x000000030800720c */ /* 0x000fe20003f06270 */
[----:B------:R-:W-:-:S12]  /*f6b0*/  @P3 BRA `(.L_x_1155) ;  /* 0x0000000400fc3947 */ /* 0x000fd80003800000 */
[----:B0-----:R-:W-:Y:S01]  /*f6c0*/  IMAD R5, R152, 0x20, R138 ;  /* 0x0000002098057824 */ /* 0x001fe200078e028a */
[----:B------:R-:W0:Y:S01]  /*f6d0*/  @P1 LDC R21, c[0x0][0xbec] ;  /* 0x0002fb00ff151b82 */ /* 0x000e220000000800 */
[----:B------:R-:W-:Y:S02]  /*f6e0*/  ULDC.64 UR12, c[0x0][0xaa0] ;  /* 0x0002a800000c7ab9 */ /* 0x000fe40000000a00 */
[----:B------:R-:W-:-:S03]  /*f6f0*/  IMAD.WIDE R28, R5, 0x2, R28 ;  /* 0x00000002051c7825 */ /* 0x000fc600078e021c */
[C---:B------:R-:W-:Y:S02]  /*f700*/  IADD3 R7, P5, R28.reuse, 0x7800, RZ ;  /* 0x000078001c077810 */ /* 0x040fe40007fbe0ff */
[----:B------:R-:W1:Y:S01]  /*f710*/  @P1 LDC R39, c[0x0][0xbf0] ;  /* 0x0002fc00ff271b82 */ /* 0x000e620000000800 */
[----:B------:R-:W-:Y:S01]  /*f720*/  UIMAD UR9, UR14, UR12, URZ ;  /* 0x0000000c0e0972a4 */ /* 0x000fe2000f8e023f */
[C---:B------:R-:W-:Y:S02]  /*f730*/  IADD3 R9, P0, R28.reuse, 0x1800, RZ ;  /* 0x000018001c097810 */ /* 0x040fe40007f1e0ff */
[----:B------:R-:W-:Y:S01]  /*f740*/  LOP3.LUT R0, R7, 0x180, RZ, 0xc0, !PT ;  /* 0x0000018007007812 */ /* 0x000fe200078ec0ff */
[----:B------:R-:W-:Y:S01]  /*f750*/  UIMAD.WIDE.U32 UR10, UR4, UR12, URZ ;  /* 0x0000000c040a72a5 */ /* 0x000fe2000f8e003f */
[----:B------:R-:W-:Y:S01]  /*f760*/  IADD3 R13, P2, R28, 0x3000, RZ ;  /* 0x000030001c0d7810 */ /* 0x000fe20007f5e0ff */
[----:B------:R-:W-:Y:S01]  /*f770*/  IMAD.X R33, RZ, RZ, R29, P5 ;  /* 0x000000ffff217224 */ /* 0x000fe200028e061d */
[----:B------:R-:W-:Y:S01]  /*f780*/  SHF.R.U64 R0, R0, 0x3, RZ ;  /* 0x0000000300007819 */ /* 0x000fe200000012ff */
[----:B------:R-:W-:Y:S01]  /*f790*/  UIMAD UR9, UR4, UR13, UR9 ;  /* 0x0000000d040972a4 */ /* 0x000fe2000f8e0209 */
[----:B------:R-:W-:-:S02]  /*f7a0*/  IADD3 R25, P3, R28, 0x4800, RZ ;  /* 0x000048001c197810 */ /* 0x000fc40007f7e0ff */
[----:B------:R-:W-:Y:S01]  /*f7b0*/  LOP3.LUT R32, R0, R7, RZ, 0x3c, !PT ;  /* 0x0000000700207212 */ /* 0x000fe200078e3cff */
[----:B------:R-:W-:Y:S01]  /*f7c0*/  IMAD R0, R151, 0x60, R152 ;  /* 0x0000006097007824 */ /* 0x000fe200078e0298 */
[----:B------:R-:W-:Y:S01]  /*f7d0*/  UIADD3 UR11, UR11, UR9, URZ ;  /* 0x000000090b0b7290 */ /* 0x000fe2000fffe03f */
[----:B------:R-:W-:Y:S01]  /*f7e0*/  IADD3 R31, P4, R28, 0x6000, RZ ;  /* 0x000060001c1f7810 */ /* 0x000fe20007f9e0ff */
[----:B------:R-:W-:Y:S01]  /*f7f0*/  ULDC.64 UR12, c[0x0][0xae8] ;  /* 0x0002ba00000c7ab9 */ /* 0x000fe20000000a00 */
[----:B------:R-:W-:Y:S01]  /*f800*/  VIADD R2, R0, UR39 ;  /* 0x0000002700027c36 */ /* 0x000fe20008000000 */
[----:B------:R-:W-:Y:S01]  /*f810*/  UIMAD.WIDE.U32 UR10, UR40, UR12, UR10 ;  /* 0x0000000c280a72a5 */ /* 0x000fe2000f8e000a */
[----:B------:R-:W-:Y:S01]  /*f820*/  LOP3.LUT R8, R9, 0x180, RZ, 0xc0, !PT ;  /* 0x0000018009087812 */ /* 0x000fe200078ec0ff */
[----:B------:R-:W-:Y:S01]  /*f830*/  USHF.R.S32.HI UR4, URZ, 0x1f, UR8 ;  /* 0x0000001f3f047899 */ /* 0x000fe20008011408 */
[----:B0-----:R-:W-:Y:S01]  /*f840*/  @P1 IMAD.HI.U32 R0, R2, R21, RZ ;  /* 0x0000001502001227 */ /* 0x001fe200078e00ff */
[----:B------:R-:W-:Y:S01]  /*f850*/  UIMAD UR11, UR40, UR13, UR11 ;  /* 0x0000000d280b72a4 */ /* 0x000fe2000f8e020b */
[----:B------:R-:W-:Y:S01]  /*f860*/  LOP3.LUT R12, R13, 0x180, RZ, 0xc0, !PT ;  /* 0x000001800d0c7812 */ /* 0x000fe200078ec0ff */
[----:B------:R-:W5:Y:S01]  /*f870*/  LD.E.128 R32, desc[UR56][R32.64] ;  /* 0x0000003820207980 */ /* 0x000f62000c101d00 */
[----:B------:R-:W-:Y:S01]  /*f880*/  ULDC.64 UR12, c[0x0][0xaf0] ;  /* 0x0002bc00000c7ab9 */ /* 0x000fe20000000a00 */
[----:B------:R-:W-:Y:S01]  /*f890*/  IMAD.MOV.U32 R37, RZ, RZ, R2 ;  /* 0x000000ffff257224 */ /* 0x000fe200078e0002 */
[----:B------:R-:W-:Y:S01]  /*f8a0*/  UIMAD UR4, UR4, UR12, URZ ;  /* 0x0000000c040472a4 */ /* 0x000fe2000f8e023f */
[----:B-1----:R-:W-:-:S02]  /*f8b0*/  @P1 SHF.R.U32.HI R37, RZ, R39, R0 ;  /* 0x00000027ff251219 */ /* 0x002fc40000011600 */
[----:B------:R-:W-:Y:S02]  /*f8c0*/  LOP3.LUT R24, R25, 0x180, RZ, 0xc0, !PT ;  /* 0x0000018019187812 */ /* 0x000fe400078ec0ff */
[----:B------:R-:W-:Y:S02]  /*f8d0*/  LOP3.LUT R30, R31, 0x180, RZ, 0xc0, !PT ;  /* 0x000001801f1e7812 */ /* 0x000fe400078ec0ff */
[----:B------:R-:W-:Y:S01]  /*f8e0*/  LOP3.LUT R5, R28, 0x180, RZ, 0xc0, !PT ;  /* 0x000001801c057812 */ /* 0x000fe200078ec0ff */
[----:B------:R-:W-:Y:S01]  /*f8f0*/  UIMAD UR4, UR8, UR13, UR4 ;  /* 0x0000000d080472a4 */ /* 0x000fe2000f8e0204 */
[--C-:B------:R-:W-:Y:S01]  /*f900*/  SHF.R.S32.HI R0, RZ, 0x1f, R37.reuse ;  /* 0x0000001fff007819 */ /* 0x100fe20000011425 */
[----:B------:R-:W-:Y:S01]  /*f910*/  UIMAD.WIDE.U32 UR8, UR8, UR12, UR10 ;  /* 0x0000000c080872a5 */ /* 0x000fe2000f8e000a */
[----:B------:R-:W-:Y:S01]  /*f920*/  SHF.R.U64 R8, R8, 0x3, RZ ;  /* 0x0000000308087819 */ /* 0x000fe200000012ff */
[----:B------:R-:W-:Y:S01]  /*f930*/  IMAD.MOV R39, RZ, RZ, -R37 ;  /* 0x000000ffff277224 */ /* 0x000fe200078e0a25 */
[----:B------:R-:W-:Y:S01]  /*f940*/  SHF.R.U64 R12, R12, 0x3, RZ ;  /* 0x000000030c0c7819 */ /* 0x000fe200000012ff */
[----:B------:R-:W-:Y:S01]  /*f950*/  ULDC.64 UR10, c[0x0][0xae0] ;  /* 0x0002b800000a7ab9 */ /* 0x000fe20000000a00 */
[----:B------:R-:W-:-:S02]  /*f960*/  SHF.R.U64 R24, R24, 0x3, RZ ;  /* 0x0000000318187819 */ /* 0x000fc400000012ff */
[----:B------:R-:W-:Y:S02]  /*f970*/  SHF.R.U64 R30, R30, 0x3, RZ ;  /* 0x000000031e1e7819 */ /* 0x000fe400000012ff */
[----:B------:R-:W-:Y:S01]  /*f980*/  SHF.R.U64 R5, R5, 0x3, RZ ;  /* 0x0000000305057819 */ /* 0x000fe200000012ff */
[----:B------:R-:W-:Y:S01]  /*f990*/  UIADD3 UR4, UR9, UR4, URZ ;  /* 0x0000000409047290 */ /* 0x000fe2000fffe03f */
[----:B------:R-:W-:Y:S01]  /*f9a0*/  LOP3.LUT R8, R8, R9, RZ, 0x3c, !PT ;  /* 0x0000000908087212 */ /* 0x000fe200078e3cff */
[----:B------:R-:W-:Y:S01]  /*f9b0*/  IMAD R0, R0, UR10, RZ ;  /* 0x0000000a00007c24 */ /* 0x000fe2000f8e02ff */
[----:B------:R-:W-:Y:S01]  /*f9c0*/  LOP3.LUT R12, R12, R13, RZ, 0x3c, !PT ;  /* 0x0000000d0c0c7212 */ /* 0x000fe200078e3cff */
[----:B------:R-:W-:Y:S01]  /*f9d0*/  IMAD R39, R36, R39, R2 ;  /* 0x0000002724277224 */ /* 0x000fe200078e0202 */
[----:B------:R-:W-:Y:S01]  /*f9e0*/  LOP3.LUT R24, R24, R25, RZ, 0x3c, !PT ;  /* 0x0000001918187212 */ /* 0x000fe200078e3cff */
[--C-:B------:R-:W-:Y:S01]  /*f9f0*/  IMAD.X R9, RZ, RZ, R29.reuse, P0 ;  /* 0x000000ffff097224 */ /* 0x100fe200000e061d */
[----:B------:R-:W-:Y:S01]  /*fa00*/  LOP3.LUT R30, R30, R31, RZ, 0x3c, !PT ;  /* 0x0000001f1e1e7212 */ /* 0x000fe200078e3cff */
[--C-:B------:R-:W-:Y:S01]  /*fa10*/  IMAD.X R13, RZ, RZ, R29.reuse, P2 ;  /* 0x000000ffff0d7224 */ /* 0x100fe200010e061d */
[----:B------:R-:W-:Y:S01]  /*fa20*/  LOP3.LUT R4, R5, R28, RZ, 0x3c, !PT ;  /* 0x0000001c05047212 */ /* 0x000fe200078e3cff */
[----:B------:R-:W-:-:S02]  /*fa30*/  IMAD.X R25, RZ, RZ, R29, P3 ;  /* 0x000000ffff197224 */ /* 0x000fc400018e061d */
[--C-:B------:R-:W-:Y:S01]  /*fa40*/  IMAD.X R31, RZ, RZ, R29.reuse, P4 ;  /* 0x000000ffff1f7224 */ /* 0x100fe200020e061d */
[----:B------:R-:W5:Y:S01]  /*fa50*/  LD.E.128 R8, desc[UR56][R8.64] ;  /* 0x0000003808087980 */ /* 0x000f62000c101d00 */
[----:B------:R-:W-:Y:S02]  /*fa60*/  IMAD.MOV.U32 R5, RZ, RZ, R29 ;  /* 0x000000ffff057224 */ /* 0x000fe400078e001d */
[----:B------:R-:W-:Y:S01]  /*fa70*/  IMAD R41, R37, UR11, R0 ;  /* 0x0000000b25297c24 */ /* 0x000fe2000f8e0200 */
[----:B------:R-:W-:Y:S01]  /*fa80*/  SHF.R.S32.HI R0, RZ, 0x1f, R39 ;  /* 0x0000001fff007819 */ /* 0x000fe20000011427 */
[----:B------:R-:W-:Y:S01]  /*fa90*/  IMAD.U32 R21, RZ, RZ, UR9 ;  /* 0x00000009ff157e24 */ /* 0x000fe2000f8e00ff */
[----:B------:R-:W5:Y:S01]  /*faa0*/  LD.E.128 R12, desc[UR56][R12.64] ;  /* 0x000000380c0c7980 */ /* 0x000f62000c101d00 */
[----:B------:R-:W-:Y:S01]  /*fab0*/  IMAD.U32 R20, RZ, RZ, UR8 ;  /* 0x00000008ff147e24 */ /* 0x000fe2000f8e00ff */
[----:B------:R-:W-:Y:S01]  /*fac0*/  ULDC.64 UR8, c[0x0][0xad8] ;  /* 0x0002b60000087ab9 */ /* 0x000fe20000000a00 */
[----:B------:R-:W-:Y:S01]  /*fad0*/  IMAD.U32 R21, RZ, RZ, UR4 ;  /* 0x00000004ff157e24 */ /* 0x000fe2000f8e00ff */
[----:B------:R-:W5:Y:S01]  /*fae0*/  LD.E.128 R4, desc[UR56][R4.64] ;  /* 0x0000003804047980 */ /* 0x000f62000c101d00 */
[----:B------:R-:W-:-:S03]  /*faf0*/  IMAD R0, R0, UR8, RZ ;  /* 0x0000000800007c24 */ /* 0x000fc6000f8e02ff */
[----:B------:R-:W5:Y:S01]  /*fb00*/  LD.E.128 R24, desc[UR56][R24.64] ;  /* 0x0000003818187980 */ /* 0x000f62000c101d00 */
[----:B------:R-:W-:-:S03]  /*fb10*/  IMAD.WIDE.U32 R20, R37, UR10, R20 ;  /* 0x0000000a25147c25 */ /* 0x000fc6000f8e0014 */
[----:B------:R-:W5:Y:S01]  /*fb20*/  LD.E.128 R28, desc[UR56][R30.64] ;  /* 0x000000381e1c7980 */ /* 0x000f62000c101d00 */
[----:B------:R-:W-:Y:S01]  /*fb30*/  @!PT LDS RZ, [RZ] ;  /* 0x00000000fffff984 */ /* 0x000fe20000000800 */
[----:B------:R-:W-:Y:S01]  /*fb40*/  @!PT LDS RZ, [RZ] ;  /* 0x00000000fffff984 */ /* 0x000fe20000000800 */
[----:B------:R-:W-:Y:S01]  /*fb50*/  @!PT LDS RZ, [RZ] ;  /* 0x00000000fffff984 */ /* 0x000fe20000000800 */
[----:B------:R-:W-:Y:S01]  /*fb60*/  @!PT LDS RZ, [RZ] ;  /* 0x00000000fffff984 */ /* 0x000fe20000000800 */
[----:B------:R0:W-:Y:S06]  /*fb70*/  MEMBAR.ALL.CTA ;  /* 0x0000000000007992 */ /* 0x0001ec0000008000 */
[----:B0-----:R-:W0:Y:S01]  /*fb80*/  FENCE.VIEW.ASYNC.S ;  /* 0x00000000000073c6 */ /* 0x001e220000000000 */
[----:B------:R-:W-:Y:S02]  /*fb90*/  IMAD.IADD R21, R21, 0x1, R41 ;  /* 0x0000000115157824 */ /* 0x000fe400078e0229 */
[----:B------:R-:W-:-:S02]  /*fba0*/  IMAD R37, R39, UR9, R0 ;  /* 0x0000000927257c24 */ /* 0x000fc4000f8e0200 */
[----:B------:R-:W-:Y:S01]  /*fbb0*/  VIADD R0, R152, UR39 ;  /* 0x0000002798007c36 */ /* 0x000fe20008000000 */
[----:B------:R-:W-:Y:S01]  /*fbc0*/  UIADD3 UR4, UR41, 0x2d820, URZ ;  /* 0x0002d82029047890 */ /* 0x000fe2000fffe03f */
[----:B------:R-:W-:Y:S01]  /*fbd0*/  IMAD.WIDE.U32 R20, R39, UR8, R20 ;  /* 0x0000000827147c25 */ /* 0x000fe2000f8e0014 */
[----:B------:R-:W-:Y:S02]  /*fbe0*/  ULDC.64 UR8, c[0x0][0xa80] ;  /* 0x0002a00000087ab9 */ /* 0x000fe40000000a00 */
[----:B------:R-:W-:Y:S01]  /*fbf0*/  ISETP.GE.AND P0, PT, R0, R3, PT ;  /* 0x000000030000720c */ /* 0x000fe20003f06270 */
[----:B------:R-:W-:Y:S01]  /*fc00*/  IMAD.IADD R21, R21, 0x1, R37 ;  /* 0x0000000115157824 */ /* 0x000fe200078e0225 */
[----:B------:R-:W-:Y:S01]  /*fc10*/  UPRMT UR4, URZ, 0x654, UR4 ;  /* 0x000006543f047896 */ /* 0x000fe20008000004 */
[----:B------:R-:W-:-:S04]  /*fc20*/  LEA R2, P1, R20, UR8, 0x1 ;  /* 0x0000000814027c11 */ /* 0x000fc8000f8208ff */
[----:B------:R-:W-:Y:S01]  /*fc30*/  LEA.HI.X R42, R20, UR9, R21, 0x1, P1 ;  /* 0x00000009142a7c11 */ /* 0x000fe200088f0c15 */
[----:B0-----:R0:W1:Y:S01]  /*fc40*/  SHFL.IDX PT, R36, R2, RZ, 0x1c1f ;  /* 0x001c1fff02247589 */ /* 0x00106200000e0000 */
[----:B------:R-:W-:Y:S03]  /*fc50*/  BSSY B1, `(.L_x_1156) ;  /* 0x0000012000017945 */ /* 0x000fe60003800000 */
[----:B------:R0:W2:Y:S01]  /*fc60*/  SHFL.IDX PT, R37, R42, RZ, 0x1c1f ;  /* 0x001c1fff2a257589 */ /* 0x0000a200000e0000 */
[----:B------:R-:W-:Y:S01]  /*fc70*/  SYNCS.ARRIVE.TRANS64.RED.A1T0 RZ, [UR4], RZ ;  /* 0x000000ffffff79a7 */ /* 0x000fe20008100404 */
[----:B------:R-:W-:Y:S02]  /*fc80*/  SHF.R.S32.HI R43, RZ, 0x1f, R141 ;  /* 0x0000001fff2b7819 */ /* 0x000fe4000001148d */
[----:B------:R-:W-:Y:S01]  /*fc90*/  SHF.R.S32.HI R44, RZ, 0x1f, R139 ;  /* 0x0000001fff2c7819 */ /* 0x000fe2000001148b */
[----:B------:R-:W-:Y:S06]  /*fca0*/  @P0 BRA `(.L_x_1157) ;  /* 0x0000000000300947 */ /* 0x000fec0003800000 */
[----:B------:R-:W-:Y:S02]  /*fcb0*/  ULDC UR4, c[0x0][0xac8] ;  /* 0x0002b20000047ab9 */ /* 0x000fe40000000800 */
[----:B------:R-:W-:Y:S02]  /*fcc0*/  ISETP.GE.AND P1, PT, R139, UR4, PT ;  /* 0x000000048b007c0c */ /* 0x000fe4000bf26270 */
[----:B------:R-:W-:Y:S02]  /*fcd0*/  ISETP.GE.AND P2, PT, R141, UR4, PT ;  /* 0x000000048d007c0c */ /* 0x000fe4000bf46270 */
[----:B------:R-:W-:-:S09]  /*fce0*/  ISETP.GE.AND P0, PT, R138, UR4, PT ;  /* 0x000000048a007c0c */ /* 0x000fd2000bf06270 */
[-C--:B-1----:R-:W-:Y:S02]  /*fcf0*/  @!P1 LEA R38, P3, R139, R36.reuse, 0x1 ;  /* 0x000000248b269211 */ /* 0x082fe400078608ff */
[----:B------:R-:W-:Y:S02]  /*fd00*/  @!P2 LEA R40, P4, R141, R36, 0x1 ;  /* 0x000000248d28a211 */ /* 0x000fe400078808ff */
[----:B--2---:R-:W-:Y:S01]  /*fd10*/  @!P0 IMAD.WIDE R20, R138, 0x2, R36 ;  /* 0x000000028a148825 */ /* 0x004fe200078e0224 */
[-C--:B------:R-:W-:Y:S02]  /*fd20*/  @!P1 LEA.HI.X R39, R139, R37.reuse, R44, 0x1, P3 ;  /* 0x000000258b279211 */ /* 0x080fe400018f0c2c */
[----:B------:R-:W-:Y:S02]  /*fd30*/  @!P2 LEA.HI.X R41, R141, R37, R43, 0x1, P4 ;  /* 0x000000258d29a211 */ /* 0x000fe400020f0c2b */
[----:B-----5:R3:W-:Y:S04]  /*fd40*/  @!P0 ST.E.128 desc[UR56][R20.64], R4 ;  /* 0x0000000414008985 */ /* 0x0207e8000c101d38 */
[----:B------:R3:W-:Y:S04]  /*fd50*/  @!P1 ST.E.128 desc[UR56][R38.64], R12 ;  /* 0x0000000c26009985 */ /* 0x0007e8000c101d38 */
[----:B------:R3:W-:Y:S02]  /*fd60*/  @!P2 ST.E.128 desc[UR56][R40.64], R28 ;  /* 0x0000001c2800a985 */ /* 0x0007e4000c101d38 */
.L_x_1157:
[----:B------:R-:W-:Y:S05]  /*fd70*/  BSYNC B1 ;  /* 0x0000000000017941 */ /* 0x000fea0003800000 */
.L_x_1156:
        /* <DEDUP_REMOVED lines=19> */
.L_x_1155:
[----:B------:R-:W-:Y:S01]  /*feb0*/  ULDC.64 UR12, c[0x0][0xb08] ;  /* 0x0002c200000c7ab9 */ /* 0x000fe20000000a00 */
[----:B0-----:R-:W0:Y:S01]  /*fec0*/  @P1 LDC R0, c[0x0][0xbec] ;  /* 0x0002fb00ff001b82 */ /* 0x001e220000000800 */
[----:B------:R-:W-:Y:S01]  /*fed0*/  UIMAD UR9, UR14, UR12, URZ ;  /* 0x0000000c0e0972a4 */ /* 0x000fe2000f8e023f */
[----:B------:R-:W-:Y:S01]  /*fee0*/  IMAD.MOV.U32 R5, RZ, RZ, R11 ;  /* 0x000000ffff057224 */ /* 0x000fe200078e000b */
[----:B------:R-:W-:Y:S01]  /*fef0*/  UIMAD.WIDE.U32 UR10, UR4, UR12, URZ ;  /* 0x0000000c040a72a5 */ /* 0x000fe2000f8e003f */
[----:B------:R-:W-:Y:S01]  /*ff00*/  VIADD R26, R17, 0x8 ;  /* 0x00000008111a7836 */ /* 0x000fe20000000000 */
[----:B------:R-:W-:Y:S01]  /*ff10*/  UIMAD UR9, UR4, UR13, UR9 ;  /* 0x0000000d040972a4 */ /* 0x000fe2000f8e0209 */
[----:B------:R-:W-:Y:S01]  /*ff20*/  BSSY B1, `(.L_x_1159) ;  /* 0x0000064000017945 */ /* 0x000fe20003800000 */
[----:B------:R-:W-:Y:S01]  /*ff30*/  USHF.R.S32.HI UR4, URZ, 0x1f, UR8 ;  /* 0x0000001f3f047899 */ /* 0x000fe20008011408 */
[----:B------:R-:W1:Y:S01]  /*ff40*/  @P1 LDC R3, c[0x0][0xbf0] ;  /* 0x0002fc00ff031b82 */ /* 0x000e620000000800 */
[----:B------:R-:W-:Y:S01]  /*ff50*/  UIADD3 UR11, UR11, UR9, URZ ;  /* 0x000000090b0b7290 */ /* 0x000fe2000fffe03f */
[----:B------:R-:W-:Y:S01]  /*ff60*/  SHF.R.S32.HI R24, RZ, 0x1f, R17 ;  /* 0x0000001fff187819 */ /* 0x000fe20000011411 */
[----:B------:R-:W-:Y:S01]  /*ff70*/  ULDC.64 UR12, c[0x0][0xb38] ;  /* 0x0002ce00000c7ab9 */ /* 0x000fe20000000a00 */
[----:B------:R-:W-:Y:S01]  /*ff80*/  SHF.R.S32.HI R27, RZ, 0x1f, R140 ;  /* 0x0000001fff1b7819 */ /* 0x000fe2000001148c */
[----:B------:R-:W-:Y:S01]  /*ff90*/  UIMAD.WIDE.U32 UR10, UR40, UR12, UR10 ;  /* 0x0000000c280a72a5 */ /* 0x000fe2000f8e000a */
[----:B------:R-:W-:-:S02]  /*ffa0*/  SHF.R.S32.HI R25, RZ, 0x1f, R26 ;  /* 0x0000001fff197819 */ /* 0x000fc4000001141a */
[----:B------:R-:W-:Y:S01]  /*ffb0*/  SHF.R.S32.HI R28, RZ, 0x1f, R146 ;  /* 0x0000001fff1c7819 */ /* 0x000fe20000011492 */
[----:B------:R-:W-:Y:S01]  /*ffc0*/  UIMAD UR11, UR40, UR13, UR11 ;  /* 0x0000000d280b72a4 */ /* 0x000fe2000f8e020b */
[----:B------:R-:W-:Y:S02]  /*ffd0*/  SHF.R.S32.HI R29, RZ, 0x1f, R147 ;  /* 0x0000001fff1d7819 */ /* 0x000fe40000011493 */
[----:B------:R-:W-:Y:S01]  /*ffe0*/  ULDC.64 UR12, c[0x0][0xb40] ;  /* 0x0002d000000c7ab9 */ /* 0x000fe20000000a00 */
[----:B------:R-:W-:Y:S01]  /*fff0*/  SHF.R.S32.HI R30, RZ, 0x1f, R148 ;  /* 0x0000001fff1e7819 */ /* 0x000fe20000011494 */
[----:B------:R-:W-:Y:S01]  /*10000*/  UIMAD UR4, UR4, UR12, URZ ;  /* 0x0000000c040472a4 */ /* 0x000fe2000f8e023f */
[----:B------:R-:W-:Y:S01]  /*10010*/  SHF.R.S32.HI R31, RZ, 0x1f, R149 ;  /* 0x0000001fff1f7819 */ /* 0x000fe20000011495 */
[----:B0-----:R-:W-:Y:S01]  /*10020*/  @P1 IMAD.HI.U32 R0, R11, R0, RZ ;  /* 0x000000000b001227 */ /* 0x001fe200078e00ff */
[----:B------:R-:W-:Y:S01]  /*10030*/  SHF.R.S32.HI R32, RZ, 0x1f, R150 ;  /* 0x0000001fff207819 */ /* 0x000fe20000011496 */
[----:B------:R-:W-:-:S02]  /*10040*/  UIMAD UR4, UR8, UR13, UR4 ;  /* 0x0000000d080472a4 */ /* 0x000fc4000f8e0204 */
[----:B------:R-:W-:-:S03]  /*10050*/  UIMAD.WIDE.U32 UR8, UR8, UR12, UR10 ;  /* 0x0000000c080872a5 */ /* 0x000fc6000f8e000a */
[----:B------:R-:W-:Y:S01]  /*10060*/  ULDC.64 UR10, c[0x0][0xb48] ;  /* 0x0002d200000a7ab9 */ /* 0x000fe20000000a00 */
[----:B------:R-:W-:Y:S01]  /*10070*/  UIADD3 UR9, UR9, UR4, URZ ;  /* 0x0000000409097290 */ /* 0x000fe2000fffe03f */
[----:B-1----:R-:W-:Y:S01]  /*10080*/  @P1 SHF.R.U32.HI R5, RZ, R3, R0 ;  /* 0x00000003ff051219 */ /* 0x002fe20000011600 */
[----:B------:R-:W-:Y:S02]  /*10090*/  UIADD3 UR4, UR41, 0x2d820, URZ ;  /* 0x0002d82029047890 */ /* 0x000fe4000fffe03f */
[----:B------:R-:W-:Y:S01]  /*100a0*/  UIMAD.WIDE.U32 UR8, UR37, UR10, UR8 ;  /* 0x0000000a250872a5 */ /* 0x000fe2000f8e0008 */
[--C-:B------:R-:W-:Y:S01]  /*100b0*/  SHF.R.S32.HI R0, RZ, 0x1f, R5.reuse ;  /* 0x0000001fff007819 */ /* 0x100fe20000011405 */
[----:B------:R-:W-:Y:S01]  /*100c0*/  IMAD.MOV R7, RZ, RZ, -R5 ;  /* 0x000000ffff077224 */ /* 0x000fe200078e0a05 */
[----:B------:R-:W-:Y:S02]  /*100d0*/  UPRMT UR4, URZ, 0x654, UR4 ;  /* 0x000006543f047896 */ /* 0x000fe40008000004 */
[----:B------:R-:W-:Y:S01]  /*100e0*/  UIMAD UR37, UR37, UR11, UR9 ;  /* 0x0000000b252572a4 */ /* 0x000fe2000f8e0209 */
[----:B------:R-:W-:-:S02]  /*100f0*/  IMAD R7, R36, R7, R11 ;  /* 0x0000000724077224 */ /* 0x000fc400078e020b */
[----:B------:R-:W-:Y:S01]  /*10100*/  ULDC.64 UR10, c[0x0][0xb30] ;  /* 0x0002cc00000a7ab9 */ /* 0x000fe20000000a00 */
[----:B------:R-:W-:Y:S02]  /*10110*/  IMAD.U32 R3, RZ, RZ, UR9 ;  /* 0x00000009ff037e24 */ /* 0x000fe4000f8e00ff */
[----:B------:R-:W-:Y:S01]  /*10120*/  IMAD R0, R0, UR10, RZ ;  /* 0x0000000a00007c24 */ /* 0x000fe2000f8e02ff */
[----:B------:R-:W-:Y:S01]  /*10130*/  SYNCS.ARRIVE.TRANS64.RED.A1T0 RZ, [UR4], RZ ;  /* 0x000000ffffff79a7 */ /* 0x000fe20008100404 */
[----:B------:R-:W-:Y:S01]  /*10140*/  IMAD.U32 R2, RZ, RZ, UR8 ;  /* 0x00000008ff027e24 */ /* 0x000fe2000f8e00ff */
[----:B------:R-:W-:Y:S01]  /*10150*/  ULDC.64 UR8, c[0x0][0xb28] ;  /* 0x0002ca0000087ab9 */ /* 0x000fe20000000a00 */
[----:B------:R-:W-:Y:S02]  /*10160*/  IMAD.U32 R3, RZ, RZ, UR37 ;  /* 0x00000025ff037e24 */ /* 0x000fe4000f8e00ff */
[C---:B------:R-:W-:Y:S01]  /*10170*/  IMAD R9, R5.reuse, UR11, R0 ;  /* 0x0000000b05097c24 */ /* 0x040fe2000f8e0200 */
[----:B------:R-:W-:Y:S01]  /*10180*/  SHF.R.S32.HI R0, RZ, 0x1f, R7 ;  /* 0x0000001fff007819 */ /* 0x000fe20000011407 */
[----:B------:R-:W-:-:S04]  /*10190*/  IMAD.WIDE.U32 R2, R5, UR10, R2 ;  /* 0x0000000a05027c25 */ /* 0x000fc8000f8e0002 */
[----:B------:R-:W-:Y:S02]  /*101a0*/  IMAD R0, R0, UR8, RZ ;  /* 0x0000000800007c24 */ /* 0x000fe4000f8e02ff */
[----:B------:R-:W-:Y:S02]  /*101b0*/  IMAD.IADD R3, R3, 0x1, R9 ;  /* 0x0000000103037824 */ /* 0x000fe400078e0209 */
[C---:B------:R-:W-:Y:S02]  /*101c0*/  IMAD R5, R7.reuse, UR9, R0 ;  /* 0x0000000907057c24 */ /* 0x040fe4000f8e0200 */
[----:B------:R-:W-:Y:S01]  /*101d0*/  IMAD.WIDE.U32 R2, R7, UR8, R2 ;  /* 0x0000000807027c25 */ /* 0x000fe2000f8e0002 */
[----:B------:R-:W-:-:S03]  /*101e0*/  ULDC.64 UR8, c[0x0][0xb00] ;  /* 0x0002c00000087ab9 */ /* 0x000fc60000000a00 */
[----:B------:R-:W-:Y:S01]  /*101f0*/  IMAD.IADD R3, R3, 0x1, R5 ;  /* 0x0000000103037824 */ /* 0x000fe200078e0205 */
[----:B------:R-:W-:-:S04]  /*10200*/  LEA R0, P1, R2, UR8, 0x2 ;  /* 0x0000000802007c11 */ /* 0x000fc8000f8210ff */
[----:B------:R-:W-:Y:S01]  /*10210*/  LEA.HI.X R14, R2, UR9, R3, 0x2, P1 ;  /* 0x00000009020e7c11 */ /* 0x000fe200088f1403 */
        /* <DEDUP_REMOVED lines=9> */
[C---:B------:R-:W-:Y:S02]  /*102b0*/  @!P3 LEA R4, P6, R26.reuse, R15, 0x2 ;  /* 0x0000000f1a04b211 */ /* 0x040fe400078c10ff */
[-C--:B--2---:R-:W-:Y:S02]  /*102c0*/  @!P1 LEA.HI.X R3, R17, R13.reuse, R24, 0x2, P5 ;  /* 0x0000000d11039211 */ /* 0x084fe400028f1418 */
[----:B------:R-:W-:Y:S02]  /*102d0*/  @!P3 LEA.HI.X R5, R26, R13, R25, 0x2, P6 ;  /* 0x0000000d1a05b211 */ /* 0x000fe400030f1419 */
[----:B------:R-:W-:Y:S01]  /*102e0*/  ISETP.GE.AND P5, PT, R149, UR4, PT ;  /* 0x0000000495007c0c */ /* 0x000fe2000bfa6270 */
[----:B------:R1:W-:Y:S01]  /*102f0*/  @!P1 ST.E.64 desc[UR56][R2.64], R20 ;  /* 0x0000001402009985 */ /* 0x0003e2000c101b38 */
[----:B------:R-:W-:-:S02]  /*10300*/  @!P4 LEA R6, P1, R140, R15, 0x2 ;  /* 0x0000000f8c06c211 */ /* 0x000fc400078210ff */
[----:B------:R-:W-:Y:S01]  /*10310*/  @!P2 LEA R8, P6, R150, R15, 0x2 ;  /* 0x0000000f9608a211 */ /* 0x000fe200078c10ff */
[----:B------:R2:W-:Y:S01]  /*10320*/  @!P3 ST.E.64 desc[UR56][R4.64], R92 ;  /* 0x0000005c0400b985 */ /* 0x0005e2000c101b38 */
[----:B------:R-:W-:Y:S02]  /*10330*/  ISETP.GE.AND P3, PT, R148, UR4, PT ;  /* 0x0000000494007c0c */ /* 0x000fe4000bf66270 */
[-C--:B------:R-:W-:Y:S02]  /*10340*/  @!P4 LEA.HI.X R7, R140, R13.reuse, R27, 0x2, P1 ;  /* 0x0000000d8c07c211 */ /* 0x080fe400008f141b */
[----:B------:R-:W-:Y:S02]  /*10350*/  ISETP.GE.AND P1, PT, R147, UR4, PT ;  /* 0x0000000493007c0c */ /* 0x000fe4000bf26270 */
[----:B------:R-:W-:Y:S01]  /*10360*/  @!P2 LEA.HI.X R9, R150, R13, R32, 0x2, P6 ;  /* 0x0000000d9609a211 */ /* 0x000fe200030f1420 */
[----:B------:R3:W-:Y:S01]  /*10370*/  @!P4 ST.E.64 desc[UR56][R6.64], R96 ;  /* 0x000000600600c985 */ /* 0x0007e2000c101b38 */
[----:B------:R-:W-:-:S03]  /*10380*/  @!P5 LEA R10, P4, R149, R15, 0x2 ;  /* 0x0000000f950ad211 */ /* 0x000fc600078810ff */
[----:B------:R4:W-:Y:S01]  /*10390*/  @!P2 ST.E.64 desc[UR56][R8.64], R100 ;  /* 0x000000640800a985 */ /* 0x0009e2000c101b38 */
[----:B------:R-:W-:Y:S02]  /*103a0*/  ISETP.GE.AND P2, PT, R146, UR4, PT ;  /* 0x0000000492007c0c */ /* 0x000fe4000bf46270 */
[----:B------:R-:W-:Y:S02]  /*103b0*/  @!P5 LEA.HI.X R11, R149, R13, R31, 0x2, P4 ;  /* 0x0000000d950bd211 */ /* 0x000fe400020f141f */
[CC--:B-1----:R-:W-:Y:S02]  /*103c0*/  @!P3 LEA R2, P6, R148.reuse, R15.reuse, 0x2 ;  /* 0x0000000f9402b211 */ /* 0x0c2fe400078c10ff */
[----:B--2---:R-:W-:Y:S01]  /*103d0*/  @!P1 LEA R4, P4, R147, R15, 0x2 ;  /* 0x0000000f93049211 */ /* 0x004fe200078810ff */
[----:B------:R1:W-:Y:S01]  /*103e0*/  @!P5 ST.E.64 desc[UR56][R10.64], R104 ;  /* 0x000000680a00d985 */ /* 0x0003e2000c101b38 */
[----:B------:R-:W-:Y:S02]  /*103f0*/  @!P3 LEA.HI.X R3, R148, R13, R30, 0x2, P6 ;  /* 0x0000000d9403b211 */ /* 0x000fe400030f141e */
[----:B------:R-:W-:-:S02]  /*10400*/  ISETP.GE.AND P5, PT, R145, UR4, PT ;  /* 0x0000000491007c0c */ /* 0x000fc4000bfa6270 */
[----:B------:R-:W-:Y:S01]  /*10410*/  @!P1 LEA.HI.X R5, R147, R13, R29, 0x2, P4 ;  /* 0x0000000d93059211 */ /* 0x000fe200020f141d */
        /* <DEDUP_REMOVED lines=9> */
[C---:B-1----:R-:W-:Y:S02]  /*104b0*/  @!P4 LEA R10, P2, R144.reuse, R15, 0x2 ;  /* 0x0000000f900ac211 */ /* 0x042fe400078410ff */
[----:B------:R-:W-:Y:S02]  /*104c0*/  @!P5 LEA.HI.X R9, R145, R13, R157, 0x2, P6 ;  /* 0x0000000d9109d211 */ /* 0x000fe400030f149d */
[C---:B--2---:R-:W-:Y:S02]  /*104d0*/  @!P3 LEA R2, P6, R143.reuse, R15, 0x2 ;  /* 0x0000000f8f02b211 */ /* 0x044fe400078c10ff */
[----:B------:R-:W-:Y:S01]  /*104e0*/  @!P4 LEA.HI.X R11, R144, R13, R156, 0x2, P2 ;  /* 0x0000000d900bc211 */ /* 0x000fe200010f149c */
[----:B------:R3:W-:Y:S01]  /*104f0*/  @!P5 ST.E.64 desc[UR56][R8.64], R120 ;  /* 0x000000780800d985 */ /* 0x0007e2000c101b38 */
[C---:B------:R-:W-:Y:S02]  /*10500*/  @!P1 LEA R12, P2, R142.reuse, R15, 0x2 ;  /* 0x0000000f8e0c9211 */ /* 0x040fe400078410ff */
[-C--:B------:R-:W-:Y:S01]  /*10510*/  @!P3 LEA.HI.X R3, R143, R13.reuse, R155, 0x2, P6 ;  /* 0x0000000d8f03b211 */ /* 0x080fe200030f149b */
[----:B------:R3:W-:Y:S01]  /*10520*/  @!P4 ST.E.64 desc[UR56][R10.64], R124 ;  /* 0x0000007c0a00c985 */ /* 0x0007e2000c101b38 */
[----:B------:R-:W-:-:S03]  /*10530*/  @!P1 LEA.HI.X R13, R142, R13, R154, 0x2, P2 ;  /* 0x0000000d8e0d9211 */ /* 0x000fc600010f149a */
[----:B------:R3:W-:Y:S04]  /*10540*/  @!P3 ST.E.64 desc[UR56][R2.64], R128 ;  /* 0x000000800200b985 */ /* 0x0007e8000c101b38 */
[----:B------:R3:W-:Y:S02]  /*10550*/  @!P1 ST.E.64 desc[UR56][R12.64], R132 ;  /* 0x000000840c009985 */ /* 0x0007e4000c101b38 */
.L_x_1160:
[----:B------:R-:W-:Y:S05]  /*10560*/  BSYNC B1 ;  /* 0x0000000000017941 */ /* 0x000fea0003800000 */
.L_x_1159:
[----:B-1----:R1:W4:Y:S04]  /*10570*/  SHFL.IDX PT, R15, R14, 0x1, 0x1c1f ;  /* 0x003c1f000e0f7f89 */ /* 0x00232800000e0000 */
        /* <DEDUP_REMOVED lines=8> */
[CC--:B0--3--:R-:W-:Y:S02]  /*10600*/  @!P5 LEA R2, P0, R17.reuse, R21.reuse, 0x2 ;  /* 0x000000151102d211 */ /* 0x0c9fe400078010ff */
[C---:B------:R-:W-:Y:S02]  /*10610*/  @!P6 LEA R4, P1, R26.reuse, R21, 0x2 ;  /* 0x000000151a04e211 */ /* 0x040fe400078210ff */
[-C--:B----4-:R-:W-:Y:S02]  /*10620*/  @!P5 LEA.HI.X R3, R17, R15.reuse, R24, 0x2, P0 ;  /* 0x0000000f1103d211 */ /* 0x090fe400000f1418 */
[----:B------:R-:W-:Y:S02]  /*10630*/  @!P6 LEA.HI.X R5, R26, R15, R25, 0x2, P1 ;  /* 0x0000000f1a05e211 */ /* 0x000fe400008f1419 */
[----:B------:R-:W-:Y:S01]  /*10640*/  ISETP.GE.AND P1, PT, R148, UR4, PT ;  /* 0x0000000494007c0c */ /* 0x000fe2000bf26270 */
[----:B------:R0:W-:Y:S01]  /*10650*/  @!P5 ST.E.64 desc[UR56][R2.64], R90 ;  /* 0x0000005a0200d985 */ /* 0x0001e2000c101b38 */
[----:B------:R-:W-:-:S02]  /*10660*/  @!P2 LEA R6, P0, R140, R21, 0x2 ;  /* 0x000000158c06a211 */ /* 0x000fc400078010ff */
[-C--:B------:R-:W-:Y:S01]  /*10670*/  @!P3 LEA R8, P5, R150, R21.reuse, 0x2 ;  /* 0x000000159608b211 */ /* 0x080fe200078a10ff */
[----:B------:R3:W-:Y:S01]  /*10680*/  @!P6 ST.E.64 desc[UR56][R4.64], R94 ;  /* 0x0000005e0400e985 */ /* 0x0007e2000c101b38 */
[----:B------:R-:W-:Y:S02]  /*10690*/  @!P4 LEA R10, P6, R149, R21, 0x2 ;  /* 0x00000015950ac211 */ /* 0x000fe400078c10ff */
[-C--:B------:R-:W-:Y:S02]  /*106a0*/  @!P2 LEA.HI.X R7, R140, R15.reuse, R27, 0x2, P0 ;  /* 0x0000000f8c07a211 */ /* 0x080fe400000f141b */
[-C--:B------:R-:W-:Y:S02]  /*106b0*/  @!P3 LEA.HI.X R9, R150, R15.reuse, R32, 0x2, P5 ;  /* 0x0000000f9609b211 */ /* 0x080fe400028f1420 */
[----:B------:R-:W-:Y:S01]  /*106c0*/  ISETP.GE.AND P0, PT, R147, UR4, PT ;  /* 0x0000000493007c0c */ /* 0x000fe2000bf06270 */
[----:B------:R-:W-:Y:S01]  /*106d0*/  @!P2 ST.E.64 desc[UR56][R6.64], R98 ;  /* 0x000000620600a985 */ /* 0x000fe2000c101b38 */
[----:B------:R-:W-:-:S02]  /*106e0*/  @!P4 LEA.HI.X R11, R149, R15, R31, 0x2, P6 ;  /* 0x0000000f950bc211 */ /* 0x000fc400030f141f */
[----:B0-----:R-:W-:Y:S01]  /*106f0*/  @!P1 LEA R2, P5, R148, R21, 0x2 ;  /* 0x0000001594029211 */ /* 0x001fe200078a10ff */
[----:B------:R0:W-:Y:S01]  /*10700*/  @!P3 ST.E.64 desc[UR56][R8.64], R102 ;  /* 0x000000660800b985 */ /* 0x0001e2000c101b38 */
[----:B------:R-:W-:Y:S02]  /*10710*/  ISETP.GE.AND P3, PT, R145, UR4, PT ;  /* 0x0000000491007c0c */ /* 0x000fe4000bf66270 */
[----:B------:R-:W-:Y:S01]  /*10720*/  ISETP.GE.AND P2, PT, R144, UR4, PT ;  /* 0x0000000490007c0c */ /* 0x000fe2000bf46270 */
[----:B------:R4:W-:Y:S01]  /*10730*/  @!P4 ST.E.64 desc[UR56][R10.64], R106 ;  /* 0x0000006a0a00c985 */ /* 0x0009e2000c101b38 */
[----:B------:R-:W-:Y:S02]  /*10740*/  ISETP.GE.AND P4, PT, R146, UR4, PT ;  /* 0x0000000492007c0c */ /* 0x000fe4000bf86270 */
[----:B------:R-:W-:Y:S02]  /*10750*/  @!P1 LEA.HI.X R3, R148, R15, R30, 0x2, P5 ;  /* 0x0000000f94039211 */ /* 0x000fe400028f141e */
[----:B------:R-:W-:-:S02]  /*10760*/  ISETP.GE.AND P5, PT, R143, UR4, PT ;  /* 0x000000048f007c0c */ /* 0x000fc4000bfa6270 */
[C---:B---3--:R-:W-:Y:S01]  /*10770*/  @!P0 LEA R4, P6, R147.reuse, R21, 0x2 ;  /* 0x0000001593048211 */ /* 0x048fe200078c10ff */
[----:B------:R3:W-:Y:S03]  /*10780*/  @!P1 ST.E.64 desc[UR56][R2.64], R110 ;  /* 0x0000006e02009985 */ /* 0x0007e6000c101b38 */
[----:B------:R-:W-:Y:S02]  /*10790*/  @!P0 LEA.HI.X R5, R147, R15, R29, 0x2, P6 ;  /* 0x0000000f93058211 */ /* 0x000fe400030f141d */
[-C--:B0-----:R-:W-:Y:S02]  /*107a0*/  @!P3 LEA R8, P6, R145, R21.reuse, 0x2 ;  /* 0x000000159108b211 */ /* 0x081fe400078c10ff */
[-C--:B------:R-:W-:Y:S01]  /*107b0*/  @!P4 LEA R6, P1, R146, R21.reuse, 0x2 ;  /* 0x000000159206c211 */ /* 0x080fe200078210ff */
[----:B------:R3:W-:Y:S01]  /*107c0*/  @!P0 ST.E.64 desc[UR56][R4.64], R114 ;  /* 0x0000007204008985 */ /* 0x0007e2000c101b38 */
[----:B----4-:R-:W-:-:S02]  /*107d0*/  @!P2 LEA R10, P0, R144, R21, 0x2 ;  /* 0x00000015900aa211 */ /* 0x010fc400078010ff */
[----:B------:R-:W-:Y:S02]  /*107e0*/  @!P4 LEA.HI.X R7, R146, R15, R28, 0x2, P1 ;  /* 0x0000000f9207c211 */ /* 0x000fe400008f141c */
[----:B------:R-:W-:Y:S02]  /*107f0*/  @!P5 LEA R12, P1, R143, R21, 0x2 ;  /* 0x000000158f0cd211 */ /* 0x000fe400078210ff */
[-C--:B------:R-:W-:Y:S01]  /*10800*/  @!P3 LEA.HI.X R9, R145, R15.reuse, R157, 0x2, P6 ;  /* 0x0000000f9109b211 */ /* 0x080fe200030f149d */
[----:B------:R3:W-:Y:S01]  /*10810*/  @!P4 ST.E.64 desc[UR56][R6.64], R118 ;  /* 0x000000760600c985 */ /* 0x0007e2000c101b38 */
[-C--:B------:R-:W-:Y:S02]  /*10820*/  @!P2 LEA.HI.X R11, R144, R15.reuse, R156, 0x2, P0 ;  /* 0x0000000f900ba211 */ /* 0x080fe400000f149c */
[----:B--2---:R-:W-:Y:S01]  /*10830*/  @!P5 LEA.HI.X R13, R143, R15, R155, 0x2, P1 ;  /* 0x0000000f8f0dd211 */ /* 0x004fe200008f149b */
[----:B------:R3:W-:Y:S01]  /*10840*/  @!P3 ST.E.64 desc[UR56][R8.64], R122 ;  /* 0x0000007a0800b985 */ /* 0x0007e2000c101b38 */
[----:B------:R-:W-:-:S03]  /*10850*/  ISETP.GE.AND P0, PT, R142, UR4, PT ;  /* 0x000000048e007c0c */ /* 0x000fc6000bf06270 */
[----:B------:R3:W-:Y:S04]  /*10860*/  @!P2 ST.E.64 desc[UR56][R10.64], R126 ;  /* 0x0000007e0a00a985 */ /* 0x0007e8000c101b38 */
[----:B------:R3:W-:Y:S06]  /*10870*/  @!P5 ST.E.64 desc[UR56][R12.64], R130 ;  /* 0x000000820c00d985 */ /* 0x0007ec000c101b38 */
[----:B------:R-:W-:Y:S05]  /*10880*/  @P0 BRA `(.L_x_1158) ;  /* 0x0000000800d00947 */ /* 0x000fea0003800000 */
[----:B---3--:R-:W-:-:S04]  /*10890*/  LEA R2, P0, R142, R21, 0x2 ;  /* 0x000000158e027211 */ /* 0x008fc800078010ff */
[----:B------:R-:W-:-:S05]  /*108a0*/  LEA.HI.X R3, R142, R15, R154, 0x2, P0 ;  /* 0x0000000f8e037211 */ /* 0x000fca00000f149a */
[----:B------:R0:W-:Y:S01]  /*108b0*/  ST.E.64 desc[UR56][R2.64], R134 ;  /* 0x0000008602007985 */ /* 0x0001e2000c101b38 */
[----:B------:R-:W-:Y:S05]  /*108c0*/  BRA `(.L_x_1158) ;  /* 0x0000000800c07947 */ /* 0x000fea0003800000 */
.L_x_1153:
[----:B------:R-:W-:Y:S02]  /*108d0*/  ULDC.64 UR8, c[0x0][0xc00] ;  /* 0x0003000000087ab9 */ /* 0x000fe40000000a00 */
[----:B------:R-:W-:-:S04]  /*108e0*/  UISETP.NE.U32.AND UP0, UPT, UR8, URZ, UPT ;  /* 0x0000003f0800728c */ /* 0x000fc8000bf05070 */
[----:B------:R-:W-:-:S03]  /*108f0*/  UISETP.NE.AND.EX UP0, UPT, UR9, URZ, UPT, UP0 ;  /* 0x0000003f0900728c */ /* 0x000fc6000bf05300 */
[----:B------:R-:W-:Y:S02]  /*10900*/  ULDC.64 UR8, c[0x0][0xc00] ;  /* 0x0003000000087ab9 */ /* 0x000fe40000000a00 */
[----:B------:R-:W-:Y:S01]  /*10910*/  UIMAD.WIDE UR8, UR43, 0x4, UR8 ;  /* 0x000000042b0878a5 */ /* 0x000fe2000f8e0208 */
[----:B------:R-:W-:-:S05]  /*10920*/  PLOP3.LUT P1, PT, PT, PT, UP0, 0x80, 0x0 ;  /* 0x000000000000781c */ /* 0x000fca0003f2f008 */
[----:B------:R-:W-:Y:S02]  /*10930*/  IMAD.U32 R2, RZ, RZ, UR8 ;  /* 0x00000008ff027e24 */ /* 0x000fe4000f8e00ff */
[----:B------:R-:W-:Y:S01]  /*10940*/  IMAD.U32 R3, RZ, RZ, UR9 ;  /* 0x00000009ff037e24 */ /* 0x000fe2000f8e00ff */
[----:B------:R-:W-:Y:S02]  /*10950*/  ULDC.64 UR8, c[0x0][0xc08] ;  /* 0x0003020000087ab9 */ /* 0x000fe40000000a00 */
[----:B------:R-:W-:Y:S01]  /*10960*/  UISETP.NE.U32.AND UP1, UPT, UR8, URZ, UPT ;  /* 0x0000003f0800728c */ /* 0x000fe2000bf25070 */
[----:B------:R-:W-:Y:S02]  /*10970*/  ULDC UR4, c[0x0][0xa88] ;  /* 0x0002a20000047ab9 */ /* 0x000fe40000000800 */
[----:B------:R-:W2:Y:S01]  /*10980*/  @P1 LDG.E R6, desc[UR56][R2.64] ;  /* 0x0000003802061981 */ /* 0x000ea2000c1e1900 */
[----:B------:R-:W-:Y:S01]  /*10990*/  UISETP.NE.AND.EX UP1, UPT, UR9, URZ, UPT, UP1 ;  /* 0x0000003f0900728c */ /* 0x000fe2000bf25310 */
[----:B------:R-:W-:Y:S01]  /*109a0*/  IMAD.U32 R0, RZ, RZ, UR4 ;  /* 0x00000004ff007e24 */ /* 0x000fe2000f8e00ff */
[----:B------:R-:W0:Y:S04]  /*109b0*/  S2R R7, SR_TID.X ;  /* 0x0000000000077919 */ /* 0x000e280000002100 */
[----:B------:R-:W-:-:S05]  /*109c0*/  PLOP3.LUT P2, PT, PT, PT, UP1, 0x80, 0x0 ;  /* 0x000000000000781c */ /* 0x000fca0003f4f018 */
[----:B------:R-:W-:Y:S02]  /*109d0*/  @UP1 ULDC.64 UR8, c[0x0][0xc08] ;  /* 0x0003020000081ab9 */ /* 0x000fe40000000a00 */
[----:B------:R-:W-:-:S06]  /*109e0*/  @UP1 UIMAD.WIDE UR8, UR43, 0x4, UR8 ;  /* 0x000000042b0818a5 */ /* 0x000fcc000f8e0208 */
[----:B------:R-:W-:Y:S02]  /*109f0*/  IMAD.U32 R4, RZ, RZ, UR8 ;  /* 0x00000008ff047e24 */ /* 0x000fe4000f8e00ff */
[----:B------:R-:W-:-:S05]  /*10a00*/  IMAD.U32 R5, RZ, RZ, UR9 ;  /* 0x00000009ff057e24 */ /* 0x000fca000f8e00ff */
[----:B------:R1:W5:Y:S01]  /*10a10*/  @P2 LDG.E R0, desc[UR56][R4.64] ;  /* 0x0000003804002981 */ /* 0x000362000c1e1900 */
[----:B------:R-:W-:Y:S01]  /*10a20*/  UISETP.NE.AND UP1, UPT, UR47, URZ, UPT ;  /* 0x0000003f2f00728c */ /* 0x000fe2000bf25270 */
[----:B------:R-:W-:Y:S01]  /*10a30*/  UMOV UR4, URZ ;  /* 0x0000003f00047c82 */ /* 0x000fe20008000000 */
[----:B0-----:R-:W-:-:S09]  /*10a40*/  VIADD R7, R7, 0xffffff80 ;  /* 0xffffff8007077836 */ /* 0x001fd20000000000 */
[----:B------:R-:W-:Y:S01]  /*10a50*/  @!UP1 ULDC UR47, c[0x0][0xad4] ;  /* 0x0002b500002f9ab9 */ /* 0x000fe20000000800 */
[----:B------:R-:W-:Y:S02]  /*10a60*/  ISETP.GT.AND P0, PT, R7, 0xbf, PT ;  /* 0x000000bf0700780c */ /* 0x000fe40003f04270 */
[----:B--2---:R-:W-:Y:S01]  /*10a70*/  @P1 R2UR UR4, R6 ;  /* 0x00000000060412ca */ /* 0x004fe200000e0000 */
[----:B-1----:R-:W-:-:S14]  /*10a80*/  @P2 BRA `(.L_x_1161) ;  /* 0x0000000000102947 */ /* 0x002fdc0003800000 */
[----:B------:R-:W-:Y:S05]  /*10a90*/  @!P1 BRA `(.L_x_1161) ;  /* 0x00000000000c9947 */ /* 0x000fea0003800000 */
[----:B------:R-:W2:Y:S04]  /*10aa0*/  LDG.E R5, desc[UR56][R2.64] ;  /* 0x0000003802057981 */ /* 0x000ea8000c1e1900 */
[----:B-----5:R-:W2:Y:S02]  /*10ab0*/  LDG.E R0, desc[UR56][R2.64+0x4] ;  /* 0x0000043802007981 */ /* 0x020ea4000c1e1900 */
[----:B--2---:R-:W-:-:S07]  /*10ac0*/  IMAD.IADD R0, R0, 0x1, -R5 ;  /* 0x0000000100007824 */ /* 0x004fce00078e0a05 */
.L_x_1161:
[----:B------:R-:W-:Y:S01]  /*10ad0*/  USHF.R.S32.HI UR15, URZ, 0x1f, UR43 ;  /* 0x0000001f3f0f7899 */ /* 0x000fe2000801142b */
[----:B------:R-:W-:Y:S01]  /*10ae0*/  BSSY B1, `(.L_x_1162) ;  /* 0x000003a000017945 */ /* 0x000fe20003800000 */
[----:B------:R-:W-:Y:S02]  /*10af0*/  USHF.R.S32.HI UR21, URZ, 0x1f, UR4 ;  /* 0x0000001f3f157899 */ /* 0x000fe40008011404 */
[----:B------:R-:W-:Y:S02]  /*10b00*/  USEL UR14, UR43, URZ, !UP0 ;  /* 0x0000003f2b0e7287 */ /* 0x000fe4000c000000 */
[----:B------:R-:W-:Y:S01]  /*10b10*/  USEL UR15, UR15, URZ, !UP0 ;  /* 0x0000003f0f0f7287 */ /* 0x000fe2000c000000 */
[----:B------:R-:W-:Y:S11]  /*10b20*/  @P0 BRA `(.L_x_1163) ;  /* 0x0000000000d40947 */ /* 0x000ff60003800000 */
[----:B------:R-:W0:Y:S01]  /*10b30*/  S2R R3, SR_TID.X ;  /* 0x0000000000037919 */ /* 0x000e220000002100 */
[----:B------:R-:W1:Y:S01]  /*10b40*/  LDC R9, c[0x0][0xbe8] ;  /* 0x0002fa00ff097b82 */ /* 0x000e620000000800 */
[----:B------:R-:W-:Y:S02]  /*10b50*/  IMAD.U32 R4, RZ, RZ, UR39 ;  /* 0x00000027ff047e24 */ /* 0x000fe4000f8e00ff */
[----:B-1---5:R-:W-:-:S03]  /*10b60*/  IMAD R2, R0, R9, RZ ;  /* 0x0000000900027224 */ /* 0x022fc600078e02ff */
[----:B0-----:R-:W-:-:S04]  /*10b70*/  IADD3 R4, R4, -0x80, R3 ;  /* 0xffffff8004047810 */ /* 0x001fc80007ffe003 */
[----:B------:R-:W-:-:S13]  /*10b80*/  ISETP.GE.AND P0, PT, R4, R2, PT ;  /* 0x000000020400720c */ /* 0x000fda0003f06270 */
[----:B------:R-:W-:Y:S05]  /*10b90*/  @P0 BRA `(.L_x_1163) ;  /* 0x0000000000b80947 */ /* 0x000fea0003800000 */
[----:B------:R-:W-:Y:S01]  /*10ba0*/  ISETP.NE.AND P0, PT, R9, 0x1, PT ;  /* 0x000000010900780c */ /* 0x000fe20003f05270 */
[----:B------:R-:W-:Y:S01]  /*10bb0*/  UISETP.GT.AND UP0, UPT, UR47, 0x1, UPT ;  /* 0x000000012f00788c */ /* 0x000fe2000bf04270 */
[----:B------:R-:W-:Y:S01]  /*10bc0*/  IMAD.MOV.U32 R5, RZ, RZ, R4 ;  /* 0x000000ffff057224 */ /* 0x000fe200078e0004 */
[----:B------:R-:W-:Y:S02]  /*10bd0*/  UMOV UR19, 0x9b8 ;  /* 0x000009b800137882 */ /* 0x000fe40000000000 */
[----:B------:R-:W-:Y:S02]  /*10be0*/  USEL UR19, UR19, 0x978, UP0 ;  /* 0x0000097813137887 */ /* 0x000fe40008000000 */
[----:B------:R-:W-:-:S06]  /*10bf0*/  USEL UR18, UR37, URZ, UP0 ;  /* 0x0000003f25127287 */ /* 0x000fcc0008000000 */
[----:B------:R-:W0:Y:S04]  /*10c00*/  @P0 LDC R3, c[0x0][0xbec] ;  /* 0x0002fb00ff030b82 */ /* 0x000e280000000800 */
[----:B------:R-:W-:Y:S01]  /*10c10*/  ULDC.64 UR8, c[0x0][UR19+0x218] ;  /* 0x0000860013087abb */ /* 0x000fe20008000a00 */
[----:B------:R-:W-:Y:S01]  /*10c20*/  ULDC.64 UR12, c[0x0][UR19+0x220] ;  /* 0x00008800130c7abb */ /* 0x000fe20008000a00 */
[----:B------:R-:W-:Y:S01]  /*10c30*/  ULDC.64 UR16, c[0x0][UR19+0x228] ;  /* 0x00008a0013107abb */ /* 0x000fe20008000a00 */
[----:B------:R-:W-:Y:S01]  /*10c40*/  UIMAD.WIDE.U32 UR10, UR8, UR40, URZ ;  /* 0x00000028080a72a5 */ /* 0x000fe2000f8e003f */
[----:B------:R-:W1:Y:S01]  /*10c50*/  @P0 LDC R7, c[0x0][0xbf0] ;  /* 0x0002fc00ff070b82 */ /* 0x000e620000000800 */
[----:B------:R-:W-:Y:S02]  /*10c60*/  UIMAD UR20, UR9, UR40, URZ ;  /* 0x00000028091472a4 */ /* 0x000fe4000f8e023f */
[----:B------:R-:W-:-:S02]  /*10c70*/  UIMAD UR13, UR13, UR14, URZ ;  /* 0x0000000e0d0d72a4 */ /* 0x000fc4000f8e023f */
[----:B------:R-:W-:Y:S02]  /*10c80*/  UIMAD.WIDE.U32 UR22, UR16, UR18, URZ ;  /* 0x00000012101672a5 */ /* 0x000fe4000f8e003f */
[----:B------:R-:W-:Y:S02]  /*10c90*/  UIMAD.WIDE.U32 UR8, UR12, UR14, URZ ;  /* 0x0000000e0c0872a5 */ /* 0x000fe4000f8e003f */
[----:B------:R-:W-:Y:S02]  /*10ca0*/  UIMAD UR16, UR17, UR18, URZ ;  /* 0x00000012111072a4 */ /* 0x000fe4000f8e023f */
[----:B------:R-:W-:Y:S02]  /*10cb0*/  UIMAD UR13, UR12, UR15, UR13 ;  /* 0x0000000f0c0d72a4 */ /* 0x000fe4000f8e020d */
[----:B------:R-:W-:Y:S02]  /*10cc0*/  UIADD3 UR10, UP1, UP2, UR8, UR10, UR4 ;  /* 0x0000000a080a7290 */ /* 0x000fe4000fa3e004 */
[----:B------:R-:W-:Y:S01]  /*10cd0*/  UIADD3 UR16, UR23, UR16, URZ ;  /* 0x0000001017107290 */ /* 0x000fe2000fffe03f */
[----:B0-----:R-:W-:Y:S01]  /*10ce0*/  @P0 IMAD.HI.U32 R2, R4, R3, RZ ;  /* 0x0000000304020227 */ /* 0x001fe200078e00ff */
[----:B------:R-:W-:-:S02]  /*10cf0*/  UIADD3 UR20, UR11, UR20, URZ ;  /* 0x000000140b147290 */ /* 0x000fc4000fffe03f */
[----:B------:R-:W-:Y:S01]  /*10d00*/  UIADD3 UR13, UR9, UR13, URZ ;  /* 0x0000000d090d7290 */ /* 0x000fe2000fffe03f */
[----:B------:R-:W-:Y:S02]  /*10d10*/  IMAD.U32 R3, RZ, RZ, UR23 ;  /* 0x00000017ff037e24 */ /* 0x000fe4000f8e00ff */
[----:B------:R-:W-:Y:S01]  /*10d20*/  IMAD.U32 R6, RZ, RZ, UR16 ;  /* 0x00000010ff067e24 */ /* 0x000fe2000f8e00ff */
[----:B------:R-:W-:Y:S01]  /*10d30*/  ULDC.64 UR8, c[0x0][UR19+0x210] ;  /* 0x0000840013087abb */ /* 0x000fe20008000a00 */
[----:B-1----:R-:W-:Y:S01]  /*10d40*/  @P0 SHF.R.U32.HI R5, RZ, R7, R2 ;  /* 0x00000007ff050219 */ /* 0x002fe20000011602 */
[----:B------:R-:W-:-:S04]  /*10d50*/  IMAD.U32 R2, RZ, RZ, UR22 ;  /* 0x00000016ff027e24 */ /* 0x000fc8000f8e00ff */
[--C-:B------:R-:W-:Y:S01]  /*10d60*/  IMAD.MOV R7, RZ, RZ, -R5.reuse ;  /* 0x000000ffff077224 */ /* 0x100fe200078e0a05 */
[----:B------:R-:W-:Y:S01]  /*10d70*/  IADD3 R2, P0, P1, R5, UR10, R2 ;  /* 0x0000000a05027c10 */ /* 0x000fe2000f91e002 */
[----:B------:R-:W-:Y:S01]  /*10d80*/  UIADD3.X UR10, UR13, UR20, UR21, UP1, UP2 ;  /* 0x000000140d0a7290 */ /* 0x000fe20008fe4415 */
[----:B------:R-:W-:Y:S01]  /*10d90*/  SHF.R.S32.HI R5, RZ, 0x1f, R5 ;  /* 0x0000001fff057819 */ /* 0x000fe20000011405 */
[----:B------:R-:W-:-:S04]  /*10da0*/  IMAD R7, R9, R7, R4 ;  /* 0x0000000709077224 */ /* 0x000fc800078e0204 */
[----:B------:R-:W-:Y:S01]  /*10db0*/  IADD3.X R3, R5, UR10, R6, P0, P1 ;  /* 0x0000000a05037c10 */ /* 0x000fe200087e2406 */
[C---:B------:R-:W-:Y:S01]  /*10dc0*/  IMAD R9, R7.reuse, UR9, RZ ;  /* 0x0000000907097c24 */ /* 0x040fe2000f8e02ff */
[----:B------:R-:W-:Y:S01]  /*10dd0*/  SHF.R.S32.HI R4, RZ, 0x1f, R7 ;  /* 0x0000001fff047819 */ /* 0x000fe20000011407 */
[----:B------:R-:W-:Y:S01]  /*10de0*/  ULDC.64 UR10, c[0x0][0xba8] ;  /* 0x0002ea00000a7ab9 */ /* 0x000fe20000000a00 */
[----:B------:R-:W-:Y:S01]  /*10df0*/  @!UP0 ULDC UR10, c[0x0][0xb50] ;  /* 0x0002d400000a8ab9 */ /* 0x000fe20000000800 */
[----:B------:R-:W-:Y:S01]  /*10e00*/  IMAD.WIDE.U32 R2, R7, UR8, R2 ;  /* 0x0000000807027c25 */ /* 0x000fe2000f8e0002 */
[----:B------:R-:W-:-:S03]  /*10e10*/  @!UP0 ULDC UR11, c[0x0][0xb54] ;  /* 0x0002d500000b8ab9 */ /* 0x000fc60000000800 */
[----:B------:R-:W-:Y:S01]  /*10e20*/  IMAD R9, R4, UR8, R9 ;  /* 0x0000000804097c24 */ /* 0x000fe2000f8e0209 */
[----:B------:R-:W-:-:S03]  /*10e30*/  LEA R4, P0, R2, UR10, 0x2 ;  /* 0x0000000a02047c11 */ /* 0x000fc6000f8010ff */
[----:B------:R-:W-:-:S05]  /*10e40*/  IMAD.IADD R3, R3, 0x1, R9 ;  /* 0x0000000103037824 */ /* 0x000fca00078e0209 */
[----:B------:R-:W-:Y:S01]  /*10e50*/  LEA.HI.X R5, R2, UR11, R3, 0x2, P0 ;  /* 0x0000000b02057c11 */ /* 0x000fe200080f1403 */
[----:B------:R-:W-:-:S05]  /*10e60*/  IMAD.MOV.U32 R3, RZ, RZ, -0x800000 ;  /* 0xff800000ff037424 */ /* 0x000fca00078e00ff */
[----:B------:R0:W-:Y:S02]  /*10e70*/  STG.E desc[UR56][R4.64], R3 ;  /* 0x0000000304007986 */ /* 0x0001e4000c101938 */
.L_x_1163:
[----:B------:R-:W-:Y:S05]  /*10e80*/  BSYNC B1 ;  /* 0x0000000000017941 */ /* 0x000fea0003800000 */
.L_x_1162:
[----:B------:R-:W-:-:S06]  /*10e90*/  UISETP.GT.AND UP0, UPT, UR47, 0x1, UPT ;  /* 0x000000012f00788c */ /* 0x000fcc000bf04270 */
[----:B------:R-:W-:-:S13]  /*10ea0*/  PLOP3.LUT P0, PT, PT, PT, UP0, 0x80, 0x0 ;  /* 0x000000000000781c */ /* 0x000fda0003f0f008 */
[----:B------:R-:W-:Y:S05]  /*10eb0*/  @P0 BRA `(.L_x_1158) ;  /* 0x0000000400440947 */ /* 0x000fea0003800000 */
[----:B------:R-:W1:Y:S01]  /*10ec0*/  LDC R11, c[0x0][0xbe8] ;  /* 0x0002fa00ff0b7b82 */ /* 0x000e620000000800 */
[----:B------:R-:W-:Y:S01]  /*10ed0*/  ULDC.64 UR12, c[0x0][0xaa0] ;  /* 0x0002a800000c7ab9 */ /* 0x000fe20000000a00 */
[----:B------:R-:W-:Y:S01]  /*10ee0*/  IMAD R2, R151, 0x60, R152 ;  /* 0x0000006097027824 */ /* 0x000fe200078e0298 */
[----:B------:R-:W-:Y:S01]  /*10ef0*/  UIMAD UR10, UR21, UR12, URZ ;  /* 0x0000000c150a72a4 */ /* 0x000fe2000f8e023f */
[----:B------:R-:W-:Y:S01]  /*10f00*/  BSSY B1, `(.L_x_1164) ;  /* 0x000003b000017945 */ /* 0x000fe20003800000 */
[----:B------:R-:W-:Y:S01]  /*10f10*/  UIMAD.WIDE.U32 UR8, UR4, UR12, URZ ;  /* 0x0000000c040872a5 */ /* 0x000fe2000f8e003f */
[----:B0-----:R-:W-:Y:S01]  /*10f20*/  VIADD R4, R2, UR39 ;  /* 0x0000002702047c36 */ /* 0x001fe20008000000 */
[----:B------:R-:W-:Y:S01]  /*10f30*/  UIMAD UR10, UR4, UR13, UR10 ;  /* 0x0000000d040a72a4 */ /* 0x000fe2000f8e020a */
[----:B------:R-:W-:Y:S02]  /*10f40*/  SHF.R.S32.HI R10, RZ, 0x1f, R141 ;  /* 0x0000001fff0a7819 */ /* 0x000fe4000001148d */
[----:B------:R-:W-:Y:S01]  /*10f50*/  IMAD.MOV.U32 R5, RZ, RZ, R4 ;  /* 0x000000ffff057224 */ /* 0x000fe200078e0004 */
[----:B------:R-:W-:Y:S01]  /*10f60*/  UIADD3 UR9, UR9, UR10, URZ ;  /* 0x0000000a09097290 */ /* 0x000fe2000fffe03f */
[----:B------:R-:W-:-:S02]  /*10f70*/  SHF.R.S32.HI R14, RZ, 0x1f, R139 ;  /* 0x0000001fff0e7819 */ /* 0x000fc4000001148b */
[----:B------:R-:W-:Y:S02]  /*10f80*/  ULDC.64 UR10, c[0x0][0xae8] ;  /* 0x0002ba00000a7ab9 */ /* 0x000fe40000000a00 */
[----:B------:R-:W-:-:S04]  /*10f90*/  UIMAD.WIDE.U32 UR8, UR40, UR10, UR8 ;  /* 0x0000000a280872a5 */ /* 0x000fc8000f8e0008 */
[----:B------:R-:W-:-:S03]  /*10fa0*/  UIMAD UR9, UR40, UR11, UR9 ;  /* 0x0000000b280972a4 */ /* 0x000fc6000f8e0209 */
[----:B------:R-:W-:Y:S01]  /*10fb0*/  ULDC.64 UR10, c[0x0][0xaf0] ;  /* 0x0002bc00000a7ab9 */ /* 0x000fe20000000a00 */
[----:B-1----:R-:W-:Y:S01]  /*10fc0*/  ISETP.NE.AND P0, PT, R11, 0x1, PT ;  /* 0x000000010b00780c */ /* 0x002fe20003f05270 */
[----:B------:R-:W-:-:S04]  /*10fd0*/  UIMAD UR15, UR15, UR10, URZ ;  /* 0x0000000a0f0f72a4 */ /* 0x000fc8000f8e023f */
[----:B------:R-:W-:Y:S02]  /*10fe0*/  UIMAD UR4, UR14, UR11, UR15 ;  /* 0x0000000b0e0472a4 */ /* 0x000fe4000f8e020f */
[----:B------:R-:W-:-:S03]  /*10ff0*/  UIMAD.WIDE.U32 UR14, UR14, UR10, UR8 ;  /* 0x0000000a0e0e72a5 */ /* 0x000fc6000f8e0008 */
[----:B------:R-:W-:Y:S01]  /*11000*/  ULDC.64 UR8, c[0x0][0xae0] ;  /* 0x0002b80000087ab9 */ /* 0x000fe20000000a00 */
[----:B------:R-:W-:Y:S02]  /*11010*/  UIADD3 UR4, UR15, UR4, URZ ;  /* 0x000000040f047290 */ /* 0x000fe4000fffe03f */
[----:B------:R-:W0:Y:S08]  /*11020*/  @P0 LDC R3, c[0x0][0xbec] ;  /* 0x0002fb00ff030b82 */ /* 0x000e300000000800 */
[----:B------:R-:W1:Y:S01]  /*11030*/  @P0 LDC R7, c[0x0][0xbf0] ;  /* 0x0002fc00ff070b82 */ /* 0x000e620000000800 */
[----:B0-----:R-:W-:-:S04]  /*11040*/  @P0 IMAD.HI.U32 R2, R4, R3, RZ ;  /* 0x0000000304020227 */ /* 0x001fc800078e00ff */
[----:B------:R-:W-:Y:S02]  /*11050*/  IMAD.U32 R3, RZ, RZ, UR15 ;  /* 0x0000000fff037e24 */ /* 0x000fe4000f8e00ff */
[----:B------:R-:W-:Y:S01]  /*11060*/  IMAD.U32 R3, RZ, RZ, UR4 ;  /* 0x00000004ff037e24 */ /* 0x000fe2000f8e00ff */
[----:B-1----:R-:W-:-:S04]  /*11070*/  @P0 SHF.R.U32.HI R5, RZ, R7, R2 ;  /* 0x00000007ff050219 */ /* 0x002fc80000011602 */
[--C-:B------:R-:W-:Y:S01]  /*11080*/  SHF.R.S32.HI R2, RZ, 0x1f, R5.reuse ;  /* 0x0000001fff027819 */ /* 0x100fe20000011405 */
[----:B------:R-:W-:-:S04]  /*11090*/  IMAD.MOV R7, RZ, RZ, -R5 ;  /* 0x000000ffff077224 */ /* 0x000fc800078e0a05 */
[----:B------:R-:W-:Y:S02]  /*110a0*/  IMAD R7, R11, R7, R4 ;  /* 0x000000070b077224 */ /* 0x000fe400078e0204 */
[----:B------:R-:W-:Y:S02]  /*110b0*/  IMAD R4, R2, UR8, RZ ;  /* 0x0000000802047c24 */ /* 0x000fe4000f8e02ff */
[----:B------:R-:W-:Y:S02]  /*110c0*/  IMAD.U32 R2, RZ, RZ, UR14 ;  /* 0x0000000eff027e24 */ /* 0x000fe4000f8e00ff */
[C---:B------:R-:W-:Y:S01]  /*110d0*/  IMAD R9, R5.reuse, UR9, R4 ;  /* 0x0000000905097c24 */ /* 0x040fe2000f8e0204 */
[----:B------:R-:W-:Y:S01]  /*110e0*/  SHF.R.S32.HI R4, RZ, 0x1f, R7 ;  /* 0x0000001fff047819 */ /* 0x000fe20000011407 */
[----:B------:R-:W-:Y:S01]  /*110f0*/  IMAD.WIDE.U32 R2, R5, UR8, R2 ;  /* 0x0000000805027c25 */ /* 0x000fe2000f8e0002 */
[----:B------:R-:W-:-:S03]  /*11100*/  ULDC.64 UR8, c[0x0][0xad8] ;  /* 0x0002b60000087ab9 */ /* 0x000fc60000000a00 */
[----:B------:R-:W-:Y:S02]  /*11110*/  IMAD R4, R4, UR8, RZ ;  /* 0x0000000804047c24 */ /* 0x000fe4000f8e02ff */
[----:B------:R-:W-:Y:S02]  /*11120*/  IMAD.IADD R3, R3, 0x1, R9 ;  /* 0x0000000103037824 */ /* 0x000fe400078e0209 */
[----:B-----5:R-:W-:Y:S02]  /*11130*/  IMAD R11, R0, R11, RZ ;  /* 0x0000000b000b7224 */ /* 0x020fe400078e02ff */
[----:B------:R-:W-:Y:S02]  /*11140*/  VIADD R0, R152, UR39 ;  /* 0x0000002798007c36 */ /* 0x000fe40008000000 */
[C---:B------:R-:W-:Y:S02]  /*11150*/  IMAD R5, R7.reuse, UR9, R4 ;  /* 0x0000000907057c24 */ /* 0x040fe4000f8e0204 */
[----:B------:R-:W-:Y:S01]  /*11160*/  IMAD.WIDE.U32 R2, R7, UR8, R2 ;  /* 0x0000000807027c25 */ /* 0x000fe2000f8e0002 */
[----:B------:R-:W-:Y:S01]  /*11170*/  ISETP.GE.AND P0, PT, R0, R11, PT ;  /* 0x0000000b0000720c */ /* 0x000fe20003f06270 */
[----:B------:R-:W-:-:S02]  /*11180*/  ULDC.64 UR8, c[0x0][0xa80] ;  /* 0x0002a00000087ab9 */ /* 0x000fc40000000a00 */
[----:B------:R-:W-:Y:S01]  /*11190*/  IMAD.IADD R3, R3, 0x1, R5 ;  /* 0x0000000103037824 */ /* 0x000fe200078e0205 */
        /* <DEDUP_REMOVED lines=14> */
[----:B------:R3:W-:Y:S04]  /*11280*/  @!P2 ST.E.128 desc[UR56][R6.64], RZ ;  /* 0x000000ff0600a985 */ /* 0x0007e8000c101d38 */
[----:B------:R3:W-:Y:S04]  /*11290*/  @!P3 ST.E.128 desc[UR56][R8.64], RZ ;  /* 0x000000ff0800b985 */ /* 0x0007e8000c101d38 */
[----:B------:R3:W-:Y:S02]  /*112a0*/  @!P4 ST.E.128 desc[UR56][R12.64], RZ ;  /* 0x000000ff0c00c985 */ /* 0x0007e4000c101d38 */
.L_x_1165:
[----:B------:R-:W-:Y:S05]  /*112b0*/  BSYNC B1 ;  /* 0x0000000000017941 */ /* 0x000fea0003800000 */
.L_x_1164:
        /* <DEDUP_REMOVED lines=9> */
[-C--:B-1-3--:R-:W-:Y:S02]  /*11350*/  @!P3 LEA R6, P0, R139, R2.reuse, 0x1 ;  /* 0x000000028b06b211 */ /* 0x08afe400078008ff */
[----:B------:R-:W-:Y:S02]  /*11360*/  @!P4 LEA R8, P1, R141, R2, 0x1 ;  /* 0x000000028d08c211 */ /* 0x000fe400078208ff */
[----:B0---4-:R-:W-:Y:S01]  /*11370*/  @!P2 IMAD.WIDE R4, R138, 0x2, R2 ;  /* 0x000000028a04a825 */ /* 0x011fe200078e0202 */
[-C--:B------:R-:W-:Y:S02]  /*11380*/  @!P3 LEA.HI.X R7, R139, R3.reuse, R14, 0x1, P0 ;  /* 0x000000038b07b211 */ /* 0x080fe400000f0c0e */
[----:B------:R-:W-:Y:S02]  /*11390*/  @!P4 LEA.HI.X R9, R141, R3, R10, 0x1, P1 ;  /* 0x000000038d09c211 */ /* 0x000fe400008f0c0a */
[----:B------:R2:W-:Y:S04]  /*113a0*/  @!P2 ST.E.128 desc[UR56][R4.64], RZ ;  /* 0x000000ff0400a985 */ /* 0x0005e8000c101d38 */
[----:B------:R2:W-:Y:S04]  /*113b0*/  @!P3 ST.E.128 desc[UR56][R6.64], RZ ;  /* 0x000000ff0600b985 */ /* 0x0005e8000c101d38 */
[----:B------:R2:W-:Y:S02]  /*113c0*/  @!P4 ST.E.128 desc[UR56][R8.64], RZ ;  /* 0x000000ff0800c985 */ /* 0x0005e4000c101d38 */
.L_x_1158:
[----:B------:R-:W-:Y:S05]  /*113d0*/  BSYNC B0 ;  /* 0x0000000000007941 */ /* 0x000fea0003800000 */
.L_x_1152:
[----:B------:R-:W-:Y:S02]  /*113e0*/  ULDC UR4, c[0x0][0xc3c] ;  /* 0x00030f0000047ab9 */ /* 0x000fe40000000800 */
[----:B------:R-:W-:-:S06]  /*113f0*/  UISETP.GE.AND UP0, UPT, UR7, UR4, UPT ;  /* 0x000000040700728c */ /* 0x000fcc000bf06270 */
[----:B------:R-:W-:-:S13]  /*11400*/  PLOP3.LUT P0, PT, PT, PT, UP0, 0x80, 0x0 ;  /* 0x000000000000781c */ /* 0x000fda0003f0f008 */
[----:B------:R-:W-:Y:S05]  /*11410*/  @!P0 BRA `(.L_x_1166) ;  /* 0xfffffef800f48947 */ /* 0x000fea000383ffff */
[----:B------:R-:W-:Y:S05]  /*11420*/  EXIT ;  /* 0x000000000000794d */ /* 0x000fea0003800000 */
.L_x_1061:
[----:B------:R-:W-:-:S08]  /*11430*/  NOP ;  /* 0x0000000000007918 */ /* 0x000fd00000000000 */
[----:B------:R-:W0:-:S00]  /*11440*/  USETMAXREG.DEALLOC.CTAPOOL 0x20 ;  /* 0x00000020000079c8 */ /* 0x000e0000080e0500 */
[----:B0-----:R-:W-:Y:S01]  /*11450*/  LOP3.LUT R0, R0, 0x3, RZ, 0xc0, !PT ;  /* 0x0000000300007812 */ /* 0x001fe200078ec0ff */
[----:B------:R-:W-:Y:S01]  /*11460*/  IMAD.MOV.U32 R6, RZ, RZ, RZ ;  /* 0x000000ffff067224 */ /* 0x000fe200078e00ff */
[----:B------:R-:W-:-:S04]  /*11470*/  LOP3.LUT R16, R16, 0xffffff7f, RZ, 0xc0, !PT ;  /* 0xffffff7f10107812 */ /* 0x000fc800078ec0ff */
[----:B------:R-:W0:Y:S02]  /*11480*/  SHFL.IDX PT, R0, R0, RZ, 0x1f ;  /* 0x00001fff00007589 */ /* 0x000e2400000e0000 */
[----:B0-----:R-:W-:-:S13]  /*11490*/  ISETP.NE.AND P0, PT, R0, RZ, PT ;  /* 0x000000ff0000720c */ /* 0x001fda0003f05270 */
[----:B------:R-:W-:Y:S01]  /*114a0*/  @P0 LOP3.LUT R16, R16, 0x80, RZ, 0xfc, !PT ;  /* 0x0000008010100812 */ /* 0x000fe200078efcff */
[----:B------:R-:W-:Y:S06]  /*114b0*/  @!P0 BRA `(.L_x_1167) ;  /* 0x00000000001c8947 */ /* 0x000fec0003800000 */
[----:B------:R-:W0:Y:S08]  /*114c0*/  S2UR UR5, SR_CgaCtaId ;  /* 0x00000000000579c3 */ /* 0x000e300000008800 */
[----:B------:R-:W-:Y:S06]  /*114d0*/  BAR.SYNC.DEFER_BLOCKING 0x5, 0x200 ;  /* 0x0148000000007b1d */ /* 0x000fec0000010000 */
[----:B------:R-:W-:-:S02]  /*114e0*/  UMOV UR4, 0x400 ;  /* 0x0000040000047882 */ /* 0x000fc40000000000 */
[----:B0-----:R-:W-:-:S09]  /*114f0*/  ULEA UR4, UR5, UR4, 0x18 ;  /* 0x0000000405047291 */ /* 0x001fd2000f8ec03f */
[----:B------:R-:W0:Y:S01]  /*11500*/  LDS.128 R24, [UR4+0x2d8d0] ;  /* 0x02d8d004ff187984 */ /* 0x000e220008000c00 */
[----:B------:R-:W-:Y:S06]  /*11510*/  BAR.ARV 0x4, 0x200 ;  /* 0x0108000000007b1d */ /* 0x000fec0000002000 */
[----:B------:R-:W-:Y:S05]  /*11520*/  BRA `(.L_x_1168) ;  /* 0x0000000c00907947 */ /* 0x000fea0003800000 */
.L_x_1167:
        /* <DEDUP_REMOVED lines=41> */
[----:B------:R-:W-:Y:S01]  /*117c0*/  IMAD.MOV.U32 R8, RZ, RZ, R3 ;  /* 0x000000ffff087224 */ /* 0x000fe200078e0003 */
[----:B------:R-:W-:Y:S01]  /*117d0*/  UMOV UR4, URZ ;  /* 0x0000003f00047c82 */ /* 0x000fe20008000000 */
[----:B------:R-:W-:-:S05]  /*117e0*/  ULDC UR5, c[0x0][0xc38] ;  /* 0x00030e0000057ab9 */ /* 0x000fca0000000800 */
.L_x_1171:
[----:B------:R-:W0:Y:S01]  /*117f0*/  LDC R2, c[0x0][0xc3c] ;  /* 0x00030f00ff027b82 */ /* 0x000e220000000800 */
[----:B------:R-:W-:-:S06]  /*11800*/  UIADD3 UR4, UR4, 0x1f, URZ ;  /* 0x0000001f04047890 */ /* 0x000fcc000fffe03f */
[----:B0-----:R-:W-:-:S13]  /*11810*/  ISETP.LE.AND P6, PT, R2, UR4, PT ;  /* 0x0000000402007c0c */ /* 0x001fda000bfc3270 */
[----:B------:R-:W-:Y:S05]  /*11820*/  @P6 BRA `(.L_x_1170) ;  /* 0x0000000800a46947 */ /* 0x000fea0003800000 */
[----:B------:R-:W-:-:S05]  /*11830*/  VIADD R7, R0, UR4 ;  /* 0x0000000400077c36 */ /* 0x000fca0008000000 */
[----:B------:R-:W-:-:S13]  /*11840*/  ISETP.GE.OR P6, PT, R7, R2, !P0 ;  /* 0x000000020700720c */ /* 0x000fda00047c6670 */
[----:B------:R-:W0:Y:S08]  /*11850*/  @!P6 LDC.64 R4, c[0x0][0xc80] ;  /* 0x00032000ff04eb82 */ /* 0x000e300000000a00 */
[----:B------:R-:W1:Y:S01]  /*11860*/  @!P6 LDC.64 R2, c[0x0][0xc78] ;  /* 0x00031e00ff02eb82 */ /* 0x000e620000000a00 */
[----:B0-----:R-:W-:-:S04]  /*11870*/  @!P6 IMAD.WIDE R4, R7, 0x4, R4 ;  /* 0x000000040704e825 */ /* 0x001fc800078e0204 */
[----:B-1----:R-:W-:Y:S01]  /*11880*/  @!P6 IMAD.WIDE R2, R7, 0x4, R2 ;  /* 0x000000040702e825 */ /* 0x002fe200078e0202 */
[----:B------:R-:W-:-:S06]  /*11890*/  CS2R R6, SRZ ;  /* 0x0000000000067805 */ /* 0x000fcc000001ff00 */
[----:B------:R-:W2:Y:S04]  /*118a0*/  @!P6 LDG.E R6, desc[UR56][R4.64] ;  /* 0x000000380406e981 */ /* 0x000ea8000c1e1900 */
        /* <DEDUP_REMOVED lines=22> */
.L_x_1169:
        /* <DEDUP_REMOVED lines=8> */
[----:B------:R1:W2:Y:S01]  /*11a90*/  SHFL.IDX PT, R6, R6, R27, 0x1f ;  /* 0x00001f1b06067589 */ /* 0x0002a200000e0000 */
[----:B0-----:R-:W-:-:S07]  /*11aa0*/  ISETP.NE.AND P1, PT, R7, 0x1, PT ;  /* 0x000000010700780c */ /* 0x001fce0003f25270 */
[----:B-1----:R-:W-:Y:S06]  /*11ab0*/  @!P0 BRA `(.L_x_1172) ;  /* 0x0000000000088947 */ /* 0x002fec0003800000 */
[----:B------:R-:W-:-:S06]  /*11ac0*/  VIADD R24, R27, 0xffffffff ;  /* 0xffffffff1b187836 */ /* 0x000fcc0000000000 */
[----:B------:R0:W1:Y:S02]  /*11ad0*/  SHFL.IDX PT, R24, R5, R24, 0x1f ;  /* 0x00001f1805187589 */ /* 0x00006400000e0000 */
.L_x_1172:
[----:B-1----:R-:W-:Y:S02]  /*11ae0*/  IMAD R24, R24, UR5, R3 ;  /* 0x0000000518187c24 */ /* 0x002fe4000f8e0203 */
[----:B------:R-:W-:-:S03]  /*11af0*/  VIADD R27, R27, UR4 ;  /* 0x000000041b1b7c36 */ /* 0x000fc60008000000 */
[----:B0-----:R-:W-:Y:S01]  /*11b00*/  IADD3 R5, -R24, UR6, RZ ;  /* 0x0000000618057c10 */ /* 0x001fe2000fffe1ff */
[----:B------:R-:W-:Y:S06]  /*11b10*/  @!P1 BRA `(.L_x_1173) ;  /* 0x0000000000e89947 */ /* 0x000fec0003800000 */
[-C--:B--2---:R-:W-:Y:S02]  /*11b20*/  IABS R8, R6.reuse ;  /* 0x0000000600087213 */ /* 0x084fe40000000000 */
[----:B------:R-:W-:Y:S02]  /*11b30*/  IABS R4, R7 ;  /* 0x0000000700047213 */ /* 0x000fe40000000000 */
[----:B------:R-:W0:Y:S01]  /*11b40*/  I2F.RP R9, R8 ;  /* 0x0000000800097306 */ /* 0x000e220000209400 */
[----:B------:R-:W-:Y:S02]  /*11b50*/  IABS R10, R5 ;  /* 0x00000005000a7213 */ /* 0x000fe40000000000 */
[----:B------:R-:W-:-:S05]  /*11b60*/  IABS R12, R6 ;  /* 0x00000006000c7213 */ /* 0x000fca0000000000 */
[----:B0-----:R-:W0:Y:S02]  /*11b70*/  MUFU.RCP R9, R9 ;  /* 0x0000000900097308 */ /* 0x001e240000001000 */
[----:B0-----:R-:W-:-:S06]  /*11b80*/  VIADD R2, R9, 0xffffffe ;  /* 0x0ffffffe09027836 */ /* 0x001fcc0000000000 */
[----:B------:R-:W0:Y:S08]  /*11b90*/  I2F.RP R9, R4 ;  /* 0x0000000400097306 */ /* 0x000e300000209400 */
[----:B------:R1:W2:Y:S08]  /*11ba0*/  F2I.FTZ.U32.TRUNC.NTZ R3, R2 ;  /* 0x0000000200037305 */ /* 0x0002b0000021f000 */
[----:B0-----:R-:W0:Y:S01]  /*11bb0*/  MUFU.RCP R9, R9 ;  /* 0x0000000900097308 */ /* 0x001e220000001000 */
[----:B-1----:R-:W-:-:S02]  /*11bc0*/  IMAD.MOV.U32 R2, RZ, RZ, RZ ;  /* 0x000000ffff027224 */ /* 0x002fc400078e00ff */
[----:B--2---:R-:W-:-:S04]  /*11bd0*/  IMAD.MOV R11, RZ, RZ, -R3 ;  /* 0x000000ffff0b7224 */ /* 0x004fc800078e0a03 */
[----:B------:R-:W-:-:S04]  /*11be0*/  IMAD R11, R11, R8, RZ ;  /* 0x000000080b0b7224 */ /* 0x000fc800078e02ff */
[----:B------:R-:W-:-:S04]  /*11bf0*/  IMAD.HI.U32 R3, R3, R11, R2 ;  /* 0x0000000b03037227 */ /* 0x000fc800078e0002 */
[----:B------:R-:W-:Y:S02]  /*11c00*/  IMAD.MOV R11, RZ, RZ, -R12 ;  /* 0x000000ffff0b7224 */ /* 0x000fe400078e0a0c */
[----:B------:R-:W-:-:S04]  /*11c10*/  IMAD.HI.U32 R2, R3, R10, RZ ;  /* 0x0000000a03027227 */ /* 0x000fc800078e00ff */
[----:B------:R-:W-:Y:S02]  /*11c20*/  IMAD R3, R2, R11, R10 ;  /* 0x0000000b02037224 */ /* 0x000fe400078e020a */
[----:B0-----:R-:W-:-:S03]  /*11c30*/  VIADD R10, R9, 0xffffffe ;  /* 0x0ffffffe090a7836 */ /* 0x001fc60000000000 */
[----:B------:R-:W-:-:S13]  /*11c40*/  ISETP.GT.U32.AND P1, PT, R8, R3, PT ;  /* 0x000000030800720c */ /* 0x000fda0003f24070 */
[----:B------:R-:W-:Y:S02]  /*11c50*/  @!P1 IMAD.IADD R3, R3, 0x1, -R8 ;  /* 0x0000000103039824 */ /* 0x000fe400078e0a08 */
[----:B------:R-:W-:Y:S01]  /*11c60*/  @!P1 VIADD R2, R2, 0x1 ;  /* 0x0000000102029836 */ /* 0x000fe20000000000 */
[----:B------:R-:W-:Y:S02]  /*11c70*/  ISETP.NE.AND P1, PT, R6, RZ, PT ;  /* 0x000000ff0600720c */ /* 0x000fe40003f25270 */
[----:B------:R-:W-:Y:S02]  /*11c80*/  ISETP.GE.U32.AND P0, PT, R3, R8, PT ;  /* 0x000000080300720c */ /* 0x000fe40003f06070 */
[----:B------:R-:W-:Y:S01]  /*11c90*/  LOP3.LUT R8, R5, R6, RZ, 0x3c, !PT ;  /* 0x0000000605087212 */ /* 0x000fe200078e3cff */
[----:B------:R-:W0:Y:S03]  /*11ca0*/  F2I.FTZ.U32.TRUNC.NTZ R3, R10 ;  /* 0x0000000a00037305 */ /* 0x000e26000021f000 */
[----:B------:R-:W-:-:S07]  /*11cb0*/  ISETP.GE.AND P2, PT, R8, RZ, PT ;  /* 0x000000ff0800720c */ /* 0x000fce0003f46270 */
[----:B------:R-:W-:-:S04]  /*11cc0*/  @P0 VIADD R2, R2, 0x1 ;  /* 0x0000000102020836 */ /* 0x000fc80000000000 */
[----:B------:R-:W-:Y:S01]  /*11cd0*/  IMAD.MOV.U32 R12, RZ, RZ, R2 ;  /* 0x000000ffff0c7224 */ /* 0x000fe200078e0002 */
[----:B------:R-:W-:Y:S01]  /*11ce0*/  IABS R2, R7 ;  /* 0x0000000700027213 */ /* 0x000fe20000000000 */
[----:B0-----:R-:W-:Y:S02]  /*11cf0*/  IMAD.MOV R9, RZ, RZ, -R3 ;  /* 0x000000ffff097224 */ /* 0x001fe400078e0a03 */
[----:B------:R-:W-:Y:S01]  /*11d00*/  @!P2 IMAD.MOV R12, RZ, RZ, -R12 ;  /* 0x000000ffff0ca224 */ /* 0x000fe200078e0a0c */
[----:B------:R-:W-:Y:S01]  /*11d10*/  @!P1 LOP3.LUT R12, RZ, R6, RZ, 0x33, !PT ;  /* 0x00000006ff0c9212 */ /* 0x000fe200078e33ff */
[----:B------:R-:W-:Y:S02]  /*11d20*/  IMAD.MOV R10, RZ, RZ, -R2 ;  /* 0x000000ffff0a7224 */ /* 0x000fe400078e0a02 */
[----:B------:R-:W-:Y:S01]  /*11d30*/  IMAD R9, R9, R4, RZ ;  /* 0x0000000409097224 */ /* 0x000fe200078e02ff */
[----:B------:R-:W-:Y:S01]  /*11d40*/  IABS R8, R12 ;  /* 0x0000000c00087213 */ /* 0x000fe20000000000 */
[----:B------:R-:W-:-:S04]  /*11d50*/  IMAD.MOV.U32 R2, RZ, RZ, RZ ;  /* 0x000000ffff027224 */ /* 0x000fc800078e00ff */
[----:B------:R-:W-:-:S04]  /*11d60*/  IMAD.HI.U32 R2, R3, R9, R2 ;  /* 0x0000000903027227 */ /* 0x000fc800078e0002 */
[----:B------:R-:W-:Y:S02]  /*11d70*/  IMAD.MOV.U32 R3, RZ, RZ, R8 ;  /* 0x000000ffff037224 */ /* 0x000fe400078e0008 */
[----:B------:R-:W-:Y:S02]  /*11d80*/  IMAD.MOV.U32 R8, RZ, RZ, R10 ;  /* 0x000000ffff087224 */ /* 0x000fe400078e000a */
[----:B------:R-:W-:-:S04]  /*11d90*/  IMAD.HI.U32 R2, R2, R3, RZ ;  /* 0x0000000302027227 */ /* 0x000fc800078e00ff */
[----:B------:R-:W-:-:S05]  /*11da0*/  IMAD R3, R2, R8, R3 ;  /* 0x0000000802037224 */ /* 0x000fca00078e0203 */
[----:B------:R-:W-:-:S13]  /*11db0*/  ISETP.GT.U32.AND P1, PT, R4, R3, PT ;  /* 0x000000030400720c */ /* 0x000fda0003f24070 */
[----:B------:R-:W-:Y:S02]  /*11dc0*/  @!P1 IMAD.IADD R3, R3, 0x1, -R4 ;  /* 0x0000000103039824 */ /* 0x000fe400078e0a04 */
[----:B------:R-:W-:Y:S01]  /*11dd0*/  @!P1 VIADD R2, R2, 0x1 ;  /* 0x0000000102029836 */ /* 0x000fe20000000000 */
[----:B------:R-:W-:Y:S02]  /*11de0*/  ISETP.NE.AND P1, PT, R7, RZ, PT ;  /* 0x000000ff0700720c */ /* 0x000fe40003f25270 */
[----:B------:R-:W-:Y:S02]  /*11df0*/  ISETP.GE.U32.AND P0, PT, R3, R4, PT ;  /* 0x000000040300720c */ /* 0x000fe40003f06070 */
[----:B------:R-:W-:-:S04]  /*11e00*/  LOP3.LUT R3, R12, R7, RZ, 0x3c, !PT ;  /* 0x000000070c037212 */ /* 0x000fc800078e3cff */
[----:B------:R-:W-:Y:S01]  /*11e10*/  ISETP.GE.AND P2, PT, R3, RZ, PT ;  /* 0x000000ff0300720c */ /* 0x000fe20003f46270 */
[----:B------:R-:W-:-:S06]  /*11e20*/  IMAD.MOV R3, RZ, RZ, -R12 ;  /* 0x000000ffff037224 */ /* 0x000fcc00078e0a0c */
[----:B------:R-:W-:-:S06]  /*11e30*/  @P0 VIADD R2, R2, 0x1 ;  /* 0x0000000102020836 */ /* 0x000fcc0000000000 */
[----:B------:R-:W-:Y:S01]  /*11e40*/  @!P2 IMAD.MOV R2, RZ, RZ, -R2 ;  /* 0x000000ffff02a224 */ /* 0x000fe200078e0a02 */
[----:B------:R-:W-:-:S05]  /*11e50*/  @!P1 LOP3.LUT R2, RZ, R7, RZ, 0x33, !PT ;  /* 0x00000007ff029212 */ /* 0x000fca00078e33ff */
[----:B------:R-:W-:-:S04]  /*11e60*/  IMAD.MOV R26, RZ, RZ, -R2 ;  /* 0x000000ffff1a7224 */ /* 0x000fc800078e0a02 */
[C---:B------:R-:W-:Y:S02]  /*11e70*/  IMAD R26, R7.reuse, R26, R12 ;  /* 0x0000001a071a7224 */ /* 0x040fe400078e020c */
[----:B------:R-:W-:Y:S02]  /*11e80*/  IMAD R7, R7, 0x1000000, R2 ;  /* 0x0100000007077824 */ /* 0x000fe400078e0202 */
[----:B------:R-:W-:Y:S02]  /*11e90*/  IMAD R2, R6, R3, R5 ;  /* 0x0000000306027224 */ /* 0x000fe400078e0205 */
[----:B------:R-:W-:Y:S01]  /*11ea0*/  IMAD R26, R26, 0x10000, R7 ;  /* 0x000100001a1a7824 */ /* 0x000fe200078e0207 */
[----:B------:R-:W-:Y:S06]  /*11eb0*/  BRA `(.L_x_1174) ;  /* 0x0000000000f47947 */ /* 0x000fec0003800000 */
.L_x_1173:
[----:B------:R-:W0:Y:S02]  /*11ec0*/  LDC.64 R2, c[0x0][0xc90] ;  /* 0x00032400ff027b82 */ /* 0x000e240000000a00 */
[----:B0-----:R-:W-:-:S05]  /*11ed0*/  IMAD.WIDE R2, R27, 0x4, R2 ;  /* 0x000000041b027825 */ /* 0x001fca00078e0202 */
[----:B------:R0:W2:Y:S01]  /*11ee0*/  LDG.E R7, desc[UR56][R2.64] ;  /* 0x0000003802077981 */ /* 0x0000a2000c1e1900 */
[----:B------:R-:W-:Y:S01]  /*11ef0*/  IABS R13, R5 ;  /* 0x00000005000d7213 */ /* 0x000fe20000000000 */
[----:B0-----:R-:W-:Y:S02]  /*11f00*/  IMAD.MOV.U32 R2, RZ, RZ, RZ ;  /* 0x000000ffff027224 */ /* 0x001fe400078e00ff */
[----:B--2---:R-:W-:-:S05]  /*11f10*/  IMAD R4, R6, R7, RZ ;  /* 0x0000000706047224 */ /* 0x004fca00078e02ff */
[-C--:B------:R-:W-:Y:S02]  /*11f20*/  IABS R10, R4.reuse ;  /* 0x00000004000a7213 */ /* 0x080fe40000000000 */
[----:B------:R-:W-:Y:S02]  /*11f30*/  IABS R12, R4 ;  /* 0x00000004000c7213 */ /* 0x000fe40000000000 */
[----:B------:R-:W0:Y:S08]  /*11f40*/  I2F.RP R8, R10 ;  /* 0x0000000a00087306 */ /* 0x000e300000209400 */
[----:B0-----:R-:W0:Y:S02]  /*11f50*/  MUFU.RCP R8, R8 ;  /* 0x0000000800087308 */ /* 0x001e240000001000 */
[----:B0-----:R-:W-:-:S06]  /*11f60*/  VIADD R9, R8, 0xffffffe ;  /* 0x0ffffffe08097836 */ /* 0x001fcc0000000000 */
[----:B------:R-:W0:Y:S02]  /*11f70*/  F2I.FTZ.U32.TRUNC.NTZ R3, R9 ;  /* 0x0000000900037305 */ /* 0x000e24000021f000 */
[----:B0-----:R-:W-:-:S04]  /*11f80*/  IMAD.MOV R11, RZ, RZ, -R3 ;  /* 0x000000ffff0b7224 */ /* 0x001fc800078e0a03 */
[----:B------:R-:W-:-:S04]  /*11f90*/  IMAD R11, R11, R10, RZ ;  /* 0x0000000a0b0b7224 */ /* 0x000fc800078e02ff */
[----:B------:R-:W-:-:S04]  /*11fa0*/  IMAD.HI.U32 R2, R3, R11, R2 ;  /* 0x0000000b03027227 */ /* 0x000fc800078e0002 */
[----:B------:R-:W-:Y:S02]  /*11fb0*/  IMAD.MOV R3, RZ, RZ, -R12 ;  /* 0x000000ffff037224 */ /* 0x000fe400078e0a0c */
        /* <DEDUP_REMOVED lines=12> */
[----:B------:R-:W-:Y:S02]  /*12080*/  IMAD R8, R7, R2, RZ ;  /* 0x0000000207087224 */ /* 0x000fe400078e02ff */
[----:B------:R-:W-:Y:S02]  /*12090*/  IMAD.MOV R2, RZ, RZ, -R2 ;  /* 0x000000ffff027224 */ /* 0x000fe400078e0a02 */
[----:B------:R-:W-:Y:S02]  /*120a0*/  IMAD.MOV R10, RZ, RZ, -R8 ;  /* 0x000000ffff0a7224 */ /* 0x000fe400078e0a08 */
[----:B------:R-:W-:-:S03]  /*120b0*/  IMAD R12, R4, R2, R5 ;  /* 0x00000002040c7224 */ /* 0x000fc600078e0205 */
[----:B------:R-:W-:-:S04]  /*120c0*/  VIADDMNMX R7, R10, UR5, R7, PT ;  /* 0x000000050a077c46 */ /* 0x000fc8000b800107 */
[-C--:B------:R-:W-:Y:S01]  /*120d0*/  IABS R9, R7.reuse ;  /* 0x0000000700097213 */ /* 0x080fe20000000000 */
[----:B------:R-:W-:Y:S01]  /*120e0*/  IMAD.MOV R26, RZ, RZ, -R7 ;  /* 0x000000ffff1a7224 */ /* 0x000fe200078e0a07 */
[----:B------:R-:W-:Y:S02]  /*120f0*/  IABS R4, R7 ;  /* 0x0000000700047213 */ /* 0x000fe40000000000 */
[----:B------:R-:W0:Y:S03]  /*12100*/  I2F.RP R10, R9 ;  /* 0x00000009000a7306 */ /* 0x000e260000209400 */
[----:B------:R-:W-:-:S05]  /*12110*/  IMAD.MOV R4, RZ, RZ, -R4 ;  /* 0x000000ffff047224 */ /* 0x000fca00078e0a04 */
[----:B0-----:R-:W0:Y:S02]  /*12120*/  MUFU.RCP R10, R10 ;  /* 0x0000000a000a7308 */ /* 0x001e240000001000 */
[----:B0-----:R-:W-:-:S06]  /*12130*/  VIADD R3, R10, 0xffffffe ;  /* 0x0ffffffe0a037836 */ /* 0x001fcc0000000000 */
[----:B------:R-:W0:Y:S02]  /*12140*/  F2I.FTZ.U32.TRUNC.NTZ R3, R3 ;  /* 0x0000000300037305 */ /* 0x000e24000021f000 */
[----:B0-----:R-:W-:-:S04]  /*12150*/  IMAD.MOV R11, RZ, RZ, -R3 ;  /* 0x000000ffff0b7224 */ /* 0x001fc800078e0a03 */
[----:B------:R-:W-:Y:S01]  /*12160*/  IMAD.MOV.U32 R2, RZ, RZ, R11 ;  /* 0x000000ffff027224 */ /* 0x000fe200078e000b */
[----:B------:R-:W-:-:S03]  /*12170*/  IABS R11, R12 ;  /* 0x0000000c000b7213 */ /* 0x000fc60000000000 */
[----:B------:R-:W-:Y:S02]  /*12180*/  IMAD R5, R2, R9, RZ ;  /* 0x0000000902057224 */ /* 0x000fe400078e02ff */
[----:B------:R-:W-:-:S04]  /*12190*/  IMAD.MOV.U32 R2, RZ, RZ, RZ ;  /* 0x000000ffff027224 */ /* 0x000fc800078e00ff */
[----:B------:R-:W-:Y:S01]  /*121a0*/  IMAD.HI.U32 R2, R3, R5, R2 ;  /* 0x0000000503027227 */ /* 0x000fe200078e0002 */
[----:B------:R-:W-:-:S04]  /*121b0*/  LOP3.LUT R3, R12, R7, RZ, 0x3c, !PT ;  /* 0x000000070c037212 */ /* 0x000fc800078e3cff */
[----:B------:R-:W-:Y:S01]  /*121c0*/  ISETP.GE.AND P2, PT, R3, RZ, PT ;  /* 0x000000ff0300720c */ /* 0x000fe20003f46270 */
[----:B------:R-:W-:Y:S01]  /*121d0*/  IMAD.HI.U32 R2, R2, R11, RZ ;  /* 0x0000000b02027227 */ /* 0x000fe200078e00ff */
[----:B------:R-:W-:-:S03]  /*121e0*/  IADD3 R3, R8, 0x1000000, R12 ;  /* 0x0100000008037810 */ /* 0x000fc60007ffe00c */
        /* <DEDUP_REMOVED lines=8> */
[----:B------:R-:W-:-:S05]  /*12270*/  @!P1 LOP3.LUT R2, RZ, R7, RZ, 0x33, !PT ;  /* 0x00000007ff029212 */ /* 0x000fca00078e33ff */
[----:B------:R-:W-:-:S07]  /*12280*/  IMAD R26, R2, R26, R3 ;  /* 0x0000001a021a7224 */ /* 0x000fce00078e0203 */
.L_x_1174:
[----:B------:R-:W-:-:S05]  /*12290*/  LOP3.LUT R25, RZ, R2, RZ, 0x33, !PT ;  /* 0x00000002ff197212 */ /* 0x000fca00078e33ff */
[----:B------:R-:W-:Y:S01]  /*122a0*/  IMAD.IADD R25, R6, 0x1, R25 ;  /* 0x0000000106197824 */ /* 0x000fe200078e0219 */
[----:B------:R-:W-:Y:S06]  /*122b0*/  BRA `(.L_x_1175) ;  /* 0x0000000000147947 */ /* 0x000fec0003800000 */
.L_x_1170:
[----:B------:R-:W-:Y:S01]  /*122c0*/  ULDC UR4, c[0x0][0xc3c] ;  /* 0x00030f0000047ab9 */ /* 0x000fe20000000800 */
[----:B------:R-:W-:Y:S02]  /*122d0*/  IMAD.MOV.U32 R25, RZ, RZ, RZ ;  /* 0x000000ffff197224 */ /* 0x000fe400078e00ff */
[----:B------:R-:W-:Y:S02]  /*122e0*/  IMAD.U32 R24, RZ, RZ, UR6 ;  /* 0x00000006ff187e24 */ /* 0x000fe4000f8e00ff */
[----:B------:R-:W-:Y:S02]  /*122f0*/  IMAD.MOV.U32 R26, RZ, RZ, RZ ;  /* 0x000000ffff1a7224 */ /* 0x000fe400078e00ff */
[----:B------:R-:W-:-:S07]  /*12300*/  IMAD.U32 R27, RZ, RZ, UR4 ;  /* 0x00000004ff1b7e24 */ /* 0x000fce000f8e00ff */
.L_x_1175:
[----:B------:R-:W-:-:S13]  /*12310*/  ISETP.NE.AND P0, PT, R0, RZ, PT ;  /* 0x000000ff0000720c */ /* 0x000fda0003f05270 */
[----:B------:R-:W0:Y:S01]  /*12320*/  @!P0 S2R R3, SR_CgaCtaId ;  /* 0x0000000000038919 */ /* 0x000e220000008800 */
[----:B------:R-:W-:-:S04]  /*12330*/  @!P0 MOV R0, 0x400 ;  /* 0x0000040000008802 */ /* 0x000fc80000000f00 */
[----:B0-----:R-:W-:-:S05]  /*12340*/  @!P0 LEA R0, R3, R0, 0x18 ;  /* 0x0000000003008211 */ /* 0x001fca00078ec0ff */
[----:B------:R1:W-:Y:S01]  /*12350*/  @!P0 STS.128 [R0+0x2d8d0], R24 ;  /* 0x02d8d01800008388 */ /* 0x0003e20000000c00 */
[----:B------:R-:W-:Y:S06]  /*12360*/  BAR.ARV 0x5, 0x200 ;  /* 0x0148000000007b1d */ /* 0x000fec0000002000 */
.L_x_1168:
[----:B------:R2:W-:Y:S01]  /*12370*/  STL [R1+0x28], RZ ;  /* 0x000028ff01007387 */ /* 0x0005e20000100800 */
[----:B------:R-:W-:Y:S01]  /*12380*/  ULDC UR4, c[0x0][0xc3c] ;  /* 0x00030f0000047ab9 */ /* 0x000fe20000000800 */
[----:B------:R-:W-:Y:S01]  /*12390*/  IMAD.MOV.U32 R29, RZ, RZ, 0x1 ;  /* 0x00000001ff1d7424 */ /* 0x000fe200078e00ff */
[----:B0-----:R-:W-:Y:S01]  /*123a0*/  ISETP.GE.AND P0, PT, R27, UR4, PT ;  /* 0x000000041b007c0c */ /* 0x001fe2000bf06270 */
[----:B------:R-:W-:-:S12]  /*123b0*/  IMAD.MOV.U32 R23, RZ, RZ, RZ ;  /* 0x000000ffff177224 */ /* 0x000fd800078e00ff */
[----:B--2---:R-:W-:Y:S05]  /*123c0*/  @P0 BRA `(.L_x_1176) ;  /* 0x0000005000600947 */ /* 0x004fea0003800000 */
[----:B------:R-:W0:Y:S01]  /*123d0*/  S2R R3, SR_TID.X ;  /* 0x0000000000037919 */ /* 0x000e220000002100 */
[----:B------:R-:W2:Y:S01]  /*123e0*/  S2UR UR5, SR_CgaCtaId ;  /* 0x00000000000579c3 */ /* 0x000ea20000008800 */
[----:B------:R-:W-:Y:S01]  /*123f0*/  UMOV UR4, 0x400 ;  /* 0x0000040000047882 */ /* 0x000fe20000000000 */
[----:B------:R-:W-:Y:S01]  /*12400*/  BSSY B8, `(.L_x_1176) ;  /* 0x0000514000087945 */ /* 0x000fe20003800000 */
[----:B------:R3:W-:Y:S01]  /*12410*/  STL [R1+0x28], RZ ;  /* 0x000028ff01007387 */ /* 0x0007e20000100800 */
[----:B------:R-:W-:Y:S01]  /*12420*/  IMAD.MOV.U32 R29, RZ, RZ, 0x1 ;  /* 0x00000001ff1d7424 */ /* 0x000fe200078e00ff */
[----:B------:R-:W-:Y:S01]  /*12430*/  ULOP3.LUT UR36, UR44, 0x2, URZ, 0xfc, !UPT ;  /* 0x000000022c247892 */ /* 0x000fe2000f8efc3f */
[----:B------:R-:W-:Y:S01]  /*12440*/  IMAD.MOV.U32 R23, RZ, RZ, RZ ;  /* 0x000000ffff177224 */ /* 0x000fe200078e00ff */
[----:B------:R-:W-:Y:S01]  /*12450*/  ULDC UR37, c[0x0][0xc] ;  /* 0x0000030000257ab9 */ /* 0x000fe20000000800 */
[----:B--2---:R-:W-:-:S06]  /*12460*/  ULEA UR4, UR5, UR4, 0x18 ;  /* 0x0000000405047291 */ /* 0x004fcc000f8ec03f */
[----:B------:R-:W-:Y:S01]  /*12470*/  IMAD.U32 R17, RZ, RZ, UR4 ;  /* 0x00000004ff117e24 */ /* 0x000fe2000f8e00ff */
[C---:B0-----:R-:W-:Y:S01]  /*12480*/  LOP3.LUT R5, R3.reuse, 0x7f, RZ, 0xc0, !PT ;  /* 0x0000007f03057812 */ /* 0x041fe200078ec0ff */
[C---:B-1----:R-:W-:Y:S02]  /*12490*/  IMAD.SHL.U32 R0, R3.reuse, 0x8, RZ ;  /* 0x0000000803007824 */ /* 0x042fe400078e00ff */
[----:B------:R-:W-:Y:S01]  /*124a0*/  IMAD.SHL.U32 R4, R3, 0x20, RZ ;  /* 0x0000002003047824 */ /* 0x000fe200078e00ff */
[----:B------:R-:W-:Y:S02]  /*124b0*/  SHF.R.U32.HI R5, RZ, 0x2, R5 ;  /* 0x00000002ff057819 */ /* 0x000fe40000011605 */
[----:B------:R-:W-:Y:S02]  /*124c0*/  LOP3.LUT R2, R0, 0xd8, RZ, 0xc0, !PT ;  /* 0x000000d800027812 */ /* 0x000fe400078ec0ff */
[----:B------:R-:W-:Y:S02]  /*124d0*/  LOP3.LUT R6, R4, 0x60, RZ, 0xc0, !PT ;  /* 0x0000006004067812 */ /* 0x000fe400078ec0ff */
[----:B------:R-:W-:-:S02]  /*124e0*/  LOP3.LUT R3, R2, 0x18, R3, 0x78, !PT ;  /* 0x0000001802037812 */ /* 0x000fc400078e7803 */
[----:B------:R-:W-:Y:S02]  /*124f0*/  LOP3.LUT R4, R0, 0x18, RZ, 0xc0, !PT ;  /* 0x0000001800047812 */ /* 0x000fe400078ec0ff */
[----:B------:R-:W-:Y:S02]  /*12500*/  LOP3.LUT R2, R3, 0x320, R0, 0xf8, !PT ;  /* 0x0000032003027812 */ /* 0x000fe400078ef800 */
[----:B------:R-:W-:Y:S02]  /*12510*/  LOP3.LUT R0, R5, R6, RZ, 0xfc, !PT ;  /* 0x0000000605007212 */ /* 0x000fe400078efcff */
[----:B------:R-:W-:Y:S01]  /*12520*/  LOP3.LUT R5, R4, 0x20, RZ, 0xfc, !PT ;  /* 0x0000002004057812 */ /* 0x000fe200078efcff */
[----:B------:R-:W-:Y:S01]  /*12530*/  IMAD R0, R2, 0x2, R17 ;  /* 0x0000000202007824 */ /* 0x000fe200078e0211 */
[----:B------:R-:W-:-:S04]  /*12540*/  LOP3.LUT R3, R4, 0x40, RZ, 0xfc, !PT ;  /* 0x0000004004037812 */ /* 0x000fc800078efcff */
[----:B------:R3:W-:Y:S03]  /*12550*/  STL [R1+0x18], R0 ;  /* 0x0000180001007387 */ /* 0x0007e60000100800 */
.L_x_1247:
[----:B------:R-:W-:Y:S05]  /*12560*/  YIELD ;  /* 0x0000000000007946 */ /* 0x000fea0003800000 */
[----:B------:R-:W-:Y:S01]  /*12570*/  ULDC.64 UR4, c[0x0][0xa28] ;  /* 0x00028a0000047ab9 */ /* 0x000fe20000000a00 */
[----:B------:R-:W-:Y:S01]  /*12580*/  IMAD.MOV.U32 R19, RZ, RZ, RZ ;  /* 0x000000ffff137224 */ /* 0x000fe200078e00ff */
[----:B------:R-:W-:-:S04]  /*12590*/  ISETP.NE.U32.AND P0, PT, RZ, UR4, PT ;  /* 0x00000004ff007c0c */ /* 0x000fc8000bf05070 */
[----:B------:R-:W-:Y:S01]  /*125a0*/  ISETP.NE.AND.EX P0, PT, RZ, UR5, PT, P0 ;  /* 0x00000005ff007c0c */ /* 0x000fe2000bf05300 */
[----:B------:R-:W-:-:S12]  /*125b0*/  ULDC.64 UR4, c[0x0][0xa18] ;  /* 0x0002860000047ab9 */ /* 0x000fd80000000a00 */
[----:B0-----:R-:W0:Y:S02]  /*125c0*/  @P0 LDC.64 R2, c[0x0][0xa28] ;  /* 0x00028a00ff020b82 */ /* 0x001e240000000a00 */
[----:B0-----:R-:W-:-:S05]  /*125d0*/  @P0 IMAD.WIDE R2, R27, 0x4, R2 ;  /* 0x000000041b020825 */ /* 0x001fca00078e0202 */
[----:B--2---:R0:W2:Y:S01]  /*125e0*/  @P0 LDG.E R19, desc[UR56][R2.64] ;  /* 0x0000003802130981 */ /* 0x0040a2000c1e1900 */
[----:B------:R-:W-:Y:S01]  /*125f0*/  ISETP.NE.U32.AND P0, PT, RZ, UR4, PT ;  /* 0x00000004ff007c0c */ /* 0x000fe2000bf05070 */
[----:B---3--:R-:W-:Y:S01]  /*12600*/  IMAD.MOV.U32 R0, RZ, RZ, RZ ;  /* 0x000000ffff007224 */ /* 0x008fe200078e00ff */
[----:B------:R-:W-:Y:S02]  /*12610*/  LOP3.LUT R16, R16, 0xffffffbf, RZ, 0xc0, !PT ;  /* 0xffffffbf10107812 */ /* 0x000fe400078ec0ff */
[----:B------:R-:W-:Y:S01]  /*12620*/  ISETP.NE.AND.EX P1, PT, RZ, UR5, PT, P0 ;  /* 0x00000005ff007c0c */ /* 0x000fe2000bf25300 */
[----:B------:R-:W-:Y:S02]  /*12630*/  ULDC.64 UR4, c[0x0][0xa00] ;  /* 0x0002800000047ab9 */ /* 0x000fe40000000a00 */
[----:B------:R-:W-:Y:S01]  /*12640*/  ISETP.NE.U32.AND P0, PT, RZ, UR4, PT ;  /* 0x00000004ff007c0c */ /* 0x000fe2000bf05070 */
[----:B0-----:R-:W0:Y:S03]  /*12650*/  LDC.64 R2, c[0x0][0xa00] ;  /* 0x00028000ff027b82 */ /* 0x001e260000000a00 */
[----:B------:R-:W-:Y:S01]  /*12660*/  ISETP.NE.AND.EX P2, PT, RZ, UR5, PT, P0 ;  /* 0x00000005ff007c0c */ /* 0x000fe2000bf45300 */
[----:B------:R-:W-:-:S05]  /*12670*/  ULDC.64 UR4, c[0x0][0x418] ;  /* 0x0001060000047ab9 */ /* 0x000fca0000000a00 */
[----:B------:R-:W1:Y:S07]  /*12680*/  @P1 LDC.64 R4, c[0x0][0xa18] ;  /* 0x00028600ff041b82 */ /* 0x000e6e0000000a00 */
[----:B------:R-:W-:Y:S01]  /*12690*/  @P2 LOP3.LUT R16, R16, 0x40, RZ, 0xfc, !PT ;  /* 0x0000004010102812 */ /* 0x000fe200078efcff */
[----:B0-----:R-:W-:-:S05]  /*126a0*/  IMAD.WIDE R2, R27, 0x4, R2 ;  /* 0x000000041b027825 */ /* 0x001fca00078e0202 */
[----:B------:R-:W3:Y:S01]  /*126b0*/  @P2 LDG.E R0, desc[UR56][R2.64] ;  /* 0x0000003802002981 */ /* 0x000ee2000c1e1900 */
[----:B-1----:R-:W-:-:S05]  /*126c0*/  @P1 IMAD.WIDE R4, R27, 0x4, R4 ;  /* 0x000000041b041825 */ /* 0x002fca00078e0204 */
[----:B------:R0:W5:Y:S01]  /*126d0*/  @P1 LDG.E R28, desc[UR56][R4.64] ;  /* 0x00000038041c1981 */ /* 0x000162000c1e1900 */
        /* <DEDUP_REMOVED lines=8> */
[----:B-1----:R-:W-:Y:S01]  /*12760*/  IMAD.U32 R0, RZ, RZ, UR4 ;  /* 0x00000004ff007e24 */ /* 0x002fe2000f8e00ff */
[----:B------:R-:W-:Y:S06]  /*12770*/  @P1 BRA `(.L_x_1177) ;  /* 0x0000000000181947 */ /* 0x000fec0003800000 */
[----:B------:R-:W-:Y:S02]  /*12780*/  ULDC UR4, c[0x0][0x288] ;  /* 0x0000a20000047ab9 */ /* 0x000fe40000000800 */
[----:B-----5:R-:W-:Y:S01]  /*12790*/  IMAD.U32 R28, RZ, RZ, UR4 ;  /* 0x00000004ff1c7e24 */ /* 0x020fe2000f8e00ff */
[----:B------:R-:W-:Y:S06]  /*127a0*/  @!P2 BRA `(.L_x_1177) ;  /* 0x00000000000ca947 */ /* 0x000fec0003800000 */
[----:B0-----:R-:W2:Y:S04]  /*127b0*/  LDG.E R5, desc[UR56][R2.64] ;  /* 0x0000003802057981 */ /* 0x001ea8000c1e1900 */
[----:B------:R-:W2:Y:S02]  /*127c0*/  LDG.E R28, desc[UR56][R2.64+0x4] ;  /* 0x00000438021c7981 */ /* 0x000ea4000c1e1900 */
[----:B--2---:R-:W-:-:S07]  /*127d0*/  IMAD.IADD R28, R28, 0x1, -R5 ;  /* 0x000000011c1c7824 */ /* 0x004fce00078e0a05 */
.L_x_1177:
[----:B------:R-:W-:Y:S02]  /*127e0*/  ULDC.64 UR4, c[0x0][0xa20] ;  /* 0x0002880000047ab9 */ /* 0x000fe40000000a00 */
[----:B------:R-:W-:-:S04]  /*127f0*/  ISETP.NE.U32.AND P0, PT, RZ, UR4, PT ;  /* 0x00000004ff007c0c */ /* 0x000fc8000bf05070 */
[----:B------:R-:W-:-:S13]  /*12800*/  ISETP.NE.AND.EX P0, PT, RZ, UR5, PT, P0 ;  /* 0x00000005ff007c0c */ /* 0x000fda000bf05300 */
[----:B------:R-:W-:Y:S05]  /*12810*/  @!P0 BRA `(.L_x_1178) ;  /* 0x0000000000108947 */ /* 0x000fea0003800000 */
[----:B------:R-:W1:Y:S02]  /*12820*/  LDC.64 R2, c[0x0][0xa20] ;  /* 0x00028800ff027b82 */ /* 0x000e640000000a00 */
[----:B-1----:R-:W-:-:S05]  /*12830*/  IMAD.WIDE R2, R27, 0x4, R2 ;  /* 0x000000041b027825 */ /* 0x002fca00078e0202 */
[----:B------:R1:W5:Y:S01]  /*12840*/  LDG.E R0, desc[UR56][R2.64] ;  /* 0x0000003802007981 */ /* 0x000362000c1e1900 */
[----:B------:R-:W-:Y:S05]  /*12850*/  BRA `(.L_x_1179) ;  /* 0x0000000000247947 */ /* 0x000fea0003800000 */
.L_x_1178:
[----:B------:R-:W-:Y:S02]  /*12860*/  ULDC.64 UR4, c[0x0][0xa08] ;  /* 0x0002820000047ab9 */ /* 0x000fe40000000a00 */
[----:B------:R-:W-:-:S04]  /*12870*/  ISETP.NE.U32.AND P0, PT, RZ, UR4, PT ;  /* 0x00000004ff007c0c */ /* 0x000fc8000bf05070 */
[----:B------:R-:W-:-:S13]  /*12880*/  ISETP.NE.AND.EX P0, PT, RZ, UR5, PT, P0 ;  /* 0x00000005ff007c0c */ /* 0x000fda000bf05300 */
[----:B------:R-:W-:Y:S05]  /*12890*/  @!P0 BRA `(.L_x_1179) ;  /* 0x0000000000148947 */ /* 0x000fea0003800000 */
[----:B------:R-:W1:Y:S02]  /*128a0*/  LDC.64 R2, c[0x0][0xa08] ;  /* 0x00028200ff027b82 */ /* 0x000e640000000a00 */
[----:B-1----:R-:W-:-:S05]  /*128b0*/  IMAD.WIDE R2, R27, 0x4, R2 ;  /* 0x000000041b027825 */ /* 0x002fca00078e0202 */
[----:B------:R-:W2:Y:S04]  /*128c0*/  LDG.E R0, desc[UR56][R2.64] ;  /* 0x0000003802007981 */ /* 0x000ea8000c1e1900 */
[----:B0-----:R-:W2:Y:S02]  /*128d0*/  LDG.E R5, desc[UR56][R2.64+0x4] ;  /* 0x0000043802057981 */ /* 0x001ea4000c1e1900 */
[----:B--2---:R-:W-:-:S07]  /*128e0*/  IMAD.IADD R0, R5, 0x1, -R0 ;  /* 0x0000000105007824 */ /* 0x004fce00078e0a00 */
.L_x_1179:
[----:B-1----:R-:W1:Y:S01]  /*128f0*/  LDC R2, c[0x0][0x448] ;  /* 0x00011200ff027b82 */ /* 0x002e620000000800 */
[----:B------:R-:W-:Y:S01]  /*12900*/  IMAD R25, R25, 0xc0, RZ ;  /* 0x000000c019197824 */ /* 0x000fe200078e02ff */
[----:B------:R-:W-:Y:S01]  /*12910*/  LOP3.LUT R16, R16, 0xfffffff7, RZ, 0xc0, !PT ;  /* 0xfffffff710107812 */ /* 0x000fe200078ec0ff */
[----:B-----5:R-:W-:Y:S02]  /*12920*/  IMAD.IADD R7, R0, 0x1, -R19 ;  /* 0x0000000100077824 */ /* 0x020fe400078e0a13 */
[----:B------:R-:W-:-:S03]  /*12930*/  VIADD R3, R25, 0xbf ;  /* 0x000000bf19037836 */ /* 0x000fc60000000000 */
[----:B------:R-:W-:Y:S01]  /*12940*/  IADD3 R0, R7, 0x1, -R28 ;  /* 0x0000000107007810 */ /* 0x000fe20007ffe81c */
[----:B------:R2:W-:Y:S01]  /*12950*/  STL [R1+0x8], R7 ;  /* 0x0000080701007387 */ /* 0x0005e20000100800 */
[----:B-1----:R-:W-:-:S13]  /*12960*/  ISETP.NE.AND P2, PT, R2, 0x1, PT ;  /* 0x000000010200780c */ /* 0x002fda0003f45270 */
[----:B0-----:R-:W0:Y:S01]  /*12970*/  @P2 LDC R4, c[0x0][0x44c] ;  /* 0x00011300ff042b82 */ /* 0x001e220000000800 */
[----:B------:R-:W-:-:S07]  /*12980*/  @P2 LOP3.LUT R16, R16, 0x8, RZ, 0xfc, !PT ;  /* 0x0000000810102812 */ /* 0x000fce00078efcff */
[----:B------:R-:W1:Y:S01]  /*12990*/  @P2 LDC R2, c[0x0][0x450] ;  /* 0x00011400ff022b82 */ /* 0x000e620000000800 */
[----:B0-----:R-:W-:-:S05]  /*129a0*/  @P2 IMAD.HI.U32 R5, R3, R4, RZ ;  /* 0x0000000403052227 */ /* 0x001fca00078e00ff */
[----:B-1----:R-:W-:-:S05]  /*129b0*/  @P2 SHF.R.U32.HI R3, RZ, R2, R5 ;  /* 0x00000002ff032219 */ /* 0x002fca0000011605 */
[----:B------:R-:W-:Y:S02]  /*129c0*/  IMAD.IADD R0, R0, 0x1, R3 ;  /* 0x0000000100007824 */ /* 0x000fe400078e0203 */
[----:B------:R-:W0:Y:S02]  /*129d0*/  LDC.64 R2, c[0x0][0x9e0] ;  /* 0x00027800ff027b82 */ /* 0x000e240000000a00 */
[----:B0-----:R-:W-:Y:S01]  /*129e0*/  ISETP.GE.AND P1, PT, R3, 0x1, PT ;  /* 0x000000010300780c */ /* 0x001fe20003f26270 */
[----:B------:R-:W-:-:S12]  /*129f0*/  IMAD.IADD R2, R0, 0x1, R2 ;  /* 0x0000000100027824 */ /* 0x000fd800078e0202 */
[----:B--2---:R-:W-:Y:S05]  /*12a00*/  @!P1 BRA `(.L_x_1180) ;  /* 0x0000000000489947 */ /* 0x004fea0003800000 */
[C---:B------:R-:W-:Y:S01]  /*12a10*/  ISETP.GT.AND P0, PT, R0.reuse, RZ, PT ;  /* 0x000000ff0000720c */ /* 0x040fe20003f04270 */
[----:B------:R-:W-:Y:S01]  /*12a20*/  BSSY B0, `(.L_x_1181) ;  /* 0x000000e000007945 */ /* 0x000fe20003800000 */
[----:B------:R-:W-:-:S11]  /*12a30*/  VIADD R6, R0, 0xffffffff ;  /* 0xffffffff00067836 */ /* 0x000fd60000000000 */
[----:B------:R-:W-:Y:S05]  /*12a40*/  @P0 BRA `(.L_x_1182) ;  /* 0x00000000001c0947 */ /* 0x000fea0003800000 */
[----:B------:R-:W-:Y:S01]  /*12a50*/  ISETP.NE.AND P0, PT, R3, 0x1, PT ;  /* 0x000000010300780c */ /* 0x000fe20003f05270 */
[----:B------:R-:W-:-:S12]  /*12a60*/  IMAD.MOV R0, RZ, RZ, -R0 ;  /* 0x000000ffff007224 */ /* 0x000fd800078e0a00 */
[----:B------:R-:W0:Y:S02]  /*12a70*/  @P0 LDC.64 R4, c[0x0][0x9e8] ;  /* 0x00027a00ff040b82 */ /* 0x000e240000000a00 */
[----:B0-----:R-:W-:-:S05]  /*12a80*/  @P0 IMAD.HI.U32 R4, R0, R4, RZ ;  /* 0x0000000400040227 */ /* 0x001fca00078e00ff */
[----:B------:R-:W-:-:S04]  /*12a90*/  @P0 SHF.R.U32.HI R0, RZ, R5, R4 ;  /* 0x00000005ff000219 */ /* 0x000fc80000011604 */
[----:B------:R-:W-:Y:S01]  /*12aa0*/  LOP3.LUT R6, RZ, R0, RZ, 0x33, !PT ;  /* 0x00000000ff067212 */ /* 0x000fe200078e33ff */
[----:B------:R-:W-:Y:S06]  /*12ab0*/  BRA `(.L_x_1183) ;  /* 0x0000000000107947 */ /* 0x000fec0003800000 */
.L_x_1182:
[----:B------:R-:W-:-:S13]  /*12ac0*/  ISETP.NE.AND P0, PT, R3, 0x1, PT ;  /* 0x000000010300780c */ /* 0x000fda0003f05270 */
[----:B------:R-:W0:Y:S02]  /*12ad0*/  @P0 LDC.64 R4, c[0x0][0x9e8] ;  /* 0x00027a00ff040b82 */ /* 0x000e240000000a00 */
[----:B0-----:R-:W-:-:S05]  /*12ae0*/  @P0 IMAD.HI.U32 R4, R6, R4, RZ ;  /* 0x0000000406040227 */ /* 0x001fca00078e00ff */
[----:B------:R-:W-:-:S07]  /*12af0*/  @P0 SHF.R.U32.HI R6, RZ, R5, R4 ;  /* 0x00000005ff060219 */ /* 0x000fce0000011604 */
.L_x_1183:
[----:B------:R-:W-:Y:S05]  /*12b00*/  BSYNC B0 ;  /* 0x0000000000007941 */ /* 0x000fea0003800000 */
.L_x_1181:
[----:B------:R-:W-:-:S05]  /*12b10*/  IMAD R5, R6, R3, R3 ;  /* 0x0000000306057224 */ /* 0x000fca00078e0203 */
[----:B------:R-:W-:-:S07]  /*12b20*/  VIMNMX R2, R2, R5, PT ;  /* 0x0000000502027248 */ /* 0x000fce0003fe0100 */
.L_x_1180:
[----:B------:R-:W0:Y:S01]  /*12b30*/  @P2 LDC R4, c[0x0][0x44c] ;  /* 0x00011300ff042b82 */ /* 0x000e220000000800 */
[----:B------:R-:W-:-:S07]  /*12b40*/  ULDC UR4, c[0x0][0x9dc] ;  /* 0x0002770000047ab9 */ /* 0x000fce0000000800 */
[----:B------:R-:W1:Y:S01]  /*12b50*/  @P2 LDC R0, c[0x0][0x450] ;  /* 0x00011400ff002b82 */ /* 0x000e620000000800 */
[----:B0-----:R-:W-:-:S04]  /*12b60*/  @P2 IMAD.HI.U32 R5, R25, R4, RZ ;  /* 0x0000000419052227 */ /* 0x001fc800078e00ff */
[----:B------:R-:W-:Y:S01]  /*12b70*/  IMAD.MOV.U32 R4, RZ, RZ, R25 ;  /* 0x000000ffff047224 */ /* 0x000fe200078e0019 */
[----:B-1----:R-:W-:Y:S01]  /*12b80*/  @P2 SHF.R.U32.HI R4, RZ, R0, R5 ;  /* 0x00000000ff042219 */ /* 0x002fe20000011605 */
[----:B------:R-:W-:Y:S02]  /*12b90*/  VIADD R0, R2, 0x7f ;  /* 0x0000007f02007836 */ /* 0x000fe40000000000 */
[----:B------:R-:W-:Y:S01]  /*12ba0*/  VIADD R2, R7, 0x7f ;  /* 0x0000007f07027836 */ /* 0x000fe20000000000 */
[----:B------:R-:W-:Y:S02]  /*12bb0*/  IADD3 R6, R4, R7, -R28 ;  /* 0x0000000704067210 */ /* 0x000fe40007ffe81c */
[----:B------:R-:W-:-:S04]  /*12bc0*/  SHF.R.S32.HI R5, RZ, 0x1f, R0 ;  /* 0x0000001fff057819 */ /* 0x000fc80000011400 */
[----:B------:R-:W-:Y:S02]  /*12bd0*/  LEA.HI R0, R5, R0, RZ, 0x7 ;  /* 0x0000000005007211 */ /* 0x000fe400078f38ff */
[----:B------:R-:W-:Y:S02]  /*12be0*/  SHF.R.S32.HI R5, RZ, 0x1f, R2 ;  /* 0x0000001fff057819 */ /* 0x000fe40000011402 */
[----:B------:R-:W-:Y:S02]  /*12bf0*/  SHF.R.S32.HI R0, RZ, 0x7, R0 ;  /* 0x00000007ff007819 */ /* 0x000fe40000011400 */
[----:B------:R-:W-:Y:S01]  /*12c00*/  LEA.HI R5, R5, R2, RZ, 0x7 ;  /* 0x0000000205057211 */ /* 0x000fe200078f38ff */
[----:B------:R-:W-:-:S03]  /*12c10*/  VIADD R2, R6, -UR4 ;  /* 0x8000000406027c36 */ /* 0x000fc60008000000 */
[----:B------:R-:W-:-:S04]  /*12c20*/  SHF.R.S32.HI R5, RZ, 0x7, R5 ;  /* 0x00000007ff057819 */ /* 0x000fc80000011405 */
[----:B------:R-:W-:Y:S01]  /*12c30*/  VIMNMX R0, R5, R0, PT ;  /* 0x0000000005007248 */ /* 0x000fe20003fe0100 */
[----:B------:R-:W-:Y:S06]  /*12c40*/  @!P1 BRA `(.L_x_1184) ;  /* 0x0000000000449947 */ /* 0x000fec0003800000 */
[----:B------:R-:W-:Y:S01]  /*12c50*/  ISETP.GT.AND P0, PT, R6, -0x1, PT ;  /* 0xffffffff0600780c */ /* 0x000fe20003f04270 */
[----:B------:R-:W-:-:S12]  /*12c60*/  BSSY B0, `(.L_x_1185) ;  /* 0x000000d000007945 */ /* 0x000fd80003800000 */
[----:B------:R-:W-:Y:S05]  /*12c70*/  @P0 BRA `(.L_x_1186) ;  /* 0x00000000001c0947 */ /* 0x000fea0003800000 */
[----:B------:R-:W-:Y:S02]  /*12c80*/  ISETP.NE.AND P0, PT, R3, 0x1, PT ;  /* 0x000000010300780c */ /* 0x000fe40003f05270 */
[----:B------:R-:W-:-:S11]  /*12c90*/  LOP3.LUT R6, RZ, R6, RZ, 0x33, !PT ;  /* 0x00000006ff067212 */ /* 0x000fd600078e33ff */
[----:B------:R-:W0:Y:S02]  /*12ca0*/  @P0 LDC.64 R4, c[0x0][0x9e8] ;  /* 0x00027a00ff040b82 */ /* 0x000e240000000a00 */
[----:B0-----:R-:W-:-:S05]  /*12cb0*/  @P0 IMAD.HI.U32 R4, R6, R4, RZ ;  /* 0x0000000406040227 */ /* 0x001fca00078e00ff */
[----:B------:R-:W-:-:S04]  /*12cc0*/  @P0 SHF.R.U32.HI R6, RZ, R5, R4 ;  /* 0x00000005ff060219 */ /* 0x000fc80000011604 */
[----:B------:R-:W-:Y:S01]  /*12cd0*/  LOP3.LUT R6, RZ, R6, RZ, 0x33, !PT ;  /* 0x00000006ff067212 */ /* 0x000fe200078e33ff */
[----:B------:R-:W-:Y:S06]  /*12ce0*/  BRA `(.L_x_1187) ;  /* 0x0000000000107947 */ /* 0x000fec0003800000 */
.L_x_1186:
[----:B------:R-:W-:-:S13]  /*12cf0*/  ISETP.NE.AND P0, PT, R3, 0x1, PT ;  /* 0x000000010300780c */ /* 0x000fda0003f05270 */
[----:B------:R-:W0:Y:S02]  /*12d00*/  @P0 LDC.64 R4, c[0x0][0x9e8] ;  /* 0x00027a00ff040b82 */ /* 0x000e240000000a00 */
[----:B0-----:R-:W-:-:S05]  /*12d10*/  @P0 IMAD.HI.U32 R4, R6, R4, RZ ;  /* 0x0000000406040227 */ /* 0x001fca00078e00ff */
[----:B------:R-:W-:-:S07]  /*12d20*/  @P0 SHF.R.U32.HI R6, RZ, R5, R4 ;  /* 0x00000005ff060219 */ /* 0x000fce0000011604 */
.L_x_1187:
[----:B------:R-:W-:Y:S05]  /*12d30*/  BSYNC B0 ;  /* 0x0000000000007941 */ /* 0x000fea0003800000 */
.L_x_1185:
[----:B------:R-:W-:-:S05]  /*12d40*/  IMAD R3, R6, R3, RZ ;  /* 0x0000000306037224 */ /* 0x000fca00078e02ff */
[----:B------:R-:W-:-:S07]  /*12d50*/  VIMNMX R2, R2, R3, !PT ;  /* 0x0000000302027248 */ /* 0x000fce0007fe0100 */
.L_x_1184:
[C---:B------:R-:W-:Y:S01]  /*12d60*/  LOP3.LUT R3, R26.reuse, 0xff000000, RZ, 0xc0, !PT ;  /* 0xff0000001a037812 */ /* 0x040fe200078ec0ff */
[----:B------:R-:W-:Y:S01]  /*12d70*/  BSSY B0, `(.L_x_1188) ;  /* 0x0000029000007945 */ /* 0x000fe20003800000 */
[----:B------:R-:W-:Y:S02]  /*12d80*/  LOP3.LUT R4, R26, 0xff0000, RZ, 0xc0, !PT ;  /* 0x00ff00001a047812 */ /* 0x000fe400078ec0ff */
[----:B------:R-:W-:-:S04]  /*12d90*/  SHF.R.U32.HI R3, RZ, 0x8, R3 ;  /* 0x00000008ff037819 */ /* 0x000fc80000011603 */
[----:B------:R-:W-:Y:S02]  /*12da0*/  LEA.HI R4, R4, R3, RZ, 0x10 ;  /* 0x0000000304047211 */ /* 0x000fe400078f80ff */
[----:B------:R-:W-:-:S04]  /*12db0*/  SHF.R.S32.HI R3, RZ, 0x1f, R2 ;  /* 0x0000001fff037819 */ /* 0x000fc80000011402 */
[----:B------:R-:W-:Y:S01]  /*12dc0*/  LEA.HI R3, R3, R2, RZ, 0x7 ;  /* 0x0000000203037211 */ /* 0x000fe200078f38ff */
[----:B------:R-:W-:-:S03]  /*12dd0*/  IMAD.MOV.U32 R2, RZ, RZ, RZ ;  /* 0x000000ffff027224 */ /* 0x000fc600078e00ff */
[----:B------:R-:W-:-:S04]  /*12de0*/  SHF.R.S32.HI R3, RZ, 0x7, R3 ;  /* 0x00000007ff037819 */ /* 0x000fc80000011403 */
[----:B------:R-:W-:-:S04]  /*12df0*/  VIMNMX R5, RZ, R3, !PT ;  /* 0x00000003ff057248 */ /* 0x000fc80007fe0100 */
[----:B------:R-:W-:-:S13]  /*12e00*/  ISETP.GT.AND P0, PT, R0, R5, PT ;  /* 0x000000050000720c */ /* 0x000fda0003f04270 */
[----:B------:R-:W-:Y:S05]  /*12e10*/  @!P0 BRA `(.L_x_1189) ;  /* 0x0000000000788947 */ /* 0x000fea0003800000 */
[----:B------:R-:W-:-:S04]  /*12e20*/  SHF.R.U32.HI R6, RZ, 0x10, R4 ;  /* 0x00000010ff067819 */ /* 0x000fc80000011604 */
[----:B------:R-:W-:-:S13]  /*12e30*/  ISETP.NE.AND P0, PT, R6, RZ, PT ;  /* 0x000000ff0600720c */ /* 0x000fda0003f05270 */
[----:B------:R-:W0:Y:S02]  /*12e40*/  @!P0 LDC R6, c[0x0][0x9f0] ;  /* 0x00027c00ff068b82 */ /* 0x000e240000000800 */
[----:B0-----:R-:W-:Y:S02]  /*12e50*/  IABS R8, R6 ;  /* 0x0000000600087213 */ /* 0x001fe40000000000 */
[----:B------:R-:W-:Y:S02]  /*12e60*/  IADD3 R7, R6, -0x1, R0 ;  /* 0xffffffff06077810 */ /* 0x000fe40007ffe000 */
[----:B------:R-:W0:Y:S03]  /*12e70*/  I2F.RP R2, R8 ;  /* 0x0000000800027306 */ /* 0x000e260000209400 */
[----:B------:R-:W-:-:S05]  /*12e80*/  IMAD.IADD R7, R7, 0x1, -R5 ;  /* 0x0000000107077824 */ /* 0x000fca00078e0a05 */
        /* <DEDUP_REMOVED lines=23> */
.L_x_1189:
[----:B------:R-:W-:Y:S05]  /*13000*/  BSYNC B0 ;  /* 0x0000000000007941 */ /* 0x000fea0003800000 */
.L_x_1188:
[----:B------:R-:W-:Y:S01]  /*13010*/  LOP3.LUT R4, R4, 0xff, RZ, 0xc0, !PT ;  /* 0x000000ff04047812 */ /* 0x000fe200078ec0ff */
[----:B------:R-:W-:Y:S04]  /*13020*/  BSSY B7, `(.L_x_1190) ;  /* 0x000034d000077945 */ /* 0x000fe80003800000 */
[----:B------:R-:W-:-:S05]  /*13030*/  IMAD R3, R4, R2, R5 ;  /* 0x0000000204037224 */ /* 0x000fca00078e0205 */
        /* <DEDUP_REMOVED lines=22> */
.L_x_1191:
        /* <DEDUP_REMOVED lines=20> */
.L_x_1194:
[----:B------:R-:W-:Y:S05]  /*132e0*/  BSYNC B6 ;  /* 0x0000000000067941 */ /* 0x000fea0003800000 */
.L_x_1193:
        /* <DEDUP_REMOVED lines=20> */
.L_x_1197:
        /* <DEDUP_REMOVED lines=15> */
.L_x_1196:
[----:B------:R-:W-:Y:S05]  /*13520*/  BSYNC B6 ;  /* 0x0000000000067941 */ /* 0x000fea0003800000 */
.L_x_1195:
[----:B------:R-:W-:Y:S01]  /*13530*/  ULDC.64 UR4, c[0x0][0x9f8] ;  /* 0x00027e0000047ab9 */ /* 0x000fe20000000a00 */
[----:B------:R-:W2:Y:S01]  /*13540*/  LDL R18, [R1+0x8] ;  /* 0x0000080001127983 */ /* 0x000ea20000100800 */
[----:B------:R-:W-:Y:S01]  /*13550*/  ISETP.NE.U32.AND P0, PT, RZ, UR4, PT ;  /* 0x00000004ff007c0c */ /* 0x000fe2000bf05070 */
[----:B------:R-:W-:Y:S01]  /*13560*/  IMAD.MOV.U32 R7, RZ, RZ, R27 ;  /* 0x000000ffff077224 */ /* 0x000fe200078e001b */
[----:B------:R-:W0:Y:S01]  /*13570*/  LDC R6, c[0x0][0x430] ;  /* 0x00010c00ff067b82 */ /* 0x000e220000000800 */
[----:B------:R-:W1:Y:S01]  /*13580*/  S2R R21, SR_TID.X ;  /* 0x0000000000157919 */ /* 0x000e620000002100 */
[----:B------:R-:W-:Y:S01]  /*13590*/  ISETP.NE.AND.EX P0, PT, RZ, UR5, PT, P0 ;  /* 0x00000005ff007c0c */ /* 0x000fe2000bf05300 */
[----:B------:R-:W3:Y:S01]  /*135a0*/  S2R R20, SR_TID.X ;  /* 0x0000000000147919 */ /* 0x000ee20000002100 */
[----:B------:R-:W-:Y:S01]  /*135b0*/  VIADD R22, R22, 0xffffffff ;  /* 0xffffffff16167836 */ /* 0x000fe20000000000 */
[----:B------:R-:W-:Y:S01]  /*135c0*/  LOP3.LUT R16, R16, 0xffffffdf, RZ, 0xc0, !PT ;  /* 0xffffffdf10107812 */ /* 0x000fe200078ec0ff */
[----:B------:R-:W-:-:S09]  /*135d0*/  ULDC UR4, c[0x0][0x2f4] ;  /* 0x0000bd0000047ab9 */ /* 0x000fd20000000800 */
[----:B------:R-:W4:Y:S02]  /*135e0*/  @P0 LDC.64 R2, c[0x0][0x9f8] ;  /* 0x00027e00ff020b82 */ /* 0x000f240000000a00 */
[----:B----4-:R-:W-:-:S05]  /*135f0*/  @P0 IMAD.WIDE R2, R27, 0x4, R2 ;  /* 0x000000041b020825 */ /* 0x010fca00078e0202 */
[----:B------:R4:W2:Y:S01]  /*13600*/  @P0 LDG.E R7, desc[UR56][R2.64] ;  /* 0x0000003802070981 */ /* 0x0008a2000c1e1900 */
[----:B0-----:R-:W-:Y:S01]  /*13610*/  ISETP.NE.AND P1, PT, R6, 0x1, PT ;  /* 0x000000010600780c */ /* 0x001fe20003f25270 */
[----:B-1----:R-:W-:Y:S01]  /*13620*/  IMAD.SHL.U32 R21, R21, 0x20, RZ ;  /* 0x0000002015157824 */ /* 0x002fe200078e00ff */
[----:B---3--:R-:W-:Y:S01]  /*13630*/  LOP3.LUT R20, R20, 0x7f, RZ, 0xc0, !PT ;  /* 0x0000007f14147812 */ /* 0x008fe200078ec0ff */
[----:B------:R-:W-:Y:S01]  /*13640*/  IMAD.SHL.U32 R9, R22, 0x80, RZ ;  /* 0x0000008016097824 */ /* 0x000fe200078e00ff */
[----:B------:R-:W0:Y:S02]  /*13650*/  S2R R8, SR_TID.X ;  /* 0x0000000000087919 */ /* 0x000e240000002100 */
[----:B------:R-:W-:Y:S02]  /*13660*/  SHF.R.U32.HI R20, RZ, 0x2, R20 ;  /* 0x00000002ff147819 */ /* 0x000fe40000011614 */
[----:B------:R-:W-:-:S04]  /*13670*/  LOP3.LUT R21, R21, 0x60, RZ, 0xc0, !PT ;  /* 0x0000006015157812 */ /* 0x000fc800078ec0ff */
[----:B------:R-:W-:Y:S01]  /*13680*/  LOP3.LUT R0, R9, R20, R21, 0xfe, !PT ;  /* 0x0000001409007212 */ /* 0x000fe200078efe15 */
[----:B----4-:R-:W1:Y:S01]  /*13690*/  @P1 LDC R3, c[0x0][0x434] ;  /* 0x00010d00ff031b82 */ /* 0x010e620000000800 */
[----:B------:R-:W-:-:S07]  /*136a0*/  @P1 LOP3.LUT R16, R16, 0x20, RZ, 0xfc, !PT ;  /* 0x0000002010101812 */ /* 0x000fce00078efcff */
[----:B------:R-:W3:Y:S01]  /*136b0*/  @P1 LDC R2, c[0x0][0x438] ;  /* 0x00010e00ff021b82 */ /* 0x000ee20000000800 */
[----:B------:R-:W-:Y:S01]  /*136c0*/  LOP3.LUT R16, R16, 0xfffffffb, RZ, 0xc0, !PT ;  /* 0xfffffffb10107812 */ /* 0x000fe200078ec0ff */
[----:B------:R-:W-:Y:S01]  /*136d0*/  UMOV UR5, 0xffffffff ;  /* 0xffffffff00057882 */ /* 0x000fe20000000000 */
[----:B------:R-:W-:Y:S02]  /*136e0*/  LOP3.LUT R26, R26, 0xffff, RZ, 0xc0, !PT ;  /* 0x0000ffff1a1a7812 */ /* 0x000fe400078ec0ff */
[C---:B--2---:R-:W-:Y:S01]  /*136f0*/  ISETP.GE.AND P0, PT, R0.reuse, R18, PT ;  /* 0x000000120000720c */ /* 0x044fe20003f06270 */
[----:B------:R-:W-:Y:S02]  /*13700*/  IMAD.IADD R0, R0, 0x1, R19 ;  /* 0x0000000100007824 */ /* 0x000fe400078e0213 */
[----:B0-----:R-:W-:Y:S02]  /*13710*/  IMAD.SHL.U32 R18, R8, 0x8, RZ ;  /* 0x0000000808127824 */ /* 0x001fe400078e00ff */
[----:B-1----:R-:W-:-:S03]  /*13720*/  @P1 IMAD.HI.U32 R3, R0, R3, RZ ;  /* 0x0000000300031227 */ /* 0x002fc600078e00ff */
[----:B------:R-:W-:Y:S01]  /*13730*/  LOP3.LUT R18, R18, 0x18, RZ, 0xc0, !PT ;  /* 0x0000001812127812 */ /* 0x000fe200078ec0ff */
[----:B------:R-:W-:Y:S01]  /*13740*/  IMAD.MOV.U32 R4, RZ, RZ, R0 ;  /* 0x000000ffff047224 */ /* 0x000fe200078e0000 */
[----:B---3--:R-:W-:-:S03]  /*13750*/  @P1 SHF.R.U32.HI R4, RZ, R2, R3 ;  /* 0x00000002ff041219 */ /* 0x008fc60000011603 */
[----:B------:R-:W0:Y:S02]  /*13760*/  @!P0 LDC.64 R2, c[0x0][0x428] ;  /* 0x00010a00ff028b82 */ /* 0x000e240000000a00 */
[----:B------:R-:W-:-:S04]  /*13770*/  IMAD.MOV R5, RZ, RZ, -R4 ;  /* 0x000000ffff057224 */ /* 0x000fc800078e0a04 */
[----:B------:R-:W-:Y:S01]  /*13780*/  IMAD R0, R6, R5, R0 ;  /* 0x0000000506007224 */ /* 0x000fe200078e0200 */
[--C-:B------:R-:W-:Y:S02]  /*13790*/  @!P0 SHF.R.S32.HI R5, RZ, 0x1f, R4.reuse ;  /* 0x0000001fff058819 */ /* 0x100fe40000011404 */
[----:B------:R-:W-:Y:S01]  /*137a0*/  SHF.R.S32.HI R6, RZ, 0x1f, R7 ;  /* 0x0000001fff067819 */ /* 0x000fe20000011407 */
[----:B------:R-:W-:Y:S01]  /*137b0*/  STL [R1+0x4], R7 ;  /* 0x0000040701007387 */ /* 0x000fe20000100800 */
[----:B0-----:R-:W-:-:S03]  /*137c0*/  @!P0 IMAD.WIDE.U32 R4, R7, R2, R4 ;  /* 0x0000000207048225 */ /* 0x001fc600078e0004 */
[----:B------:R0:W-:Y:S02]  /*137d0*/  STL [R1+0x14], R6 ;  /* 0x0000140601007387 */ /* 0x0001e40000100800 */
[----:B0-----:R-:W-:-:S04]  /*137e0*/  @!P0 IMAD R6, R6, R2, RZ ;  /* 0x0000000206068224 */ /* 0x001fc800078e02ff */
[----:B------:R-:W-:Y:S02]  /*137f0*/  @!P0 IMAD R6, R7, R3, R6 ;  /* 0x0000000307068224 */ /* 0x000fe400078e0206 */
[----:B------:R-:W0:Y:S01]  /*13800*/  @!P0 LDC.64 R2, c[0x0][0x418] ;  /* 0x00010600ff028b82 */ /* 0x000e220000000a00 */
[C---:B------:R-:W-:Y:S01]  /*13810*/  ISETP.GE.AND P2, PT, R18.reuse, UR4, PT ;  /* 0x0000000412007c0c */ /* 0x040fe2000bf46270 */
[----:B------:R-:W-:Y:S01]  /*13820*/  @!P0 IMAD.IADD R5, R5, 0x1, R6 ;  /* 0x0000000105058824 */ /* 0x000fe200078e0206 */
[C---:B------:R-:W-:Y:S02]  /*13830*/  LOP3.LUT R10, R18.reuse, 0x20, RZ, 0xfc, !PT ;  /* 0x00000020120a7812 */ /* 0x040fe400078efcff */
[----:B------:R-:W-:-:S09]  /*13840*/  LOP3.LUT R8, R18, 0x40, RZ, 0xfc, !PT ;  /* 0x0000004012087812 */ /* 0x000fd200078efcff */
[----:B------:R-:W-:Y:S02]  /*13850*/  @P2 LOP3.LUT R16, R16, 0x4, RZ, 0xfc, !PT ;  /* 0x0000000410102812 */ /* 0x000fe400078efcff */
[----:B0-----:R-:W-:Y:S01]  /*13860*/  @!P0 LEA R6, P1, R4, R2, 0x2 ;  /* 0x0000000204068211 */ /* 0x001fe200078210ff */
[----:B------:R-:W-:-:S03]  /*13870*/  IMAD.MOV.U32 R2, RZ, RZ, RZ ;  /* 0x000000ffff027224 */ /* 0x000fc600078e00ff */
[----:B------:R-:W-:Y:S02]  /*13880*/  @!P0 LEA.HI.X R7, R4, R3, R5, 0x2, P1 ;  /* 0x0000000304078211 */ /* 0x000fe400008f1405 */
[----:B------:R-:W-:-:S03]  /*13890*/  ISETP.GE.AND P1, PT, R10, UR4, PT ;  /* 0x000000040a007c0c */ /* 0x000fc6000bf26270 */
[----:B------:R0:W5:Y:S01]  /*138a0*/  @!P0 LDG.E R2, desc[UR56][R6.64] ;  /* 0x0000003806028981 */ /* 0x000162000c1e1900 */
[----:B------:R-:W-:Y:S01]  /*138b0*/  ISETP.GE.AND P0, PT, R8, UR4, PT ;  /* 0x0000000408007c0c */ /* 0x000fe2000bf06270 */
[----:B------:R-:W-:Y:S01]  /*138c0*/  IMAD.U32 R3, RZ, RZ, UR36 ;  /* 0x00000024ff037e24 */ /* 0x000fe2000f8e00ff */
[----:B------:R-:W-:-:S07]  /*138d0*/  LOP3.LUT R16, R16, 0xfffffffd, RZ, 0xc0, !PT ;  /* 0xfffffffd10107812 */ /* 0x000fce00078ec0ff */
[----:B------:R-:W-:-:S04]  /*138e0*/  @P1 LOP3.LUT R16, R16, 0x2, RZ, 0xfc, !PT ;  /* 0x0000000210101812 */ /* 0x000fc800078efcff */
[----:B------:R-:W-:-:S04]  /*138f0*/  LOP3.LUT R16, R16, 0xfffffffe, RZ, 0xc0, !PT ;  /* 0xfffffffe10107812 */ /* 0x000fc800078ec0ff */
[----:B------:R-:W-:Y:S01]  /*13900*/  @P0 LOP3.LUT R16, R16, 0x1, RZ, 0xfc, !PT ;  /* 0x0000000110100812 */ /* 0x000fe200078efcff */
[----:B0-----:R-:W-:Y:S06]  /*13910*/  BRA.DIV UR5, `(.L_x_1198) ;  /* 0x0000004205c87947 */ /* 0x001fec000b800000 */
.L_x_1264:
[----:B------:R-:W-:Y:S02]  /*13920*/  ISETP.NE.AND P0, PT, R3, 0x3, PT ;  /* 0x000000030300780c */ /* 0x000fe40003f05270 */
[----:B------:R-:W-:-:S11]  /*13930*/  LOP3.LUT R16, R16, 0xffffffef, RZ, 0xc0, !PT ;  /* 0xffffffef10107812 */ /* 0x000fd600078ec0ff */
[----:B------:R-:W-:Y:S01]  /*13940*/  @P0 LOP3.LUT R16, R16, 0x10, RZ, 0xfc, !PT ;  /* 0x0000001010100812 */ /* 0x000fe200078efcff */
[----:B------:R-:W-:Y:S06]  /*13950*/  @!P0 BRA `(.L_x_1199) ;  /* 0x0000000000048947 */ /* 0x000fec0003800000 */
[----:B------:R-:W-:Y:S01]  /*13960*/  BPT.TRAP 0x1 ;  /* 0x000000040000795c */ /* 0x000fe20000300000 */
.L_x_1199:
        /* <DEDUP_REMOVED lines=23> */
.L_x_1265:
[----:B------:R-:W-:Y:S05]  /*13ae0*/  BSYNC B0 ;  /* 0x0000000000007941 */ /* 0x000fea0003800000 */
.L_x_1200:
[----:B------:R-:W0:Y:S01]  /*13af0*/  LDL R14, [R1+0x8] ;  /* 0x00000800010e7983 */ /* 0x000e220000100800 */
[----:B------:R-:W-:Y:S01]  /*13b00*/  ULDC.64 UR4, c[0x0][0x300] ;  /* 0x0000c00000047ab9 */ /* 0x000fe20000000a00 */
[----:B------:R-:W-:Y:S01]  /*13b10*/  ULDC.64 UR6, c[0x0][0x2e8] ;  /* 0x0000ba0000067ab9 */ /* 0x000fe20000000a00 */
[----:B------:R-:W-:Y:S01]  /*13b20*/  IMAD R3, R3, UR4, RZ ;  /* 0x0000000403037c24 */ /* 0x000fe2000f8e02ff */
[----:B------:R-:W1:Y:S01]  /*13b30*/  S2R R11, SR_TID.X ;  /* 0x00000000000b7919 */ /* 0x000e620000002100 */
[----:B------:R-:W-:Y:S01]  /*13b40*/  IMAD.WIDE.U32 R6, R0, UR4, RZ ;  /* 0x0000000400067c25 */ /* 0x000fe2000f8e00ff */
[----:B------:R-:W-:Y:S01]  /*13b50*/  LOP3.LUT P4, RZ, R16, 0x4, RZ, 0xc0, !PT ;  /* 0x0000000410ff7812 */ /* 0x000fe2000788c0ff */
[----:B------:R-:W2:Y:S02]  /*13b60*/  S2R R10, SR_TID.X ;  /* 0x00000000000a7919 */ /* 0x000ea40000002100 */
[----:B------:R-:W-:Y:S01]  /*13b70*/  IMAD R3, R0, UR5, R3 ;  /* 0x0000000500037c24 */ /* 0x000fe2000f8e0203 */
[----:B------:R-:W-:Y:S01]  /*13b80*/  ULDC.64 UR4, c[0x0][0x310] ;  /* 0x0000c40000047ab9 */ /* 0x000fe20000000a00 */
[----:B------:R-:W-:Y:S01]  /*13b90*/  LOP3.LUT P3, RZ, R16, 0x2, RZ, 0xc0, !PT ;  /* 0x0000000210ff7812 */ /* 0x000fe2000786c0ff */
[----:B------:R-:W-:Y:S01]  /*13ba0*/  IMAD R8, R8, UR4, RZ ;  /* 0x0000000408087c24 */ /* 0x000fe2000f8e02ff */
[----:B------:R-:W-:Y:S01]  /*13bb0*/  LOP3.LUT P2, RZ, R16, 0x1, RZ, 0xc0, !PT ;  /* 0x0000000110ff7812 */ /* 0x000fe2000784c0ff */
[----:B------:R-:W-:-:S02]  /*13bc0*/  IMAD.IADD R7, R7, 0x1, R3 ;  /* 0x0000000107077824 */ /* 0x000fc400078e0203 */
[----:B------:R-:W-:-:S04]  /*13bd0*/  IMAD.WIDE.U32 R6, R2, UR4, R6 ;  /* 0x0000000402067c25 */ /* 0x000fc8000f8e0006 */
[----:B------:R-:W-:Y:S01]  /*13be0*/  IMAD R2, R2, UR5, R8 ;  /* 0x0000000502027c24 */ /* 0x000fe2000f8e0208 */
[----:B------:R-:W-:-:S03]  /*13bf0*/  ULDC.64 UR4, c[0x0][0x308] ;  /* 0x0000c20000047ab9 */ /* 0x000fc60000000a00 */
[----:B------:R-:W-:Y:S02]  /*13c00*/  IMAD.IADD R3, R7, 0x1, R2 ;  /* 0x0000000107037824 */ /* 0x000fe400078e0202 */
[----:B------:R-:W-:-:S04]  /*13c10*/  IMAD.MOV.U32 R2, RZ, RZ, R6 ;  /* 0x000000ffff027224 */ /* 0x000fc800078e0006 */
[C---:B------:R-:W-:Y:S01]  /*13c20*/  IMAD.WIDE.U32 R2, R26.reuse, UR4, R2 ;  /* 0x000000041a027c25 */ /* 0x040fe2000f8e0002 */
[----:B------:R-:W-:Y:S01]  /*13c30*/  UMOV UR4, 0xffffffff ;  /* 0xffffffff00047882 */ /* 0x000fe20000000000 */
[----:B-1----:R-:W-:Y:S02]  /*13c40*/  LOP3.LUT R13, R11, 0x7f, RZ, 0xc0, !PT ;  /* 0x0000007f0b0d7812 */ /* 0x002fe400078ec0ff */
[----:B------:R-:W-:Y:S01]  /*13c50*/  IMAD R6, R26, UR5, R3 ;  /* 0x000000051a067c24 */ /* 0x000fe2000f8e0203 */
[----:B------:R-:W-:Y:S01]  /*13c60*/  LEA R0, P0, R2, UR6, 0x1 ;  /* 0x0000000602007c11 */ /* 0x000fe2000f8008ff */
[C---:B--2---:R-:W-:Y:S01]  /*13c70*/  IMAD.SHL.U32 R11, R10.reuse, 0x8, RZ ;  /* 0x000000080a0b7824 */ /* 0x044fe200078e00ff */
[----:B------:R-:W-:Y:S01]  /*13c80*/  SHF.R.U32.HI R13, RZ, 0x2, R13 ;  /* 0x00000002ff0d7819 */ /* 0x000fe2000001160d */
[----:B------:R-:W-:Y:S01]  /*13c90*/  IMAD.SHL.U32 R12, R10, 0x8, RZ ;  /* 0x000000080a0c7824 */ /* 0x000fe200078e00ff */
[----:B------:R-:W-:Y:S02]  /*13ca0*/  LEA.HI.X R6, R2, UR7, R6, 0x1, P0 ;  /* 0x0000000702067c11 */ /* 0x000fe400080f0c06 */
[----:B------:R-:W-:-:S04]  /*13cb0*/  LOP3.LUT R11, R11, 0xd8, RZ, 0xc0, !PT ;  /* 0x000000d80b0b7812 */ /* 0x000fc800078ec0ff */
[----:B------:R-:W-:Y:S01]  /*13cc0*/  LOP3.LUT R11, R11, 0x18, R10, 0x78, !PT ;  /* 0x000000180b0b7812 */ /* 0x000fe200078e780a */
[----:B------:R-:W-:-:S03]  /*13cd0*/  IMAD.SHL.U32 R10, R10, 0x8, RZ ;  /* 0x000000080a0a7824 */ /* 0x000fc600078e00ff */
[----:B------:R-:W-:Y:S02]  /*13ce0*/  LOP3.LUT R11, R11, 0x320, R12, 0xf8, !PT ;  /* 0x000003200b0b7812 */ /* 0x000fe400078ef80c */
[----:B------:R-:W-:-:S03]  /*13cf0*/  LOP3.LUT R10, R10, 0x18, RZ, 0xc0, !PT ;  /* 0x000000180a0a7812 */ /* 0x000fc600078ec0ff */
[----:B------:R-:W-:Y:S01]  /*13d00*/  IMAD R7, R23, 0x3000, R11 ;  /* 0x0000300017077824 */ /* 0x000fe200078e020b */
[----:B0-----:R-:W-:-:S04]  /*13d10*/  IADD3 R5, -R13, R14, -R9 ;  /* 0x0000000e0d057210 */ /* 0x001fc80007ffe909 */
[----:B------:R-:W-:Y:S01]  /*13d20*/  ISETP.GE.AND P0, PT, R5, 0x1, PT ;  /* 0x000000010500780c */ /* 0x000fe20003f06270 */
[----:B------:R-:W-:-:S12]  /*13d30*/  BRA.DIV UR4, `(.L_x_1202) ;  /* 0x0000004204087947 */ /* 0x000fd8000b800000 */
[----:B------:R-:W0:Y:S01]  /*13d40*/  SHFL.IDX PT, R3, R0, RZ, 0x1c1f ;  /* 0x001c1fff00037589 */ /* 0x000e2200000e0000 */
[----:B------:R-:W-:-:S03]  /*13d50*/  @P0 IMAD R8, R7, 0x2, R17 ;  /* 0x0000000207080824 */ /* 0x000fc600078e0211 */
[----:B------:R-:W1:Y:S01]  /*13d60*/  SHFL.IDX PT, R2, R6, RZ, 0x1c1f ;  /* 0x001c1fff06027589 */ /* 0x000e6200000e0000 */
[----:B0-----:R-:W-:-:S05]  /*13d70*/  @P0 LEA R3, P1, R10, R3, 0x1 ;  /* 0x000000030a030211 */ /* 0x001fca00078208ff */
[----:B-1----:R-:W-:Y:S01]  /*13d80*/  @P0 IMAD.X R2, RZ, RZ, R2, P1 ;  /* 0x000000ffff020224 */ /* 0x002fe200008e0602 */
[----:B------:R-:W-:-:S04]  /*13d90*/  ISETP.GE.AND P1, PT, R5, 0x21, PT ;  /* 0x000000210500780c */ /* 0x000fc80003f26270 */
        /* <DEDUP_REMOVED lines=32> */
.L_x_1275:
        /* <DEDUP_REMOVED lines=12> */
.L_x_1203:
[----:B------:R-:W-:Y:S02]  /*14060*/  PLOP3.LUT P1, PT, P1, P0, PT, 0xa2, 0x0 ;  /* 0x000000000000781c */ /* 0x000fe40000f21472 */
[----:B------:R-:W-:-:S08]  /*14070*/  @P0 R2UR P1, UR4, R4 ;  /* 0x00000000040402ca */ /* 0x000fd00000020000 */
[----:B------:R-:W-:-:S05]  /*14080*/  @P0 PLOP3.LUT P0, PT, P1, PT, PT, 0x80, 0x0 ;  /* 0x000000000000081c */ /* 0x000fca0000f0f070 */
[----:B------:R-:W-:Y:S01]  /*14090*/  @!P1 SYNCS.ARRIVE.TRANS64.RED.A0T1 RZ, [UR4+0x2d830], RZ ;  /* 0x02d830ffffff99a7 */ /* 0x000fe20008200404 */
[----:B------:R-:W-:Y:S07]  /*140a0*/  @!P1 ARRIVES.LDGSTSBAR.64.TRANSCNT [UR4+0x2d830] ;  /* 0x02d83000ff0099b0 */ /* 0x000fee0008000a84 */
[----:B------:R-:W-:Y:S05]  /*140b0*/  @P0 BRA.U.ANY `(.L_x_1203) ;  /* 0xfffffffd00e80947 */ /* 0x000fea000393ffff */
[----:B------:R-:W-:Y:S01]  /*140c0*/  NOP ;  /* 0x0000000000007918 */ /* 0x000fe20000000000 */
[----:B------:R-:W-:-:S05]  /*140d0*/  IMAD.U32 R0, RZ, RZ, UR36 ;  /* 0x00000024ff007e24 */ /* 0x000fca000f8e00ff */
[----:B------:R-:W-:-:S13]  /*140e0*/  ISETP.NE.AND P2, PT, R0, 0x3, PT ;  /* 0x000000030000780c */ /* 0x000fda0003f45270 */
[----:B------:R-:W-:Y:S05]  /*140f0*/  @!P2 BRA `(.L_x_1204) ;  /* 0x000000000004a947 */ /* 0x000fea0003800000 */
[----:B------:R-:W-:Y:S01]  /*14100*/  BPT.TRAP 0x1 ;  /* 0x000000040000795c */ /* 0x000fe20000300000 */
.L_x_1204:
[----:B0-----:R0:W5:Y:S01]  /*14110*/  LDL.LU R3, [R1] ;  /* 0x0000000001037983 */ /* 0x0011620000300800 */
[----:B------:R0:W-:Y:S02]  /*14120*/  SYNCS.ARRIVE.TRANS64.A1T0 RZ, [R4+URZ+0x2d830], RZ ;  /* 0x02d830ff04ff79a7 */ /* 0x0001e4000810003f */
[----:B------:R-:W-:Y:S05]  /*14130*/  WARPSYNC.ALL ;  /* 0x0000000000007948 */ /* 0x000fea0003800000 */
[----:B------:R-:W-:Y:S01]  /*14140*/  ULDC.64 UR4, c[0x0][0x298] ;  /* 0x0000a60000047ab9 */ /* 0x000fe20000000a00 */
[----:B------:R-:W-:Y:S01]  /*14150*/  VIADD R2, R17, 0xc400 ;  /* 0x0000c40011027836 */ /* 0x000fe20000000000 */
[----:B------:R-:W-:Y:S01]  /*14160*/  BSSY B6, `(.L_x_1205) ;  /* 0x000001b000067945 */ /* 0x000fe20003800000 */
[----:B------:R-:W-:Y:S03]  /*14170*/  BAR.SYNC.DEFER_BLOCKING 0x8, 0x200 ;  /* 0x0208000000007b1d */ /* 0x000fe60000010000 */
[----:B------:R-:W-:-:S02]  /*14180*/  LOP3.LUT P0, RZ, R2, 0x1bf, RZ, 0xc0, !PT ;  /* 0x000001bf02ff7812 */ /* 0x000fc4000780c0ff */
[----:B-----5:R-:W-:Y:S01]  /*14190*/  SHF.R.S32.HI R0, RZ, 0x1f, R3 ;  /* 0x0000001fff007819 */ /* 0x020fe20000011403 */
[----:B0-----:R-:W-:-:S04]  /*141a0*/  IMAD.WIDE.U32 R4, R3, UR4, RZ ;  /* 0x0000000403047c25 */ /* 0x001fc8000f8e00ff */
[----:B------:R-:W-:Y:S01]  /*141b0*/  IMAD R0, R0, UR4, RZ ;  /* 0x0000000400007c24 */ /* 0x000fe2000f8e02ff */
[----:B------:R0:W-:Y:S03]  /*141c0*/  STL.64 [R1+0x20], R4 ;  /* 0x0000200401007387 */ /* 0x0001e60000100a00 */
[----:B------:R-:W-:-:S04]  /*141d0*/  IMAD R0, R3, UR5, R0 ;  /* 0x0000000503007c24 */ /* 0x000fc8000f8e0200 */
[----:B------:R-:W-:-:S05]  /*141e0*/  IMAD.IADD R0, R5, 0x1, R0 ;  /* 0x0000000105007824 */ /* 0x000fca00078e0200 */
[----:B------:R0:W-:Y:S01]  /*141f0*/  STL [R1], R0 ;  /* 0x0000000001007387 */ /* 0x0001e20000100800 */
[----:B------:R-:W-:Y:S05]  /*14200*/  @!P0 BRA `(.L_x_1206) ;  /* 0x0000000000408947 */ /* 0x000fea0003800000 */
[----:B------:R-:W-:Y:S01]  /*14210*/  MOV R2, 0x0 ;  /* 0x0000000000027802 */ /* 0x000fe20000000f00 */
[----:B------:R-:W-:Y:S01]  /*14220*/  ULDC.64 UR6, c[0x4][0x88] ;  /* 0x0100220000067ab9 */ /* 0x000fe20000000a00 */
[----:B------:R-:W-:Y:S01]  /*14230*/  ULDC.64 UR8, c[0x4][0x90] ;  /* 0x0100240000087ab9 */ /* 0x000fe20000000a00 */
[----:B------:R-:W-:Y:S01]  /*14240*/  ULDC.64 UR4, c[0x4][0x20] ;  /* 0x0100080000047ab9 */ /* 0x000fe20000000a00 */
[----:B0-----:R-:W-:Y:S02]  /*14250*/  IMAD.U32 R4, RZ, RZ, UR6 ;  /* 0x00000006ff047e24 */ /* 0x001fe4000f8e00ff */
        /* <DEDUP_REMOVED lines=11> */
.L_x_1206:
[----:B------:R-:W-:Y:S05]  /*14310*/  BSYNC B6 ;  /* 0x0000000000067941 */ /* 0x000fea0003800000 */
.L_x_1205:
[----:B------:R-:W2:Y:S01]  /*14320*/  LDL.LU R2, [R1] ;  /* 0x0000000001027983 */ /* 0x000ea20000300800 */
[----:B0-----:R-:W0:Y:S01]  /*14330*/  LDC R5, c[0x0][0x448] ;  /* 0x00011200ff057b82 */ /* 0x001e220000000800 */
[----:B------:R-:W-:Y:S01]  /*14340*/  LOP3.LUT P6, RZ, R16, 0x40, RZ, 0xc0, !PT ;  /* 0x0000004010ff7812 */ /* 0x000fe200078cc0ff */
[----:B------:R-:W-:Y:S01]  /*14350*/  ULDC.64 UR6, c[0x0][0x2e0] ;  /* 0x0000b80000067ab9 */ /* 0x000fe20000000a00 */
[----:B------:R-:W3:Y:S01]  /*14360*/  LDL.LU.64 R20, [R1+0x20] ;  /* 0x0000200001147983 */ /* 0x000ee20000300a00 */
[----:B------:R-:W-:Y:S01]  /*14370*/  SHF.R.S32.HI R4, RZ, 0x1f, R27 ;  /* 0x0000001fff047819 */ /* 0x000fe2000001141b */
[----:B------:R-:W-:Y:S01]  /*14380*/  ULDC.64 UR4, c[0x0][0x2d8] ;  /* 0x0000b60000047ab9 */ /* 0x000fe20000000a00 */
[----:B------:R-:W-:Y:S01]  /*14390*/  SEL R0, R27, RZ, !P6 ;  /* 0x000000ff1b007207 */ /* 0x000fe20007000000 */
[----:B------:R-:W-:Y:S01]  /*143a0*/  ULDC.64 UR8, c[0x0][0x280] ;  /* 0x0000a00000087ab9 */ /* 0x000fe20000000a00 */
[----:B------:R-:W-:Y:S01]  /*143b0*/  SEL R4, R4, RZ, !P6 ;  /* 0x000000ff04047207 */ /* 0x000fe20007000000 */
[----:B------:R-:W1:Y:S01]  /*143c0*/  LDC R9, c[0x0][0x448] ;  /* 0x00011200ff097b82 */ /* 0x000e620000000800 */
[----:B------:R-:W4:Y:S03]  /*143d0*/  S2R R11, SR_TID.X ;  /* 0x00000000000b7919 */ /* 0x000f260000002100 */
[----:B------:R-:W-:Y:S01]  /*143e0*/  IMAD R4, R4, UR6, RZ ;  /* 0x0000000604047c24 */ /* 0x000fe2000f8e02ff */
[----:B0-----:R-:W-:-:S03]  /*143f0*/  ISETP.NE.AND P6, PT, R5, 0x1, PT ;  /* 0x000000010500780c */ /* 0x001fc60003fc5270 */
[----:B------:R-:W-:-:S10]  /*14400*/  IMAD R5, R0, UR7, R4 ;  /* 0x0000000700057c24 */ /* 0x000fd4000f8e0204 */
[----:B------:R-:W0:Y:S01]  /*14410*/  @P6 LDC R4, c[0x0][0x44c] ;  /* 0x00011300ff046b82 */ /* 0x000e220000000800 */
[----:B----4-:R-:W-:-:S07]  /*14420*/  IMAD.SHL.U32 R10, R11, 0x8, RZ ;  /* 0x000000080b0a7824 */ /* 0x010fce00078e00ff */
[----:B------:R-:W4:Y:S01]  /*14430*/  @P6 LDC R8, c[0x0][0x450] ;  /* 0x00011400ff086b82 */ /* 0x000f220000000800 */
        /* <DEDUP_REMOVED lines=8> */
[----:B------:R-:W-:Y:S01]  /*144c0*/  IMAD.WIDE.U32 R2, R0, UR6, R2 ;  /* 0x0000000600027c25 */ /* 0x000fe2000f8e0002 */
[----:B------:R-:W-:Y:S01]  /*144d0*/  ULDC.64 UR6, c[0x0][0x2c8] ;  /* 0x0000b20000067ab9 */ /* 0x000fe20000000a00 */
[----:B------:R-:W5:Y:S02]  /*144e0*/  @P6 LDC R0, c[0x0][0x450] ;  /* 0x00011400ff006b82 */ /* 0x000f640000000800 */
[----:B------:R-:W-:-:S02]  /*144f0*/  IMAD.IADD R3, R3, 0x1, R5 ;  /* 0x0000000103037824 */ /* 0x000fc400078e0205 */
[----:B--2---:R-:W-:Y:S01]  /*14500*/  IMAD.SHL.U32 R21, R21, 0x20, RZ ;  /* 0x0000002015157824 */ /* 0x004fe200078e00ff */
[----:B---3--:R-:W-:-:S04]  /*14510*/  LOP3.LUT R20, R20, 0x7f, RZ, 0xc0, !PT ;  /* 0x0000007f14147812 */ /* 0x008fc800078ec0ff */
[----:B------:R-:W-:Y:S02]  /*14520*/  LOP3.LUT R21, R21, 0x60, RZ, 0xc0, !PT ;  /* 0x0000006015157812 */ /* 0x000fe400078ec0ff */
[----:B------:R-:W-:-:S04]  /*14530*/  SHF.R.U32.HI R20, RZ, 0x2, R20 ;  /* 0x00000002ff147819 */ /* 0x000fc80000011614 */
[----:B------:R-:W-:Y:S01]  /*14540*/  LOP3.LUT R20, R20, R21, RZ, 0xfc, !PT ;  /* 0x0000001514147212 */ /* 0x000fe200078efcff */
[----:B------:R-:W-:-:S04]  /*14550*/  IMAD.SHL.U32 R21, R11, 0x8, RZ ;  /* 0x000000080b157824 */ /* 0x000fc800078e00ff */
[----:B------:R-:W-:Y:S01]  /*14560*/  IMAD.IADD R6, R20, 0x1, R25 ;  /* 0x0000000114067824 */ /* 0x000fe200078e0219 */
[----:B------:R-:W-:Y:S02]  /*14570*/  LOP3.LUT R21, R21, 0x18, RZ, 0xc0, !PT ;  /* 0x0000001815157812 */ /* 0x000fe400078ec0ff */
[----:B------:R-:W-:Y:S01]  /*14580*/  LOP3.LUT R20, R11, 0x7f, RZ, 0xc0, !PT ;  /* 0x0000007f0b147812 */ /* 0x000fe200078ec0ff */
[----:B0-----:R-:W-:Y:S01]  /*14590*/  @P6 IMAD.HI.U32 R5, R6, R4, RZ ;  /* 0x0000000406056227 */ /* 0x001fe200078e00ff */
[C---:B------:R-:W-:Y:S02]  /*145a0*/  LOP3.LUT R12, R21.reuse, 0x20, RZ, 0xfc, !PT ;  /* 0x00000020150c7812 */ /* 0x040fe400078efcff */
[----:B------:R-:W-:Y:S01]  /*145b0*/  LOP3.LUT R11, R21, 0x40, RZ, 0xfc, !PT ;  /* 0x00000040150b7812 */ /* 0x000fe200078efcff */
[----:B------:R-:W-:Y:S01]  /*145c0*/  IMAD.MOV.U32 R4, RZ, RZ, R6 ;  /* 0x000000ffff047224 */ /* 0x000fe200078e0006 */
[----:B-----5:R-:W-:Y:S02]  /*145d0*/  @P6 SHF.R.U32.HI R4, RZ, R0, R5 ;  /* 0x00000000ff046219 */ /* 0x020fe40000011605 */
[----:B------:R-:W-:-:S02]  /*145e0*/  SHF.R.U32.HI R20, RZ, 0x2, R20 ;  /* 0x00000002ff147819 */ /* 0x000fc40000011614 */
[--C-:B------:R-:W-:Y:S01]  /*145f0*/  SHF.R.S32.HI R0, RZ, 0x1f, R4.reuse ;  /* 0x0000001fff007819 */ /* 0x100fe20000011404 */
[----:B------:R-:W-:-:S04]  /*14600*/  IMAD.MOV R7, RZ, RZ, -R4 ;  /* 0x000000ffff077224 */ /* 0x000fc800078e0a04 */
[----:B------:R-:W-:-:S04]  /*14610*/  IMAD R0, R0, UR4, RZ ;  /* 0x0000000400007c24 */ /* 0x000fc8000f8e02ff */
[C---:B------:R-:W-:Y:S02]  /*14620*/  IMAD R0, R4.reuse, UR5, R0 ;  /* 0x0000000504007c24 */ /* 0x040fe4000f8e0200 */
[----:B------:R-:W-:-:S04]  /*14630*/  IMAD.WIDE.U32 R4, R4, UR4, R2 ;  /* 0x0000000404047c25 */ /* 0x000fc8000f8e0002 */
[----:B------:R-:W-:Y:S02]  /*14640*/  IMAD.IADD R5, R5, 0x1, R0 ;  /* 0x0000000105057824 */ /* 0x000fe400078e0200 */
[----:B-1----:R-:W-:-:S04]  /*14650*/  IMAD R0, R9, R7, R6 ;  /* 0x0000000709007224 */ /* 0x002fc800078e0206 */
[----:B------:R-:W-:Y:S01]  /*14660*/  IMAD.WIDE.U32 R4, R0, UR6, R4 ;  /* 0x0000000600047c25 */ /* 0x000fe2000f8e0004 */
[----:B------:R-:W-:-:S05]  /*14670*/  SHF.R.S32.HI R7, RZ, 0x1f, R0 ;  /* 0x0000001fff077819 */ /* 0x000fca0000011400 */
[----:B------:R-:W-:-:S04]  /*14680*/  IMAD R7, R7, UR6, RZ ;  /* 0x0000000607077c24 */ /* 0x000fc8000f8e02ff */
[----:B------:R-:W-:Y:S01]  /*14690*/  IMAD R7, R0, UR7, R7 ;  /* 0x0000000700077c24 */ /* 0x000fe2000f8e0207 */
[----:B------:R-:W-:-:S03]  /*146a0*/  LEA R0, P0, R4, UR8, 0x1 ;  /* 0x0000000804007c11 */ /* 0x000fc6000f8008ff */
[----:B------:R-:W-:Y:S02]  /*146b0*/  IMAD.IADD R5, R5, 0x1, R7 ;  /* 0x0000000105057824 */ /* 0x000fe400078e0207 */
[----:B------:R-:W0:Y:S03]  /*146c0*/  @P6 LDC R7, c[0x0][0x44c] ;  /* 0x00011300ff076b82 */ /* 0x000e260000000800 */
[----:B------:R-:W-:Y:S01]  /*146d0*/  LEA.HI.X R4, R4, UR9, R5, 0x1, P0 ;  /* 0x0000000904047c11 */ /* 0x000fe200080f0c05 */
[----:B------:R-:W-:-:S04]  /*146e0*/  VIADD R5, R6, 0x80 ;  /* 0x0000008006057836 */ /* 0x000fc80000000000 */
[----:B------:R-:W-:Y:S02]  /*146f0*/  IMAD.MOV.U32 R6, RZ, RZ, R5 ;  /* 0x000000ffff067224 */ /* 0x000fe400078e0005 */
[----:B0-----:R-:W-:-:S05]  /*14700*/  @P6 IMAD.HI.U32 R7, R5, R7, RZ ;  /* 0x0000000705076227 */ /* 0x001fca00078e00ff */
[----:B----4-:R-:W-:-:S05]  /*14710*/  @P6 SHF.R.U32.HI R6, RZ, R8, R7 ;  /* 0x00000008ff066219 */ /* 0x010fca0000011607 */
[----:B------:R-:W-:Y:S02]  /*14720*/  IMAD.MOV R7, RZ, RZ, -R6 ;  /* 0x000000ffff077224 */ /* 0x000fe400078e0a06 */
        /* <DEDUP_REMOVED lines=19> */
[----:B------:R-:W2:Y:S01]  /*14860*/  LDL R11, [R1+0x18] ;  /* 0x00001800010b7983 */ /* 0x000ea20000100800 */
[----:B------:R-:W-:Y:S02]  /*14870*/  IMAD R2, R28, R9, RZ ;  /* 0x000000091c027224 */ /* 0x000fe400078e02ff */
[----:B------:R-:W-:Y:S01]  /*14880*/  IMAD.IADD R25, R20, 0x1, R25 ;  /* 0x0000000114197824 */ /* 0x000fe200078e0219 */
[----:B------:R-:W0:Y:S04]  /*14890*/  SHFL.IDX PT, R5, R0, RZ, 0x1c1f ;  /* 0x001c1fff00057589 */ /* 0x000e2800000e0000 */
[----:B------:R-:W1:Y:S01]  /*148a0*/  SHFL.IDX PT, R6, R4, RZ, 0x1c1f ;  /* 0x001c1fff04067589 */ /* 0x000e6200000e0000 */
[----:B------:R-:W-:-:S13]  /*148b0*/  ISETP.GE.AND P3, PT, R25, R2, PT ;  /* 0x000000021900720c */ /* 0x000fda0003f66270 */
[----:B0-----:R-:W-:-:S05]  /*148c0*/  @!P3 LEA R5, P4, R10, R5, 0x1 ;  /* 0x000000050a05b211 */ /* 0x001fca00078808ff */
[----:B-1----:R-:W-:-:S04]  /*148d0*/  @!P3 IMAD.X R6, RZ, RZ, R6, P4 ;  /* 0x000000ffff06b224 */ /* 0x002fc800020e0606 */
[----:B------:R-:W-:Y:S02]  /*148e0*/  @!P3 IMAD.MOV.U32 R7, RZ, RZ, R6 ;  /* 0x000000ffff07b224 */ /* 0x000fe400078e0006 */
[----:B------:R-:W-:Y:S02]  /*148f0*/  @!P3 IMAD.MOV.U32 R6, RZ, RZ, R5 ;  /* 0x000000ffff06b224 */ /* 0x000fe400078e0005 */
[----:B------:R-:W0:Y:S04]  /*14900*/  SHFL.IDX PT, R5, R0, 0x1, 0x1c1f ;  /* 0x003c1f0000057f89 */ /* 0x000e2800000e0000 */
[----:B--2---:R-:W-:Y:S04]  /*14910*/  @!P3 LDGSTS.E.BYPASS.LTC128B.128 [R11+0xc400], desc[UR56][R6.64], !P0 ;  /* 0x0c400000060bbfae */ /* 0x004fe8000c101d78 */
        /* <DEDUP_REMOVED lines=44> */
.L_x_1288:
        /* <DEDUP_REMOVED lines=8> */
[----:B--2---:R1:W-:Y:S01]  /*14c60*/  @!P3 LDGSTS.E.BYPASS.LTC128B.128 [R0+0xec00], desc[UR56][R2.64], !P0 ;  /* 0x0ec000000200bfae */ /* 0x0043e2000c101d78 */
[----:B------:R-:W-:-:S03]  /*14c70*/  PLOP3.LUT P0, PT, PT, PT, PT, 0x80, 0x0 ;  /* 0x000000000000781c */ /* 0x000fc60003f0f070 */
[----:B------:R1:W-:Y:S04]  /*14c80*/  @!P3 LDGSTS.E.BYPASS.LTC128B.128 [R0+0x11c00], desc[UR56][R2.64+0x40], !P1 ;  /* 0x11c000400200bfae */ /* 0x0003e8000c901d78 */
[----:B------:R1:W-:Y:S01]  /*14c90*/  @!P3 LDGSTS.E.BYPASS.LTC128B.128 [R0+0x14c00], desc[UR56][R2.64+0x80], !P2 ;  /* 0x14c000800200bfae */ /* 0x0003e2000d101d78 */
[----:B------:R-:W-:-:S05]  /*14ca0*/  NOP ;  /* 0x0000000000007918 */ /* 0x000fca0000000000 */
.L_x_1208:
        /* <DEDUP_REMOVED lines=18> */
.L_x_1289:
[----:B------:R-:W-:Y:S05]  /*14dd0*/  BSYNC B0 ;  /* 0x0000000000007941 */ /* 0x000fea0003800000 */
.L_x_1209:
        /* <DEDUP_REMOVED lines=18> */
.L_x_1225:
[----:B------:R-:W2:Y:S01]  /*14f00*/  LDL R8, [R1+0x10] ;  /* 0x0000100001087983 */ /* 0x000ea20000100800 */
[----:B------:R-:W0:Y:S03]  /*14f10*/  LDC R4, c[0x0][0x430] ;  /* 0x00010c00ff047b82 */ /* 0x000e260000000800 */
[----:B------:R-:W3:Y:S04]  /*14f20*/  LDL R7, [R1+0x14] ;  /* 0x0000140001077983 */ /* 0x000ee80000100800 */
[----:B------:R-:W4:Y:S01]  /*14f30*/  LDL R6, [R1+0x4] ;  /* 0x0000040001067983 */ /* 0x000f220000100800 */
[----:B------:R-:W1:Y:S01]  /*14f40*/  S2R R2, SR_TID.X ;  /* 0x0000000000027919 */ /* 0x000e620000002100 */
[----:B0-----:R-:W-:-:S13]  /*14f50*/  ISETP.NE.AND P0, PT, R4, 0x1, PT ;  /* 0x000000010400780c */ /* 0x001fda0003f05270 */
[----:B------:R-:W0:Y:S01]  /*14f60*/  @P0 LDC R5, c[0x0][0x434] ;  /* 0x00010d00ff050b82 */ /* 0x000e220000000800 */
[----:B-1----:R-:W-:-:S04]  /*14f70*/  LOP3.LUT R3, R2, 0x7f, RZ, 0xc0, !PT ;  /* 0x0000007f02037812 */ /* 0x002fc800078ec0ff */
[----:B------:R-:W-:-:S03]  /*14f80*/  SHF.R.U32.HI R4, RZ, 0x2, R3 ;  /* 0x00000002ff047819 */ /* 0x000fc60000011603 */
[----:B------:R-:W1:Y:S01]  /*14f90*/  @P0 LDC R3, c[0x0][0x438] ;  /* 0x00010e00ff030b82 */ /* 0x000e620000000800 */
[----:B------:R-:W-:Y:S02]  /*14fa0*/  IMAD.SHL.U32 R2, R2, 0x20, RZ ;  /* 0x0000002002027824 */ /* 0x000fe400078e00ff */
[----:B------:R-:W-:-:S03]  /*14fb0*/  IMAD R4, R0, 0x80, R4 ;  /* 0x0000008000047824 */ /* 0x000fc600078e0204 */
        /* <DEDUP_REMOVED lines=19> */
[----:B------:R-:W-:Y:S02]  /*150f0*/  IMAD.U32 R6, RZ, RZ, UR36 ;  /* 0x00000024ff067e24 */ /* 0x000fe4000f8e00ff */
[----:B------:R-:W-:-:S03]  /*15100*/  VIADD R23, R10, 0x1 ;  /* 0x000000010a177836 */ /* 0x000fc60000000000 */
[----:B------:R-:W-:Y:S02]  /*15110*/  ISETP.NE.AND P4, PT, R6, 0x3, PT ;  /* 0x000000030600780c */ /* 0x000fe40003f85270 */
        /* <DEDUP_REMOVED lines=8> */
.L_x_1213:
[----:B------:R-:W-:Y:S01]  /*151a0*/  IMAD R5, R23, 0x8, R17 ;  /* 0x0000000817057824 */ /* 0x000fe200078e0211 */
[----:B------:R-:W-:Y:S01]  /*151b0*/  SHF.L.U32 R0, R29, 0x1f, RZ ;  /* 0x0000001f1d007819 */ /* 0x000fe200000006ff */
[----:B------:R-:W-:Y:S03]  /*151c0*/  BSSY B1, `(.L_x_1214) ;  /* 0x0000003000017945 */ /* 0x000fe60003800000 */
[----:B------:R-:W0:Y:S02]  /*151d0*/  SYNCS.PHASECHK.TRANS64.TRYWAIT P0, [R5+URZ+0x2d840], R0 ;  /* 0x02d84000050075a7 */ /* 0x000e24000800017f */
[----:B0-----:R-:W-:Y:S05]  /*151e0*/  @!P0 BRA `(.L_x_1215) ;  /* 0x0000003800588947 */ /* 0x001fea0003800000 */
.L_x_1290:
[----:B------:R-:W-:Y:S05]  /*151f0*/  BSYNC B1 ;  /* 0x0000000000017941 */ /* 0x000fea0003800000 */
.L_x_1214:
        /* <DEDUP_REMOVED lines=57> */
.L_x_1300:
        /* <DEDUP_REMOVED lines=11> */
.L_x_1217:
        /* <DEDUP_REMOVED lines=11> */
.L_x_1218:
[----:B------:R1:W-:Y:S01]  /*156f0*/  SYNCS.ARRIVE.TRANS64.A1T0 RZ, [R5+URZ+0x2d830], RZ ;  /* 0x02d830ff05ff79a7 */ /* 0x0003e2000810003f */
[----:B------:R-:W-:Y:S05]  /*15700*/  @!P5 BRA `(.L_x_1219) ;  /* 0x000000000004d947 */ /* 0x000fea0003800000 */
[----:B------:R-:W-:Y:S01]  /*15710*/  BPT.TRAP 0x1 ;  /* 0x000000040000795c */ /* 0x000fe20000300000 */
.L_x_1219:
[----:B------:R-:W-:Y:S01]  /*15720*/  SHF.L.U32 R2, R20, 0x1f, RZ ;  /* 0x0000001f14027819 */ /* 0x000fe200000006ff */
[----:B-1----:R-:W-:Y:S01]  /*15730*/  IMAD R5, R10, 0x8, R17 ;  /* 0x000000080a057824 */ /* 0x002fe200078e0211 */
[----:B------:R-:W-:Y:S03]  /*15740*/  BSSY B1, `(.L_x_1220) ;  /* 0x0000003000017945 */ /* 0x000fe60003800000 */
[----:B------:R-:W1:Y:S02]  /*15750*/  SYNCS.PHASECHK.TRANS64.TRYWAIT P0, [R5+URZ+0x2d860], R2 ;  /* 0x02d86002050075a7 */ /* 0x000e64000800017f */
[----:B-1----:R-:W-:Y:S05]  /*15760*/  @!P0 BRA `(.L_x_1221) ;  /* 0x0000003800608947 */ /* 0x002fea0003800000 */
.L_x_1301:
[----:B------:R-:W-:Y:S05]  /*15770*/  BSYNC B1 ;  /* 0x0000000000017941 */ /* 0x000fea0003800000 */
.L_x_1220:
        /* <DEDUP_REMOVED lines=49> */
.L_x_1311:
        /* <DEDUP_REMOVED lines=29> */
.L_x_1223:
[----:B------:R-:W-:Y:S02]  /*15c60*/  PLOP3.LUT P4, PT, P4, P0, PT, 0xa2, 0x0 ;  /* 0x000000000000781c */ /* 0x000fe40002781472 */
[----:B------:R-:W-:-:S08]  /*15c70*/  @P0 R2UR P4, UR4, R5 ;  /* 0x00000000050402ca */ /* 0x000fd00000080000 */
[----:B------:R-:W-:-:S05]  /*15c80*/  @P0 PLOP3.LUT P0, PT, P4, PT, PT, 0x80, 0x0 ;  /* 0x000000000000081c */ /* 0x000fca000270f070 */
[----:B------:R-:W-:Y:S01]  /*15c90*/  @!P4 SYNCS.ARRIVE.TRANS64.RED.A0T1 RZ, [UR4+0x2d850], RZ ;  /* 0x02d850ffffffc9a7 */ /* 0x000fe20008200404 */
[----:B------:R-:W-:Y:S07]  /*15ca0*/  @!P4 ARRIVES.LDGSTSBAR.64.TRANSCNT [UR4+0x2d850] ;  /* 0x02d85000ff00c9b0 */ /* 0x000fee0008000a84 */
[----:B------:R-:W-:Y:S05]  /*15cb0*/  @P0 BRA.U.ANY `(.L_x_1223) ;  /* 0xfffffffd00e80947 */ /* 0x000fea000393ffff */
[----:B------:R-:W-:Y:S01]  /*15cc0*/  NOP ;  /* 0x0000000000007918 */ /* 0x000fe20000000000 */
[----:B------:R-:W-:Y:S02]  /*15cd0*/  IMAD.U32 R2, RZ, RZ, UR36 ;  /* 0x00000024ff027e24 */ /* 0x000fe4000f8e00ff */
[----:B------:R-:W-:-:S03]  /*15ce0*/  IMAD.MOV.U32 R19, RZ, RZ, R0 ;  /* 0x000000ffff137224 */ /* 0x000fc600078e0000 */
[----:B------:R-:W-:-:S13]  /*15cf0*/  ISETP.NE.AND P5, PT, R2, 0x3, PT ;  /* 0x000000030200780c */ /* 0x000fda0003fa5270 */
[----:B------:R-:W-:Y:S05]  /*15d00*/  @!P5 BRA `(.L_x_1224) ;  /* 0x000000000004d947 */ /* 0x000fea0003800000 */
[----:B------:R-:W-:Y:S01]  /*15d10*/  BPT.TRAP 0x1 ;  /* 0x000000040000795c */ /* 0x000fe20000300000 */
.L_x_1224:
        /* <DEDUP_REMOVED lines=8> */
.L_x_1212:
[----:B------:R-:W-:Y:S05]  /*15da0*/  BSYNC B0 ;  /* 0x0000000000007941 */ /* 0x000fea0003800000 */
.L_x_1211:
        /* <DEDUP_REMOVED lines=17> */
.L_x_1227:
[----:B------:R-:W-:Y:S05]  /*15ec0*/  BSYNC B0 ;  /* 0x0000000000007941 */ /* 0x000fea0003800000 */
.L_x_1226:
[----:B------:R-:W-:-:S05]  /*15ed0*/  IMAD.U32 R0, RZ, RZ, UR36 ;  /* 0x00000024ff007e24 */ /* 0x000fca000f8e00ff */
[----:B------:R-:W-:-:S13]  /*15ee0*/  ISETP.NE.AND P0, PT, R0, 0x3, PT ;  /* 0x000000030000780c */ /* 0x000fda0003f05270 */
[----:B------:R-:W-:Y:S05]  /*15ef0*/  @!P0 BRA `(.L_x_1228) ;  /* 0x0000000000048947 */ /* 0x000fea0003800000 */
[----:B------:R-:W-:Y:S01]  /*15f00*/  BPT.TRAP 0x1 ;  /* 0x000000040000795c */ /* 0x000fe20000300000 */
.L_x_1228:
[----:B------:R-:W2:Y:S01]  /*15f10*/  LDL.LU R2, [R1+0x8] ;  /* 0x0000080001027983 */ /* 0x000ea20000300800 */
[----:B------:R-:W-:Y:S01]  /*15f20*/  IMAD R0, R23, 0x8, R17 ;  /* 0x0000000817007824 */ /* 0x000fe200078e0211 */
[----:B------:R-:W-:Y:S01]  /*15f30*/  SHF.L.U32 R3, R29, 0x1f, RZ ;  /* 0x0000001f1d037819 */ /* 0x000fe200000006ff */
[----:B------:R-:W-:Y:S03]  /*15f40*/  BSSY B0, `(.L_x_1229) ;  /* 0x0000004000007945 */ /* 0x000fe60003800000 */
[----:B------:R-:W1:Y:S01]  /*15f50*/  SYNCS.PHASECHK.TRANS64.TRYWAIT P0, [R0+URZ+0x2d860], R3 ;  /* 0x02d86003000075a7 */ /* 0x000e62000800017f */
[----:B--2---:R-:W-:Y:S01]  /*15f60*/  IMAD R6, R22, -0x80, R2 ;  /* 0xffffff8016067824 */ /* 0x004fe200078e0202 */
[----:B-1----:R-:W-:Y:S06]  /*15f70*/  @!P0 BRA `(.L_x_1230) ;  /* 0x0000003400d48947 */ /* 0x002fec0003800000 */
.L_x_1312:
[----:B------:R-:W-:Y:S05]  /*15f80*/  BSYNC B0 ;  /* 0x0000000000007941 */ /* 0x000fea0003800000 */
.L_x_1229:
        /* <DEDUP_REMOVED lines=56> */
.L_x_1322:
        /* <DEDUP_REMOVED lines=13> */
.L_x_1232:
        /* <DEDUP_REMOVED lines=11> */
.L_x_1233:
[----:B------:R-:W-:Y:S01]  /*16490*/  VIADD R23, R23, 0x1 ;  /* 0x0000000117177836 */ /* 0x000fe20000000000 */
[----:B------:R0:W-:Y:S04]  /*164a0*/  SYNCS.ARRIVE.TRANS64.A1T0 RZ, [R0+URZ+0x2d850], RZ ;  /* 0x02d850ff00ff79a7 */ /* 0x0001e8000810003f */
[----:B------:R-:W-:-:S04]  /*164b0*/  ISETP.NE.AND P0, PT, R23, 0x2, PT ;  /* 0x000000021700780c */ /* 0x000fc80003f05270 */
[----:B0-----:R-:W-:Y:S02]  /*164c0*/  SEL R0, RZ, 0x1, P0 ;  /* 0x00000001ff007807 */ /* 0x001fe40000000000 */
[----:B------:R-:W-:Y:S02]  /*164d0*/  SEL R23, R23, RZ, P0 ;  /* 0x000000ff17177207 */ /* 0x000fe40000000000 */
[----:B------:R-:W-:-:S07]  /*164e0*/  LOP3.LUT R29, R29, R0, RZ, 0x3c, !PT ;  /* 0x000000001d1d7212 */ /* 0x000fce00078e3cff */
.L_x_1192:
[----:B------:R-:W-:Y:S05]  /*164f0*/  BSYNC B7 ;  /* 0x0000000000077941 */ /* 0x000fea0003800000 */
.L_x_1190:
        /* <DEDUP_REMOVED lines=11> */
.L_x_1234:
        /* <DEDUP_REMOVED lines=15> */
[C---:B------:R-:W-:Y:S01]  /*166a0*/  ISETP.GE.U32.AND P2, PT, R8.reuse, 0x2, PT ;  /* 0x000000020800780c */ /* 0x040fe20003f46070 */
[----:B------:R-:W-:Y:S01]  /*166b0*/  IMAD.MOV.U32 R5, RZ, RZ, RZ ;  /* 0x000000ffff057224 */ /* 0x000fe200078e00ff */
[C---:B------:R-:W-:Y:S01]  /*166c0*/  ISETP.GE.U32.AND P3, PT, R8.reuse, 0x4, PT ;  /* 0x000000040800780c */ /* 0x040fe20003f66070 */
[----:B------:R-:W-:Y:S01]  /*166d0*/  SHFL.IDX PT, R0, R24, RZ, 0x1f ;  /* 0x00001fff18007589 */ /* 0x000fe200000e0000 */
[C---:B------:R-:W-:Y:S02]  /*166e0*/  ISETP.GE.U32.AND P4, PT, R8.reuse, 0x8, PT ;  /* 0x000000080800780c */ /* 0x040fe40003f86070 */
[----:B------:R-:W-:Y:S01]  /*166f0*/  ISETP.GE.U32.AND P5, PT, R8, 0x10, PT ;  /* 0x000000100800780c */ /* 0x000fe20003fa6070 */
[----:B------:R0:W-:Y:S02]  /*16700*/  SHFL.IDX PT, R6, R24, 0x1, 0x1f ;  /* 0x00201f0018067f89 */ /* 0x0001e400000e0000 */
[----:B0-----:R-:W-:-:S02]  /*16710*/  IMAD.MOV.U32 R24, RZ, RZ, RZ ;  /* 0x000000ffff187224 */ /* 0x001fc400078e00ff */
[----:B--2---:R-:W-:Y:S02]  /*16720*/  @!P1 IMAD.MOV.U32 R25, RZ, RZ, R7 ;  /* 0x000000ffff199224 */ /* 0x004fe400078e0007 */
        /* <DEDUP_REMOVED lines=19> */
.L_x_1332:
[----:B------:R-:W-:Y:S02]  /*16860*/  ULDC UR4, c[0x0][0xc38] ;  /* 0x00030e0000047ab9 */ /* 0x000fe40000000800 */
[----:B------:R-:W-:-:S04]  /*16870*/  IMAD.U32 R4, RZ, RZ, UR4 ;  /* 0x00000004ff047e24 */ /* 0x000fc8000f8e00ff */
[----:B-1----:R-:W-:-:S04]  /*16880*/  IMAD R3, R14, R4, RZ ;  /* 0x000000040e037224 */ /* 0x002fc800078e02ff */
[----:B------:R-:W-:-:S05]  /*16890*/  IMAD.IADD R6, R6, 0x1, R3 ;  /* 0x0000000106067824 */ /* 0x000fca00078e0203 */
[----:B------:R-:W-:-:S13]  /*168a0*/  ISETP.GT.AND P6, PT, R6, R0, PT ;  /* 0x000000000600720c */ /* 0x000fda0003fc4270 */
[----:B------:R-:W-:Y:S05]  /*168b0*/  @P6 BRA `(.L_x_1237) ;  /* 0x0000000000a46947 */ /* 0x000fea0003800000 */
.L_x_1240:
        /* <DEDUP_REMOVED lines=9> */
[----:B------:R-:W0:Y:S08]  /*16950*/  @!P6 LDC.64 R2, c[0x0][0xc80] ;  /* 0x00032000ff02eb82 */ /* 0x000e300000000a00 */
[----:B------:R-:W1:Y:S01]  /*16960*/  @!P6 LDC.64 R4, c[0x0][0xc78] ;  /* 0x00031e00ff04eb82 */ /* 0x000e620000000a00 */
[----:B0-----:R-:W-:-:S05]  /*16970*/  @!P6 IMAD.WIDE R2, R7, 0x4, R2 ;  /* 0x000000040702e825 */ /* 0x001fca00078e0202 */
[----:B------:R1:W2:Y:S02]  /*16980*/  @!P6 LDG.E R25, desc[UR56][R2.64] ;  /* 0x000000380219e981 */ /* 0x0002a4000c1e1900 */
[----:B-1----:R-:W-:-:S04]  /*16990*/  @!P6 IMAD.WIDE R2, R7, 0x4, R4 ;  /* 0x000000040702e825 */ /* 0x002fc800078e0204 */
[----:B------:R-:W-:-:S06]  /*169a0*/  IMAD.MOV.U32 R5, RZ, RZ, RZ ;  /* 0x000000ffff057224 */ /* 0x000fcc00078e00ff */
        /* <DEDUP_REMOVED lines=20> */
.L_x_1340:
[----:B------:R-:W-:Y:S02]  /*16af0*/  ULDC UR4, c[0x0][0xc38] ;  /* 0x00030e0000047ab9 */ /* 0x000fe40000000800 */
[----:B------:R-:W-:-:S04]  /*16b00*/  IMAD.U32 R4, RZ, RZ, UR4 ;  /* 0x00000004ff047e24 */ /* 0x000fc8000f8e00ff */
[----:B-1----:R-:W-:-:S04]  /*16b10*/  IMAD R3, R14, R4, RZ ;  /* 0x000000040e037224 */ /* 0x002fc800078e02ff */
[----:B------:R-:W-:-:S05]  /*16b20*/  IMAD.IADD R6, R3, 0x1, R6 ;  /* 0x0000000103067824 */ /* 0x000fca00078e0206 */
[----:B------:R-:W-:-:S13]  /*16b30*/  ISETP.GT.AND P6, PT, R6, R0, PT ;  /* 0x000000000600720c */ /* 0x000fda0003fc4270 */
[----:B------:R-:W-:Y:S05]  /*16b40*/  @!P6 BRA `(.L_x_1240) ;  /* 0xfffffffc005ce947 */ /* 0x000fea000383ffff */
.L_x_1237:
[----:B------:R-:W-:Y:S01]  /*16b50*/  IMAD.IADD R6, R6, 0x1, -R3 ;  /* 0x0000000106067824 */ /* 0x000fe200078e0a03 */
[----:B------:R-:W-:-:S03]  /*16b60*/  UMOV UR4, 0xffffffff ;  /* 0xffffffff00047882 */ /* 0x000fc60000000000 */
[----:B------:R-:W-:-:S05]  /*16b70*/  IMAD R3, R2, R4, R6 ;  /* 0x0000000402037224 */ /* 0x000fca00078e0206 */
[----:B------:R-:W-:Y:S01]  /*16b80*/  ISETP.GT.AND P6, PT, R3, R0, PT ;  /* 0x000000000300720c */ /* 0x000fe20003fc4270 */
[----:B------:R-:W-:-:S12]  /*16b90*/  BRA.DIV UR4, `(.L_x_1241) ;  /* 0x0000003a04407947 */ /* 0x000fd8000b800000 */
[----:B------:R-:W-:-:S04]  /*16ba0*/  VOTE.ANY R3, PT, !P6 ;  /* 0x0000000000037806 */ /* 0x000fc800070e0100 */
[----:B------:R-:W1:Y:S02]  /*16bb0*/  POPC R7, R3 ;  /* 0x0000000300077309 */ /* 0x000e640000000000 */
[----:B-1----:R1:W2:Y:S01]  /*16bc0*/  SHFL.IDX PT, R25, R25, R7, 0x1f ;  /* 0x00001f0719197589 */ /* 0x0022a200000e0000 */
[----:B------:R-:W-:-:S03]  /*16bd0*/  IMAD.IADD R27, R7, 0x1, R27 ;  /* 0x00000001071b7824 */ /* 0x000fc600078e021b */
[----:B------:R1:W3:Y:S04]  /*16be0*/  SHFL.IDX PT, R5, R5, R7, 0x1f ;  /* 0x00001f0705057589 */ /* 0x0002e800000e0000 */
.L_x_1345:
[----:B------:R-:W-:-:S13]  /*16bf0*/  ISETP.NE.AND P0, PT, R3, RZ, PT ;  /* 0x000000ff0300720c */ /* 0x000fda0003f05270 */
[----:B------:R-:W-:Y:S05]  /*16c00*/  @!P0 BRA `(.L_x_1242) ;  /* 0x0000000000108947 */ /* 0x000fea0003800000 */
[----:B------:R-:W-:Y:S01]  /*16c10*/  UMOV UR4, 0xffffffff ;  /* 0xffffffff00047882 */ /* 0x000fe20000000000 */
[----:B------:R-:W-:Y:S02]  /*16c20*/  VIADD R12, R7, 0xffffffff ;  /* 0xffffffff070c7836 */ /* 0x000fe40000000000 */
[----:B------:R-:W-:Y:S05]  /*16c30*/  BRA.DIV UR4, `(.L_x_1243) ;  /* 0x0000003a04787947 */ /* 0x000fea000b800000 */
[----:B------:R4:W0:Y:S02]  /*16c40*/  SHFL.IDX PT, R24, R2, R12, 0x1f ;  /* 0x00001f0c02187589 */ /* 0x00082400000e0000 */
.L_x_1242:
[----:B---3--:R-:W-:Y:S01]  /*16c50*/  ISETP.NE.AND P0, PT, R5, 0x1, PT ;  /* 0x000000010500780c */ /* 0x008fe20003f05270 */
[----:B0-----:R-:W-:-:S04]  /*16c60*/  IMAD R24, R24, R4, R6 ;  /* 0x0000000418187224 */ /* 0x001fc800078e0206 */
[----:B------:R-:W-:-:S08]  /*16c70*/  IMAD.IADD R0, R0, 0x1, -R24 ;  /* 0x0000000100007824 */ /* 0x000fd000078e0a18 */
[----:B------:R-:W-:Y:S05]  /*16c80*/  @!P0 BRA `(.L_x_1244) ;  /* 0x0000000000dc8947 */ /* 0x000fea0003800000 */
[----:B--2---:R-:W-:Y:S01]  /*16c90*/  IABS R4, R25 ;  /* 0x0000001900047213 */ /* 0x004fe20000000000 */
[----:B----4-:R-:W-:Y:S01]  /*16ca0*/  IMAD.MOV.U32 R2, RZ, RZ, RZ ;  /* 0x000000ffff027224 */ /* 0x010fe200078e00ff */
[----:B------:R-:W-:Y:S02]  /*16cb0*/  IABS R6, R5 ;  /* 0x0000000500067213 */ /* 0x000fe40000000000 */
[----:B-1----:R-:W0:Y:S08]  /*16cc0*/  I2F.RP R7, R4 ;  /* 0x0000000400077306 */ /* 0x002e300000209400 */
[----:B------:R-:W-:Y:S08]  /*16cd0*/  I2F.RP R10, R6 ;  /* 0x00000006000a7306 */ /* 0x000ff00000209400 */
[----:B0-----:R-:W0:Y:S02]  /*16ce0*/  MUFU.RCP R7, R7 ;  /* 0x0000000700077308 */ /* 0x001e240000001000 */
[----:B0-----:R-:W-:Y:S01]  /*16cf0*/  VIADD R8, R7, 0xffffffe ;  /* 0x0ffffffe07087836 */ /* 0x001fe20000000000 */
[----:B------:R-:W-:-:S05]  /*16d00*/  IABS R7, R25 ;  /* 0x0000001900077213 */ /* 0x000fca0000000000 */
[----:B------:R0:W1:Y:S02]  /*16d10*/  F2I.FTZ.U32.TRUNC.NTZ R3, R8 ;  /* 0x0000000800037305 */ /* 0x000064000021f000 */
[----:B0-----:R-:W-:Y:S01]  /*16d20*/  IABS R8, R0 ;  /* 0x0000000000087213 */ /* 0x001fe20000000000 */
[----:B-1----:R-:W-:-:S04]  /*16d30*/  IMAD.MOV R9, RZ, RZ, -R3 ;  /* 0x000000ffff097224 */ /* 0x002fc800078e0a03 */
[----:B------:R-:W-:-:S04]  /*16d40*/  IMAD R9, R9, R4, RZ ;  /* 0x0000000409097224 */ /* 0x000fc800078e02ff */
[----:B------:R-:W-:Y:S02]  /*16d50*/  IMAD.HI.U32 R3, R3, R9, R2 ;  /* 0x0000000903037227 */ /* 0x000fe400078e0002 */
[----:B------:R-:W0:Y:S02]  /*16d60*/  MUFU.RCP R2, R10 ;  /* 0x0000000a00027308 */ /* 0x000e240000001000 */
[----:B------:R-:W-:Y:S02]  /*16d70*/  IMAD.MOV R9, RZ, RZ, -R7 ;  /* 0x000000ffff097224 */ /* 0x000fe400078e0a07 */
[----:B------:R-:W-:-:S04]  /*16d80*/  IMAD.HI.U32 R7, R3, R8, RZ ;  /* 0x0000000803077227 */ /* 0x000fc800078e00ff */
[----:B------:R-:W-:-:S05]  /*16d90*/  IMAD R9, R7, R9, R8 ;  /* 0x0000000907097224 */ /* 0x000fca00078e0208 */
[----:B------:R-:W-:Y:S01]  /*16da0*/  ISETP.GT.U32.AND P1, PT, R4, R9, PT ;  /* 0x000000090400720c */ /* 0x000fe20003f24070 */
[----:B0-----:R-:W-:Y:S02]  /*16db0*/  VIADD R8, R2, 0xffffffe ;  /* 0x0ffffffe02087836 */ /* 0x001fe40000000000 */
[----:B------:R-:W-:Y:S02]  /*16dc0*/  IMAD.MOV.U32 R2, RZ, RZ, RZ ;  /* 0x000000ffff027224 */ /* 0x000fe400078e00ff */
[----:B------:R-:W0:Y:S08]  /*16dd0*/  F2I.FTZ.U32.TRUNC.NTZ R3, R8 ;  /* 0x0000000800037305 */ /* 0x000e30000021f000 */
[----:B------:R-:W-:-:S02]  /*16de0*/  @!P1 IMAD.IADD R9, R9, 0x1, -R4 ;  /* 0x0000000109099824 */ /* 0x000fc400078e0a04 */
[----:B------:R-:W-:Y:S01]  /*16df0*/  @!P1 VIADD R7, R7, 0x1 ;  /* 0x0000000107079836 */ /* 0x000fe20000000000 */
[----:B------:R-:W-:Y:S02]  /*16e00*/  ISETP.NE.AND P1, PT, R25, RZ, PT ;  /* 0x000000ff1900720c */ /* 0x000fe40003f25270 */
[----:B------:R-:W-:Y:S02]  /*16e10*/  ISETP.GE.U32.AND P0, PT, R9, R4, PT ;  /* 0x000000040900720c */ /* 0x000fe40003f06070 */
[----:B------:R-:W-:Y:S01]  /*16e20*/  IABS R4, R5 ;  /* 0x0000000500047213 */ /* 0x000fe20000000000 */
[----:B0-----:R-:W-:-:S04]  /*16e30*/  IMAD.MOV R9, RZ, RZ, -R3 ;  /* 0x000000ffff097224 */ /* 0x001fc800078e0a03 */
[----:B------:R-:W-:Y:S02]  /*16e40*/  IMAD.MOV R4, RZ, RZ, -R4 ;  /* 0x000000ffff047224 */ /* 0x000fe400078e0a04 */
[----:B------:R-:W-:-:S04]  /*16e50*/  IMAD R9, R9, R6, RZ ;  /* 0x0000000609097224 */ /* 0x000fc800078e02ff */
[----:B------:R-:W-:Y:S01]  /*16e60*/  IMAD.HI.U32 R2, R3, R9, R2 ;  /* 0x0000000903027227 */ /* 0x000fe200078e0002 */
[----:B------:R-:W-:-:S03]  /*16e70*/  LOP3.LUT R3, R0, R25, RZ, 0x3c, !PT ;  /* 0x0000001900037212 */ /* 0x000fc600078e3cff */
[----:B------:R-:W-:Y:S01]  /*16e80*/  @P0 VIADD R7, R7, 0x1 ;  /* 0x0000000107070836 */ /* 0x000fe20000000000 */
[----:B------:R-:W-:-:S13]  /*16e90*/  ISETP.GE.AND P2, PT, R3, RZ, PT ;  /* 0x000000ff0300720c */ /* 0x000fda0003f46270 */
[----:B------:R-:W-:Y:S01]  /*16ea0*/  @!P2 IMAD.MOV R7, RZ, RZ, -R7 ;  /* 0x000000ffff07a224 */ /* 0x000fe200078e0a07 */
[----:B------:R-:W-:-:S04]  /*16eb0*/  @!P1 LOP3.LUT R7, RZ, R25, RZ, 0x33, !PT ;  /* 0x00000019ff079212 */ /* 0x000fc800078e33ff */
[----:B------:R-:W-:-:S05]  /*16ec0*/  IABS R3, R7 ;  /* 0x0000000700037213 */ /* 0x000fca0000000000 */
        /* <DEDUP_REMOVED lines=12> */
[--C-:B------:R-:W-:Y:S02]  /*16f90*/  IMAD.MOV R4, RZ, RZ, -R2.reuse ;  /* 0x000000ffff047224 */ /* 0x100fe400078e0a02 */
[C---:B------:R-:W-:Y:S02]  /*16fa0*/  IMAD R26, R5.reuse, 0x1000000, R2 ;  /* 0x01000000051a7824 */ /* 0x040fe400078e0202 */
[--C-:B------:R-:W-:Y:S02]  /*16fb0*/  IMAD R5, R5, R4, R7.reuse ;  /* 0x0000000405057224 */ /* 0x100fe400078e0207 */
[----:B------:R-:W-:Y:S02]  /*16fc0*/  IMAD.MOV R2, RZ, RZ, -R7 ;  /* 0x000000ffff027224 */ /* 0x000fe400078e0a07 */
[----:B------:R-:W-:Y:S02]  /*16fd0*/  IMAD R26, R5, 0x10000, R26 ;  /* 0x00010000051a7824 */ /* 0x000fe400078e021a */
[----:B------:R-:W-:Y:S01]  /*16fe0*/  IMAD R2, R25, R2, R0 ;  /* 0x0000000219027224 */ /* 0x000fe200078e0200 */
[----:B------:R-:W-:Y:S06]  /*16ff0*/  BRA `(.L_x_1245) ;  /* 0x0000000000f47947 */ /* 0x000fec0003800000 */
.L_x_1244:
[----:B----4-:R-:W0:Y:S02]  /*17000*/  LDC.64 R2, c[0x0][0xc90] ;  /* 0x00032400ff027b82 */ /* 0x010e240000000a00 */
[----:B0-----:R-:W-:-:S05]  /*17010*/  IMAD.WIDE R2, R27, 0x4, R2 ;  /* 0x000000041b027825 */ /* 0x001fca00078e0202 */
[----:B-1----:R0:W2:Y:S02]  /*17020*/  LDG.E R7, desc[UR56][R2.64] ;  /* 0x0000003802077981 */ /* 0x0020a4000c1e1900 */
[----:B0-----:R-:W-:Y:S02]  /*17030*/  IMAD.MOV.U32 R2, RZ, RZ, RZ ;  /* 0x000000ffff027224 */ /* 0x001fe400078e00ff */
[----:B--2---:R-:W-:-:S05]  /*17040*/  IMAD R5, R25, R7, RZ ;  /* 0x0000000719057224 */ /* 0x004fca00078e02ff */
[-C--:B------:R-:W-:Y:S02]  /*17050*/  IABS R6, R5.reuse ;  /* 0x0000000500067213 */ /* 0x080fe40000000000 */
[----:B------:R-:W-:Y:S02]  /*17060*/  IABS R10, R5 ;  /* 0x00000005000a7213 */ /* 0x000fe40000000000 */
[----:B------:R-:W0:Y:S08]  /*17070*/  I2F.RP R8, R6 ;  /* 0x0000000600087306 */ /* 0x000e300000209400 */
[----:B0-----:R-:W0:Y:S02]  /*17080*/  MUFU.RCP R8, R8 ;  /* 0x0000000800087308 */ /* 0x001e240000001000 */
[----:B0-----:R-:W-:-:S02]  /*17090*/  VIADD R9, R8, 0xffffffe ;  /* 0x0ffffffe08097836 */ /* 0x001fc40000000000 */
[----:B------:R-:W-:-:S04]  /*170a0*/  IMAD.MOV R8, RZ, RZ, -R10 ;  /* 0x000000ffff087224 */ /* 0x000fc800078e0a0a */
[----:B------:R-:W0:Y:S02]  /*170b0*/  F2I.FTZ.U32.TRUNC.NTZ R3, R9 ;  /* 0x0000000900037305 */ /* 0x000e24000021f000 */
[----:B0-----:R-:W-:-:S04]  /*170c0*/  IMAD.MOV R11, RZ, RZ, -R3 ;  /* 0x000000ffff0b7224 */ /* 0x001fc800078e0a03 */
[----:B------:R-:W-:-:S04]  /*170d0*/  IMAD R11, R11, R6, RZ ;  /* 0x000000060b0b7224 */ /* 0x000fc800078e02ff */
[----:B------:R-:W-:Y:S01]  /*170e0*/  IMAD.HI.U32 R3, R3, R11, R2 ;  /* 0x0000000b03037227 */ /* 0x000fe200078e0002 */
[----:B------:R-:W-:-:S05]  /*170f0*/  IABS R2, R0 ;  /* 0x0000000000027213 */ /* 0x000fca0000000000 */
        /* <DEDUP_REMOVED lines=10> */
[----:B------:R-:W-:-:S04]  /*171a0*/  IMAD.MOV.U32 R2, RZ, RZ, R3 ;  /* 0x000000ffff027224 */ /* 0x000fc800078e0003 */
[----:B------:R-:W-:Y:S01]  /*171b0*/  @!P2 IMAD.MOV R2, RZ, RZ, -R2 ;  /* 0x000000ffff02a224 */ /* 0x000fe200078e0a02 */
[----:B------:R-:W-:-:S05]  /*171c0*/  @!P1 LOP3.LUT R2, RZ, R5, RZ, 0x33, !PT ;  /* 0x00000005ff029212 */ /* 0x000fca00078e33ff */
[----:B------:R-:W-:Y:S02]  /*171d0*/  IMAD R6, R7, R2, RZ ;  /* 0x0000000207067224 */ /* 0x000fe400078e02ff */
[----:B------:R-:W-:Y:S02]  /*171e0*/  IMAD.MOV R2, RZ, RZ, -R2 ;  /* 0x000000ffff027224 */ /* 0x000fe400078e0a02 */
[----:B------:R-:W-:Y:S02]  /*171f0*/  IMAD.MOV R3, RZ, RZ, -R6 ;  /* 0x000000ffff037224 */ /* 0x000fe400078e0a06 */
[----:B------:R-:W-:Y:S02]  /*17200*/  IMAD R5, R5, R2, R0 ;  /* 0x0000000205057224 */ /* 0x000fe400078e0200 */
[----:B------:R-:W-:Y:S01]  /*17210*/  IMAD.MOV.U32 R2, RZ, RZ, RZ ;  /* 0x000000ffff027224 */ /* 0x000fe200078e00ff */
[----:B------:R-:W-:-:S04]  /*17220*/  VIADDMNMX R4, R3, R4, R7, PT ;  /* 0x0000000403047246 */ /* 0x000fc80003800107 */
[----:B------:R-:W-:-:S04]  /*17230*/  IABS R7, R4 ;  /* 0x0000000400077213 */ /* 0x000fc80000000000 */
[----:B------:R-:W0:Y:S08]  /*17240*/  I2F.RP R8, R7 ;  /* 0x0000000700087306 */ /* 0x000e300000209400 */
[----:B0-----:R-:W0:Y:S02]  /*17250*/  MUFU.RCP R8, R8 ;  /* 0x0000000800087308 */ /* 0x001e240000001000 */
[----:B0-----:R-:W-:-:S06]  /*17260*/  VIADD R3, R8, 0xffffffe ;  /* 0x0ffffffe08037836 */ /* 0x001fcc0000000000 */
[----:B------:R-:W0:Y:S02]  /*17270*/  F2I.FTZ.U32.TRUNC.NTZ R3, R3 ;  /* 0x0000000300037305 */ /* 0x000e24000021f000 */
[----:B0-----:R-:W-:-:S04]  /*17280*/  IMAD.MOV R0, RZ, RZ, -R3 ;  /* 0x000000ffff007224 */ /* 0x001fc800078e0a03 */
[----:B------:R-:W-:Y:S01]  /*17290*/  IMAD R9, R0, R7, RZ ;  /* 0x0000000700097224 */ /* 0x000fe200078e02ff */
[----:B------:R-:W-:-:S03]  /*172a0*/  IABS R0, R4 ;  /* 0x0000000400007213 */ /* 0x000fc60000000000 */
[----:B------:R-:W-:Y:S01]  /*172b0*/  IMAD.HI.U32 R2, R3, R9, R2 ;  /* 0x0000000903027227 */ /* 0x000fe200078e0002 */
[----:B------:R-:W-:-:S03]  /*172c0*/  IABS R9, R5 ;  /* 0x0000000500097213 */ /* 0x000fc60000000000 */
        /* <DEDUP_REMOVED lines=8> */
[----:B------:R-:W-:Y:S02]  /*17350*/  LOP3.LUT R0, R5, R4, RZ, 0x3c, !PT ;  /* 0x0000000405007212 */ /* 0x000fe400078e3cff */
[----:B------:R-:W-:Y:S02]  /*17360*/  IADD3 R5, R6, 0x1000000, R5 ;  /* 0x0100000006057810 */ /* 0x000fe40007ffe005 */
[----:B------:R-:W-:-:S07]  /*17370*/  ISETP.GE.AND P2, PT, R0, RZ, PT ;  /* 0x000000ff0000720c */ /* 0x000fce0003f46270 */
[----:B------:R-:W-:-:S06]  /*17380*/  @P0 VIADD R2, R2, 0x1 ;  /* 0x0000000102020836 */ /* 0x000fcc0000000000 */
[----:B------:R-:W-:Y:S01]  /*17390*/  @!P2 IMAD.MOV R2, RZ, RZ, -R2 ;  /* 0x000000ffff02a224 */ /* 0x000fe200078e0a02 */
[----:B------:R-:W-:Y:S01]  /*173a0*/  @!P1 LOP3.LUT R2, RZ, R4, RZ, 0x33, !PT ;  /* 0x00000004ff029212 */ /* 0x000fe200078e33ff */
[----:B------:R-:W-:-:S04]  /*173b0*/  IMAD.MOV R4, RZ, RZ, -R4 ;  /* 0x000000ffff047224 */ /* 0x000fc800078e0a04 */
[----:B------:R-:W-:-:S07]  /*173c0*/  IMAD R26, R2, R4, R5 ;  /* 0x00000004021a7224 */ /* 0x000fce00078e0205 */
.L_x_1245:
[----:B------:R-:W-:-:S05]  /*173d0*/  LOP3.LUT R2, RZ, R2, RZ, 0x33, !PT ;  /* 0x00000002ff027212 */ /* 0x000fca00078e33ff */
[----:B------:R-:W-:Y:S01]  /*173e0*/  IMAD.IADD R25, R25, 0x1, R2 ;  /* 0x0000000119197824 */ /* 0x000fe200078e0202 */
[----:B------:R-:W-:Y:S06]  /*173f0*/  BRA `(.L_x_1246) ;  /* 0x00000000001c7947 */ /* 0x000fec0003800000 */
.L_x_1238:
[----:B------:R-:W-:Y:S01]  /*17400*/  UMOV UR4, URZ ;  /* 0x0000003f00047c82 */ /* 0x000fe20008000000 */
[----:B------:R-:W-:Y:S01]  /*17410*/  UMOV UR5, URZ ;  /* 0x0000003f00057c82 */ /* 0x000fe20008000000 */
[----:B------:R-:W-:Y:S01]  /*17420*/  ULDC UR6, c[0x0][0xc3c] ;  /* 0x00030f0000067ab9 */ /* 0x000fe20000000800 */
[----:B------:R-:W-:Y:S02]  /*17430*/  IMAD.MOV.U32 R24, RZ, RZ, R0 ;  /* 0x000000ffff187224 */ /* 0x000fe400078e0000 */
[----:B------:R-:W-:Y:S02]  /*17440*/  IMAD.U32 R25, RZ, RZ, UR4 ;  /* 0x00000004ff197e24 */ /* 0x000fe4000f8e00ff */
[----:B------:R-:W-:Y:S02]  /*17450*/  IMAD.U32 R26, RZ, RZ, UR5 ;  /* 0x00000005ff1a7e24 */ /* 0x000fe4000f8e00ff */
[----:B------:R-:W-:-:S07]  /*17460*/  IMAD.U32 R27, RZ, RZ, UR6 ;  /* 0x00000006ff1b7e24 */ /* 0x000fce000f8e00ff */
.L_x_1246:
        /* <DEDUP_REMOVED lines=10> */
.L_x_1235:
[----:B------:R-:W-:Y:S02]  /*17510*/  ULDC UR4, c[0x0][0xc3c] ;  /* 0x00030f0000047ab9 */ /* 0x000fe40000000800 */
[----:B-1----:R-:W-:-:S13]  /*17520*/  ISETP.GE.AND P0, PT, R27, UR4, PT ;  /* 0x000000041b007c0c */ /* 0x002fda000bf06270 */
[----:B------:R-:W-:Y:S05]  /*17530*/  @!P0 BRA `(.L_x_1247) ;  /* 0xffffffb000088947 */ /* 0x000fea000383ffff */
[----:B------:R-:W-:Y:S05]  /*17540*/  BSYNC B8 ;  /* 0x0000000000087941 */ /* 0x000fea0003800000 */
.L_x_1176:
[----:B-1----:R-:W3:Y:S01]  /*17550*/  LDL.LU R0, [R1+0x28] ;  /* 0x0000280001007983 */ /* 0x002ee20000300800 */
[----:B------:R-:W-:Y:S01]  /*17560*/  BSSY B0, `(.L_x_1248) ;  /* 0x000000b000007945 */ /* 0x000fe20003800000 */
[----:B------:R-:W1:Y:S01]  /*17570*/  S2R R5, SR_CgaCtaId ;  /* 0x0000000000057919 */ /* 0x000e620000008800 */
[----:B---3--:R-:W-:-:S05]  /*17580*/  VIADD R0, R0, 0x1 ;  /* 0x0000000100007836 */ /* 0x008fca0000000000 */
[----:B------:R-:W-:-:S04]  /*17590*/  LEA.HI R2, R0, R0, RZ, 0x1 ;  /* 0x0000000000027211 */ /* 0x000fc800078f08ff */
[----:B------:R-:W-:Y:S02]  /*175a0*/  LOP3.LUT R3, R2, 0xfffffffe, RZ, 0xc0, !PT ;  /* 0xfffffffe02037812 */ /* 0x000fe400078ec0ff */
[----:B------:R-:W-:-:S03]  /*175b0*/  MOV R2, 0x400 ;  /* 0x0000040000027802 */ /* 0x000fc60000000f00 */
[----:B------:R-:W-:Y:S01]  /*175c0*/  IMAD.IADD R0, R0, 0x1, -R3 ;  /* 0x0000000100007824 */ /* 0x000fe200078e0a03 */
[----:B-1----:R-:W-:-:S04]  /*175d0*/  LEA R5, R5, R2, 0x18 ;  /* 0x0000000205057211 */ /* 0x002fc800078ec0ff */
[----:B------:R-:W-:-:S04]  /*175e0*/  SHF.L.U32 R0, R0, 0x1f, RZ ;  /* 0x0000001f00007819 */ /* 0x000fc800000006ff */
[----:B------:R-:W1:Y:S02]  /*175f0*/  SYNCS.PHASECHK.TRANS64.TRYWAIT P0, [R5+URZ+0x2d820], R0 ;  /* 0x02d82000050075a7 */ /* 0x000e64000800017f */
[----:B-1----:R-:W-:Y:S05]  /*17600*/  @!P0 BRA `(.L_x_1249) ;  /* 0x00000030002c8947 */ /* 0x002fea0003800000 */
.L_x_1348:
[----:B------:R-:W-:Y:S05]  /*17610*/  BSYNC B0 ;  /* 0x0000000000007941 */ /* 0x000fea0003800000 */
.L_x_1248:
[----:B------:R-:W-:-:S03]  /*17620*/  UMOV UR4, 0xffffffff ;  /* 0xffffffff00047882 */ /* 0x000fc60000000000 */
[----:B------:R-:W-:Y:S05]  /*17630*/  BRA.DIV UR4, `(.L_x_1250) ;  /* 0x0000003204347947 */ /* 0x000fea000b800000 */
[----:B-1----:R-:W1:Y:S02]  /*17640*/  S2R R0, SR_TID.X ;  /* 0x0000000000007919 */ /* 0x002e640000002100 */
[----:B-1----:R-:W-:-:S04]  /*17650*/  SHF.R.U32.HI R0, RZ, 0x5, R0 ;  /* 0x00000005ff007819 */ /* 0x002fc80000011600 */
[----:B------:R-:W-:-:S05]  /*17660*/  LOP3.LUT R0, R0, 0x3, RZ, 0xc0, !PT ;  /* 0x0000000300007812 */ /* 0x000fca00078ec0ff */
[----:B------:R1:W3:Y:S02]  /*17670*/  SHFL.IDX PT, R14, R0, RZ, 0x1f ;  /* 0x00001fff000e7589 */ /* 0x0002e400000e0000 */
.L_x_1351:
[----:B---3--:R-:W-:Y:S01]  /*17680*/  ISETP.NE.AND P0, PT, R14, RZ, PT ;  /* 0x000000ff0e00720c */ /* 0x008fe20003f05270 */
[----:B------:R-:W-:-:S12]  /*17690*/  BSSY B0, `(.L_x_1251) ;  /* 0x0000024000007945 */ /* 0x000fd80003800000 */
[----:B------:R-:W-:Y:S05]  /*176a0*/  @P0 BRA `(.L_x_1252) ;  /* 0x0000000000880947 */ /* 0x000fea0003800000 */
[----:B------:R-:W-:-:S03]  /*176b0*/  UMOV UR4, 0xffffffff ;  /* 0xffffffff00047882 */ /* 0x000fc60000000000 */
[----:B------:R-:W-:Y:S05]  /*176c0*/  BRA.DIV UR4, `(.L_x_1253) ;  /* 0x0000003204447947 */ /* 0x000fea000b800000 */
[----:B------:R-:W-:-:S13]  /*176d0*/  ELECT P6, URZ, PT ;  /* 0x00000000003f782f */ /* 0x000fda00038c0000 */
.L_x_1354:
[----:B------:R-:W-:Y:S05]  /*176e0*/  @!P6 BRA `(.L_x_1252) ;  /* 0x000000000078e947 */ /* 0x000fea0003800000 */
[----:B------:R-:W-:-:S06]  /*176f0*/  ULOP3.LUT UR4, UR44, 0x2, URZ, 0xfc, !UPT ;  /* 0x000000022c047892 */ /* 0x000fcc000f8efc3f */
[----:B-1----:R-:W-:-:S05]  /*17700*/  IMAD.U32 R0, RZ, RZ, UR4 ;  /* 0x00000004ff007e24 */ /* 0x002fca000f8e00ff */
[----:B------:R-:W-:-:S13]  /*17710*/  ISETP.NE.AND P0, PT, R0, 0x3, PT ;  /* 0x000000030000780c */ /* 0x000fda0003f05270 */
[----:B------:R-:W-:Y:S05]  /*17720*/  @!P0 BRA `(.L_x_1254) ;  /* 0x0000000000048947 */ /* 0x000fea0003800000 */
[----:B------:R-:W-:Y:S01]  /*17730*/  BPT.TRAP 0x1 ;  /* 0x000000040000795c */ /* 0x000fe20000300000 */
.L_x_1254:
[----:B------:R-:W-:Y:S01]  /*17740*/  IMAD R3, R23, 0x8, R5 ;  /* 0x0000000817037824 */ /* 0x000fe200078e0205 */
[----:B------:R-:W-:Y:S01]  /*17750*/  SHF.L.U32 R2, R29, 0x1f, RZ ;  /* 0x0000001f1d027819 */ /* 0x000fe200000006ff */
[----:B------:R-:W-:-:S03]  /*17760*/  VIADD R23, R23, 0x1 ;  /* 0x0000000117177836 */ /* 0x000fc60000000000 */
[----:B------:R-:W1:Y:S02]  /*17770*/  SYNCS.PHASECHK.TRANS64.TRYWAIT P1, [R3+URZ+0x2d840], R2 ;  /* 0x02d84002030075a7 */ /* 0x000e64000802017f */
[----:B------:R-:W-:-:S04]  /*17780*/  ISETP.NE.AND P2, PT, R23, 0x2, PT ;  /* 0x000000021700780c */ /* 0x000fc80003f45270 */
[----:B------:R-:W-:Y:S01]  /*17790*/  SEL R0, RZ, 0x1, P2 ;  /* 0x00000001ff007807 */ /* 0x000fe20001000000 */
[----:B-1----:R-:W-:Y:S08]  /*177a0*/  @!P1 BRA `(.L_x_1255) ;  /* 0x00000030002c9947 */ /* 0x002ff00003800000 */
.L_x_1355:
[----:B------:R-:W-:Y:S02]  /*177b0*/  SEL R23, R23, RZ, P2 ;  /* 0x000000ff17177207 */ /* 0x000fe40001000000 */
[----:B------:R-:W-:Y:S01]  /*177c0*/  LOP3.LUT R0, R29, R0, RZ, 0x3c, !PT ;  /* 0x000000001d007212 */ /* 0x000fe200078e3cff */
[----:B------:R-:W-:Y:S06]  /*177d0*/  @!P0 BRA `(.L_x_1256) ;  /* 0x0000000000048947 */ /* 0x000fec0003800000 */
[----:B------:R-:W-:Y:S01]  /*177e0*/  BPT.TRAP 0x1 ;  /* 0x000000040000795c */ /* 0x000fe20000300000 */
.L_x_1256:
[----:B------:R-:W-:Y:S01]  /*177f0*/  IMAD R23, R23, 0x8, R5 ;  /* 0x0000000817177824 */ /* 0x000fe200078e0205 */
[----:B------:R-:W-:-:S04]  /*17800*/  SHF.L.U32 R0, R0, 0x1f, RZ ;  /* 0x0000001f00007819 */ /* 0x000fc800000006ff */
[----:B------:R-:W3:Y:S02]  /*17810*/  SYNCS.PHASECHK.TRANS64.TRYWAIT P1, [R23+URZ+0x2d840], R0 ;  /* 0x02d84000170075a7 */ /* 0x000ee4000802017f */
[----:B---3--:R-:W-:Y:S05]  /*17820*/  @!P1 BRA `(.L_x_1257) ;  /* 0x0000003000209947 */ /* 0x008fea0003800000 */
.L_x_1356:
[----:B------:R-:W-:Y:S05]  /*17830*/  @!P0 BRA `(.L_x_1258) ;  /* 0x0000000000048947 */ /* 0x000fea0003800000 */
[----:B------:R-:W-:Y:S01]  /*17840*/  BPT.TRAP 0x1 ;  /* 0x000000040000795c */ /* 0x000fe20000300000 */
.L_x_1258:
[----:B------:R-:W4:Y:S02]  /*17850*/  SYNCS.PHASECHK.TRANS64.TRYWAIT P1, [R3+URZ+0x2d860], R2 ;  /* 0x02d86002030075a7 */ /* 0x000f24000802017f */
[----:B----4-:R-:W-:Y:S05]  /*17860*/  @!P1 BRA `(.L_x_1259) ;  /* 0x0000003000249947 */ /* 0x010fea0003800000 */
.L_x_1357:
[----:B------:R-:W-:Y:S05]  /*17870*/  @!P0 BRA `(.L_x_1260) ;  /* 0x0000000000048947 */ /* 0x000fea0003800000 */
[----:B------:R-:W-:Y:S01]  /*17880*/  BPT.TRAP 0x1 ;  /* 0x000000040000795c */ /* 0x000fe20000300000 */
.L_x_1260:
[----:B------:R0:W0:Y:S02]  /*17890*/  SYNCS.PHASECHK.TRANS64.TRYWAIT P0, [R23+URZ+0x2d860], R0 ;  /* 0x02d86000170075a7 */ /* 0x000024000800017f */
[----:B0-----:R-:W-:Y:S05]  /*178a0*/  @!P0 NANOSLEEP.SYNCS 0x989680 ;  /* 0x009896800000895d */ /* 0x001fea0003900000 */
[----:B------:R-:W0:Y:S02]  /*178b0*/  @!P0 SYNCS.PHASECHK.TRANS64 P0, [R23+URZ+0x2d860], R0 ;  /* 0x02d86000170085a7 */ /* 0x000e24000800007f */
[----:B0-----:R-:W-:Y:S05]  /*178c0*/  @!P0 BRA `(.L_x_1260) ;  /* 0xfffffffc00f08947 */ /* 0x001fea000383ffff */
.L_x_1252:
[----:B------:R-:W-:Y:S05]  /*178d0*/  BSYNC B0 ;  /* 0x0000000000007941 */ /* 0x000fea0003800000 */
.L_x_1251:
[----:B------:R-:W-:Y:S05]  /*178e0*/  EXIT ;  /* 0x000000000000794d */ /* 0x000fea0003800000 */
.L_x_1075:
[----:B0-----:R-:W-:-:S04]  /*178f0*/  IMAD.U32 R3, RZ, RZ, UR41 ;  /* 0x00000029ff037e24 */ /* 0x001fc8000f8e00ff */
[----:B------:R0:W1:Y:S03]  /*17900*/  SYNCS.PHASECHK.TRANS64.TRYWAIT P1, [R3+URZ+0x2d800], R0 ;  /* 0x02d80000030075a7 */ /* 0x000066000802017f */
[----:B-1----:R-:W-:Y:S05]  /*17910*/  @!P1 NANOSLEEP.SYNCS 0x989680 ;  /* 0x009896800000995d */ /* 0x002fea0003900000 */
[----:B------:R-:W1:Y:S02]  /*17920*/  @!P1 SYNCS.PHASECHK.TRANS64 P1, [R3+URZ+0x2d800], R0 ;  /* 0x02d80000030095a7 */ /* 0x000e64000802007f */
[----:B-1----:R-:W-:Y:S05]  /*17930*/  @!P1 BRA `(.L_x_1075) ;  /* 0xfffffffc00ec9947 */ /* 0x002fea000383ffff */
[----:B------:R-:W-:Y:S05]  /*17940*/  BRA `(.L_x_1261) ;  /* 0xfffffea400f47947 */ /* 0x000fea000383ffff */
.L_x_1079:
[----:B-1----:R1:W2:Y:S02]  /*17950*/  SYNCS.PHASECHK.TRANS64.TRYWAIT P1, [R3+URZ+0x2d830], R0 ;  /* 0x02d83000030075a7 */ /* 0x0022a4000802017f */
[----:B--2---:R-:W-:Y:S05]  /*17960*/  @!P1 NANOSLEEP.SYNCS 0x989680 ;  /* 0x009896800000995d */ /* 0x004fea0003900000 */
[----:B------:R-:W2:Y:S02]  /*17970*/  @!P1 SYNCS.PHASECHK.TRANS64 P1, [R3+URZ+0x2d830], R0 ;  /* 0x02d83000030095a7 */ /* 0x000ea4000802007f */
[----:B--2---:R-:W-:Y:S05]  /*17980*/  @!P1 BRA `(.L_x_1079) ;  /* 0xfffffffc00f09947 */ /* 0x004fea000383ffff */
[----:B------:R-:W-:Y:S05]  /*17990*/  BRA `(.L_x_1078) ;  /* 0xfffffea800107947 */ /* 0x000fea000383ffff */
.L_x_1096:
[----:B-1-3--:R-:W-:-:S04]  /*179a0*/  IMAD.U32 R8, RZ, RZ, UR6 ;  /* 0x00000006ff087e24 */ /* 0x00afc8000f8e00ff */
[----:B------:R1:W2:Y:S03]  /*179b0*/  SYNCS.PHASECHK.TRANS64.TRYWAIT P1, [R8+URZ+0x2d830], R3 ;  /* 0x02d83003080075a7 */ /* 0x0002a6000802017f */
[----:B--2---:R-:W-:Y:S05]  /*179c0*/  @!P1 NANOSLEEP.SYNCS 0x989680 ;  /* 0x009896800000995d */ /* 0x004fea0003900000 */
[----:B------:R-:W2:Y:S02]  /*179d0*/  @!P1 SYNCS.PHASECHK.TRANS64 P1, [R8+URZ+0x2d830], R3 ;  /* 0x02d83003080095a7 */ /* 0x000ea4000802007f */
[----:B--2---:R-:W-:Y:S05]  /*179e0*/  @!P1 BRA `(.L_x_1096) ;  /* 0xfffffffc00ec9947 */ /* 0x004fea000383ffff */
[----:B------:R-:W-:Y:S05]  /*179f0*/  BRA `(.L_x_1093) ;  /* 0xfffffedc00187947 */ /* 0x000fea000383ffff */
.L_x_1100:
[----:B-1----:R-:W-:-:S04]  /*17a00*/  IMAD.U32 R7, RZ, RZ, UR6 ;  /* 0x00000006ff077e24 */ /* 0x002fc8000f8e00ff */
[----:B------:R1:W2:Y:S03]  /*17a10*/  SYNCS.PHASECHK.TRANS64.TRYWAIT P1, [R7+URZ+0x2d850], R3 ;  /* 0x02d85003070075a7 */ /* 0x0002a6000802017f */
[----:B--2---:R-:W-:Y:S05]  /*17a20*/  @!P1 NANOSLEEP.SYNCS 0x989680 ;  /* 0x009896800000995d */ /* 0x004fea0003900000 */
[----:B------:R-:W2:Y:S02]  /*17a30*/  @!P1 SYNCS.PHASECHK.TRANS64 P1, [R7+URZ+0x2d850], R3 ;  /* 0x02d85003070095a7 */ /* 0x000ea4000802007f */
[----:B--2---:R-:W-:Y:S05]  /*17a40*/  @!P1 BRA `(.L_x_1100) ;  /* 0xfffffffc00ec9947 */ /* 0x004fea000383ffff */
[----:B------:R-:W-:Y:S05]  /*17a50*/  BRA `(.L_x_1097) ;  /* 0xfffffedc00c47947 */ /* 0x000fea000383ffff */
.L_x_1119:
[----:B-1----:R-:W-:-:S04]  /*17a60*/  IMAD.U32 R6, RZ, RZ, UR6 ;  /* 0x00000006ff067e24 */ /* 0x002fc8000f8e00ff */
[----:B------:R1:W2:Y:S03]  /*17a70*/  SYNCS.PHASECHK.TRANS64.TRYWAIT P1, [R6+URZ+0x2d830], R3 ;  /* 0x02d83003060075a7 */ /* 0x0002a6000802017f */
[----:B--2---:R-:W-:Y:S05]  /*17a80*/  @!P1 NANOSLEEP.SYNCS 0x989680 ;  /* 0x009896800000995d */ /* 0x004fea0003900000 */
[----:B------:R-:W2:Y:S02]  /*17a90*/  @!P1 SYNCS.PHASECHK.TRANS64 P1, [R6+URZ+0x2d830], R3 ;  /* 0x02d83003060095a7 */ /* 0x000ea4000802007f */
[----:B--2---:R-:W-:Y:S05]  /*17aa0*/  @!P1 BRA `(.L_x_1119) ;  /* 0xfffffffc00ec9947 */ /* 0x004fea000383ffff */
[----:B------:R-:W-:Y:S05]  /*17ab0*/  BRA `(.L_x_1116) ;  /* 0xffffff1000a87947 */ /* 0x000fea000383ffff */
.L_x_1123:
[----:B-1----:R-:W-:-:S04]  /*17ac0*/  IMAD.U32 R5, RZ, RZ, UR6 ;  /* 0x00000006ff057e24 */ /* 0x002fc8000f8e00ff */
[----:B------:R1:W2:Y:S03]  /*17ad0*/  SYNCS.PHASECHK.TRANS64.TRYWAIT P1, [R5+URZ+0x2d850], R3 ;  /* 0x02d85003050075a7 */ /* 0x0002a6000802017f */
[----:B--2---:R-:W-:Y:S05]  /*17ae0*/  @!P1 NANOSLEEP.SYNCS 0x989680 ;  /* 0x009896800000995d */ /* 0x004fea0003900000 */
[----:B------:R-:W2:Y:S02]  /*17af0*/  @!P1 SYNCS.PHASECHK.TRANS64 P1, [R5+URZ+0x2d850], R3 ;  /* 0x02d85003050095a7 */ /* 0x000ea4000802007f */
[----:B--2---:R-:W-:Y:S05]  /*17b00*/  @!P1 BRA `(.L_x_1123) ;  /* 0xfffffffc00ec9947 */ /* 0x004fea000383ffff */
[----:B------:R-:W-:Y:S05]  /*17b10*/  BRA `(.L_x_1120) ;  /* 0xffffff1400547947 */ /* 0x000fea000383ffff */
.L_x_1131:
[----:B-1-3--:R-:W-:-:S04]  /*17b20*/  IMAD.U32 R8, RZ, RZ, UR6 ;  /* 0x00000006ff087e24 */ /* 0x00afc8000f8e00ff */
[----:B------:R1:W2:Y:S03]  /*17b30*/  SYNCS.PHASECHK.TRANS64.TRYWAIT P1, [R8+URZ+0x2d830], R3 ;  /* 0x02d83003080075a7 */ /* 0x0002a6000802017f */
[----:B--2---:R-:W-:Y:S05]  /*17b40*/  @!P1 NANOSLEEP.SYNCS 0x989680 ;  /* 0x009896800000995d */ /* 0x004fea0003900000 */
[----:B------:R-:W2:Y:S02]  /*17b50*/  @!P1 SYNCS.PHASECHK.TRANS64 P1, [R8+URZ+0x2d830], R3 ;  /* 0x02d83003080095a7 */ /* 0x000ea4000802007f */
[----:B--2---:R-:W-:Y:S05]  /*17b60*/  @!P1 BRA `(.L_x_1131) ;  /* 0xfffffffc00ec9947 */ /* 0x004fea000383ffff */
[----:B------:R-:W-:Y:S05]  /*17b70*/  BRA `(.L_x_1128) ;  /* 0xffffff3000cc7947 */ /* 0x000fea000383ffff */
.L_x_1135:
[----:B-1----:R-:W-:-:S04]  /*17b80*/  IMAD.U32 R7, RZ, RZ, UR6 ;  /* 0x00000006ff077e24 */ /* 0x002fc8000f8e00ff */
[----:B------:R1:W2:Y:S03]  /*17b90*/  SYNCS.PHASECHK.TRANS64.TRYWAIT P1, [R7+URZ+0x2d850], R3 ;  /* 0x02d85003070075a7 */ /* 0x0002a6000802017f */
[----:B--2---:R-:W-:Y:S05]  /*17ba0*/  @!P1 NANOSLEEP.SYNCS 0x989680 ;  /* 0x009896800000995d */ /* 0x004fea0003900000 */
[----:B------:R-:W2:Y:S02]  /*17bb0*/  @!P1 SYNCS.PHASECHK.TRANS64 P1, [R7+URZ+0x2d850], R3 ;  /* 0x02d85003070095a7 */ /* 0x000ea4000802007f */
[----:B--2---:R-:W-:Y:S05]  /*17bc0*/  @!P1 BRA `(.L_x_1135) ;  /* 0xfffffffc00ec9947 */ /* 0x004fea000383ffff */
[----:B------:R-:W-:Y:S05]  /*17bd0*/  BRA `(.L_x_1132) ;  /* 0xffffff3400787947 */ /* 0x000fea000383ffff */
.L_x_1150:
[----:B-1----:R-:W-:-:S04]  /*17be0*/  IMAD.U32 R5, RZ, RZ, UR8 ;  /* 0x00000008ff057e24 */ /* 0x002fc8000f8e00ff */
[----:B------:R1:W2:Y:S03]  /*17bf0*/  SYNCS.PHASECHK.TRANS64.TRYWAIT P1, [R5+URZ+0x2d850], R4 ;  /* 0x02d85004050075a7 */ /* 0x0002a6000802017f */
[----:B--2---:R-:W-:Y:S05]  /*17c00*/  @!P1 NANOSLEEP.SYNCS 0x989680 ;  /* 0x009896800000995d */ /* 0x004fea0003900000 */
[----:B------:R-:W2:Y:S02]  /*17c10*/  @!P1 SYNCS.PHASECHK.TRANS64 P1, [R5+URZ+0x2d850], R4 ;  /* 0x02d85004050095a7 */ /* 0x000ea4000802007f */
[----:B--2---:R-:W-:Y:S05]  /*17c20*/  @!P1 BRA `(.L_x_1150) ;  /* 0xfffffffc00ec9947 */ /* 0x004fea000383ffff */
[----:B------:R-:W-:Y:S05]  /*17c30*/  BRA `(.L_x_1149) ;  /* 0xffffff6400787947 */ /* 0x000fea000383ffff */
.L_x_1198:
        /* <DEDUP_REMOVED lines=11> */
.L_x_1263:
[----:B------:R-:W-:Y:S05]  /*17cf0*/  BSYNC B0 ;  /* 0x0000000000007941 */ /* 0x000fea0003800000 */
.L_x_1262:
[----:B------:R-:W-:Y:S05]  /*17d00*/  BRA `(.L_x_1264) ;  /* 0xffffffbc00047947 */ /* 0x000fea000383ffff */
.L_x_1201:
[----:B0-----:R0:W1:Y:S02]  /*17d10*/  SYNCS.PHASECHK.TRANS64.TRYWAIT P0, [R4+URZ+0x2d840], R5 ;  /* 0x02d84005040075a7 */ /* 0x001064000800017f */
[----:B-1----:R-:W-:Y:S05]  /*17d20*/  @!P0 NANOSLEEP.SYNCS 0x989680 ;  /* 0x009896800000895d */ /* 0x002fea0003900000 */
[----:B------:R-:W1:Y:S02]  /*17d30*/  @!P0 SYNCS.PHASECHK.TRANS64 P0, [R4+URZ+0x2d840], R5 ;  /* 0x02d84005040085a7 */ /* 0x000e64000800007f */
[----:B-1----:R-:W-:Y:S05]  /*17d40*/  @!P0 BRA `(.L_x_1201) ;  /* 0xfffffffc00f08947 */ /* 0x002fea000383ffff */
[----:B------:R-:W-:Y:S05]  /*17d50*/  BRA `(.L_x_1265) ;  /* 0xffffffbc00607947 */ /* 0x000fea000383ffff */
.L_x_1202:
        /* <DEDUP_REMOVED lines=8> */
.L_x_1267:
[----:B------:R-:W-:Y:S05]  /*17de0*/  BSYNC B0 ;  /* 0x0000000000007941 */ /* 0x000fea0003800000 */
.L_x_1266:
[----:B------:R-:W-:Y:S02]  /*17df0*/  IMAD.MOV.U32 R13, RZ, RZ, R0 ;  /* 0x000000ffff0d7224 */ /* 0x000fe400078e0000 */
        /* <DEDUP_REMOVED lines=8> */
.L_x_1268:
[----:B------:R-:W-:Y:S02]  /*17e80*/  IMAD.MOV.U32 R13, RZ, RZ, R6 ;  /* 0x000000ffff0d7224 */ /* 0x000fe400078e0006 */
[----:B------:R-:W-:Y:S02]  /*17e90*/  IMAD.MOV.U32 R12, RZ, RZ, 0x1 ;  /* 0x00000001ff0c7424 */ /* 0x000fe400078e00ff */
[----:B------:R-:W-:-:S07]  /*17ea0*/  IMAD.MOV.U32 R3, RZ, RZ, R14 ;  /* 0x000000ffff037224 */ /* 0x000fce00078e000e */
[----:B------:R-:W-:Y:S05]  /*17eb0*/  WARPSYNC.COLLECTIVE R15, `(.L_x_1269) ;  /* 0x000000000f087348 */ /* 0x000fea0003c00000 */
[----:B------:R0:W1:Y:S02]  /*17ec0*/  SHFL.IDX P6, R14, R13, R12, R11 ;  /* 0x0000000c0d0e7389 */ /* 0x00006400000c000b */
[----:B01----:R-:W-:Y:S01]  /*17ed0*/  ENDCOLLECTIVE ;  /* 0x000000000000791b */ /* 0x003fe20003800000 */
.L_x_1269:
        /* <DEDUP_REMOVED lines=17> */
.L_x_1270:
[----:B------:R-:W-:Y:S02]  /*17ff0*/  @P1 IMAD R8, R7, 0x2, R17 ;  /* 0x0000000207081824 */ /* 0x000fe400078e0211 */
[----:B------:R-:W-:Y:S02]  /*18000*/  IMAD.MOV.U32 R13, RZ, RZ, R6 ;  /* 0x000000ffff0d7224 */ /* 0x000fe400078e0006 */
[----:B------:R-:W-:Y:S02]  /*18010*/  IMAD.MOV.U32 R12, RZ, RZ, 0x2 ;  /* 0x00000002ff0c7424 */ /* 0x000fe400078e00ff */
[----:B------:R-:W-:-:S07]  /*18020*/  IMAD.MOV.U32 R3, RZ, RZ, R14 ;  /* 0x000000ffff037224 */ /* 0x000fce00078e000e */
[----:B------:R-:W-:Y:S05]  /*18030*/  WARPSYNC.COLLECTIVE R15, `(.L_x_1271) ;  /* 0x000000000f087348 */ /* 0x000fea0003c00000 */
[----:B------:R0:W1:Y:S02]  /*18040*/  SHFL.IDX P6, R14, R13, R12, R11 ;  /* 0x0000000c0d0e7389 */ /* 0x00006400000c000b */
[----:B01----:R-:W-:Y:S01]  /*18050*/  ENDCOLLECTIVE ;  /* 0x000000000000791b */ /* 0x003fe20003800000 */
.L_x_1271:
        /* <DEDUP_REMOVED lines=17> */
.L_x_1272:
[----:B------:R-:W-:Y:S02]  /*18170*/  @P1 IMAD R8, R7, 0x2, R17 ;  /* 0x0000000207081824 */ /* 0x000fe400078e0211 */
[----:B------:R-:W-:Y:S02]  /*18180*/  IMAD.MOV.U32 R13, RZ, RZ, R6 ;  /* 0x000000ffff0d7224 */ /* 0x000fe400078e0006 */
[----:B------:R-:W-:Y:S02]  /*18190*/  IMAD.MOV.U32 R12, RZ, RZ, 0x3 ;  /* 0x00000003ff0c7424 */ /* 0x000fe400078e00ff */
[----:B------:R-:W-:-:S07]  /*181a0*/  IMAD.MOV.U32 R3, RZ, RZ, R14 ;  /* 0x000000ffff037224 */ /* 0x000fce00078e000e */
[----:B------:R-:W-:Y:S05]  /*181b0*/  WARPSYNC.COLLECTIVE R15, `(.L_x_1273) ;  /* 0x000000000f087348 */ /* 0x000fea0003c00000 */
[----:B------:R0:W1:Y:S02]  /*181c0*/  SHFL.IDX P6, R14, R13, R12, R11 ;  /* 0x0000000c0d0e7389 */ /* 0x00006400000c000b */
[----:B01----:R-:W-:Y:S01]  /*181d0*/  ENDCOLLECTIVE ;  /* 0x000000000000791b */ /* 0x003fe20003800000 */
.L_x_1273:
        /* <DEDUP_REMOVED lines=10> */
.L_x_1274:
        /* <DEDUP_REMOVED lines=8> */
.L_x_1207:
[----:B------:R0:W5:Y:S01]  /*18300*/  LDL R21, [R1+0x18] ;  /* 0x0000180001157983 */ /* 0x0001620000100800 */
[----:B------:R-:W-:Y:S02]  /*18310*/  IMAD.MOV.U32 R13, RZ, RZ, R4 ;  /* 0x000000ffff0d7224 */ /* 0x000fe400078e0004 */
[----:B------:R-:W-:Y:S02]  /*18320*/  IMAD.MOV.U32 R12, RZ, RZ, RZ ;  /* 0x000000ffff0c7224 */ /* 0x000fe400078e00ff */
[----:B------:R-:W-:Y:S02]  /*18330*/  IMAD.MOV.U32 R11, RZ, RZ, 0x1c1f ;  /* 0x00001c1fff0b7424 */ /* 0x000fe400078e00ff */
[----:B------:R-:W-:Y:S02]  /*18340*/  IMAD.MOV.U32 R15, RZ, RZ, -0x1 ;  /* 0xffffffffff0f7424 */ /* 0x000fe400078e00ff */
[----:B------:R-:W-:Y:S02]  /*18350*/  IMAD R2, R28, R9, RZ ;  /* 0x000000091c027224 */ /* 0x000fe400078e02ff */
[----:B0-----:R-:W-:-:S07]  /*18360*/  IMAD.IADD R25, R20, 0x1, R25 ;  /* 0x0000000114197824 */ /* 0x001fce00078e0219 */
[----:B-----5:R-:W-:Y:S05]  /*18370*/  WARPSYNC.COLLECTIVE R15, `(.L_x_1276) ;  /* 0x000000000f087348 */ /* 0x020fea0003c00000 */
[----:B------:R0:W1:Y:S02]  /*18380*/  SHFL.IDX P6, R14, R13, R12, R11 ;  /* 0x0000000c0d0e7389 */ /* 0x00006400000c000b */
[----:B01---5:R-:W-:Y:S01]  /*18390*/  ENDCOLLECTIVE ;  /* 0x000000000000791b */ /* 0x023fe20003800000 */
.L_x_1276:
[----:B------:R-:W-:Y:S01]  /*183a0*/  ISETP.GE.AND P3, PT, R25, R2, PT ;  /* 0x000000021900720c */ /* 0x000fe20003f66270 */
[----:B------:R-:W-:Y:S02]  /*183b0*/  IMAD.MOV.U32 R13, RZ, RZ, R0 ;  /* 0x000000ffff0d7224 */ /* 0x000fe400078e0000 */
[----:B------:R-:W-:-:S10]  /*183c0*/  IMAD.MOV.U32 R6, RZ, RZ, R14 ;  /* 0x000000ffff067224 */ /* 0x000fd400078e000e */
[----:B------:R-:W-:Y:S05]  /*183d0*/  WARPSYNC.COLLECTIVE R15, `(.L_x_1277) ;  /* 0x000000000f087348 */ /* 0x000fea0003c00000 */
[----:B------:R0:W1:Y:S02]  /*183e0*/  SHFL.IDX P6, R14, R13, R12, R11 ;  /* 0x0000000c0d0e7389 */ /* 0x00006400000c000b */
[----:B01----:R-:W-:Y:S01]  /*183f0*/  ENDCOLLECTIVE ;  /* 0x000000000000791b */ /* 0x003fe20003800000 */
.L_x_1277:
[----:B------:R-:W-:Y:S02]  /*18400*/  IMAD.MOV.U32 R13, RZ, RZ, R4 ;  /* 0x000000ffff0d7224 */ /* 0x000fe400078e0004 */
[----:B------:R-:W-:Y:S02]  /*18410*/  IMAD.MOV.U32 R12, RZ, RZ, 0x1 ;  /* 0x00000001ff0c7424 */ /* 0x000fe400078e00ff */
[----:B------:R-:W-:-:S07]  /*18420*/  IMAD.MOV.U32 R5, RZ, RZ, R14 ;  /* 0x000000ffff057224 */ /* 0x000fce00078e000e */
[----:B------:R-:W-:Y:S05]  /*18430*/  WARPSYNC.COLLECTIVE R15, `(.L_x_1278) ;  /* 0x000000000f087348 */ /* 0x000fea0003c00000 */
[----:B------:R0:W1:Y:S02]  /*18440*/  SHFL.IDX P6, R14, R13, R12, R11 ;  /* 0x0000000c0d0e7389 */ /* 0x00006400000c000b */
[----:B01----:R-:W-:Y:S01]  /*18450*/  ENDCOLLECTIVE ;  /* 0x000000000000791b */ /* 0x003fe20003800000 */
.L_x_1278:
[----:B------:R-:W-:-:S05]  /*18460*/  @!P3 LEA R5, P4, R10, R5, 0x1 ;  /* 0x000000050a05b211 */ /* 0x000fca00078808ff */
[----:B------:R-:W-:-:S04]  /*18470*/  @!P3 IMAD.X R6, RZ, RZ, R6, P4 ;  /* 0x000000ffff06b224 */ /* 0x000fc800020e0606 */
[----:B------:R-:W-:Y:S02]  /*18480*/  @!P3 IMAD.MOV.U32 R7, RZ, RZ, R6 ;  /* 0x000000ffff07b224 */ /* 0x000fe400078e0006 */
[----:B------:R-:W-:Y:S02]  /*18490*/  @!P3 IMAD.MOV.U32 R6, RZ, RZ, R5 ;  /* 0x000000ffff06b224 */ /* 0x000fe400078e0005 */
[----:B------:R-:W-:Y:S02]  /*184a0*/  IMAD.MOV.U32 R13, RZ, RZ, R0 ;  /* 0x000000ffff0d7224 */ /* 0x000fe400078e0000 */
[----:B------:R-:W-:Y:S01]  /*184b0*/  VIADD R5, R25, 0x20 ;  /* 0x0000002019057836 */ /* 0x000fe20000000000 */
        /* <DEDUP_REMOVED lines=11> */
.L_x_1279:
[----:B------:R-:W-:Y:S02]  /*18570*/  IMAD.MOV.U32 R13, RZ, RZ, R4 ;  /* 0x000000ffff0d7224 */ /* 0x000fe400078e0004 */
[----:B------:R-:W-:Y:S02]  /*18580*/  IMAD.MOV.U32 R12, RZ, RZ, 0x2 ;  /* 0x00000002ff0c7424 */ /* 0x000fe400078e00ff */
[----:B------:R-:W-:-:S07]  /*18590*/  IMAD.MOV.U32 R5, RZ, RZ, R14 ;  /* 0x000000ffff057224 */ /* 0x000fce00078e000e */
[----:B------:R-:W-:Y:S05]  /*185a0*/  WARPSYNC.COLLECTIVE R15, `(.L_x_1280) ;  /* 0x000000000f087348 */ /* 0x000fea0003c00000 */
[----:B------:R0:W1:Y:S02]  /*185b0*/  SHFL.IDX P6, R14, R13, R12, R11 ;  /* 0x0000000c0d0e7389 */ /* 0x00006400000c000b */
[----:B01----:R-:W-:Y:S01]  /*185c0*/  ENDCOLLECTIVE ;  /* 0x000000000000791b */ /* 0x003fe20003800000 */
.L_x_1280:
[----:B------:R-:W-:-:S05]  /*185d0*/  @!P3 LEA R5, P4, R10, R5, 0x1 ;  /* 0x000000050a05b211 */ /* 0x000fca00078808ff */
[----:B------:R-:W-:Y:S02]  /*185e0*/  @!P3 IMAD.X R7, RZ, RZ, R7, P4 ;  /* 0x000000ffff07b224 */ /* 0x000fe400020e0607 */
[----:B------:R-:W-:Y:S02]  /*185f0*/  @!P3 IMAD.MOV.U32 R6, RZ, RZ, R5 ;  /* 0x000000ffff06b224 */ /* 0x000fe400078e0005 */
[----:B------:R-:W-:Y:S02]  /*18600*/  VIADD R5, R25, 0x40 ;  /* 0x0000004019057836 */ /* 0x000fe40000000000 */
[----:B------:R-:W-:Y:S01]  /*18610*/  IMAD.MOV.U32 R13, RZ, RZ, R0 ;  /* 0x000000ffff0d7224 */ /* 0x000fe200078e0000 */
        /* <DEDUP_REMOVED lines=11> */
.L_x_1281:
[----:B------:R-:W-:Y:S02]  /*186d0*/  IMAD.MOV.U32 R13, RZ, RZ, R4 ;  /* 0x000000ffff0d7224 */ /* 0x000fe400078e0004 */
[----:B------:R-:W-:Y:S02]  /*186e0*/  IMAD.MOV.U32 R12, RZ, RZ, 0x3 ;  /* 0x00000003ff0c7424 */ /* 0x000fe400078e00ff */
[----:B------:R-:W-:-:S07]  /*186f0*/  IMAD.MOV.U32 R5, RZ, RZ, R14 ;  /* 0x000000ffff057224 */ /* 0x000fce00078e000e */
[----:B------:R-:W-:Y:S05]  /*18700*/  WARPSYNC.COLLECTIVE R15, `(.L_x_1282) ;  /* 0x000000000f087348 */ /* 0x000fea0003c00000 */
[----:B------:R0:W1:Y:S02]  /*18710*/  SHFL.IDX P6, R14, R13, R12, R11 ;  /* 0x0000000c0d0e7389 */ /* 0x00006400000c000b */
[----:B01----:R-:W-:Y:S01]  /*18720*/  ENDCOLLECTIVE ;  /* 0x000000000000791b */ /* 0x003fe20003800000 */
.L_x_1282:
        /* <DEDUP_REMOVED lines=11> */
[----:B------:R-:W-:Y:S01]  /*187e0*/  IMAD.MOV.U32 R4, RZ, RZ, R14 ;  /* 0x000000ffff047224 */ /* 0x000fe200078e000e */
[----:B------:R-:W-:-:S13]  /*187f0*/  ISETP.GE.AND P3, PT, R5, R2, PT ;  /* 0x000000020500720c */ /* 0x000fda0003f66270 */
[----:B0-----:R-:W-:Y:S05]  /*18800*/  WARPSYNC.COLLECTIVE R15, `(.L_x_1283) ;  /* 0x000000000f087348 */ /* 0x001fea0003c00000 */
[----:B------:R1:W2:Y:S02]  /*18810*/  SHFL.IDX P6, R14, R13, R12, R11 ;  /* 0x0000000c0d0e7389 */ /* 0x0002a400000c000b */
[----:B012---:R-:W-:Y:S01]  /*18820*/  ENDCOLLECTIVE ;  /* 0x000000000000791b */ /* 0x007fe20003800000 */
.L_x_1283:
[----:B------:R-:W-:Y:S02]  /*18830*/  IMAD.MOV.U32 R13, RZ, RZ, R3 ;  /* 0x000000ffff0d7224 */ /* 0x000fe400078e0003 */
[----:B------:R-:W-:Y:S02]  /*18840*/  IMAD.MOV.U32 R12, RZ, RZ, RZ ;  /* 0x000000ffff0c7224 */ /* 0x000fe400078e00ff */
[----:B------:R-:W-:-:S07]  /*18850*/  IMAD.MOV.U32 R0, RZ, RZ, R14 ;  /* 0x000000ffff007224 */ /* 0x000fce00078e000e */
[----:B------:R-:W-:Y:S05]  /*18860*/  WARPSYNC.COLLECTIVE R15, `(.L_x_1284) ;  /* 0x000000000f087348 */ /* 0x000fea0003c00000 */
[----:B------:R0:W1:Y:S02]  /*18870*/  SHFL.IDX P6, R14, R13, R12, R11 ;  /* 0x0000000c0d0e7389 */ /* 0x00006400000c000b */
[----:B01----:R-:W-:Y:S01]  /*18880*/  ENDCOLLECTIVE ;  /* 0x000000000000791b */ /* 0x003fe20003800000 */
.L_x_1284:
[----:B------:R-:W-:-:S05]  /*18890*/  @!P3 LEA R0, P4, R10, R0, 0x1 ;  /* 0x000000000a00b211 */ /* 0x000fca00078808ff */
[----:B------:R-:W-:-:S04]  /*188a0*/  @!P3 IMAD.X R4, RZ, RZ, R4, P4 ;  /* 0x000000ffff04b224 */ /* 0x000fc800020e0604 */
[----:B------:R-:W-:Y:S02]  /*188b0*/  @!P3 IMAD.MOV.U32 R5, RZ, RZ, R4 ;  /* 0x000000ffff05b224 */ /* 0x000fe400078e0004 */
        /* <DEDUP_REMOVED lines=14> */
.L_x_1285:
[----:B------:R-:W-:Y:S02]  /*189a0*/  IMAD.MOV.U32 R13, RZ, RZ, R3 ;  /* 0x000000ffff0d7224 */ /* 0x000fe400078e0003 */
[----:B------:R-:W-:Y:S02]  /*189b0*/  IMAD.MOV.U32 R12, RZ, RZ, 0x1 ;  /* 0x00000001ff0c7424 */ /* 0x000fe400078e00ff */
[----:B------:R-:W-:-:S07]  /*189c0*/  IMAD.MOV.U32 R4, RZ, RZ, R14 ;  /* 0x000000ffff047224 */ /* 0x000fce00078e000e */
[----:B------:R-:W-:Y:S05]  /*189d0*/  WARPSYNC.COLLECTIVE R15, `(.L_x_1286) ;  /* 0x000000000f087348 */ /* 0x000fea0003c00000 */
[----:B------:R0:W1:Y:S02]  /*189e0*/  SHFL.IDX P6, R14, R13, R12, R11 ;  /* 0x0000000c0d0e7389 */ /* 0x00006400000c000b */
[----:B01----:R-:W-:Y:S01]  /*189f0*/  ENDCOLLECTIVE ;  /* 0x000000000000791b */ /* 0x003fe20003800000 */
.L_x_1286:
        /* <DEDUP_REMOVED lines=14> */
.L_x_1287:
[----:B------:R-:W-:Y:S01]  /*18ae0*/  IMAD.MOV.U32 R8, RZ, RZ, R14 ;  /* 0x000000ffff087224 */ /* 0x000fe200078e000e */
[----:B------:R-:W-:Y:S06]  /*18af0*/  BRA `(.L_x_1288) ;  /* 0xffffffc000387947 */ /* 0x000fec000383ffff */
.L_x_1210:
[----:B-1----:R1:W2:Y:S02]  /*18b00*/  SYNCS.PHASECHK.TRANS64.TRYWAIT P0, [R17+URZ+0x2d820], R0 ;  /* 0x02d82000110075a7 */ /* 0x0022a4000800017f */
[----:B--2---:R-:W-:Y:S05]  /*18b10*/  @!P0 NANOSLEEP.SYNCS 0x989680 ;  /* 0x009896800000895d */ /* 0x004fea0003900000 */
[----:B------:R-:W2:Y:S02]  /*18b20*/  @!P0 SYNCS.PHASECHK.TRANS64 P0, [R17+URZ+0x2d820], R0 ;  /* 0x02d82000110085a7 */ /* 0x000ea4000800007f */
[----:B--2---:R-:W-:Y:S05]  /*18b30*/  @!P0 BRA `(.L_x_1210) ;  /* 0xfffffffc00f08947 */ /* 0x004fea000383ffff */
[----:B------:R-:W-:Y:S05]  /*18b40*/  BRA `(.L_x_1289) ;  /* 0xffffffc000a07947 */ /* 0x000fea000383ffff */
.L_x_1215:
[----:B0-----:R0:W1:Y:S02]  /*18b50*/  SYNCS.PHASECHK.TRANS64.TRYWAIT P0, [R5+URZ+0x2d840], R0 ;  /* 0x02d84000050075a7 */ /* 0x001064000800017f */
[----:B-1----:R-:W-:Y:S05]  /*18b60*/  @!P0 NANOSLEEP.SYNCS 0x989680 ;  /* 0x009896800000895d */ /* 0x002fea0003900000 */
[----:B------:R-:W1:Y:S02]  /*18b70*/  @!P0 SYNCS.PHASECHK.TRANS64 P0, [R5+URZ+0x2d840], R0 ;  /* 0x02d84000050085a7 */ /* 0x000e64000800007f */
[----:B-1----:R-:W-:Y:S05]  /*18b80*/  @!P0 BRA `(.L_x_1215) ;  /* 0xfffffffc00f08947 */ /* 0x002fea000383ffff */
[----:B------:R-:W-:Y:S05]  /*18b90*/  BRA `(.L_x_1290) ;  /* 0xffffffc400947947 */ /* 0x000fea000383ffff */
.L_x_1216:
        /* <DEDUP_REMOVED lines=8> */
.L_x_1292:
[----:B------:R-:W-:Y:S05]  /*18c20*/  BSYNC B1 ;  /* 0x0000000000017941 */ /* 0x000fea0003800000 */
.L_x_1291:
        /* <DEDUP_REMOVED lines=13> */
.L_x_1293:
        /* <DEDUP_REMOVED lines=8> */
.L_x_1294:
        /* <DEDUP_REMOVED lines=14> */
.L_x_1295:
[----:B------:R-:W-:Y:S02]  /*18e60*/  IMAD.MOV.U32 R13, RZ, RZ, R8 ;  /* 0x000000ffff0d7224 */ /* 0x000fe400078e0008 */
[----:B------:R-:W-:Y:S02]  /*18e70*/  IMAD.MOV.U32 R12, RZ, RZ, 0x2 ;  /* 0x00000002ff0c7424 */ /* 0x000fe400078e00ff */
[----:B------:R-:W-:-:S07]  /*18e80*/  IMAD.MOV.U32 R2, RZ, RZ, R14 ;  /* 0x000000ffff027224 */ /* 0x000fce00078e000e */
[----:B------:R-:W-:Y:S05]  /*18e90*/  WARPSYNC.COLLECTIVE R15, `(.L_x_1296) ;  /* 0x000000000f087348 */ /* 0x000fea0003c00000 */
[----:B------:R0:W1:Y:S02]  /*18ea0*/  SHFL.IDX P6, R14, R13, R12, R11 ;  /* 0x0000000c0d0e7389 */ /* 0x00006400000c000b */
[----:B01----:R-:W-:Y:S01]  /*18eb0*/  ENDCOLLECTIVE ;  /* 0x000000000000791b */ /* 0x003fe20003800000 */
.L_x_1296:
        /* <DEDUP_REMOVED lines=13> */
.L_x_1297:
[----:B------:R-:W-:Y:S02]  /*18f90*/  IMAD.MOV.U32 R13, RZ, RZ, R8 ;  /* 0x000000ffff0d7224 */ /* 0x000fe400078e0008 */
[----:B------:R-:W-:Y:S02]  /*18fa0*/  IMAD.MOV.U32 R12, RZ, RZ, 0x3 ;  /* 0x00000003ff0c7424 */ /* 0x000fe400078e00ff */
[----:B------:R-:W-:-:S07]  /*18fb0*/  IMAD.MOV.U32 R2, RZ, RZ, R14 ;  /* 0x000000ffff027224 */ /* 0x000fce00078e000e */
[----:B------:R-:W-:Y:S05]  /*18fc0*/  WARPSYNC.COLLECTIVE R15, `(.L_x_1298) ;  /* 0x000000000f087348 */ /* 0x000fea0003c00000 */
[----:B------:R0:W1:Y:S02]  /*18fd0*/  SHFL.IDX P6, R14, R13, R12, R11 ;  /* 0x0000000c0d0e7389 */ /* 0x00006400000c000b */
[----:B01----:R-:W-:Y:S01]  /*18fe0*/  ENDCOLLECTIVE ;  /* 0x000000000000791b */ /* 0x003fe20003800000 */
.L_x_1298:
        /* <DEDUP_REMOVED lines=14> */
.L_x_1299:
[----:B------:R-:W-:Y:S01]  /*190d0*/  IMAD.MOV.U32 R2, RZ, RZ, R14 ;  /* 0x000000ffff027224 */ /* 0x000fe200078e000e */
[----:B------:R-:W-:Y:S06]  /*190e0*/  BRA `(.L_x_1300) ;  /* 0xffffffc400287947 */ /* 0x000fec000383ffff */
.L_x_1221:
[----:B-1----:R1:W2:Y:S02]  /*190f0*/  SYNCS.PHASECHK.TRANS64.TRYWAIT P0, [R5+URZ+0x2d860], R2 ;  /* 0x02d86002050075a7 */ /* 0x0022a4000800017f */
[----:B--2---:R-:W-:Y:S05]  /*19100*/  @!P0 NANOSLEEP.SYNCS 0x989680 ;  /* 0x009896800000895d */ /* 0x004fea0003900000 */
[----:B------:R-:W2:Y:S02]  /*19110*/  @!P0 SYNCS.PHASECHK.TRANS64 P0, [R5+URZ+0x2d860], R2 ;  /* 0x02d86002050085a7 */ /* 0x000ea4000800007f */
[----:B--2---:R-:W-:Y:S05]  /*19120*/  @!P0 BRA `(.L_x_1221) ;  /* 0xfffffffc00f08947 */ /* 0x004fea000383ffff */
[----:B------:R-:W-:Y:S05]  /*19130*/  BRA `(.L_x_1301) ;  /* 0xffffffc4008c7947 */ /* 0x000fea000383ffff */
.L_x_1222:
        /* <DEDUP_REMOVED lines=8> */
.L_x_1303:
[----:B------:R-:W-:Y:S05]  /*191c0*/  BSYNC B1 ;  /* 0x0000000000017941 */ /* 0x000fea0003800000 */
.L_x_1302:
        /* <DEDUP_REMOVED lines=9> */
.L_x_1304:
[----:B------:R-:W-:Y:S02]  /*19260*/  IMAD.MOV.U32 R13, RZ, RZ, R19 ;  /* 0x000000ffff0d7224 */ /* 0x000fe400078e0013 */
[----:B------:R-:W-:Y:S02]  /*19270*/  IMAD.MOV.U32 R12, RZ, RZ, 0x1 ;  /* 0x00000001ff0c7424 */ /* 0x000fe400078e00ff */
[----:B------:R-:W-:-:S07]  /*19280*/  IMAD.MOV.U32 R2, RZ, RZ, R14 ;  /* 0x000000ffff027224 */ /* 0x000fce00078e000e */
[----:B------:R-:W-:Y:S05]  /*19290*/  WARPSYNC.COLLECTIVE R15, `(.L_x_1305) ;  /* 0x000000000f087348 */ /* 0x000fea0003c00000 */
[----:B------:R0:W1:Y:S02]  /*192a0*/  SHFL.IDX P6, R14, R13, R12, R11 ;  /* 0x0000000c0d0e7389 */ /* 0x00006400000c000b */
[----:B01----:R-:W-:Y:S01]  /*192b0*/  ENDCOLLECTIVE ;  /* 0x000000000000791b */ /* 0x003fe20003800000 */
.L_x_1305:
        /* <DEDUP_REMOVED lines=16> */
.L_x_1306:
[----:B------:R-:W-:Y:S02]  /*193c0*/  IMAD.MOV.U32 R13, RZ, RZ, R19 ;  /* 0x000000ffff0d7224 */ /* 0x000fe400078e0013 */
[----:B------:R-:W-:Y:S02]  /*193d0*/  IMAD.MOV.U32 R12, RZ, RZ, 0x2 ;  /* 0x00000002ff0c7424 */ /* 0x000fe400078e00ff */
[----:B------:R-:W-:-:S07]  /*193e0*/  IMAD.MOV.U32 R2, RZ, RZ, R14 ;  /* 0x000000ffff027224 */ /* 0x000fce00078e000e */
[----:B------:R-:W-:Y:S05]  /*193f0*/  WARPSYNC.COLLECTIVE R15, `(.L_x_1307) ;  /* 0x000000000f087348 */ /* 0x000fea0003c00000 */
[----:B------:R0:W1:Y:S02]  /*19400*/  SHFL.IDX P6, R14, R13, R12, R11 ;  /* 0x0000000c0d0e7389 */ /* 0x00006400000c000b */
[----:B01----:R-:W-:Y:S01]  /*19410*/  ENDCOLLECTIVE ;  /* 0x000000000000791b */ /* 0x003fe20003800000 */
.L_x_1307:
        /* <DEDUP_REMOVED lines=16> */
.L_x_1308:
[----:B------:R-:W-:Y:S02]  /*19520*/  IMAD.MOV.U32 R13, RZ, RZ, R19 ;  /* 0x000000ffff0d7224 */ /* 0x000fe400078e0013 */
[----:B------:R-:W-:Y:S02]  /*19530*/  IMAD.MOV.U32 R12, RZ, RZ, 0x3 ;  /* 0x00000003ff0c7424 */ /* 0x000fe400078e00ff */
[----:B------:R-:W-:-:S07]  /*19540*/  IMAD.MOV.U32 R2, RZ, RZ, R14 ;  /* 0x000000ffff027224 */ /* 0x000fce00078e000e */
[----:B------:R-:W-:Y:S05]  /*19550*/  WARPSYNC.COLLECTIVE R15, `(.L_x_1309) ;  /* 0x000000000f087348 */ /* 0x000fea0003c00000 */
[----:B------:R0:W1:Y:S02]  /*19560*/  SHFL.IDX P6, R14, R13, R12, R11 ;  /* 0x0000000c0d0e7389 */ /* 0x00006400000c000b */
[----:B01----:R-:W-:Y:S01]  /*19570*/  ENDCOLLECTIVE ;  /* 0x000000000000791b */ /* 0x003fe20003800000 */
.L_x_1309:
        /* <DEDUP_REMOVED lines=13> */
.L_x_1310:
        /* <DEDUP_REMOVED lines=8> */
.L_x_1230:
[----:B-1----:R1:W2:Y:S02]  /*196d0*/  SYNCS.PHASECHK.TRANS64.TRYWAIT P0, [R0+URZ+0x2d860], R3 ;  /* 0x02d86003000075a7 */ /* 0x0022a4000800017f */
[----:B--2---:R-:W-:Y:S05]  /*196e0*/  @!P0 NANOSLEEP.SYNCS 0x989680 ;  /* 0x009896800000895d */ /* 0x004fea0003900000 */
[----:B------:R-:W2:Y:S02]  /*196f0*/  @!P0 SYNCS.PHASECHK.TRANS64 P0, [R0+URZ+0x2d860], R3 ;  /* 0x02d86003000085a7 */ /* 0x000ea4000800007f */
[----:B--2---:R-:W-:Y:S05]  /*19700*/  @!P0 BRA `(.L_x_1230) ;  /* 0xfffffffc00f08947 */ /* 0x004fea000383ffff */
[----:B------:R-:W-:Y:S05]  /*19710*/  BRA `(.L_x_1312) ;  /* 0xffffffc800187947 */ /* 0x000fea000383ffff */
.L_x_1231:
        /* <DEDUP_REMOVED lines=8> */
.L_x_1314:
[----:B------:R-:W-:Y:S05]  /*197a0*/  BSYNC B0 ;  /* 0x0000000000007941 */ /* 0x000fea0003800000 */
.L_x_1313:
[----:B------:R-:W0:Y:S01]  /*197b0*/  S2R R2, SR_TID.X ;  /* 0x0000000000027919 */ /* 0x000e220000002100 */
[----:B------:R-:W-:Y:S02]  /*197c0*/  IMAD.MOV.U32 R13, RZ, RZ, R18 ;  /* 0x000000ffff0d7224 */ /* 0x000fe400078e0012 */
[----:B------:R-:W-:Y:S02]  /*197d0*/  IMAD.MOV.U32 R12, RZ, RZ, RZ ;  /* 0x000000ffff0c7224 */ /* 0x000fe400078e00ff */
[----:B------:R-:W-:Y:S02]  /*197e0*/  IMAD.MOV.U32 R11, RZ, RZ, 0x1c1f ;  /* 0x00001c1fff0b7424 */ /* 0x000fe400078e00ff */
[----:B------:R-:W-:Y:S02]  /*197f0*/  IMAD.MOV.U32 R15, RZ, RZ, -0x1 ;  /* 0xffffffffff0f7424 */ /* 0x000fe400078e00ff */
[----:B------:R-:W-:Y:S02]  /*19800*/  IMAD.MOV.U32 R3, RZ, RZ, R14 ;  /* 0x000000ffff037224 */ /* 0x000fe400078e000e */
[----:B------:R-:W-:-:S07]  /*19810*/  IMAD R4, R4, 0x2, R17 ;  /* 0x0000000204047824 */ /* 0x000fce00078e0211 */
[----:B0-----:R-:W-:Y:S05]  /*19820*/  WARPSYNC.COLLECTIVE R15, `(.L_x_1315) ;  /* 0x000000000f087348 */ /* 0x001fea0003c00000 */
[----:B------:R1:W2:Y:S02]  /*19830*/  SHFL.IDX P6, R14, R13, R12, R11 ;  /* 0x0000000c0d0e7389 */ /* 0x0002a400000c000b */
[----:B012---:R-:W-:Y:S01]  /*19840*/  ENDCOLLECTIVE ;  /* 0x000000000000791b */ /* 0x007fe20003800000 */
.L_x_1315:
        /* <DEDUP_REMOVED lines=17> */
.L_x_1316:
        /* <DEDUP_REMOVED lines=14> */
.L_x_1317:
[----:B------:R-:W-:Y:S02]  /*19a40*/  IMAD.MOV.U32 R13, RZ, RZ, R19 ;  /* 0x000000ffff0d7224 */ /* 0x000fe400078e0013 */
[----:B------:R-:W-:Y:S01]  /*19a50*/  IMAD.MOV.U32 R12, RZ, RZ, 0x2 ;  /* 0x00000002ff0c7424 */ /* 0x000fe200078e00ff */
[----:B------:R-:W-:-:S13]  /*19a60*/  IADD3 R2, P4, R14, R5, RZ ;  /* 0x000000050e027210 */ /* 0x000fda0007f9e0ff */
[----:B------:R-:W-:Y:S05]  /*19a70*/  WARPSYNC.COLLECTIVE R15, `(.L_x_1318) ;  /* 0x000000000f087348 */ /* 0x000fea0003c00000 */
[----:B------:R0:W1:Y:S02]  /*19a80*/  SHFL.IDX P6, R14, R13, R12, R11 ;  /* 0x0000000c0d0e7389 */ /* 0x00006400000c000b */
[----:B01----:R-:W-:Y:S01]  /*19a90*/  ENDCOLLECTIVE ;  /* 0x000000000000791b */ /* 0x003fe20003800000 */
.L_x_1318:
        /* <DEDUP_REMOVED lines=15> */
.L_x_1319:
[----:B------:R-:W-:Y:S02]  /*19b90*/  IMAD.MOV.U32 R13, RZ, RZ, R19 ;  /* 0x000000ffff0d7224 */ /* 0x000fe400078e0013 */
[----:B------:R-:W-:Y:S01]  /*19ba0*/  IMAD.MOV.U32 R12, RZ, RZ, 0x3 ;  /* 0x00000003ff0c7424 */ /* 0x000fe200078e00ff */
[----:B------:R-:W-:-:S13]  /*19bb0*/  IADD3 R2, P4, R14, R5, RZ ;  /* 0x000000050e027210 */ /* 0x000fda0007f9e0ff */
[----:B------:R-:W-:Y:S05]  /*19bc0*/  WARPSYNC.COLLECTIVE R15, `(.L_x_1320) ;  /* 0x000000000f087348 */ /* 0x000fea0003c00000 */
[----:B------:R0:W1:Y:S02]  /*19bd0*/  SHFL.IDX P6, R14, R13, R12, R11 ;  /* 0x0000000c0d0e7389 */ /* 0x00006400000c000b */
[----:B01----:R-:W-:Y:S01]  /*19be0*/  ENDCOLLECTIVE ;  /* 0x000000000000791b */ /* 0x003fe20003800000 */
.L_x_1320:
        /* <DEDUP_REMOVED lines=14> */
.L_x_1321:
[----:B------:R-:W-:Y:S05]  /*19cd0*/  BRA `(.L_x_1322) ;  /* 0xffffffc4008c7947 */ /* 0x000fea000383ffff */
.L_x_1236:
        /* <DEDUP_REMOVED lines=8> */
.L_x_1324:
[----:B------:R-:W-:Y:S05]  /*19d60*/  BSYNC B0 ;  /* 0x0000000000007941 */ /* 0x000fea0003800000 */
.L_x_1323:
        /* <DEDUP_REMOVED lines=9> */
.L_x_1325:
[----:B------:R-:W-:Y:S02]  /*19e00*/  ULDC UR4, c[0x0][0xc3c] ;  /* 0x00030f0000047ab9 */ /* 0x000fe40000000800 */
[----:B------:R-:W-:-:S13]  /*19e10*/  ISETP.GE.OR P1, PT, R9, UR4, !P0 ;  /* 0x0000000409007c0c */ /* 0x000fda000c726670 */
[----:B------:R-:W0:Y:S08]  /*19e20*/  @!P1 LDC.64 R2, c[0x0][0xc80] ;  /* 0x00032000ff029b82 */ /* 0x000e300000000a00 */
[----:B------:R-:W1:Y:S01]  /*19e30*/  @!P1 LDC.64 R4, c[0x0][0xc78] ;  /* 0x00031e00ff049b82 */ /* 0x000e620000000a00 */
[----:B------:R-:W-:Y:S01]  /*19e40*/  CS2R R24, SRZ ;  /* 0x0000000000187805 */ /* 0x000fe2000001ff00 */
[----:B------:R-:W-:-:S02]  /*19e50*/  IMAD.MOV.U32 R11, RZ, RZ, RZ ;  /* 0x000000ffff0b7224 */ /* 0x000fc400078e00ff */
[----:B------:R-:W-:Y:S02]  /*19e60*/  IMAD.MOV.U32 R6, RZ, RZ, R14 ;  /* 0x000000ffff067224 */ /* 0x000fe400078e000e */
        /* <DEDUP_REMOVED lines=8> */
[C---:B------:R-:W-:Y:S01]  /*19ef0*/  ISETP.GE.U32.AND P5, PT, R8.reuse, 0x10, PT ;  /* 0x000000100800780c */ /* 0x040fe20003fa6070 */
[----:B--2---:R-:W-:Y:S02]  /*19f00*/  @!P1 IMAD.MOV.U32 R25, RZ, RZ, R7 ;  /* 0x000000ffff199224 */ /* 0x004fe400078e0007 */
[----:B---3--:R-:W-:Y:S01]  /*19f10*/  @!P1 IMAD.MOV.U32 R5, RZ, RZ, R4 ;  /* 0x000000ffff059224 */ /* 0x008fe200078e0004 */
[----:B------:R-:W-:-:S03]  /*19f20*/  ISETP.NE.AND P1, PT, R8, RZ, PT ;  /* 0x000000ff0800720c */ /* 0x000fc60003f25270 */
[----:B------:R-:W-:-:S10]  /*19f30*/  IMAD R13, R5, R25, RZ ;  /* 0x00000019050d7224 */ /* 0x000fd400078e02ff */
[----:B------:R-:W-:Y:S05]  /*19f40*/  WARPSYNC.COLLECTIVE R15, `(.L_x_1326) ;  /* 0x000000000f087348 */ /* 0x000fea0003c00000 */
[----:B------:R0:W1:Y:S02]  /*19f50*/  SHFL.UP P6, R14, R13, R12, R11 ;  /* 0x0400000c0d0e7389 */ /* 0x00006400000c000b */
[----:B01----:R-:W-:Y:S01]  /*19f60*/  ENDCOLLECTIVE ;  /* 0x000000000000791b */ /* 0x003fe20003800000 */
.L_x_1326:
[----:B------:R-:W-:Y:S01]  /*19f70*/  IMAD.MOV.U32 R12, RZ, RZ, 0x2 ;  /* 0x00000002ff0c7424 */ /* 0x000fe200078e00ff */
[----:B------:R-:W-:-:S05]  /*19f80*/  SEL R4, R14, RZ, P1 ;  /* 0x000000ff0e047207 */ /* 0x000fca0000800000 */
[----:B------:R-:W-:-:S04]  /*19f90*/  IMAD.IADD R4, R13, 0x1, R4 ;  /* 0x000000010d047824 */ /* 0x000fc800078e0204 */
[----:B------:R-:W-:-:S07]  /*19fa0*/  IMAD.MOV.U32 R13, RZ, RZ, R4 ;  /* 0x000000ffff0d7224 */ /* 0x000fce00078e0004 */
[----:B------:R-:W-:Y:S05]  /*19fb0*/  WARPSYNC.COLLECTIVE R15, `(.L_x_1327) ;  /* 0x000000000f087348 */ /* 0x000fea0003c00000 */
[----:B------:R0:W1:Y:S02]  /*19fc0*/  SHFL.UP P6, R14, R13, R12, R11 ;  /* 0x0400000c0d0e7389 */ /* 0x00006400000c000b */
[----:B01----:R-:W-:Y:S01]  /*19fd0*/  ENDCOLLECTIVE ;  /* 0x000000000000791b */ /* 0x003fe20003800000 */
.L_x_1327:
[----:B------:R-:W-:Y:S01]  /*19fe0*/  IMAD.MOV.U32 R12, RZ, RZ, 0x4 ;  /* 0x00000004ff0c7424 */ /* 0x000fe200078e00ff */
[----:B------:R-:W-:-:S05]  /*19ff0*/  SEL R3, R14, RZ, P2 ;  /* 0x000000ff0e037207 */ /* 0x000fca0001000000 */
[----:B------:R-:W-:-:S04]  /*1a000*/  IMAD.IADD R2, R4, 0x1, R3 ;  /* 0x0000000104027824 */ /* 0x000fc800078e0203 */
[----:B------:R-:W-:-:S07]  /*1a010*/  IMAD.MOV.U32 R13, RZ, RZ, R2 ;  /* 0x000000ffff0d7224 */ /* 0x000fce00078e0002 */
[----:B------:R-:W-:Y:S05]  /*1a020*/  WARPSYNC.COLLECTIVE R15, `(.L_x_1328) ;  /* 0x000000000f087348 */ /* 0x000fea0003c00000 */
[----:B------:R0:W1:Y:S02]  /*1a030*/  SHFL.UP P6, R14, R13, R12, R11 ;  /* 0x0400000c0d0e7389 */ /* 0x00006400000c000b */
[----:B01----:R-:W-:Y:S01]  /*1a040*/  ENDCOLLECTIVE ;  /* 0x000000000000791b */ /* 0x003fe20003800000 */
.L_x_1328:
[----:B------:R-:W-:Y:S01]  /*1a050*/  IMAD.MOV.U32 R12, RZ, RZ, 0x8 ;  /* 0x00000008ff0c7424 */ /* 0x000fe200078e00ff */
[----:B------:R-:W-:-:S05]  /*1a060*/  SEL R3, R14, RZ, P3 ;  /* 0x000000ff0e037207 */ /* 0x000fca0001800000 */
[----:B------:R-:W-:-:S04]  /*1a070*/  IMAD.IADD R3, R2, 0x1, R3 ;  /* 0x0000000102037824 */ /* 0x000fc800078e0203 */
[----:B------:R-:W-:-:S07]  /*1a080*/  IMAD.MOV.U32 R13, RZ, RZ, R3 ;  /* 0x000000ffff0d7224 */ /* 0x000fce00078e0003 */
[----:B------:R-:W-:Y:S05]  /*1a090*/  WARPSYNC.COLLECTIVE R15, `(.L_x_1329) ;  /* 0x000000000f087348 */ /* 0x000fea0003c00000 */
[----:B------:R0:W1:Y:S02]  /*1a0a0*/  SHFL.UP P6, R14, R13, R12, R11 ;  /* 0x0400000c0d0e7389 */ /* 0x00006400000c000b */
[----:B01----:R-:W-:Y:S01]  /*1a0b0*/  ENDCOLLECTIVE ;  /* 0x000000000000791b */ /* 0x003fe20003800000 */
.L_x_1329:
[----:B------:R-:W-:Y:S01]  /*1a0c0*/  IMAD.MOV.U32 R12, RZ, RZ, 0x10 ;  /* 0x00000010ff0c7424 */ /* 0x000fe200078e00ff */
[----:B------:R-:W-:-:S05]  /*1a0d0*/  SEL R4, R14, RZ, P4 ;  /* 0x000000ff0e047207 */ /* 0x000fca0002000000 */
[----:B------:R-:W-:-:S04]  /*1a0e0*/  IMAD.IADD R4, R3, 0x1, R4 ;  /* 0x0000000103047824 */ /* 0x000fc800078e0204 */
[----:B------:R-:W-:-:S07]  /*1a0f0*/  IMAD.MOV.U32 R13, RZ, RZ, R4 ;  /* 0x000000ffff0d7224 */ /* 0x000fce00078e0004 */
[----:B------:R-:W-:Y:S05]  /*1a100*/  WARPSYNC.COLLECTIVE R15, `(.L_x_1330) ;  /* 0x000000000f087348 */ /* 0x000fea0003c00000 */
[----:B------:R0:W1:Y:S02]  /*1a110*/  SHFL.UP P6, R14, R13, R12, R11 ;  /* 0x0400000c0d0e7389 */ /* 0x00006400000c000b */
[----:B01----:R-:W-:Y:S01]  /*1a120*/  ENDCOLLECTIVE ;  /* 0x000000000000791b */ /* 0x003fe20003800000 */
.L_x_1330:
        /* <DEDUP_REMOVED lines=8> */
.L_x_1331:
[----:B------:R-:W-:Y:S05]  /*1a1b0*/  BRA `(.L_x_1332) ;  /* 0xffffffc400a87947 */ /* 0x000fea000383ffff */
.L_x_1239:
[----:B------:R-:W-:Y:S01]  /*1a1c0*/  BSSY B0, `(.L_x_1333) ;  /* 0x0000007000007945 */ /* 0x000fe20003800000 */
[----:B------:R-:W-:Y:S02]  /*1a1d0*/  IMAD.MOV.U32 R12, RZ, RZ, 0x1 ;  /* 0x00000001ff0c7424 */ /* 0x000fe400078e00ff */
[----:B------:R-:W-:Y:S02]  /*1a1e0*/  IMAD.MOV.U32 R11, RZ, RZ, RZ ;  /* 0x000000ffff0b7224 */ /* 0x000fe400078e00ff */
[----:B------:R-:W-:-:S07]  /*1a1f0*/  IMAD.MOV.U32 R15, RZ, RZ, -0x1 ;  /* 0xffffffffff0f7424 */ /* 0x000fce00078e00ff */
[----:B------:R-:W-:Y:S05]  /*1a200*/  WARPSYNC.COLLECTIVE R15, `(.L_x_1334) ;  /* 0x000000000f087348 */ /* 0x000fea0003c00000 */
[----:B------:R0:W1:Y:S02]  /*1a210*/  SHFL.UP P6, R14, R13, R12, R11 ;  /* 0x0400000c0d0e7389 */ /* 0x00006400000c000b */
[----:B01----:R-:W-:Y:S01]  /*1a220*/  ENDCOLLECTIVE ;  /* 0x000000000000791b */ /* 0x003fe20003800000 */
.L_x_1334:
[----:B------:R-:W-:Y:S05]  /*1a230*/  BSYNC B0 ;  /* 0x0000000000007941 */ /* 0x000fea0003800000 */
.L_x_1333:
        /* <DEDUP_REMOVED lines=8> */
.L_x_1335:
[----:B------:R-:W-:Y:S01]  /*1a2c0*/  IMAD.MOV.U32 R12, RZ, RZ, 0x4 ;  /* 0x00000004ff0c7424 */ /* 0x000fe200078e00ff */
[----:B------:R-:W-:-:S05]  /*1a2d0*/  SEL R2, R14, RZ, P2 ;  /* 0x000000ff0e027207 */ /* 0x000fca0001000000 */
[----:B------:R-:W-:-:S04]  /*1a2e0*/  IMAD.IADD R2, R13, 0x1, R2 ;  /* 0x000000010d027824 */ /* 0x000fc800078e0202 */
[----:B------:R-:W-:-:S07]  /*1a2f0*/  IMAD.MOV.U32 R13, RZ, RZ, R2 ;  /* 0x000000ffff0d7224 */ /* 0x000fce00078e0002 */
[----:B------:R-:W-:Y:S05]  /*1a300*/  WARPSYNC.COLLECTIVE R15, `(.L_x_1336) ;  /* 0x000000000f087348 */ /* 0x000fea0003c00000 */
[----:B------:R0:W1:Y:S02]  /*1a310*/  SHFL.UP P6, R14, R13, R12, R11 ;  /* 0x0400000c0d0e7389 */ /* 0x00006400000c000b */
[----:B01----:R-:W-:Y:S01]  /*1a320*/  ENDCOLLECTIVE ;  /* 0x000000000000791b */ /* 0x003fe20003800000 */
.L_x_1336:
[----:B------:R-:W-:Y:S01]  /*1a330*/  IMAD.MOV.U32 R12, RZ, RZ, 0x8 ;  /* 0x00000008ff0c7424 */ /* 0x000fe200078e00ff */
[----:B------:R-:W-:-:S05]  /*1a340*/  SEL R3, R14, RZ, P3 ;  /* 0x000000ff0e037207 */ /* 0x000fca0001800000 */
[----:B------:R-:W-:-:S04]  /*1a350*/  IMAD.IADD R3, R2, 0x1, R3 ;  /* 0x0000000102037824 */ /* 0x000fc800078e0203 */
[----:B------:R-:W-:-:S07]  /*1a360*/  IMAD.MOV.U32 R13, RZ, RZ, R3 ;  /* 0x000000ffff0d7224 */ /* 0x000fce00078e0003 */
[----:B------:R-:W-:Y:S05]  /*1a370*/  WARPSYNC.COLLECTIVE R15, `(.L_x_1337) ;  /* 0x000000000f087348 */ /* 0x000fea0003c00000 */
[----:B------:R0:W1:Y:S02]  /*1a380*/  SHFL.UP P6, R14, R13, R12, R11 ;  /* 0x0400000c0d0e7389 */ /* 0x00006400000c000b */
[----:B01----:R-:W-:Y:S01]  /*1a390*/  ENDCOLLECTIVE ;  /* 0x000000000000791b */ /* 0x003fe20003800000 */
.L_x_1337:
[----:B------:R-:W-:Y:S01]  /*1a3a0*/  IMAD.MOV.U32 R12, RZ, RZ, 0x10 ;  /* 0x00000010ff0c7424 */ /* 0x000fe200078e00ff */
[----:B------:R-:W-:-:S05]  /*1a3b0*/  SEL R4, R14, RZ, P4 ;  /* 0x000000ff0e047207 */ /* 0x000fca0002000000 */
[----:B------:R-:W-:-:S04]  /*1a3c0*/  IMAD.IADD R4, R3, 0x1, R4 ;  /* 0x0000000103047824 */ /* 0x000fc800078e0204 */
[----:B------:R-:W-:-:S07]  /*1a3d0*/  IMAD.MOV.U32 R13, RZ, RZ, R4 ;  /* 0x000000ffff0d7224 */ /* 0x000fce00078e0004 */
[----:B------:R-:W-:Y:S05]  /*1a3e0*/  WARPSYNC.COLLECTIVE R15, `(.L_x_1338) ;  /* 0x000000000f087348 */ /* 0x000fea0003c00000 */
[----:B------:R0:W1:Y:S02]  /*1a3f0*/  SHFL.UP P6, R14, R13, R12, R11 ;  /* 0x0400000c0d0e7389 */ /* 0x00006400000c000b */
[----:B01----:R-:W-:Y:S01]  /*1a400*/  ENDCOLLECTIVE ;  /* 0x000000000000791b */ /* 0x003fe20003800000 */
.L_x_1338:
        /* <DEDUP_REMOVED lines=8> */
.L_x_1339:
[----:B------:R-:W-:Y:S05]  /*1a490*/  BRA `(.L_x_1340) ;  /* 0xffffffc400947947 */ /* 0x000fea000383ffff */
.L_x_1241:
[----:B------:R-:W-:Y:S01]  /*1a4a0*/  BSSY B0, `(.L_x_1341) ;  /* 0x0000006000007945 */ /* 0x000fe20003800000 */
[----:B------:R-:W-:Y:S01]  /*1a4b0*/  PLOP3.LUT P6, PT, P6, PT, PT, 0x8, 0x0 ;  /* 0x000000000000781c */ /* 0x000fe200037ce170 */
[----:B------:R-:W-:-:S12]  /*1a4c0*/  IMAD.MOV.U32 R15, RZ, RZ, -0x1 ;  /* 0xffffffffff0f7424 */ /* 0x000fd800078e00ff */
[----:B0-----:R-:W-:Y:S05]  /*1a4d0*/  WARPSYNC.COLLECTIVE R15, `(.L_x_1342) ;  /* 0x000000000f087348 */ /* 0x001fea0003c00000 */
[----:B------:R-:W-:Y:S01]  /*1a4e0*/  VOTE.ANY R14, PT, P6 ;  /* 0x00000000000e7806 */ /* 0x000fe200030e0100 */
[----:B0-----:R-:W-:Y:S06]  /*1a4f0*/  ENDCOLLECTIVE ;  /* 0x000000000000791b */ /* 0x001fec0003800000 */
.L_x_1342:
[----:B------:R-:W-:Y:S05]  /*1a500*/  BSYNC B0 ;  /* 0x0000000000007941 */ /* 0x000fea0003800000 */
.L_x_1341:
[----:B------:R-:W-:Y:S02]  /*1a510*/  IMAD.MOV.U32 R3, RZ, RZ, R14 ;  /* 0x000000ffff037224 */ /* 0x000fe400078e000e */
[----:B------:R-:W-:Y:S02]  /*1a520*/  IMAD.MOV.U32 R13, RZ, RZ, R25 ;  /* 0x000000ffff0d7224 */ /* 0x000fe400078e0019 */
[----:B------:R-:W0:Y:S01]  /*1a530*/  POPC R7, R3 ;  /* 0x0000000300077309 */ /* 0x000e220000000000 */
[----:B------:R-:W-:Y:S02]  /*1a540*/  IMAD.MOV.U32 R11, RZ, RZ, 0x1f ;  /* 0x0000001fff0b7424 */ /* 0x000fe400078e00ff */
[----:B------:R-:W-:Y:S02]  /*1a550*/  IMAD.MOV.U32 R15, RZ, RZ, -0x1 ;  /* 0xffffffffff0f7424 */ /* 0x000fe400078e00ff */
[----:B0-----:R-:W-:Y:S02]  /*1a560*/  IMAD.MOV.U32 R12, RZ, RZ, R7 ;  /* 0x000000ffff0c7224 */ /* 0x001fe400078e0007 */
[----:B------:R-:W-:-:S07]  /*1a570*/  IMAD.IADD R27, R7, 0x1, R27 ;  /* 0x00000001071b7824 */ /* 0x000fce00078e021b */
[----:B------:R-:W-:Y:S05]  /*1a580*/  WARPSYNC.COLLECTIVE R15, `(.L_x_1343) ;  /* 0x000000000f087348 */ /* 0x000fea0003c00000 */
[----:B------:R0:W1:Y:S02]  /*1a590*/  SHFL.IDX P6, R14, R13, R12, R11 ;  /* 0x0000000c0d0e7389 */ /* 0x00006400000c000b */
[----:B01----:R-:W-:Y:S01]  /*1a5a0*/  ENDCOLLECTIVE ;  /* 0x000000000000791b */ /* 0x003fe20003800000 */
.L_x_1343:
[----:B------:R-:W-:Y:S02]  /*1a5b0*/  IMAD.MOV.U32 R13, RZ, RZ, R5 ;  /* 0x000000ffff0d7224 */ /* 0x000fe400078e0005 */
[----:B------:R-:W-:-:S07]  /*1a5c0*/  IMAD.MOV.U32 R25, RZ, RZ, R14 ;  /* 0x000000ffff197224 */ /* 0x000fce00078e000e */
[----:B------:R-:W-:Y:S05]  /*1a5d0*/  WARPSYNC.COLLECTIVE R15, `(.L_x_1344) ;  /* 0x000000000f087348 */ /* 0x000fea0003c00000 */
[----:B------:R0:W1:Y:S02]  /*1a5e0*/  SHFL.IDX P6, R14, R13, R12, R11 ;  /* 0x0000000c0d0e7389 */ /* 0x00006400000c000b */
[----:B01----:R-:W-:Y:S01]  /*1a5f0*/  ENDCOLLECTIVE ;  /* 0x000000000000791b */ /* 0x003fe20003800000 */
.L_x_1344:
[----:B------:R-:W-:Y:S01]  /*1a600*/  IMAD.MOV.U32 R5, RZ, RZ, R14 ;  /* 0x000000ffff057224 */ /* 0x000fe200078e000e */
[----:B------:R-:W-:Y:S06]  /*1a610*/  BRA `(.L_x_1345) ;  /* 0xffffffc400747947 */ /* 0x000fec000383ffff */
.L_x_1243:
[----:B------:R-:W-:Y:S01]  /*1a620*/  BSSY B0, `(.L_x_1346) ;  /* 0x0000007000007945 */ /* 0x000fe20003800000 */
[----:B------:R-:W-:Y:S02]  /*1a630*/  IMAD.MOV.U32 R13, RZ, RZ, R2 ;  /* 0x000000ffff0d7224 */ /* 0x000fe400078e0002 */
[----:B------:R-:W-:Y:S02]  /*1a640*/  IMAD.MOV.U32 R11, RZ, RZ, 0x1f ;  /* 0x0000001fff0b7424 */ /* 0x000fe400078e00ff */
[----:B------:R-:W-:-:S07]  /*1a650*/  IMAD.MOV.U32 R15, RZ, RZ, -0x1 ;  /* 0xffffffffff0f7424 */ /* 0x000fce00078e00ff */
[----:B0123--:R-:W-:Y:S05]  /*1a660*/  WARPSYNC.COLLECTIVE R15, `(.L_x_1347) ;  /* 0x000000000f087348 */ /* 0x00ffea0003c00000 */
[----:B------:R4:W0:Y:S02]  /*1a670*/  SHFL.IDX P6, R14, R13, R12, R11 ;  /* 0x0000000c0d0e7389 */ /* 0x00082400000c000b */
[----:B01234-:R-:W-:Y:S01]  /*1a680*/  ENDCOLLECTIVE ;  /* 0x000000000000791b */ /* 0x01ffe20003800000 */
.L_x_1347:
[----:B------:R-:W-:Y:S05]  /*1a690*/  BSYNC B0 ;  /* 0x0000000000007941 */ /* 0x000fea0003800000 */
.L_x_1346:
[----:B------:R-:W-:Y:S01]  /*1a6a0*/  IMAD.MOV.U32 R24, RZ, RZ, R14 ;  /* 0x000000ffff187224 */ /* 0x000fe200078e000e */
[----:B------:R-:W-:Y:S06]  /*1a6b0*/  BRA `(.L_x_1242) ;  /* 0xffffffc400647947 */ /* 0x000fec000383ffff */
.L_x_1249:
[----:B-1----:R1:W3:Y:S02]  /*1a6c0*/  SYNCS.PHASECHK.TRANS64.TRYWAIT P0, [R5+URZ+0x2d820], R0 ;  /* 0x02d82000050075a7 */ /* 0x0022e4000800017f */
[----:B---3--:R-:W-:Y:S05]  /*1a6d0*/  @!P0 NANOSLEEP.SYNCS 0x989680 ;  /* 0x009896800000895d */ /* 0x008fea0003900000 */
[----:B------:R-:W3:Y:S02]  /*1a6e0*/  @!P0 SYNCS.PHASECHK.TRANS64 P0, [R5+URZ+0x2d820], R0 ;  /* 0x02d82000050085a7 */ /* 0x000ee4000800007f */
[----:B---3--:R-:W-:Y:S05]  /*1a6f0*/  @!P0 BRA `(.L_x_1249) ;  /* 0xfffffffc00f08947 */ /* 0x008fea000383ffff */
[----:B------:R-:W-:Y:S05]  /*1a700*/  BRA `(.L_x_1348) ;  /* 0xffffffcc00c07947 */ /* 0x000fea000383ffff */
.L_x_1250:
[----:B------:R-:W3:Y:S01]  /*1a710*/  S2R R2, SR_TID.X ;  /* 0x0000000000027919 */ /* 0x000ee20000002100 */
[----:B------:R-:W-:Y:S01]  /*1a720*/  BSSY B0, `(.L_x_1349) ;  /* 0x000000a000007945 */ /* 0x000fe20003800000 */
[----:B------:R-:W-:Y:S02]  /*1a730*/  IMAD.MOV.U32 R12, RZ, RZ, RZ ;  /* 0x000000ffff0c7224 */ /* 0x000fe400078e00ff */
[----:B------:R-:W-:Y:S02]  /*1a740*/  IMAD.MOV.U32 R11, RZ, RZ, 0x1f ;  /* 0x0000001fff0b7424 */ /* 0x000fe400078e00ff */
[----:B------:R-:W-:Y:S01]  /*1a750*/  IMAD.MOV.U32 R15, RZ, RZ, -0x1 ;  /* 0xffffffffff0f7424 */ /* 0x000fe200078e00ff */
[----:B---3--:R-:W-:-:S04]  /*1a760*/  SHF.R.U32.HI R2, RZ, 0x5, R2 ;  /* 0x00000005ff027819 */ /* 0x008fc80000011602 */
[----:B------:R-:W-:-:S05]  /*1a770*/  LOP3.LUT R2, R2, 0x3, RZ, 0xc0, !PT ;  /* 0x0000000302027812 */ /* 0x000fca00078ec0ff */
[----:B------:R-:W-:-:S07]  /*1a780*/  IMAD.MOV.U32 R13, RZ, RZ, R2 ;  /* 0x000000ffff0d7224 */ /* 0x000fce00078e0002 */
[----:B012---:R-:W-:Y:S05]  /*1a790*/  WARPSYNC.COLLECTIVE R15, `(.L_x_1350) ;  /* 0x000000000f087348 */ /* 0x007fea0003c00000 */
[----:B------:R3:W4:Y:S02]  /*1a7a0*/  SHFL.IDX P6, R14, R13, R12, R11 ;  /* 0x0000000c0d0e7389 */ /* 0x00072400000c000b */
[----:B01234-:R-:W-:Y:S01]  /*1a7b0*/  ENDCOLLECTIVE ;  /* 0x000000000000791b */ /* 0x01ffe20003800000 */
.L_x_1350:
[----:B------:R-:W-:Y:S05]  /*1a7c0*/  BSYNC B0 ;  /* 0x0000000000007941 */ /* 0x000fea0003800000 */
.L_x_1349:
[----:B------:R-:W-:Y:S05]  /*1a7d0*/  BRA `(.L_x_1351) ;  /* 0xffffffcc00a87947 */ /* 0x000fea000383ffff */
.L_x_1253:
[----:B------:R-:W-:Y:S01]  /*1a7e0*/  BSSY B1, `(.L_x_1352) ;  /* 0x0000006000017945 */ /* 0x000fe20003800000 */
[----:B------:R-:W-:-:S07]  /*1a7f0*/  IMAD.MOV.U32 R15, RZ, RZ, -0x1 ;  /* 0xffffffffff0f7424 */ /* 0x000fce00078e00ff */
[----:B012---:R-:W-:Y:S05]  /*1a800*/  WARPSYNC.COLLECTIVE R15, `(.L_x_1353) ;  /* 0x000000000f0c7348 */ /* 0x007fea0003c00000 */
[----:B------:R-:W-:Y:S02]  /*1a810*/  ELECT P6, UR62, PT ;  /* 0x00000000003e782f */ /* 0x000fe400038c0000 */
[----:B------:R-:W-:Y:S01]  /*1a820*/  MOV R14, UR62 ;  /* 0x0000003e000e7c02 */ /* 0x000fe20008000f00 */
[----:B012---:R-:W-:Y:S10]  /*1a830*/  ENDCOLLECTIVE ;  /* 0x000000000000791b */ /* 0x007ff40003800000 */
.L_x_1353:
[----:B------:R-:W-:Y:S05]  /*1a840*/  BSYNC B1 ;  /* 0x0000000000017941 */ /* 0x000fea0003800000 */
.L_x_1352:
[----:B------:R-:W-:Y:S05]  /*1a850*/  BRA `(.L_x_1354) ;  /* 0xffffffcc00a07947 */ /* 0x000fea000383ffff */
.L_x_1255:
[----:B-1----:R1:W3:Y:S02]  /*1a860*/  SYNCS.PHASECHK.TRANS64.TRYWAIT P1, [R3+URZ+0x2d840], R2 ;  /* 0x02d84002030075a7 */ /* 0x0022e4000802017f */
[----:B---3--:R-:W-:Y:S05]  /*1a870*/  @!P1 NANOSLEEP.SYNCS 0x989680 ;  /* 0x009896800000995d */ /* 0x008fea0003900000 */
[----:B------:R-:W3:Y:S02]  /*1a880*/  @!P1 SYNCS.PHASECHK.TRANS64 P1, [R3+URZ+0x2d840], R2 ;  /* 0x02d84002030095a7 */ /* 0x000ee4000802007f */
[----:B---3--:R-:W-:Y:S05]  /*1a890*/  @!P1 BRA `(.L_x_1255) ;  /* 0xfffffffc00f09947 */ /* 0x008fea000383ffff */
[----:B------:R-:W-:Y:S05]  /*1a8a0*/  BRA `(.L_x_1355) ;  /* 0xffffffcc00c07947 */ /* 0x000fea000383ffff */
.L_x_1257:
[----:B---3--:R3:W4:Y:S02]  /*1a8b0*/  SYNCS.PHASECHK.TRANS64.TRYWAIT P1, [R23+URZ+0x2d840], R0 ;  /* 0x02d84000170075a7 */ /* 0x008724000802017f */
[----:B----4-:R-:W-:Y:S05]  /*1a8c0*/  @!P1 NANOSLEEP.SYNCS 0x989680 ;  /* 0x009896800000995d */ /* 0x010fea0003900000 */
[----:B------:R-:W4:Y:S02]  /*1a8d0*/  @!P1 SYNCS.PHASECHK.TRANS64 P1, [R23+URZ+0x2d840], R0 ;  /* 0x02d84000170095a7 */ /* 0x000f24000802007f */
[----:B----4-:R-:W-:Y:S05]  /*1a8e0*/  @!P1 BRA `(.L_x_1257) ;  /* 0xfffffffc00f09947 */ /* 0x010fea000383ffff */
[----:B------:R-:W-:Y:S05]  /*1a8f0*/  BRA `(.L_x_1356) ;  /* 0xffffffcc00cc7947 */ /* 0x000fea000383ffff */
.L_x_1259:
[----:B----4-:R4:W0:Y:S02]  /*1a900*/  SYNCS.PHASECHK.TRANS64.TRYWAIT P1, [R3+URZ+0x2d860], R2 ;  /* 0x02d86002030075a7 */ /* 0x010824000802017f */
[----:B0-----:R-:W-:Y:S05]  /*1a910*/  @!P1 NANOSLEEP.SYNCS 0x989680 ;  /* 0x009896800000995d */ /* 0x001fea0003900000 */
[----:B------:R-:W0:Y:S02]  /*1a920*/  @!P1 SYNCS.PHASECHK.TRANS64 P1, [R3+URZ+0x2d860], R2 ;  /* 0x02d86002030095a7 */ /* 0x000e24000802007f */
[----:B0-----:R-:W-:Y:S05]  /*1a930*/  @!P1 BRA `(.L_x_1259) ;  /* 0xfffffffc00f09947 */ /* 0x001fea000383ffff */
[----:B------:R-:W-:Y:S05]  /*1a940*/  BRA `(.L_x_1357) ;  /* 0xffffffcc00c87947 */ /* 0x000fea000383ffff */
.L_x_1358:
        /* <DEDUP_REMOVED lines=11> */
.L_x_2784:


//--------------------- .text._ZN7cutlass13device_kernelIN5flash11enable_sm90INS1_16FlashAttnFwdSm90INS1_25CollectiveMainloopFwdSm90ILi2EN4cute5tupleIJNS5_1CILi1EEES8_S8_EEENS6_IJNS7_ILi192EEENS7_ILi128EEENS7_ILi96EEEEEELi96ENS_6half_tEfNS_4arch4Sm90ELb0ELb1ELb0ELb1ELb1ELb1ELb0ELb0ELb1ELb1ELb1ELb0EEENS1_21CollectiveEpilogueFwdINS6_IJSA_SC_SB_EEES9_SE_SG_Li384ELb1ELb1ELb1ELb0EEENS1_36VarlenDynamicPersistentTileSchedulerILi192ELi128ELi384ELi128ELb1ELb1ELb1ELb1ELb0ELb1EEEEEEEEEvNT_6ParamsE --------------------------
	.section	.text._ZN7cutlass13device_kernelIN5flash11enable_sm90INS1_16FlashAttnFwdSm90INS1_25CollectiveMainloopFwdSm90ILi2EN4cute5tupleIJNS5_1CILi1EEES8_S8_EEENS6_IJNS7_ILi192EEENS7_ILi128EEENS7_ILi96EEEEEELi96ENS_6half_tEfNS_4arch4Sm90ELb0ELb1ELb0ELb1ELb1ELb1ELb0ELb0ELb1ELb1ELb1ELb0EEENS1_21CollectiveEpilogueFwdINS6_IJSA_SC_SB_EEES9_SE_SG_Li384ELb1ELb1ELb1ELb0EEENS1_36VarlenDynamicPersistentTileSchedulerILi192ELi128ELi384ELi128ELb1ELb1ELb1ELb1ELb0ELb1EEEEEEEEEvNT_6ParamsE,"ax",@progbits
	.align	128
.text._ZN7cutlass13device_kernelIN5flash11enable_sm90INS1_16FlashAttnFwdSm90INS1_25CollectiveMainloopFwdSm90ILi2EN4cute5tupleIJNS5_1CILi1EEES8_S8_EEENS6_IJNS7_ILi192EEENS7_ILi128EEENS7_ILi96EEEEEELi96ENS_6half_tEfNS_4arch4Sm90ELb0ELb1ELb0ELb1ELb1ELb1ELb0ELb0ELb1ELb1ELb1ELb0EEENS1_21CollectiveEpilogueFwdINS6_IJSA_SC_SB_EEES9_SE_SG_Li384ELb1ELb1ELb1ELb0EEENS1_36VarlenDynamicPersistentTileSchedulerILi192ELi128ELi384ELi128ELb1ELb1ELb1ELb1ELb0ELb1EEEEEEEEEvNT_6ParamsE:
        .type           _ZN7cutlass13device_kernelIN5flash11enable_sm90INS1_16FlashAttnFwdSm90INS1_25CollectiveMainloopFwdSm90ILi2EN4cute5tupleIJNS5_1CILi1EEES8_S8_EEENS6_IJNS7_ILi192EEENS7_ILi128EEENS7_ILi96EEEEEELi96ENS_6half_tEfNS_4arch4Sm90ELb0ELb1ELb0ELb1ELb1ELb1ELb0ELb0ELb1ELb1ELb1ELb0EEENS1_21CollectiveEpilogueFwdINS6_IJSA_SC_SB_EEES9_SE_SG_Li384ELb1ELb1ELb1ELb0EEENS1_36VarlenDynamicPersistentTileSchedulerILi192ELi128ELi384ELi128ELb1ELb1ELb1ELb1ELb0ELb1EEEEEEEEEvNT_6ParamsE,@function
        .size           _ZN7cutlass13device_kernelIN5flash11enable_sm90INS1_16FlashAttnFwdSm90INS1_25CollectiveMainloopFwdSm90ILi2EN4cute5tupleIJNS5_1CILi1EEES8_S8_EEENS6_IJNS7_ILi192EEENS7_ILi128EEENS7_ILi96EEEEEELi96ENS_6half_tEfNS_4arch4Sm90ELb0ELb1ELb0ELb1ELb1ELb1ELb0ELb0ELb1ELb1ELb1ELb0EEENS1_21CollectiveEpilogueFwdINS6_IJSA_SC_SB_EEES9_SE_SG_Li384ELb1ELb1ELb1ELb0EEENS1_36VarlenDynamicPersistentTileSchedulerILi192ELi128ELi384ELi128ELb1ELb1ELb1ELb1ELb0ELb1EEEEEEEEEvNT_6ParamsE,(.L_x_2785 - _ZN7cutlass13device_kernelIN5flash11enable_sm90INS1_16FlashAttnFwdSm90INS1_25CollectiveMainloopFwdSm90ILi2EN4cute5tupleIJNS5_1CILi1EEES8_S8_EEENS6_IJNS7_ILi192EEENS7_ILi128EEENS7_ILi96EEEEEELi96ENS_6half_tEfNS_4arch4Sm90ELb0ELb1ELb0ELb1ELb1ELb1ELb0ELb0ELb1ELb1ELb1ELb0EEENS1_21CollectiveEpilogueFwdINS6_IJSA_SC_SB_EEES9_SE_SG_Li384ELb1ELb1ELb1ELb0EEENS1_36VarlenDynamicPersistentTileSchedulerILi192ELi128ELi384ELi128ELb1ELb1ELb1ELb1ELb0ELb1EEEEEEEEEvNT_6ParamsE)
        .other          _ZN7cutlass13device_kernelIN5flash11enable_sm90INS1_16FlashAttnFwdSm90INS1_25CollectiveMainloopFwdSm90ILi2EN4cute5tupleIJNS5_1CILi1EEES8_S8_EEENS6_IJNS7_ILi192EEENS7_ILi128EEENS7_ILi96EEEEEELi96ENS_6half_tEfNS_4arch4Sm90ELb0ELb1ELb0ELb1ELb1ELb1ELb0ELb0ELb1ELb1ELb1ELb0EEENS1_21CollectiveEpilogueFwdINS6_IJSA_SC_SB_EEES9_SE_SG_Li384ELb1ELb1ELb1ELb0EEENS1_36VarlenDynamicPersistentTileSchedulerILi192ELi128ELi384ELi128ELb1ELb1ELb1ELb1ELb0ELb1EEEEEEEEEvNT_6ParamsE,@"STO_CUDA_ENTRY STV_DEFAULT"
_ZN7cutlass13device_kernelIN5flash11enable_sm90INS1_16FlashAttnFwdSm90INS1_25CollectiveMainloopFwdSm90ILi2EN4cute5tupleIJNS5_1CILi1EEES8_S8_EEENS6_IJNS7_ILi192EEENS7_ILi128EEENS7_ILi96EEEEEELi96ENS_6half_tEfNS_4arch4Sm90ELb0ELb1ELb0ELb1ELb1ELb1ELb0ELb0ELb1ELb1ELb1ELb0EEENS1_21CollectiveEpilogueFwdINS6_IJSA_SC_SB_EEES9_SE_SG_Li384ELb1ELb1ELb1ELb0EEENS1_36VarlenDynamicPersistentTileSchedulerILi192ELi128ELi384ELi128ELb1ELb1ELb1ELb1ELb0ELb1EEEEEEEEEvNT_6ParamsE:
        /* <DEDUP_REMOVED lines=18> */
.L_x_1360:
[----:B------:R-:W-:Y:S05]  /*0120*/  BSYNC B0 ;  /* 0x0000000000007941 */ /* 0x000fea0003800000 */
.L_x_1359:
        /* <DEDUP_REMOVED lines=41> */
.L_x_1361:
        /* <DEDUP_REMOVED lines=22> */
.L_x_1362:
        /* <DEDUP_REMOVED lines=18> */
.L_x_1363:
        /* <DEDUP_REMOVED lines=22> */
.L_x_1364:
        /* <DEDUP_REMOVED lines=22> */
.L_x_1365:
        /* <DEDUP_REMOVED lines=8> */
.L_x_1368:
        /* <DEDUP_REMOVED lines=23> */
[----:B------:R-:W-:Y:S01]  /*0af0*/  IMAD.MOV.U32 R145, RZ, RZ, 0x40 ;  /* 0x00000040ff917424 */ /* 0x000fe200078e00ff */
[----:B------:R-:W-:Y:S01]  /*0b00*/  CS2R R22, SRZ ;  /* 0x0000000000167805 */ /* 0x000fe2000001ff00 */
[----:B------:R-:W-:Y:S01]  /*0b10*/  IMAD.MOV.U32 R147, RZ, RZ, RZ ;  /* 0x000000ffff937224 */ /* 0x000fe200078e00ff */
[----:B------:R-:W-:Y:S01]  /*0b20*/  ULOP3.LUT UR39, UR36, 0x1, URZ, 0xfc, !UPT ;  /* 0x0000000124277892 */ /* 0x000fe2000f8efc3f */
[----:B------:R-:W-:-:S08]  /*0b30*/  UMOV UR37, URZ ;  /* 0x0000003f00257c82 */ /* 0x000fd00008000000 */
[----:B------:R-:W-:Y:S01]  /*0b40*/  UIADD3 UR40, UR40, 0xc400, URZ ;  /* 0x0000c40028287890 */ /* 0x000fe2000fffe03f */
[----:B0-----:R-:W-:-:S05]  /*0b50*/  VIADD R0, R0, 0xffffff80 ;  /* 0xffffff8000007836 */ /* 0x001fca0000000000 */
[----:B------:R-:W-:Y:S02]  /*0b60*/  SHF.R.S32.HI R3, RZ, 0x1f, R0 ;  /* 0x0000001fff037819 */ /* 0x000fe40000011400 */
[-C--:B------:R-:W-:Y:S02]  /*0b70*/  LEA.HI R6, R0, R0.reuse, RZ, 0x1 ;  /* 0x0000000000067211 */ /* 0x080fe400078f08ff */
[CC--:B------:R-:W-:Y:S02]  /*0b80*/  LEA.HI R5, R3.reuse, R0.reuse, RZ, 0x4 ;  /* 0x0000000003057211 */ /* 0x0c0fe400078f20ff */
[CC--:B------:R-:W-:Y:S02]  /*0b90*/  LEA.HI R7, R3.reuse, R0.reuse, RZ, 0x5 ;  /* 0x0000000003077211 */ /* 0x0c0fe400078f28ff */
[CC--:B------:R-:W-:Y:S02]  /*0ba0*/  LEA.HI R4, R3.reuse, R0.reuse, RZ, 0x2 ;  /* 0x0000000003047211 */ /* 0x0c0fe400078f10ff */
[----:B------:R-:W-:-:S02]  /*0bb0*/  LEA.HI R3, R3, R0, RZ, 0x7 ;  /* 0x0000000003037211 */ /* 0x000fc400078f38ff */
[----:B------:R-:W-:Y:S02]  /*0bc0*/  LOP3.LUT R9, R6, 0xfffffffe, RZ, 0xc0, !PT ;  /* 0xfffffffe06097812 */ /* 0x000fe400078ec0ff */
[--C-:B------:R-:W-:Y:S02]  /*0bd0*/  SHF.R.S32.HI R8, RZ, 0x2, R4.reuse ;  /* 0x00000002ff087819 */ /* 0x100fe40000011404 */
[----:B------:R-:W-:Y:S01]  /*0be0*/  SHF.R.S32.HI R11, RZ, 0x1f, R4 ;  /* 0x0000001fff0b7819 */ /* 0x000fe20000011404 */
[----:B------:R-:W-:Y:S01]  /*0bf0*/  IMAD.IADD R18, R0, 0x1, -R9 ;  /* 0x0000000100127824 */ /* 0x000fe200078e0a09 */
[----:B------:R-:W-:Y:S02]  /*0c00*/  LOP3.LUT R13, R4, 0xfffffffc, RZ, 0xc0, !PT ;  /* 0xfffffffc040d7812 */ /* 0x000fe400078ec0ff */
[----:B------:R-:W-:Y:S01]  /*0c10*/  SHF.R.S32.HI R4, RZ, 0x7, R3 ;  /* 0x00000007ff047819 */ /* 0x000fe20000011403 */
[----:B------:R-:W-:Y:S01]  /*0c20*/  IMAD.SHL.U32 R24, R18, 0x4, RZ ;  /* 0x0000000412187824 */ /* 0x000fe200078e00ff */
[----:B------:R-:W-:Y:S01]  /*0c30*/  SHF.R.S32.HI R12, RZ, 0x1, R6 ;  /* 0x00000001ff0c7819 */ /* 0x000fe20000011406 */
[----:B------:R-:W-:Y:S01]  /*0c40*/  IMAD.IADD R13, R0, 0x1, -R13 ;  /* 0x00000001000d7824 */ /* 0x000fe200078e0a0d */
[----:B------:R-:W-:Y:S01]  /*0c50*/  LOP3.LUT R15, R3, 0xffffff80, RZ, 0xc0, !PT ;  /* 0xffffff80030f7812 */ /* 0x000fe200078ec0ff */
[----:B------:R-:W-:Y:S01]  /*0c60*/  IMAD.HI R10, R4, 0x55555556, RZ ;  /* 0x55555556040a7827 */ /* 0x000fe200078e02ff */
[----:B------:R-:W-:Y:S01]  /*0c70*/  LOP3.LUT R3, R5, 0xfffffff0, RZ, 0xc0, !PT ;  /* 0xfffffff005037812 */ /* 0x000fe200078ec0ff */
[----:B------:R0:W-:Y:S01]  /*0c80*/  STL [R1+0x80], R18 ;  /* 0x0000801201007387 */ /* 0x0001e20000100800 */
[----:B------:R-:W-:Y:S01]  /*0c90*/  LEA.HI R11, R11, R8, RZ, 0x2 ;  /* 0x000000080b0b7211 */ /* 0x000fe200078f10ff */
[----:B------:R-:W-:Y:S01]  /*0ca0*/  IMAD.IADD R21, R0, 0x1, -R15 ;  /* 0x0000000100157824 */ /* 0x000fe200078e0a0f */
[----:B------:R-:W-:Y:S01]  /*0cb0*/  LEA.HI R9, R6, R12, RZ, 0x1 ;  /* 0x0000000c06097211 */ /* 0x000fe200078f08ff */
[----:B------:R-:W-:Y:S01]  /*0cc0*/  IMAD.IADD R3, R0, 0x1, -R3 ;  /* 0x0000000100037824 */ /* 0x000fe200078e0a03 */
[----:B------:R-:W-:Y:S01]  /*0cd0*/  SHF.R.S32.HI R6, RZ, 0x4, R5 ;  /* 0x00000004ff067819 */ /* 0x000fe20000011405 */
[----:B------:R-:W-:Y:S01]  /*0ce0*/  VIADD R0, R24, 0x10 ;  /* 0x0000001018007836 */ /* 0x000fe20000000000 */
[----:B------:R-:W-:Y:S01]  /*0cf0*/  LOP3.LUT R11, R11, 0xfffffffc, RZ, 0xc0, !PT ;  /* 0xfffffffc0b0b7812 */ /* 0x000fe200078ec0ff */
[----:B------:R-:W-:Y:S01]  /*0d00*/  STL [R1+0x84], R21 ;  /* 0x0000841501007387 */ /* 0x000fe20000100800 */
[----:B------:R-:W-:Y:S01]  /*0d10*/  LEA.HI R17, R10, R10, RZ, 0x1 ;  /* 0x0000000a0a117211 */ /* 0x000fe200078f08ff */
[----:B------:R-:W-:Y:S01]  /*0d20*/  VIADD R20, R24, 0x20 ;  /* 0x0000002018147836 */ /* 0x000fe20000000000 */
[----:B------:R-:W-:Y:S01]  /*0d30*/  LOP3.LUT R9, R9, 0x7fffffe, RZ, 0xc0, !PT ;  /* 0x07fffffe09097812 */ /* 0x000fe200078ec0ff */
[----:B------:R-:W-:Y:S01]  /*0d40*/  IMAD.IADD R11, R8, 0x1, -R11 ;  /* 0x00000001080b7824 */ /* 0x000fe200078e0a0b */
[----:B------:R-:W-:Y:S01]  /*0d50*/  LEA.HI R5, R5, R6, RZ, 0x1 ;  /* 0x0000000605057211 */ /* 0x000fe200078f08ff */
[----:B------:R-:W-:Y:S01]  /*0d60*/  IMAD R17, R17, -0x3, R4 ;  /* 0xfffffffd11117824 */ /* 0x000fe200078e0204 */
[----:B------:R-:W-:Y:S01]  /*0d70*/  SHF.R.S32.HI R8, RZ, 0x1f, R21 ;  /* 0x0000001fff087819 */ /* 0x000fe20000011415 */
[----:B------:R-:W-:Y:S01]  /*0d80*/  IMAD.IADD R9, R12, 0x1, -R9 ;  /* 0x000000010c097824 */ /* 0x000fe200078e0a09 */
[----:B------:R-:W-:Y:S01]  /*0d90*/  STL [R1+0x18], R24 ;  /* 0x0000181801007387 */ /* 0x000fe20000100800 */
[----:B------:R-:W-:Y:S01]  /*0da0*/  LEA.HI R4, R13, R13, RZ, 0x1 ;  /* 0x0000000d0d047211 */ /* 0x000fe200078f08ff */
[----:B------:R-:W-:Y:S01]  /*0db0*/  IMAD.IADD R12, R24, 0x1, R0 ;  /* 0x00000001180c7824 */ /* 0x000fe200078e0200 */
[----:B------:R-:W-:Y:S01]  /*0dc0*/  LOP3.LUT R5, R5, 0x1ffffffe, RZ, 0xc0, !PT ;  /* 0x1ffffffe05057812 */ /* 0x000fe200078ec0ff */
[----:B------:R1:W-:Y:S01]  /*0dd0*/  STL [R1+0x54], R0 ;  /* 0x0000540001007387 */ /* 0x0003e20000100800 */
[----:B------:R-:W-:Y:S01]  /*0de0*/  LEA.HI R10, R8, R21, RZ, 0x2 ;  /* 0x00000015080a7211 */ /* 0x000fe200078f10ff */
[----:B------:R-:W-:Y:S01]  /*0df0*/  IMAD R14, R6, 0x8, R9 ;  /* 0x00000008060e7824 */ /* 0x000fe200078e0209 */
[----:B------:R-:W-:Y:S01]  /*0e00*/  LOP3.LUT R4, R4, 0x1ffffffe, RZ, 0xc0, !PT ;  /* 0x1ffffffe04047812 */ /* 0x000fe200078ec0ff */
[----:B------:R-:W-:Y:S01]  /*0e10*/  IMAD.IADD R5, R6, 0x1, -R5 ;  /* 0x0000000106057824 */ /* 0x000fe200078e0a05 */
[--C-:B------:R-:W-:Y:S01]  /*0e20*/  SHF.R.S32.HI R6, RZ, 0x2, R10.reuse ;  /* 0x00000002ff067819 */ /* 0x100fe2000001140a */
[----:B------:R2:W-:Y:S01]  /*0e30*/  STL [R1+0x50], R20 ;  /* 0x0000501401007387 */ /* 0x0005e20000100800 */
[----:B------:R-:W-:Y:S01]  /*0e40*/  SHF.R.S32.HI R9, RZ, 0x1f, R10 ;  /* 0x0000001fff097819 */ /* 0x000fe2000001140a */
[----:B------:R-:W-:Y:S01]  /*0e50*/  IMAD.IADD R13, R13, 0x1, -R4 ;  /* 0x000000010d0d7824 */ /* 0x000fe200078e0a04 */
[----:B------:R-:W-:Y:S01]  /*0e60*/  SHF.R.S32.HI R7, RZ, 0x5, R7 ;  /* 0x00000005ff077819 */ /* 0x000fe20000011407 */
[----:B0-----:R-:W-:Y:S01]  /*0e70*/  IMAD.SHL.U32 R18, R18, 0x8, RZ ;  /* 0x0000000812127824 */ /* 0x001fe200078e00ff */
[--C-:B-1----:R-:W-:Y:S01]  /*0e80*/  SHF.R.S32.HI R0, RZ, 0x1f, R3.reuse ;  /* 0x0000001fff007819 */ /* 0x102fe20000011403 */
[----:B------:R-:W-:Y:S01]  /*0e90*/  IMAD.SHL.U32 R11, R11, 0x40, RZ ;  /* 0x000000400b0b7824 */ /* 0x000fe200078e00ff */
[----:B------:R-:W-:Y:S01]  /*0ea0*/  LEA.HI R9, R9, R6, RZ, 0x3 ;  /* 0x0000000609097211 */ /* 0x000fe200078f18ff */
[----:B------:R-:W-:Y:S01]  /*0eb0*/  IMAD R19, R7, 0x10, R3 ;  /* 0x0000001007137824 */ /* 0x000fe200078e0203 */
[----:B------:R-:W-:Y:S01]  /*0ec0*/  LEA.HI R0, R0, R3, RZ, 0x3 ;  /* 0x0000000300007211 */ /* 0x000fe200078f18ff */
[C---:B------:R-:W-:Y:S01]  /*0ed0*/  VIADD R137, R18.reuse, 0x30 ;  /* 0x0000003012897836 */ /* 0x040fe20000000000 */
[----:B------:R-:W-:Y:S01]  /*0ee0*/  LOP3.LUT R9, R9, 0xfffffff8, RZ, 0xc0, !PT ;  /* 0xfffffff809097812 */ /* 0x000fe200078ec0ff */
[----:B------:R-:W-:Y:S01]  /*0ef0*/  VIADD R136, R18, 0x40 ;  /* 0x0000004012887836 */ /* 0x000fe20000000000 */
[----:B------:R-:W-:Y:S01]  /*0f00*/  LOP3.LUT R4, R0, 0xfffffff8, RZ, 0xc0, !PT ;  /* 0xfffffff800047812 */ /* 0x000fe200078ec0ff */
[----:B------:R-:W-:Y:S01]  /*0f10*/  VIADD R138, R18, 0x50 ;  /* 0x00000050128a7836 */ /* 0x000fe20000000000 */
[----:B------:R-:W-:Y:S01]  /*0f20*/  SHF.R.S32.HI R15, RZ, 0x1f, R12 ;  /* 0x0000001fff0f7819 */ /* 0x000fe2000001140c */
[----:B------:R-:W-:Y:S01]  /*0f30*/  IMAD.IADD R9, R6, 0x1, -R9 ;  /* 0x0000000106097824 */ /* 0x000fe200078e0a09 */
[----:B------:R-:W-:Y:S01]  /*0f40*/  LEA.HI R8, R8, R21, RZ, 0x5 ;  /* 0x0000001508087211 */ /* 0x000fe200078f28ff */
[----:B------:R-:W-:Y:S01]  /*0f50*/  IMAD.IADD R4, R3, 0x1, -R4 ;  /* 0x0000000103047824 */ /* 0x000fe200078e0a04 */
[----:B------:R-:W-:Y:S01]  /*0f60*/  LEA.HI R15, R15, R12, RZ, 0x3 ;  /* 0x0000000c0f0f7211 */ /* 0x000fe200078f18ff */
[----:B------:R-:W-:Y:S01]  /*0f70*/  IMAD.SHL.U32 R6, R0, 0x40, RZ ;  /* 0x0000004000067824 */ /* 0x000fe200078e00ff */
[----:B------:R-:W-:Y:S01]  /*0f80*/  SHF.R.S32.HI R8, RZ, 0x5, R8 ;  /* 0x00000005ff087819 */ /* 0x000fe20000011408 */
[C---:B------:R-:W-:Y:S01]  /*0f90*/  IMAD.SHL.U32 R3, R4.reuse, 0x40, RZ ;  /* 0x0000004004037824 */ /* 0x040fe200078e00ff */
[----:B------:R-:W-:Y:S01]  /*0fa0*/  R2P PR, R4, 0x6 ;  /* 0x0000000604007804 */ /* 0x000fe20000000000 */
[----:B------:R-:W-:Y:S01]  /*0fb0*/  IMAD.SHL.U32 R0, R5, 0x8, RZ ;  /* 0x0000000805007824 */ /* 0x000fe200078e00ff */
[----:B------:R-:W-:Y:S01]  /*0fc0*/  LOP3.LUT R6, R6, 0x7ffffe00, RZ, 0xc0, !PT ;  /* 0x7ffffe0006067812 */ /* 0x000fe200078ec0ff */
[----:B------:R-:W-:Y:S01]  /*0fd0*/  IMAD.IADD R12, R24, 0x1, R20 ;  /* 0x00000001180c7824 */ /* 0x000fe200078e0214 */
[----:B------:R-:W-:Y:S01]  /*0fe0*/  LOP3.LUT R3, R3, 0x1c0, RZ, 0xc0, !PT ;  /* 0x000001c003037812 */ /* 0x000fe200078ec0ff */
[----:B--2---:R-:W-:Y:S01]  /*0ff0*/  IMAD.U32 R20, R19, 0x20, R0 ;  /* 0x0000002013147824 */ /* 0x004fe200078e0000 */
[----:B------:R-:W-:Y:S01]  /*1000*/  LOP3.LUT R10, R10, 0x7ffffffc, RZ, 0xc0, !PT ;  /* 0x7ffffffc0a0a7812 */ /* 0x000fe200078ec0ff */
[----:B------:R-:W-:Y:S01]  /*1010*/  IMAD R6, R7, 0x400, R6 ;  /* 0x0000040007067824 */ /* 0x000fe200078e0206 */
[----:B------:R-:W-:Y:S01]  /*1020*/  LOP3.LUT R0, R3, 0x8, R0, 0xf8, !PT ;  /* 0x0000000803007812 */ /* 0x000fe200078ef800 */
[----:B------:R-:W-:Y:S01]  /*1030*/  IMAD R8, R8, 0x10, R9 ;  /* 0x0000001008087824 */ /* 0x000fe200078e0209 */
[----:B------:R-:W-:Y:S01]  /*1040*/  SHF.R.U32.HI R3, RZ, 0x3, R3 ;  /* 0x00000003ff037819 */ /* 0x000fe20000011603 */
[----:B------:R0:W-:Y:S01]  /*1050*/  STL [R1+0x90], R20 ;  /* 0x0000901401007387 */ /* 0x0001e20000100800 */
[----:B------:R-:W-:Y:S01]  /*1060*/  VIADD R4, R24, 0x18 ;  /* 0x0000001818047836 */ /* 0x000fe20000000000 */
[----:B------:R-:W-:Y:S01]  /*1070*/  SHF.R.S32.HI R5, RZ, 0x1f, R12 ;  /* 0x0000001fff057819 */ /* 0x000fe2000001140c */
[----:B------:R-:W-:Y:S01]  /*1080*/  IMAD.IADD R10, R21, 0x1, -R10 ;  /* 0x00000001150a7824 */ /* 0x000fe200078e0a0a */
[----:B------:R-:W-:Y:S01]  /*1090*/  LOP3.LUT R3, R0, R3, RZ, 0x3c, !PT ;  /* 0x0000000300037212 */ /* 0x000fe200078e3cff */
[----:B------:R-:W-:Y:S01]  /*10a0*/  VIADD R0, R24, 0x28 ;  /* 0x0000002818007836 */ /* 0x000fe20000000000 */
[----:B------:R-:W-:Y:S01]  /*10b0*/  LEA.HI R5, R5, R12, RZ, 0x3 ;  /* 0x0000000c05057211 */ /* 0x000fe200078f18ff */
[----:B------:R-:W-:Y:S01]  /*10c0*/  IMAD.SHL.U32 R21, R14, 0x20, RZ ;  /* 0x000000200e157824 */ /* 0x000fe200078e00ff */
[----:B------:R-:W-:Y:S01]  /*10d0*/  SHF.R.S32.HI R7, RZ, 0x3, R15 ;  /* 0x00000003ff077819 */ /* 0x000fe2000001140f */
[----:B------:R-:W-:Y:S01]  /*10e0*/  IMAD.IADD R3, R6, 0x1, R3 ;  /* 0x0000000106037824 */ /* 0x000fe200078e0203 */
[----:B------:R-:W-:Y:S01]  /*10f0*/  SHF.R.S32.HI R5, RZ, 0x3, R5 ;  /* 0x00000003ff057819 */ /* 0x000fe20000011405 */
[----:B0-----:R-:W-:Y:S01]  /*1100*/  IMAD R20, R17, 0x40, R8 ;  /* 0x0000004011147824 */ /* 0x001fe200078e0208 */
[----:B------:R-:W-:Y:S01]  /*1110*/  SEL R145, R145, 0xffffffc0, !P2 ;  /* 0xffffffc091917807 */ /* 0x000fe20005000000 */
[----:B------:R-:W-:Y:S01]  /*1120*/  VIADD R6, R24, 0x8 ;  /* 0x0000000818067836 */ /* 0x000fe20000000000 */
[----:B------:R-:W-:Y:S01]  /*1130*/  SHF.R.S32.HI R19, RZ, 0x1f, R18 ;  /* 0x0000001fff137819 */ /* 0x000fe20000011412 */
[----:B------:R-:W-:Y:S01]  /*1140*/  IMAD.SHL.U32 R142, R10, 0x2, RZ ;  /* 0x000000020a8e7824 */ /* 0x000fe200078e00ff */
[----:B------:R-:W-:Y:S01]  /*1150*/  STL [R1+0x8c], R20 ;  /* 0x00008c1401007387 */ /* 0x000fe20000100800 */
[----:B------:R-:W-:-:S02]  /*1160*/  IMAD R144, R3, 0x2, R2 ;  /* 0x0000000203907824 */ /* 0x000fc400078e0202 */
[C---:B------:R-:W-:Y:S01]  /*1170*/  VIADD R15, R142.reuse, 0x8 ;  /* 0x000000088e0f7836 */ /* 0x040fe20000000000 */
[----:B------:R-:W-:Y:S01]  /*1180*/  STL [R1+0x60], R6 ;  /* 0x0000600601007387 */ /* 0x000fe20000100800 */
[----:B------:R-:W-:Y:S02]  /*1190*/  VIADD R9, R142, 0x30 ;  /* 0x000000308e097836 */ /* 0x000fe40000000000 */
[----:B------:R-:W-:Y:S01]  /*11a0*/  VIADD R146, R144, 0x21800 ;  /* 0x0002180090927836 */ /* 0x000fe20000000000 */
[----:B------:R0:W-:Y:S01]  /*11b0*/  STL [R1+0x5c], R4 ;  /* 0x00005c0401007387 */ /* 0x0001e20000100800 */
[C---:B------:R-:W-:Y:S02]  /*11c0*/  VIADD R8, R142.reuse, 0x38 ;  /* 0x000000388e087836 */ /* 0x040fe40000000000 */
[C---:B------:R-:W-:Y:S01]  /*11d0*/  VIADD R14, R142.reuse, 0x10 ;  /* 0x000000108e0e7836 */ /* 0x040fe20000000000 */
[----:B------:R1:W-:Y:S01]  /*11e0*/  STL [R1+0x64], R0 ;  /* 0x0000640001007387 */ /* 0x0003e20000100800 */
[C---:B------:R-:W-:Y:S01]  /*11f0*/  VIADD R12, R142.reuse, 0x18 ;  /* 0x000000188e0c7836 */ /* 0x040fe20000000000 */
[----:B------:R-:W-:Y:S01]  /*1200*/  SHF.R.S32.HI R3, RZ, 0x1f, R8 ;  /* 0x0000001fff037819 */ /* 0x000fe20000011408 */
[C---:B------:R-:W-:Y:S01]  /*1210*/  VIADD R10, R142.reuse, 0x28 ;  /* 0x000000288e0a7836 */ /* 0x040fe20000000000 */
[----:B------:R-:W-:Y:S01]  /*1220*/  SHF.R.S32.HI R14, RZ, 0x1f, R14 ;  /* 0x0000001fff0e7819 */ /* 0x000fe2000001140e */
[----:B------:R-:W-:Y:S01]  /*1230*/  IMAD.MOV.U32 R17, RZ, RZ, RZ ;  /* 0x000000ffff117224 */ /* 0x000fe200078e00ff */
[----:B0-----:R-:W-:Y:S01]  /*1240*/  SHF.R.S32.HI R4, RZ, 0x1f, R137 ;  /* 0x0000001fff047819 */ /* 0x001fe20000011489 */
[----:B------:R-:W-:Y:S01]  /*1250*/  VIADD R24, R142, 0x58 ;  /* 0x000000588e187836 */ /* 0x000fe20000000000 */
[----:B------:R-:W-:-:S02]  /*1260*/  SHF.R.S32.HI R12, RZ, 0x1f, R12 ;  /* 0x0000001fff0c7819 */ /* 0x000fc4000001140c */
[----:B-1----:R-:W-:Y:S01]  /*1270*/  SHF.R.S32.HI R0, RZ, 0x1f, R136 ;  /* 0x0000001fff007819 */ /* 0x002fe20000011488 */
[----:B------:R0:W-:Y:S01]  /*1280*/  STL [R1+0x4c], R4 ;  /* 0x00004c0401007387 */ /* 0x0001e20000100800 */
[----:B------:R-:W-:-:S03]  /*1290*/  SHF.R.S32.HI R10, RZ, 0x1f, R10 ;  /* 0x0000001fff0a7819 */ /* 0x000fc6000001140a */
[----:B------:R1:W-:Y:S01]  /*12a0*/  STL [R1+0x48], R0 ;  /* 0x0000480001007387 */ /* 0x0003e20000100800 */
[----:B0-----:R-:W-:Y:S01]  /*12b0*/  LOP3.LUT R4, R11, 0xc0, RZ, 0xc0, !PT ;  /* 0x000000c00b047812 */ /* 0x001fe200078ec0ff */
[----:B------:R-:W-:Y:S01]  /*12c0*/  VIADD R11, R142, 0x20 ;  /* 0x000000208e0b7836 */ /* 0x000fe20000000000 */
[----:B-1----:R-:W-:Y:S02]  /*12d0*/  SHF.R.S32.HI R0, RZ, 0x1f, R138 ;  /* 0x0000001fff007819 */ /* 0x002fe4000001148a */
[----:B------:R-:W-:-:S03]  /*12e0*/  SHF.R.U32.HI R6, RZ, 0x3, R4 ;  /* 0x00000003ff067819 */ /* 0x000fc60000011604 */
[----:B------:R0:W-:Y:S04]  /*12f0*/  STL [R1+0x44], R0 ;  /* 0x0000440001007387 */ /* 0x0001e80000100800 */
[----:B------:R1:W-:Y:S04]  /*1300*/  STL [R1+0x20], R4 ;  /* 0x0000200401007387 */ /* 0x0003e80000100800 */
[----:B------:R-:W-:Y:S01]  /*1310*/  STL [R1+0x28], R21 ;  /* 0x0000281501007387 */ /* 0x000fe20000100800 */
[----:B0-----:R-:W-:-:S03]  /*1320*/  LOP3.LUT R0, R4, 0x8, R18, 0xf8, !PT ;  /* 0x0000000804007812 */ /* 0x001fc600078ef812 */
[----:B------:R0:W-:Y:S01]  /*1330*/  STL [R1+0x24], R6 ;  /* 0x0000240601007387 */ /* 0x0001e20000100800 */
[----:B-1----:R-:W-:Y:S02]  /*1340*/  LOP3.LUT R4, R4, 0x18, R18, 0xf8, !PT ;  /* 0x0000001804047812 */ /* 0x002fe400078ef812 */
[-C--:B------:R-:W-:Y:S01]  /*1350*/  LOP3.LUT R0, R0, R6.reuse, RZ, 0x3c, !PT ;  /* 0x0000000600007212 */ /* 0x080fe200078e3cff */
[----:B------:R1:W-:Y:S01]  /*1360*/  STL [R1+0x34], R7 ;  /* 0x0000340701007387 */ /* 0x0003e20000100800 */
[----:B------:R-:W-:-:S03]  /*1370*/  LOP3.LUT R4, R4, R6, RZ, 0x3c, !PT ;  /* 0x0000000604047212 */ /* 0x000fc600078e3cff */
[C---:B------:R-:W-:Y:S01]  /*1380*/  IMAD.IADD R0, R21.reuse, 0x1, R0 ;  /* 0x0000000115007824 */ /* 0x040fe200078e0200 */
[----:B------:R2:W-:Y:S01]  /*1390*/  STL [R1+0x38], R5 ;  /* 0x0000380501007387 */ /* 0x0005e20000100800 */
[----:B------:R-:W-:Y:S02]  /*13a0*/  IMAD.IADD R4, R21, 0x1, R4 ;  /* 0x0000000115047824 */ /* 0x000fe400078e0204 */
[C---:B0-----:R-:W-:Y:S01]  /*13b0*/  VIADD R6, R142.reuse, 0x48 ;  /* 0x000000488e067836 */ /* 0x041fe20000000000 */
[----:B------:R0:W-:Y:S01]  /*13c0*/  STL [R1+0x70], R0 ;  /* 0x0000700001007387 */ /* 0x0001e20000100800 */
[----:B-1----:R-:W-:Y:S01]  /*13d0*/  VIADD R7, R142, 0x40 ;  /* 0x000000408e077836 */ /* 0x002fe20000000000 */
[----:B------:R-:W-:Y:S02]  /*13e0*/  LEA R4, R4, UR40, 0x1 ;  /* 0x0000002804047c11 */ /* 0x000fe4000f8e08ff */
[----:B------:R-:W-:Y:S02]  /*13f0*/  SHF.R.S32.HI R6, RZ, 0x1f, R6 ;  /* 0x0000001fff067819 */ /* 0x000fe40000011406 */
[----:B--2---:R-:W-:Y:S01]  /*1400*/  SHF.R.S32.HI R5, RZ, 0x1f, R142 ;  /* 0x0000001fff057819 */ /* 0x004fe2000001148e */
[----:B------:R-:W-:Y:S01]  /*1410*/  VIADD R5, R142, 0x50 ;  /* 0x000000508e057836 */ /* 0x000fe20000000000 */
[----:B------:R-:W-:Y:S01]  /*1420*/  STL [R1+0x88], R4 ;  /* 0x0000880401007387 */ /* 0x000fe20000100800 */
[----:B------:R-:W-:-:S02]  /*1430*/  SHF.R.S32.HI R7, RZ, 0x1f, R7 ;  /* 0x0000001fff077819 */ /* 0x000fc40000011407 */
[----:B0-----:R-:W-:Y:S02]  /*1440*/  SHF.R.S32.HI R0, RZ, 0x1f, R15 ;  /* 0x0000001fff007819 */ /* 0x001fe4000001140f */
[----:B------:R-:W-:Y:S02]  /*1450*/  SHF.R.S32.HI R0, RZ, 0x1f, R11 ;  /* 0x0000001fff007819 */ /* 0x000fe4000001140b */
[----:B------:R-:W-:Y:S01]  /*1460*/  SHF.R.S32.HI R0, RZ, 0x1f, R9 ;  /* 0x0000001fff007819 */ /* 0x000fe20000011409 */
[----:B------:R-:W-:Y:S01]  /*1470*/  VIADD R0, R144, 0x21820 ;  /* 0x0002182090007836 */ /* 0x000fe20000000000 */
[----:B------:R-:W-:Y:S01]  /*1480*/  SHF.R.S32.HI R3, RZ, 0x1f, R5 ;  /* 0x0000001fff037819 */ /* 0x000fe20000011405 */
[C---:B------:R-:W-:Y:S02]  /*1490*/  @P1 VIADD R0, R146.reuse, 0xffffffe0 ;  /* 0xffffffe092001836 */ /* 0x040fe40000000000 */
[----:B------:R-:W-:Y:S02]  /*14a0*/  IMAD.IADD R146, R146, 0x1, R145 ;  /* 0x0000000192927824 */ /* 0x000fe400078e0291 */
[----:B------:R-:W-:Y:S01]  /*14b0*/  IMAD R3, R13, 0x8, R20 ;  /* 0x000000080d037824 */ /* 0x000fe200078e0214 */
[----:B------:R0:W-:Y:S01]  /*14c0*/  STL [R1+0x3c], R0 ;  /* 0x00003c0001007387 */ /* 0x0001e20000100800 */
[----:B------:R-:W-:-:S03]  /*14d0*/  IMAD.IADD R145, R145, 0x1, R0 ;  /* 0x0000000191917824 */ /* 0x000fc600078e0200 */
[----:B------:R1:W-:Y:S01]  /*14e0*/  STL [R1+0x68], R3 ;  /* 0x0000680301007387 */ /* 0x0003e20000100800 */
[----:B0-----:R-:W-:-:S05]  /*14f0*/  VIADD R0, R0, 0x6000 ;  /* 0x0000600000007836 */ /* 0x001fca0000000000 */
[----:B------:R1:W-:Y:S02]  /*1500*/  STL [R1+0x40], R0 ;  /* 0x0000400001007387 */ /* 0x0003e40000100800 */
.L_x_1596:
[----:B------:R-:W-:Y:S05]  /*1510*/  YIELD ;  /* 0x0000000000007946 */ /* 0x000fea0003800000 */
[----:B------:R-:W-:Y:S01]  /*1520*/  ULDC.64 UR4, c[0x0][0xa28] ;  /* 0x00028a0000047ab9 */ /* 0x000fe20000000a00 */
[----:B0-234-:R-:W0:Y:S01]  /*1530*/  LDC.64 R4, c[0x0][0xa08] ;  /* 0x00028200ff047b82 */ /* 0x01de220000000a00 */
[----:B------:R-:W-:Y:S01]  /*1540*/  ISETP.NE.U32.AND P1, PT, RZ, UR4, PT ;  /* 0x00000004ff007c0c */ /* 0x000fe2000bf25070 */
[----:B------:R-:W-:Y:S02]  /*1550*/  IMAD.MOV.U32 R10, RZ, RZ, RZ ;  /* 0x000000ffff0a7224 */ /* 0x000fe400078e00ff */
[----:B------:R-:W-:Y:S01]  /*1560*/  IMAD.MOV.U32 R78, RZ, RZ, RZ ;  /* 0x000000ffff4e7224 */ /* 0x000fe200078e00ff */
[----:B------:R-:W-:Y:S01]  /*1570*/  ISETP.NE.AND.EX P1, PT, RZ, UR5, PT, P1 ;  /* 0x00000005ff007c0c */ /* 0x000fe2000bf25310 */
[----:B------:R-:W-:-:S02]  /*1580*/  ULDC.64 UR4, c[0x0][0xa18] ;  /* 0x0002860000047ab9 */ /* 0x000fc40000000a00 */
[----:B------:R-:W-:-:S04]  /*1590*/  ISETP.NE.U32.AND P2, PT, RZ, UR4, PT ;  /* 0x00000004ff007c0c */ /* 0x000fc8000bf45070 */
[----:B------:R-:W-:Y:S01]  /*15a0*/  ISETP.NE.AND.EX P2, PT, RZ, UR5, PT, P2 ;  /* 0x00000005ff007c0c */ /* 0x000fe2000bf45320 */
[----:B------:R-:W-:Y:S02]  /*15b0*/  ULDC.64 UR4, c[0x0][0xa08] ;  /* 0x0002820000047ab9 */ /* 0x000fe40000000a00 */
[----:B------:R-:W-:-:S03]  /*15c0*/  ISETP.NE.U32.AND P0, PT, RZ, UR4, PT ;  /* 0x00000004ff007c0c */ /* 0x000fc6000bf05070 */
[----:B------:R-:W2:Y:S01]  /*15d0*/  @P1 LDC.64 R6, c[0x0][0xa28] ;  /* 0x00028a00ff061b82 */ /* 0x000ea20000000a00 */
[----:B------:R-:W-:Y:S01]  /*15e0*/  ISETP.NE.AND.EX P0, PT, RZ, UR5, PT, P0 ;  /* 0x00000005ff007c0c */ /* 0x000fe2000bf05300 */
[----:B0-----:R-:W-:-:S06]  /*15f0*/  IMAD.WIDE R4, R35, 0x4, R4 ;  /* 0x0000000423047825 */ /* 0x001fcc00078e0204 */
[----:B------:R-:W0:Y:S01]  /*1600*/  @P2 LDC.64 R8, c[0x0][0xa18] ;  /* 0x00028600ff082b82 */ /* 0x000e220000000a00 */
[----:B------:R-:W-:Y:S02]  /*1610*/  ULDC UR4, c[0x0][0x288] ;  /* 0x0000a20000047ab9 */ /* 0x000fe40000000800 */
[----:B------:R-:W-:Y:S01]  /*1620*/  IMAD.U32 R140, RZ, RZ, UR4 ;  /* 0x00000004ff8c7e24 */ /* 0x000fe2000f8e00ff */
[----:B------:R-:W-:Y:S02]  /*1630*/  ULDC.64 UR4, c[0x0][0x418] ;  /* 0x0001060000047ab9 */ /* 0x000fe40000000a00 */
[----:B------:R3:W5:Y:S01]  /*1640*/  @P0 LDG.E R78, desc[UR52][R4.64] ;  /* 0x00000034044e0981 */ /* 0x000762000c1e1900 */
[----:B--2---:R-:W-:-:S05]  /*1650*/  @P1 IMAD.WIDE R6, R35, 0x4, R6 ;  /* 0x0000000423061825 */ /* 0x004fca00078e0206 */
[----:B------:R3:W5:Y:S01]  /*1660*/  @P1 LDG.E R10, desc[UR52][R6.64] ;  /* 0x00000034060a1981 */ /* 0x000762000c1e1900 */
[----:B0-----:R-:W-:-:S05]  /*1670*/  @P2 IMAD.WIDE R8, R35, 0x4, R8 ;  /* 0x0000000423082825 */ /* 0x001fca00078e0208 */
[----:B------:R3:W5:Y:S01]  /*1680*/  @P2 LDG.E R140, desc[UR52][R8.64] ;  /* 0x00000034088c2981 */ /* 0x000762000c1e1900 */
[----:B------:R-:W-:-:S03]  /*1690*/  UISETP.NE.U32.AND UP0, UPT, UR4, URZ, UPT ;  /* 0x0000003f0400728c */ /* 0x000fc6000bf05070 */
[----:B------:R-:W-:Y:S01]  /*16a0*/  ULDC UR4, c[0x0][0x424] ;  /* 0x0001090000047ab9 */ /* 0x000fe20000000800 */
[----:B------:R-:W-:-:S03]  /*16b0*/  UISETP.NE.AND.EX UP0, UPT, UR5, URZ, UPT, UP0 ;  /* 0x0000003f0500728c */ /* 0x000fc6000bf05300 */
[----:B------:R-:W-:Y:S01]  /*16c0*/  ULDC UR5, c[0x0][0x2f0] ;  /* 0x0000bc0000057ab9 */ /* 0x000fe20000000800 */
[----:B------:R-:W-:-:S04]  /*16d0*/  USEL UR4, UR4, 0x1, UP0 ;  /* 0x0000000104047887 */ /* 0x000fc80008000000 */
[----:B------:R-:W-:-:S03]  /*16e0*/  UIMAD UR4, UR4, UR5, URZ ;  /* 0x00000005040472a4 */ /* 0x000fc6000f8e023f */
[----:B------:R-:W-:Y:S02]  /*16f0*/  ULDC UR5, c[0x0][0x348] ;  /* 0x0000d20000057ab9 */ /* 0x000fe40000000800 */
[----:B------:R-:W-:Y:S02]  /*1700*/  IMAD.U32 R24, RZ, RZ, UR5 ;  /* 0x00000005ff187e24 */ /* 0x000fe4000f8e00ff */
[----:B------:R-:W-:Y:S01]  /*1710*/  IMAD.U32 R27, RZ, RZ, UR4 ;  /* 0x00000004ff1b7e24 */ /* 0x000fe2000f8e00ff */
[----:B---3--:R-:W-:Y:S06]  /*1720*/  @P2 BRA `(.L_x_1370) ;  /* 0x0000000000242947 */ /* 0x008fec0003800000 */
[----:B------:R-:W-:Y:S02]  /*1730*/  ULDC.64 UR4, c[0x0][0xa00] ;  /* 0x0002800000047ab9 */ /* 0x000fe40000000a00 */
[----:B------:R-:W-:-:S04]  /*1740*/  ISETP.NE.U32.AND P1, PT, RZ, UR4, PT ;  /* 0x00000004ff007c0c */ /* 0x000fc8000bf25070 */
[----:B------:R-:W-:-:S13]  /*1750*/  ISETP.NE.AND.EX P1, PT, RZ, UR5, PT, P1 ;  /* 0x00000005ff007c0c */ /* 0x000fda000bf25310 */
[----:B------:R-:W-:Y:S05]  /*1760*/  @!P1 BRA `(.L_x_1370) ;  /* 0x0000000000149947 */ /* 0x000fea0003800000 */
[----:B------:R-:W0:Y:S02]  /*1770*/  LDC.64 R6, c[0x0][0xa00] ;  /* 0x00028000ff067b82 */ /* 0x000e240000000a00 */
[----:B0-----:R-:W-:-:S05]  /*1780*/  IMAD.WIDE R6, R35, 0x4, R6 ;  /* 0x0000000423067825 */ /* 0x001fca00078e0206 */
[----:B-----5:R-:W2:Y:S04]  /*1790*/  LDG.E R140, desc[UR52][R6.64] ;  /* 0x00000034068c7981 */ /* 0x020ea8000c1e1900 */
[----:B-1----:R-:W2:Y:S02]  /*17a0*/  LDG.E R3, desc[UR52][R6.64+0x4] ;  /* 0x0000043406037981 */ /* 0x002ea4000c1e1900 */
[----:B--2---:R-:W-:-:S07]  /*17b0*/  IMAD.IADD R140, R3, 0x1, -R140 ;  /* 0x00000001038c7824 */ /* 0x004fce00078e0a8c */
.L_x_1370:
[----:B------:R-:W-:Y:S01]  /*17c0*/  ULDC.64 UR4, c[0x0][0xa20] ;  /* 0x0002880000047ab9 */ /* 0x000fe20000000a00 */
[----:B------:R0:W-:Y:S01]  /*17d0*/  STL [R1+0x78], R35 ;  /* 0x0000782301007387 */ /* 0x0001e20000100800 */
[----:B------:R-:W-:Y:S02]  /*17e0*/  ISETP.NE.U32.AND P1, PT, RZ, UR4, PT ;  /* 0x00000004ff007c0c */ /* 0x000fe4000bf25070 */
[C---:B-1----:R-:W-:Y:S02]  /*17f0*/  LOP3.LUT R3, R34.reuse, 0xff000000, RZ, 0xc0, !PT ;  /* 0xff00000022037812 */ /* 0x042fe400078ec0ff */
[----:B------:R-:W-:Y:S02]  /*1800*/  ISETP.NE.AND.EX P1, PT, RZ, UR5, PT, P1 ;  /* 0x00000005ff007c0c */ /* 0x000fe4000bf25310 */
[----:B------:R-:W-:Y:S02]  /*1810*/  LOP3.LUT R0, R34, 0xff0000, RZ, 0xc0, !PT ;  /* 0x00ff000022007812 */ /* 0x000fe400078ec0ff */
[----:B------:R-:W-:-:S02]  /*1820*/  SHF.R.U32.HI R3, RZ, 0x8, R3 ;  /* 0x00000008ff037819 */ /* 0x000fc40000011603 */
[----:B------:R-:W-:Y:S02]  /*1830*/  LOP3.LUT R141, R34, 0xffff, RZ, 0xc0, !PT ;  /* 0x0000ffff228d7812 */ /* 0x000fe400078ec0ff */
[----:B------:R-:W-:-:S05]  /*1840*/  LEA.HI R13, R0, R3, RZ, 0x10 ;  /* 0x00000003000d7211 */ /* 0x000fca00078f80ff */
[----:B0-----:R-:W-:Y:S05]  /*1850*/  @!P1 BRA `(.L_x_1371) ;  /* 0x0000000000109947 */ /* 0x001fea0003800000 */
[----:B------:R-:W0:Y:S02]  /*1860*/  LDC.64 R4, c[0x0][0xa20] ;  /* 0x00028800ff047b82 */ /* 0x000e240000000a00 */
[----:B0-----:R-:W-:-:S05]  /*1870*/  IMAD.WIDE R4, R35, 0x4, R4 ;  /* 0x0000000423047825 */ /* 0x001fca00078e0204 */
[----:B------:R0:W5:Y:S01]  /*1880*/  LDG.E R27, desc[UR52][R4.64] ;  /* 0x00000034041b7981 */ /* 0x000162000c1e1900 */
[----:B------:R-:W-:Y:S05]  /*1890*/  BRA `(.L_x_1372) ;  /* 0x0000000000107947 */ /* 0x000fea0003800000 */
.L_x_1371:
[----:B------:R-:W-:Y:S05]  /*18a0*/  @!P0 BRA `(.L_x_1372) ;  /* 0x00000000000c8947 */ /* 0x000fea0003800000 */
[----:B------:R-:W2:Y:S04]  /*18b0*/  LDG.E R0, desc[UR52][R4.64] ;  /* 0x0000003404007981 */ /* 0x000ea8000c1e1900 */
[----:B------:R-:W2:Y:S02]  /*18c0*/  LDG.E R27, desc[UR52][R4.64+0x4] ;  /* 0x00000434041b7981 */ /* 0x000ea4000c1e1900 */
[----:B--2---:R-:W-:-:S07]  /*18d0*/  IMAD.IADD R27, R27, 0x1, -R0 ;  /* 0x000000011b1b7824 */ /* 0x004fce00078e0a00 */
.L_x_1372:
[----:B------:R-:W-:Y:S01]  /*18e0*/  ULDC.64 UR4, c[0x0][0xa10] ;  /* 0x0002840000047ab9 */ /* 0x000fe20000000a00 */
[----:B0-----:R-:W0:Y:S01]  /*18f0*/  LDC R4, c[0x0][0x448] ;  /* 0x00011200ff047b82 */ /* 0x001e220000000800 */
[----:B------:R-:W-:-:S04]  /*1900*/  ISETP.NE.U32.AND P0, PT, RZ, UR4, PT ;  /* 0x00000004ff007c0c */ /* 0x000fc8000bf05070 */
[----:B------:R-:W-:Y:S01]  /*1910*/  ISETP.NE.AND.EX P0, PT, RZ, UR5, PT, P0 ;  /* 0x00000005ff007c0c */ /* 0x000fe2000bf05300 */
[----:B------:R-:W-:Y:S02]  /*1920*/  ULDC.64 UR4, c[0x0][0xa30] ;  /* 0x00028c0000047ab9 */ /* 0x000fe40000000a00 */
[----:B------:R-:W-:-:S04]  /*1930*/  ISETP.NE.U32.AND P1, PT, RZ, UR4, PT ;  /* 0x00000004ff007c0c */ /* 0x000fc8000bf25070 */
[----:B------:R-:W-:-:S06]  /*1940*/  ISETP.NE.AND.EX P1, PT, RZ, UR5, PT, P1 ;  /* 0x00000005ff007c0c */ /* 0x000fcc000bf25310 */
[----:B------:R-:W1:Y:S08]  /*1950*/  @P0 LDC.64 R6, c[0x0][0xa10] ;  /* 0x00028400ff060b82 */ /* 0x000e700000000a00 */
[----:B------:R-:W2:Y:S01]  /*1960*/  @P1 LDC.64 R8, c[0x0][0xa30] ;  /* 0x00028c00ff081b82 */ /* 0x000ea20000000a00 */
[----:B-1----:R-:W-:-:S05]  /*1970*/  @P0 IMAD.WIDE R6, R35, 0x4, R6 ;  /* 0x0000000423060825 */ /* 0x002fca00078e0206 */
[----:B------:R-:W3:Y:S04]  /*1980*/  @P0 LDG.E R0, desc[UR52][R6.64] ;  /* 0x0000003406000981 */ /* 0x000ee8000c1e1900 */
[----:B------:R-:W3:Y:S01]  /*1990*/  @P0 LDG.E R3, desc[UR52][R6.64+0x4] ;  /* 0x0000043406030981 */ /* 0x000ee2000c1e1900 */
[----:B-----5:R-:W-:Y:S02]  /*19a0*/  IMAD.MOV.U32 R96, RZ, RZ, R27 ;  /* 0x000000ffff607224 */ /* 0x020fe400078e001b */
[----:B--2---:R-:W-:-:S05]  /*19b0*/  @P1 IMAD.WIDE R8, R35, 0x4, R8 ;  /* 0x0000000423081825 */ /* 0x004fca00078e0208 */
[----:B------:R1:W5:Y:S01]  /*19c0*/  @P1 LDG.E R96, desc[UR52][R8.64] ;  /* 0x0000003408601981 */ /* 0x000362000c1e1900 */
[----:B0-----:R-:W-:Y:S01]  /*19d0*/  ISETP.NE.AND P1, PT, R4, 0x1, PT ;  /* 0x000000010400780c */ /* 0x001fe20003f25270 */
[----:B------:R-:W-:Y:S01]  /*19e0*/  IMAD R14, R33, 0xc0, RZ ;  /* 0x000000c0210e7824 */ /* 0x000fe200078e02ff */
[----:B------:R-:W0:Y:S01]  /*19f0*/  LDC.64 R4, c[0x0][0x9e0] ;  /* 0x00027800ff047b82 */ /* 0x000e220000000a00 */
[----:B------:R-:W-:-:S03]  /*1a00*/  IMAD.IADD R15, R27, 0x1, -R10 ;  /* 0x000000011b0f7824 */ /* 0x000fc600078e0a0a */
[----:B------:R2:W-:Y:S07]  /*1a10*/  STL [R1+0x30], R14 ;  /* 0x0000300e01007387 */ /* 0x0005ee0000100800 */
[----:B------:R-:W4:Y:S08]  /*1a20*/  @P1 LDC R11, c[0x0][0x44c] ;  /* 0x00011300ff0b1b82 */ /* 0x000f300000000800 */
[----:B------:R-:W1:Y:S01]  /*1a30*/  @P1 LDC R12, c[0x0][0x450] ;  /* 0x00011400ff0c1b82 */ /* 0x000e620000000800 */
[----:B0-----:R-:W-:Y:S01]  /*1a40*/  ISETP.GE.AND P2, PT, R5, 0x1, PT ;  /* 0x000000010500780c */ /* 0x001fe20003f46270 */
[----:B---3--:R-:W-:-:S02]  /*1a50*/  @P0 IMAD.IADD R24, R3, 0x1, -R0 ;  /* 0x0000000103180824 */ /* 0x008fc400078e0a00 */
[----:B------:R-:W-:Y:S02]  /*1a60*/  VIADD R0, R14, 0xbf ;  /* 0x000000bf0e007836 */ /* 0x000fe40000000000 */
[----:B------:R-:W-:Y:S02]  /*1a70*/  IMAD.IADD R143, R15, 0x1, R24 ;  /* 0x000000010f8f7824 */ /* 0x000fe400078e0218 */
[----:B----4-:R-:W-:-:S03]  /*1a80*/  @P1 IMAD.HI.U32 R3, R0, R11, RZ ;  /* 0x0000000b00031227 */ /* 0x010fc600078e00ff */
[C---:B------:R-:W-:Y:S01]  /*1a90*/  IADD3 R7, R143.reuse, 0x1, -R140 ;  /* 0x000000018f077810 */ /* 0x040fe20007ffe88c */
[----:B------:R-:W-:Y:S01]  /*1aa0*/  IMAD.MOV.U32 R6, RZ, RZ, R0 ;  /* 0x000000ffff067224 */ /* 0x000fe200078e0000 */
[----:B-1----:R-:W-:Y:S01]  /*1ab0*/  @P1 SHF.R.U32.HI R6, RZ, R12, R3 ;  /* 0x0000000cff061219 */ /* 0x002fe20000011603 */
[----:B------:R-:W-:-:S04]  /*1ac0*/  VIADD R0, R143, 0x7f ;  /* 0x0000007f8f007836 */ /* 0x000fc80000000000 */
[----:B------:R-:W-:Y:S01]  /*1ad0*/  IMAD.IADD R9, R7, 0x1, R6 ;  /* 0x0000000107097824 */ /* 0x000fe200078e0206 */
[----:B------:R-:W-:-:S03]  /*1ae0*/  SHF.R.S32.HI R3, RZ, 0x1f, R0 ;  /* 0x0000001fff037819 */ /* 0x000fc60000011400 */
[----:B------:R-:W-:Y:S01]  /*1af0*/  IMAD.IADD R4, R9, 0x1, R4 ;  /* 0x0000000109047824 */ /* 0x000fe200078e0204 */
[----:B------:R-:W-:-:S04]  /*1b00*/  LEA.HI R3, R3, R0, RZ, 0x7 ;  /* 0x0000000003037211 */ /* 0x000fc800078f38ff */
[----:B------:R-:W-:Y:S01]  /*1b10*/  SHF.R.S32.HI R100, RZ, 0x7, R3 ;  /* 0x00000007ff647819 */ /* 0x000fe20000011403 */
[----:B--2---:R-:W-:Y:S06]  /*1b20*/  @!P2 BRA `(.L_x_1373) ;  /* 0x000000000048a947 */ /* 0x004fec0003800000 */
        /* <DEDUP_REMOVED lines=11> */
.L_x_1375:
[----:B------:R-:W-:-:S13]  /*1be0*/  ISETP.NE.AND P0, PT, R5, 0x1, PT ;  /* 0x000000010500780c */ /* 0x000fda0003f05270 */
[----:B------:R-:W0:Y:S02]  /*1bf0*/  @P0 LDC.64 R6, c[0x0][0x9e8] ;  /* 0x00027a00ff060b82 */ /* 0x000e240000000a00 */
[----:B0-----:R-:W-:-:S05]  /*1c00*/  @P0 IMAD.HI.U32 R6, R0, R6, RZ ;  /* 0x0000000600060227 */ /* 0x001fca00078e00ff */
[----:B------:R-:W-:-:S07]  /*1c10*/  @P0 SHF.R.U32.HI R0, RZ, R7, R6 ;  /* 0x00000007ff000219 */ /* 0x000fce0000011606 */
.L_x_1376:
[----:B------:R-:W-:Y:S05]  /*1c20*/  BSYNC B0 ;  /* 0x0000000000007941 */ /* 0x000fea0003800000 */
.L_x_1374:
[----:B------:R-:W-:-:S05]  /*1c30*/  IMAD R3, R0, R5, R5 ;  /* 0x0000000500037224 */ /* 0x000fca00078e0205 */
[----:B------:R-:W-:-:S07]  /*1c40*/  VIMNMX R4, R4, R3, PT ;  /* 0x0000000304047248 */ /* 0x000fce0003fe0100 */
.L_x_1373:
[----:B------:R-:W0:Y:S01]  /*1c50*/  @P1 LDC R6, c[0x0][0x44c] ;  /* 0x00011300ff061b82 */ /* 0x000e220000000800 */
[----:B------:R-:W-:Y:S01]  /*1c60*/  VIADD R4, R4, 0x7f ;  /* 0x0000007f04047836 */ /* 0x000fe20000000000 */
[----:B------:R-:W-:Y:S01]  /*1c70*/  ULDC UR4, c[0x0][0x9dc] ;  /* 0x0002770000047ab9 */ /* 0x000fe20000000800 */
[----:B------:R-:W-:Y:S02]  /*1c80*/  IMAD.MOV.U32 R0, RZ, RZ, R14 ;  /* 0x000000ffff007224 */ /* 0x000fe400078e000e */
[----:B------:R-:W-:Y:S01]  /*1c90*/  IMAD.IADD R8, R143, 0x1, -R140 ;  /* 0x000000018f087824 */ /* 0x000fe200078e0a8c */
[----:B------:R-:W-:Y:S02]  /*1ca0*/  SHF.R.S32.HI R3, RZ, 0x1f, R4 ;  /* 0x0000001fff037819 */ /* 0x000fe40000011404 */
[----:B------:R-:W1:Y:S02]  /*1cb0*/  @P1 LDC R7, c[0x0][0x450] ;  /* 0x00011400ff071b82 */ /* 0x000e640000000800 */
[----:B------:R-:W-:Y:S01]  /*1cc0*/  LEA.HI R3, R3, R4, RZ, 0x7 ;  /* 0x0000000403037211 */ /* 0x000fe200078f38ff */
[----:B------:R2:W-:Y:S03]  /*1cd0*/  STL [R1+0xc], R8 ;  /* 0x00000c0801007387 */ /* 0x0005e60000100800 */
[----:B------:R-:W-:Y:S01]  /*1ce0*/  SHF.R.S32.HI R3, RZ, 0x7, R3 ;  /* 0x00000007ff037819 */ /* 0x000fe20000011403 */
[----:B0-----:R-:W-:-:S05]  /*1cf0*/  @P1 IMAD.HI.U32 R6, R14, R6, RZ ;  /* 0x000000060e061227 */ /* 0x001fca00078e00ff */
[----:B-1----:R-:W-:-:S05]  /*1d00*/  @P1 SHF.R.U32.HI R0, RZ, R7, R6 ;  /* 0x00000007ff001219 */ /* 0x002fca0000011606 */
[----:B------:R-:W-:Y:S01]  /*1d10*/  IMAD.IADD R0, R8, 0x1, R0 ;  /* 0x0000000108007824 */ /* 0x000fe200078e0200 */
[----:B--2---:R-:W-:-:S03]  /*1d20*/  VIMNMX R8, R100, R3, PT ;  /* 0x0000000364087248 */ /* 0x004fc60003fe0100 */
[----:B------:R-:W-:Y:S01]  /*1d30*/  VIADD R3, R0, -UR4 ;  /* 0x8000000400037c36 */ /* 0x000fe20008000000 */
        /* <DEDUP_REMOVED lines=11> */
.L_x_1379:
[----:B------:R-:W-:-:S13]  /*1df0*/  ISETP.NE.AND P0, PT, R5, 0x1, PT ;  /* 0x000000010500780c */ /* 0x000fda0003f05270 */
[----:B------:R-:W0:Y:S02]  /*1e00*/  @P0 LDC.64 R6, c[0x0][0x9e8] ;  /* 0x00027a00ff060b82 */ /* 0x000e240000000a00 */
[----:B0-----:R-:W-:-:S05]  /*1e10*/  @P0 IMAD.HI.U32 R6, R0, R6, RZ ;  /* 0x0000000600060227 */ /* 0x001fca00078e00ff */
[----:B------:R-:W-:-:S07]  /*1e20*/  @P0 SHF.R.U32.HI R0, RZ, R7, R6 ;  /* 0x00000007ff000219 */ /* 0x000fce0000011606 */
.L_x_1380:
[----:B------:R-:W-:Y:S05]  /*1e30*/  BSYNC B0 ;  /* 0x0000000000007941 */ /* 0x000fea0003800000 */
.L_x_1378:
[----:B------:R-:W-:-:S05]  /*1e40*/  IMAD R0, R0, R5, RZ ;  /* 0x0000000500007224 */ /* 0x000fca00078e02ff */
[----:B------:R-:W-:-:S07]  /*1e50*/  VIMNMX R3, R3, R0, !PT ;  /* 0x0000000003037248 */ /* 0x000fce0007fe0100 */
.L_x_1377:
[----:B------:R-:W-:Y:S01]  /*1e60*/  SHF.R.S32.HI R0, RZ, 0x1f, R3 ;  /* 0x0000001fff007819 */ /* 0x000fe20000011403 */
[----:B------:R-:W-:Y:S01]  /*1e70*/  BSSY B0, `(.L_x_1381) ;  /* 0x000002a000007945 */ /* 0x000fe20003800000 */
[----:B------:R-:W-:Y:S02]  /*1e80*/  LOP3.LUT R14, R13, 0xff, RZ, 0xc0, !PT ;  /* 0x000000ff0d0e7812 */ /* 0x000fe400078ec0ff */
[----:B------:R-:W-:Y:S02]  /*1e90*/  LEA.HI R0, R0, R3, RZ, 0x7 ;  /* 0x0000000300007211 */ /* 0x000fe400078f38ff */
[----:B------:R-:W-:Y:S01]  /*1ea0*/  SHF.R.U32.HI R4, RZ, 0x10, R13 ;  /* 0x00000010ff047819 */ /* 0x000fe2000001160d */
[----:B------:R0:W-:Y:S01]  /*1eb0*/  STL [R1+0x7c], R14 ;  /* 0x00007c0e01007387 */ /* 0x0001e20000100800 */
[----:B------:R-:W-:-:S03]  /*1ec0*/  SHF.R.S32.HI R0, RZ, 0x7, R0 ;  /* 0x00000007ff007819 */ /* 0x000fc60000011400 */
[----:B------:R0:W-:Y:S01]  /*1ed0*/  STL [R1+0x74], R4 ;  /* 0x0000740401007387 */ /* 0x0001e20000100800 */
[----:B------:R-:W-:Y:S01]  /*1ee0*/  VIMNMX R9, RZ, R0, !PT ;  /* 0x00000000ff097248 */ /* 0x000fe20007fe0100 */
[----:B------:R-:W-:-:S03]  /*1ef0*/  IMAD.MOV.U32 R0, RZ, RZ, RZ ;  /* 0x000000ffff007224 */ /* 0x000fc600078e00ff */
[----:B------:R-:W-:-:S13]  /*1f00*/  ISETP.GT.AND P0, PT, R8, R9, PT ;  /* 0x000000090800720c */ /* 0x000fda0003f04270 */
[----:B0-----:R-:W-:Y:S05]  /*1f10*/  @!P0 BRA `(.L_x_1382) ;  /* 0x00000000007c8947 */ /* 0x001fea0003800000 */
[----:B------:R-:W-:Y:S01]  /*1f20*/  ISETP.NE.AND P0, PT, R4, RZ, PT ;  /* 0x000000ff0400720c */ /* 0x000fe20003f05270 */
[----:B------:R-:W-:-:S03]  /*1f30*/  ULDC UR4, c[0x0][0x9f0] ;  /* 0x00027c0000047ab9 */ /* 0x000fc60000000800 */
[----:B------:R-:W-:-:S04]  /*1f40*/  SEL R11, R4, UR4, P0 ;  /* 0x00000004040b7c07 */ /* 0x000fc80008000000 */
[-C--:B------:R-:W-:Y:S02]  /*1f50*/  IABS R6, R11.reuse ;  /* 0x0000000b00067213 */ /* 0x080fe40000000000 */
[----:B------:R-:W-:Y:S02]  /*1f60*/  IADD3 R0, R11, -0x1, R8 ;  /* 0xffffffff0b007810 */ /* 0x000fe40007ffe008 */
[----:B------:R-:W0:Y:S01]  /*1f70*/  I2F.RP R3, R6 ;  /* 0x0000000600037306 */ /* 0x000e220000209400 */
[----:B------:R-:W-:Y:S02]  /*1f80*/  IABS R12, R11 ;  /* 0x0000000b000c7213 */ /* 0x000fe40000000000 */
[----:B------:R-:W-:-:S05]  /*1f90*/  IMAD.IADD R0, R0, 0x1, -R9 ;  /* 0x0000000100007824 */ /* 0x000fca00078e0a09 */
        /* <DEDUP_REMOVED lines=10> */
[----:B------:R-:W-:-:S04]  /*2040*/  IMAD.HI.U32 R5, R5, R7, R4 ;  /* 0x0000000705057227 */ /* 0x000fc800078e0004 */
[----:B------:R-:W-:-:S04]  /*2050*/  IMAD.MOV.U32 R4, RZ, RZ, R10 ;  /* 0x000000ffff047224 */ /* 0x000fc800078e000a */
        /* <DEDUP_REMOVED lines=11> */
.L_x_1382:
[----:B------:R-:W-:Y:S05]  /*2110*/  BSYNC B0 ;  /* 0x0000000000007941 */ /* 0x000fea0003800000 */
.L_x_1381:
[----:B------:R-:W-:-:S05]  /*2120*/  IMAD R3, R14, R0, R9 ;  /* 0x000000000e037224 */ /* 0x000fca00078e0209 */
        /* <DEDUP_REMOVED lines=8> */
[----:B------:R-:W-:-:S05]  /*21b0*/  @P0 VIADD R0, R0, 0x7f ;  /* 0x0000007f00000836 */ /* 0x000fca0000000000 */
        /* <DEDUP_REMOVED lines=26> */
.L_x_1385:
[----:B------:R-:W-:Y:S05]  /*2360*/  BSYNC B6 ;  /* 0x0000000000067941 */ /* 0x000fea0003800000 */
.L_x_1384:
        /* <DEDUP_REMOVED lines=20> */
.L_x_1387:
[----:B------:R-:W-:Y:S05]  /*24b0*/  BSYNC B6 ;  /* 0x0000000000067941 */ /* 0x000fea0003800000 */
.L_x_1386:
[----:B------:R-:W2:Y:S01]  /*24c0*/  LDL.64 R36, [R1+0x18] ;  /* 0x0000180001247983 */ /* 0x000ea20000100a00 */
[----:B------:R-:W-:-:S03]  /*24d0*/  ULDC.64 UR4, c[0x0][0x9f8] ;  /* 0x00027e0000047ab9 */ /* 0x000fc60000000a00 */
[----:B------:R-:W2:Y:S01]  /*24e0*/  LDL.64 R20, [R1+0x18] ;  /* 0x0000180001147983 */ /* 0x000ea20000100a00 */
[----:B------:R-:W-:Y:S01]  /*24f0*/  ISETP.NE.U32.AND P0, PT, RZ, UR4, PT ;  /* 0x00000004ff007c0c */ /* 0x000fe2000bf05070 */
[----:B------:R-:W-:Y:S01]  /*2500*/  IMAD.MOV.U32 R0, RZ, RZ, R35 ;  /* 0x000000ffff007224 */ /* 0x000fe200078e0023 */
[----:B------:R-:W0:Y:S01]  /*2510*/  LDC.64 R8, c[0x0][0x408] ;  /* 0x00010200ff087b82 */ /* 0x000e220000000a00 */
[----:B------:R-:W1:Y:S01]  /*2520*/  S2R R29, SR_TID.X ;  /* 0x00000000001d7919 */ /* 0x000e620000002100 */
[----:B------:R-:W-:Y:S01]  /*2530*/  ISETP.NE.AND.EX P0, PT, RZ, UR5, PT, P0 ;  /* 0x00000005ff007c0c */ /* 0x000fe2000bf05300 */
[----:B------:R-:W-:-:S05]  /*2540*/  VIADD R3, R18, 0x10 ;  /* 0x0000001012037836 */ /* 0x000fca0000000000 */
[----:B------:R-:W3:Y:S08]  /*2550*/  LDC R11, c[0x0][0x3f4] ;  /* 0x0000fd00ff0b7b82 */ /* 0x000ef00000000800 */
[----:B------:R-:W4:Y:S01]  /*2560*/  @P0 LDC.64 R4, c[0x0][0x9f8] ;  /* 0x00027e00ff040b82 */ /* 0x000f220000000a00 */
[----:B------:R-:W-:-:S07]  /*2570*/  IMAD.IADD R78, R78, 0x1, R27 ;  /* 0x000000014e4e7824 */ /* 0x000fce00078e021b */
[----:B------:R-:W3:Y:S01]  /*2580*/  LDC.64 R86, c[0x0][0x3f8] ;  /* 0x0000fe00ff567b82 */ /* 0x000ee20000000a00 */
[----:B-1----:R-:W-:Y:S01]  /*2590*/  VIADD R31, R29, 0xffffff80 ;  /* 0xffffff801d1f7836 */ /* 0x002fe20000000000 */
[----:B------:R-:W-:Y:S01]  /*25a0*/  SHF.R.U32.HI R28, RZ, 0x7, R29 ;  /* 0x00000007ff1c7819 */ /* 0x000fe2000001161d */
[----:B----4-:R-:W-:-:S04]  /*25b0*/  @P0 IMAD.WIDE R4, R35, 0x4, R4 ;  /* 0x0000000423040825 */ /* 0x010fc800078e0204 */
[C---:B------:R-:W-:Y:S01]  /*25c0*/  VIADD R30, R29.reuse, 0xffffff80 ;  /* 0xffffff801d1e7836 */ /* 0x040fe20000000000 */
[----:B------:R1:W4:Y:S01]  /*25d0*/  @P0 LDG.E R0, desc[UR52][R4.64] ;  /* 0x0000003404000981 */ /* 0x000322000c1e1900 */
[----:B------:R-:W-:Y:S01]  /*25e0*/  ISETP.NE.AND P6, PT, R28, 0x1, PT ;  /* 0x000000011c00780c */ /* 0x000fe20003fc5270 */
[----:B------:R-:W-:Y:S01]  /*25f0*/  VIADD R6, R29, 0xffffff80 ;  /* 0xffffff801d067836 */ /* 0x000fe20000000000 */
[----:B------:R-:W-:Y:S02]  /*2600*/  LOP3.LUT R16, R16, 0xfffffffb, RZ, 0xc0, !PT ;  /* 0xfffffffb10107812 */ /* 0x000fe400078ec0ff */
[----:B------:R-:W-:Y:S02]  /*2610*/  LEA.HI R30, R30, R31, RZ, 0x1 ;  /* 0x0000001f1e1e7211 */ /* 0x000fe400078f08ff */
[----:B------:R-:W-:Y:S02]  /*2620*/  SHF.R.S32.HI R7, RZ, 0x1f, R6 ;  /* 0x0000001fff077819 */ /* 0x000fe40000011406 */
[----:B------:R-:W-:-:S02]  /*2630*/  SHF.R.S32.HI R30, RZ, 0x1, R30 ;  /* 0x00000001ff1e7819 */ /* 0x000fc4000001141e */
[----:B------:R-:W-:Y:S02]  /*2640*/  LEA.HI R7, R7, R6, RZ, 0x2 ;  /* 0x0000000607077211 */ /* 0x000fe400078f10ff */
[----:B------:R-:W-:Y:S01]  /*2650*/  SHF.R.S32.HI R13, RZ, 0x1f, R30 ;  /* 0x0000001fff0d7819 */ /* 0x000fe2000001141e */
[----:B------:R-:W-:Y:S05]  /*2660*/  @!P6 WARPSYNC.ALL ;  /* 0x000000000000e948 */ /* 0x000fea0003800000 */
[----:B------:R-:W-:Y:S01]  /*2670*/  ULDC UR4, c[0x0][0x2f4] ;  /* 0x0000bd0000047ab9 */ /* 0x000fe20000000800 */
[----:B------:R-:W-:Y:S01]  /*2680*/  SHF.R.S32.HI R32, RZ, 0x2, R7 ;  /* 0x00000002ff207819 */ /* 0x000fe20000011407 */
[----:B0-----:R-:W-:Y:S01]  /*2690*/  IMAD R6, R13, R8, RZ ;  /* 0x000000080d067224 */ /* 0x001fe200078e02ff */
[----:B------:R-:W-:Y:S01]  /*26a0*/  ISETP.GE.AND P1, PT, R3, UR4, PT ;  /* 0x0000000403007c0c */ /* 0x000fe2000bf26270 */
[----:B---3--:R-:W-:Y:S01]  /*26b0*/  IMAD.WIDE.U32 R70, R30, R86, R18 ;  /* 0x000000561e467225 */ /* 0x008fe200078e0012 */
[----:B------:R-:W-:-:S02]  /*26c0*/  ISETP.GE.AND P0, PT, R18, UR4, PT ;  /* 0x0000000412007c0c */ /* 0x000fc4000bf06270 */
[----:B-1----:R-:W-:Y:S01]  /*26d0*/  SEL R5, RZ, 0xffffffff, P1 ;  /* 0xffffffffff057807 */ /* 0x002fe20000800000 */
[C---:B------:R-:W-:Y:S01]  /*26e0*/  IMAD R15, R30.reuse, R9, R6 ;  /* 0x000000091e0f7224 */ /* 0x040fe200078e0206 */
[----:B------:R-:W-:Y:S01]  /*26f0*/  SHF.R.S32.HI R7, RZ, 0x1f, R7 ;  /* 0x0000001fff077819 */ /* 0x000fe20000011407 */
[----:B------:R-:W-:Y:S01]  /*2700*/  IMAD.WIDE.U32 R66, R30, R8, R18 ;  /* 0x000000081e427225 */ /* 0x000fe200078e0012 */
[----:B------:R-:W-:Y:S02]  /*2710*/  SEL R4, RZ, 0x1, P0 ;  /* 0x00000001ff047807 */ /* 0x000fe40000000000 */
[----:B------:R-:W-:Y:S01]  /*2720*/  LEA.HI R7, R7, R32, RZ, 0x2 ;  /* 0x0000002007077211 */ /* 0x000fe200078f10ff */
[----:B------:R-:W-:Y:S01]  /*2730*/  IMAD.SHL.U32 R5, R5, 0x2, RZ ;  /* 0x0000000205057824 */ /* 0x000fe200078e00ff */
[----:B------:R-:W-:Y:S01]  /*2740*/  ISETP.GE.AND P1, PT, R137, UR4, PT ;  /* 0x0000000489007c0c */ /* 0x000fe2000bf26270 */
[----:B------:R-:W-:Y:S01]  /*2750*/  IMAD.IADD R67, R67, 0x1, R15 ;  /* 0x0000000143437824 */ /* 0x000fe200078e020f */
[----:B------:R-:W-:-:S02]  /*2760*/  LOP3.LUT R7, R7, 0xfffffffc, RZ, 0xc0, !PT ;  /* 0xfffffffc07077812 */ /* 0x000fc400078ec0ff */
[----:B------:R-:W-:Y:S01]  /*2770*/  LOP3.LUT R5, R5, 0x2, R4, 0xe2, !PT ;  /* 0x0000000205057812 */ /* 0x000fe200078ee204 */
[----:B------:R-:W-:Y:S01]  /*2780*/  VIADD R4, R18, 0x20 ;  /* 0x0000002012047836 */ /* 0x000fe20000000000 */
[-C--:B------:R-:W-:Y:S01]  /*2790*/  ISETP.GE.AND P2, PT, R3, R11.reuse, PT ;  /* 0x0000000b0300720c */ /* 0x080fe20003f46270 */
[----:B------:R-:W-:Y:S01]  /*27a0*/  IMAD.IADD R32, R32, 0x1, -R7 ;  /* 0x0000000120207824 */ /* 0x000fe200078e0a07 */
[----:B------:R-:W-:Y:S02]  /*27b0*/  SEL R7, RZ, 0x8, P1 ;  /* 0x00000008ff077807 */ /* 0x000fe40000800000 */
[C---:B------:R-:W-:Y:S02]  /*27c0*/  ISETP.GE.AND P0, PT, R4.reuse, UR4, PT ;  /* 0x0000000404007c0c */ /* 0x040fe4000bf06270 */
[----:B------:R-:W-:Y:S02]  /*27d0*/  ISETP.GE.AND P1, PT, R4, R11, PT ;  /* 0x0000000b0400720c */ /* 0x000fe40003f26270 */
[----:B------:R-:W-:-:S02]  /*27e0*/  SEL R6, RZ, 0x4, P0 ;  /* 0x00000004ff067807 */ /* 0x000fc40000000000 */
[----:B------:R-:W-:Y:S02]  /*27f0*/  ISETP.GE.AND P0, PT, R136, UR4, PT ;  /* 0x0000000488007c0c */ /* 0x000fe4000bf06270 */
[----:B------:R-:W-:Y:S02]  /*2800*/  LOP3.LUT R5, R7, R5, R6, 0xfe, !PT ;  /* 0x0000000507057212 */ /* 0x000fe400078efe06 */
[----:B------:R-:W-:Y:S02]  /*2810*/  SEL R6, RZ, 0x10, P0 ;  /* 0x00000010ff067807 */ /* 0x000fe40000000000 */
[----:B------:R-:W-:Y:S02]  /*2820*/  LOP3.LUT P0, RZ, R32, 0x2, RZ, 0xc0, !PT ;  /* 0x0000000220ff7812 */ /* 0x000fe4000780c0ff */
[----:B------:R-:W-:Y:S01]  /*2830*/  LOP3.LUT R29, R5, R6, RZ, 0xfc, !PT ;  /* 0x00000006051d7212 */ /* 0x000fe200078efcff */
[----:B------:R-:W-:Y:S02]  /*2840*/  IMAD R6, R13, R86, RZ ;  /* 0x000000560d067224 */ /* 0x000fe400078e02ff */
[----:B--2---:R-:W-:-:S08]  /*2850*/  IMAD.MOV.U32 R20, RZ, RZ, R36 ;  /* 0x000000ffff147224 */ /* 0x004fd000078e0024 */
[----:B------:R-:W-:Y:S01]  /*2860*/  @P0 LOP3.LUT R16, R16, 0x4, RZ, 0xfc, !PT ;  /* 0x0000000410100812 */ /* 0x000fe200078efcff */
[----:B------:R-:W-:Y:S01]  /*2870*/  IMAD R13, R30, R87, R6 ;  /* 0x000000571e0d7224 */ /* 0x000fe200078e0206 */
[----:B------:R-:W-:Y:S02]  /*2880*/  ISETP.GE.AND P0, PT, R18, R11, PT ;  /* 0x0000000b1200720c */ /* 0x000fe40003f06270 */
[----:B------:R-:W-:-:S05]  /*2890*/  SHF.R.S32.HI R21, RZ, 0x1f, R20 ;  /* 0x0000001fff157819 */ /* 0x000fca0000011414 */
[----:B------:R0:W-:Y:S01]  /*28a0*/  STL [R1+0x1c], R21 ;  /* 0x00001c1501007387 */ /* 0x0001e20000100800 */
[C---:B------:R-:W-:Y:S01]  /*28b0*/  SEL R5, R11.reuse, RZ, P0 ;  /* 0x000000ff0b057207 */ /* 0x040fe20000000000 */
[C-C-:B------:R-:W-:Y:S02]  /*28c0*/  IMAD.WIDE.U32 R72, R30.reuse, R86, R20.reuse ;  /* 0x000000561e487225 */ /* 0x140fe400078e0014 */
[----:B------:R-:W2:Y:S01]  /*28d0*/  LDL R35, [R1+0x20] ;  /* 0x0000200001237983 */ /* 0x000ea20000100800 */
[C---:B------:R-:W-:Y:S01]  /*28e0*/  SEL R10, R11.reuse, RZ, P2 ;  /* 0x000000ff0b0a7207 */ /* 0x040fe20001000000 */
[----:B------:R-:W-:Y:S02]  /*28f0*/  IMAD.WIDE.U32 R68, R30, R8, R20 ;  /* 0x000000081e447225 */ /* 0x000fe400078e0014 */
[----:B------:R-:W3:Y:S04]  /*2900*/  LDL R34, [R1+0x24] ;  /* 0x0000240001227983 */ /* 0x000ee80000100800 */
[----:B------:R-:W3:Y:S04]  /*2910*/  LDL R31, [R1+0x28] ;  /* 0x00002800011f7983 */ /* 0x000ee80000100800 */
[----:B------:R-:W3:Y:S01]  /*2920*/  LDL R27, [R1+0x80] ;  /* 0x00008000011b7983 */ /* 0x000ee20000100800 */
[----:B------:R-:W-:Y:S01]  /*2930*/  SEL R7, R11, RZ, P1 ;  /* 0x000000ff0b077207 */ /* 0x000fe20000800000 */
[----:B------:R-:W-:-:S02]  /*2940*/  IMAD.IADD R6, R18, 0x1, R5 ;  /* 0x0000000112067824 */ /* 0x000fc400078e0205 */
[----:B------:R-:W-:Y:S02]  /*2950*/  IMAD.IADD R12, R3, 0x1, R10 ;  /* 0x00000001030c7824 */ /* 0x000fe400078e020a */
[----:B------:R-:W-:Y:S01]  /*2960*/  IMAD.IADD R14, R4, 0x1, R7 ;  /* 0x00000001040e7824 */ /* 0x000fe200078e0207 */
[----:B------:R-:W-:Y:S01]  /*2970*/  SHF.R.S32.HI R7, RZ, 0x1f, R6 ;  /* 0x0000001fff077819 */ /* 0x000fe20000011406 */
[----:B------:R-:W-:Y:S02]  /*2980*/  IMAD.IADD R71, R71, 0x1, R13 ;  /* 0x0000000147477824 */ /* 0x000fe400078e020d */
[----:B------:R-:W-:Y:S01]  /*2990*/  IMAD.IADD R73, R13, 0x1, R73 ;  /* 0x000000010d497824 */ /* 0x000fe200078e0249 */
[----:B------:R-:W-:Y:S01]  /*29a0*/  SHF.R.S32.HI R13, RZ, 0x1f, R12 ;  /* 0x0000001fff0d7819 */ /* 0x000fe2000001140c */
[----:B------:R-:W-:Y:S01]  /*29b0*/  IMAD.IADD R69, R15, 0x1, R69 ;  /* 0x000000010f457824 */ /* 0x000fe200078e0245 */
[----:B------:R-:W-:Y:S02]  /*29c0*/  LOP3.LUT R16, R16, 0xfffffffe, RZ, 0xc0, !PT ;  /* 0xfffffffe10107812 */ /* 0x000fe400078ec0ff */
[----:B------:R-:W-:-:S02]  /*29d0*/  LEA.HI R10, R7, R6, RZ, 0x5 ;  /* 0x00000006070a7211 */ /* 0x000fc400078f28ff */
[----:B------:R-:W-:Y:S02]  /*29e0*/  SHF.R.S32.HI R15, RZ, 0x1f, R14 ;  /* 0x0000001fff0f7819 */ /* 0x000fe4000001140e */
[----:B------:R-:W-:Y:S02]  /*29f0*/  LEA.HI R5, R7, R6, RZ, 0x3 ;  /* 0x0000000607057211 */ /* 0x000fe400078f18ff */
[CC--:B------:R-:W-:Y:S02]  /*2a00*/  LEA.HI R6, R13.reuse, R12.reuse, RZ, 0x3 ;  /* 0x0000000c0d067211 */ /* 0x0c0fe400078f18ff */
[----:B------:R-:W-:Y:S02]  /*2a10*/  @P2 LOP3.LUT R16, R16, 0x1, RZ, 0xfc, !PT ;  /* 0x0000000110102812 */ /* 0x000fe400078efcff */
[----:B------:R-:W-:Y:S01]  /*2a20*/  LEA.HI R13, R13, R12, RZ, 0x5 ;  /* 0x0000000c0d0d7211 */ /* 0x000fe200078f28ff */
[----:B------:R-:W-:Y:S01]  /*2a30*/  IMAD.SHL.U32 R12, R10, 0x80, RZ ;  /* 0x000000800a0c7824 */ /* 0x000fe200078e00ff */
[----:B------:R-:W-:-:S02]  /*2a40*/  LEA.HI R7, R15, R14, RZ, 0x3 ;  /* 0x0000000e0f077211 */ /* 0x000fc400078f18ff */
[----:B------:R-:W-:Y:S02]  /*2a50*/  LEA.HI R15, R15, R14, RZ, 0x5 ;  /* 0x0000000e0f0f7211 */ /* 0x000fe400078f28ff */
[----:B0----5:R-:W-:Y:S02]  /*2a60*/  SHF.R.S32.HI R21, RZ, 0x1f, R96 ;  /* 0x0000001fff157819 */ /* 0x021fe40000011460 */
[----:B------:R-:W-:Y:S01]  /*2a70*/  LOP3.LUT R16, R16, 0xfffffffd, RZ, 0xc0, !PT ;  /* 0xfffffffd10107812 */ /* 0x000fe200078ec0ff */
[----:B------:R-:W-:-:S03]  /*2a80*/  IMAD.SHL.U32 R20, R15, 0x80, RZ ;  /* 0x000000800f147824 */ /* 0x000fc600078e00ff */
[----:B------:R-:W-:Y:S02]  /*2a90*/  @P1 LOP3.LUT R16, R16, 0x2, RZ, 0xfc, !PT ;  /* 0x0000000210101812 */ /* 0x000fe400078efcff */
[----:B------:R-:W-:Y:S01]  /*2aa0*/  ISETP.GE.AND P1, PT, R138, UR4, PT ;  /* 0x000000048a007c0c */ /* 0x000fe2000bf26270 */
[----:B------:R-:W-:Y:S01]  /*2ab0*/  IMAD.SHL.U32 R14, R13, 0x80, RZ ;  /* 0x000000800d0e7824 */ /* 0x000fe200078e00ff */
[----:B------:R-:W-:Y:S01]  /*2ac0*/  LOP3.LUT R20, R20, 0xfffff000, RZ, 0xc0, !PT ;  /* 0xfffff00014147812 */ /* 0x000fe200078ec0ff */
[----:B------:R-:W-:-:S04]  /*2ad0*/  IMAD.WIDE.U32 R70, R96, R86, R70 ;  /* 0x0000005660467225 */ /* 0x000fc800078e0046 */
[----:B------:R-:W-:-:S04]  /*2ae0*/  IMAD.WIDE.U32 R72, R96, R86, R72 ;  /* 0x0000005660487225 */ /* 0x000fc800078e0048 */
[----:B------:R-:W-:Y:S01]  /*2af0*/  VIADD R99, R28, 0x8 ;  /* 0x000000081c637836 */ /* 0x000fe20000000000 */
[----:B------:R-:W-:Y:S01]  /*2b00*/  SEL R28, RZ, 0x20, P1 ;  /* 0x00000020ff1c7807 */ /* 0x000fe20000800000 */
[-C--:B------:R-:W-:Y:S01]  /*2b10*/  IMAD.WIDE.U32 R66, R96, R8.reuse, R66 ;  /* 0x0000000860427225 */ /* 0x080fe200078e0042 */
[----:B------:R-:W-:Y:S02]  /*2b20*/  LOP3.LUT R12, R12, 0xfffff000, RZ, 0xc0, !PT ;  /* 0xfffff0000c0c7812 */ /* 0x000fe400078ec0ff */
[----:B------:R-:W-:Y:S01]  /*2b30*/  LOP3.LUT R14, R14, 0xfffff000, RZ, 0xc0, !PT ;  /* 0xfffff0000e0e7812 */ /* 0x000fe200078ec0ff */
[----:B------:R-:W-:Y:S01]  /*2b40*/  IMAD.WIDE.U32 R68, R96, R8, R68 ;  /* 0x0000000860447225 */ /* 0x000fe200078e0044 */
[----:B------:R-:W-:Y:S02]  /*2b50*/  LOP3.LUT R28, R29, R28, RZ, 0xfc, !PT ;  /* 0x0000001c1d1c7212 */ /* 0x000fe400078efcff */
[----:B------:R-:W-:Y:S01]  /*2b60*/  SHF.L.U64.HI R80, R8, 0x7, R9 ;  /* 0x0000000708507819 */ /* 0x000fe20000010209 */
[----:B------:R-:W-:Y:S01]  /*2b70*/  IMAD.SHL.U32 R98, R11, 0x2, RZ ;  /* 0x000000020b627824 */ /* 0x000fe200078e00ff */
[----:B----4-:R-:W-:-:S02]  /*2b80*/  SHF.R.S32.HI R79, RZ, 0x1f, R0 ;  /* 0x0000001fff4f7819 */ /* 0x010fc40000011400 */
[----:B------:R-:W-:Y:S01]  /*2b90*/  LOP3.LUT R29, R29, 0x1, RZ, 0xc0, !PT ;  /* 0x000000011d1d7812 */ /* 0x000fe200078ec0ff */
[----:B------:R-:W-:Y:S01]  /*2ba0*/  @!P6 BAR.SYNC.DEFER_BLOCKING 0x9, 0x100 ;  /* 0x024400000000eb1d */ /* 0x000fe20000010000 */
[C---:B--2---:R-:W-:Y:S02]  /*2bb0*/  LOP3.LUT R10, R35.reuse, 0x18, R5, 0xf8, !PT ;  /* 0x00000018230a7812 */ /* 0x044fe400078ef805 */
[----:B------:R-:W-:Y:S02]  /*2bc0*/  LOP3.LUT R15, R35, 0x18, R7, 0xf8, !PT ;  /* 0x00000018230f7812 */ /* 0x000fe400078ef807 */
[----:B---3--:R-:W-:Y:S01]  /*2bd0*/  LOP3.LUT R95, R10, R34, RZ, 0x3c, !PT ;  /* 0x000000220a5f7212 */ /* 0x008fe200078e3cff */
[C---:B------:R-:W-:Y:S02]  /*2be0*/  IMAD R10, R21.reuse, R8, RZ ;  /* 0x00000008150a7224 */ /* 0x040fe400078e02ff */
[----:B------:R-:W-:Y:S01]  /*2bf0*/  IMAD R21, R21, R86, RZ ;  /* 0x0000005615157224 */ /* 0x000fe200078e02ff */
[----:B------:R-:W-:-:S02]  /*2c00*/  LOP3.LUT R13, R35, 0x18, R6, 0xf8, !PT ;  /* 0x00000018230d7812 */ /* 0x000fc400078ef806 */
[-C--:B------:R-:W-:Y:S01]  /*2c10*/  LOP3.LUT R15, R15, R34.reuse, RZ, 0x3c, !PT ;  /* 0x000000220f0f7212 */ /* 0x080fe200078e3cff */
[C---:B------:R-:W-:Y:S01]  /*2c20*/  IMAD R21, R96.reuse, R87, R21 ;  /* 0x0000005760157224 */ /* 0x040fe200078e0215 */
[----:B------:R-:W-:Y:S01]  /*2c30*/  LOP3.LUT R13, R13, R34, RZ, 0x3c, !PT ;  /* 0x000000220d0d7212 */ /* 0x000fe200078e3cff */
[----:B------:R-:W-:Y:S01]  /*2c40*/  IMAD R75, R96, R9, R10 ;  /* 0x00000009604b7224 */ /* 0x000fe200078e020a */
[----:B------:R-:W-:Y:S01]  /*2c50*/  IADD3 R93, R15, R20, R31 ;  /* 0x000000140f5d7210 */ /* 0x000fe20007ffe01f */
[----:B------:R-:W-:Y:S01]  /*2c60*/  IMAD R10, R27, 0xc0, R30 ;  /* 0x000000c01b0a7824 */ /* 0x000fe200078e021e */
[----:B------:R-:W-:Y:S01]  /*2c70*/  LOP3.LUT R20, R5, 0xfffffff8, RZ, 0xc0, !PT ;  /* 0xfffffff805147812 */ /* 0x000fe200078ec0ff */
[----:B------:R-:W-:Y:S01]  /*2c80*/  IMAD.IADD R76, R71, 0x1, R21 ;  /* 0x00000001474c7824 */ /* 0x000fe200078e0215 */
[----:B------:R-:W-:Y:S01]  /*2c90*/  LOP3.LUT R27, R7, 0xfffffff8, RZ, 0xc0, !PT ;  /* 0xfffffff8071b7812 */ /* 0x000fe200078ec0ff */
[----:B------:R-:W-:Y:S01]  /*2ca0*/  IMAD.IADD R74, R21, 0x1, R73 ;  /* 0x00000001154a7824 */ /* 0x000fe200078e0249 */
[----:B------:R-:W-:Y:S01]  /*2cb0*/  LOP3.LUT R21, R6, 0xfffffff8, RZ, 0xc0, !PT ;  /* 0xfffffff806157812 */ /* 0x000fe200078ec0ff */
[----:B------:R-:W-:Y:S01]  /*2cc0*/  IMAD.IADD R77, R67, 0x1, R75 ;  /* 0x00000001434d7824 */ /* 0x000fe200078e024b */
[--C-:B------:R-:W-:Y:S01]  /*2cd0*/  IADD3 R95, R95, R12, R31.reuse ;  /* 0x0000000c5f5f7210 */ /* 0x100fe20007ffe01f */
[----:B------:R-:W-:Y:S01]  /*2ce0*/  IMAD.SHL.U32 R8, R8, 0x80, RZ ;  /* 0x0000008008087824 */ /* 0x000fe200078e00ff */
[----:B------:R-:W-:Y:S01]  /*2cf0*/  IADD3 R94, R13, R14, R31 ;  /* 0x0000000e0d5e7210 */ /* 0x000fe20007ffe01f */
[C---:B------:R-:W-:Y:S01]  /*2d00*/  IMAD.SHL.U32 R9, R86.reuse, 0x80, RZ ;  /* 0x0000008056097824 */ /* 0x040fe200078e00ff */
[----:B------:R-:W-:Y:S01]  /*2d10*/  SHF.L.U64.HI R87, R86, 0x7, R87 ;  /* 0x0000000756577819 */ /* 0x000fe20000010257 */
[----:B------:R-:W-:Y:S01]  /*2d20*/  IMAD.IADD R75, R75, 0x1, R69 ;  /* 0x000000014b4b7824 */ /* 0x000fe200078e0245 */
[----:B------:R-:W-:-:S02]  /*2d30*/  SHF.R.S32.HI R92, RZ, 0x1f, R20 ;  /* 0x0000001fff5c7819 */ /* 0x000fc40000011414 */
[----:B------:R-:W-:Y:S02]  /*2d40*/  SHF.R.S32.HI R91, RZ, 0x1f, R21 ;  /* 0x0000001fff5b7819 */ /* 0x000fe40000011415 */
[----:B------:R-:W-:Y:S02]  /*2d50*/  SHF.R.S32.HI R90, RZ, 0x1f, R27 ;  /* 0x0000001fff5a7819 */ /* 0x000fe4000001141b */
[C---:B------:R-:W-:Y:S02]  /*2d60*/  LOP3.LUT R30, R28.reuse, 0x2, RZ, 0xc0, !PT ;  /* 0x000000021c1e7812 */ /* 0x040fe400078ec0ff */
[----:B------:R-:W-:-:S07]  /*2d70*/  LOP3.LUT R31, R28, 0x4, RZ, 0xc0, !PT ;  /* 0x000000041c1f7812 */ /* 0x000fce00078ec0ff */
.L_x_1446:
[----:B--2---:R-:W2:Y:S01]  /*2d80*/  LDL R37, [R1+0x70] ;  /* 0x0000700001257983 */ /* 0x004ea20000100800 */
[----:B------:R-:W0:Y:S01]  /*2d90*/  LDC R82, c[0x0][0x430] ;  /* 0x00010c00ff527b82 */ /* 0x000e220000000800 */
[----:B------:R-:W-:Y:S02]  /*2da0*/  VIADD R11, R25, 0xffffffff ;  /* 0xffffffff190b7836 */ /* 0x000fe40000000000 */
[----:B------:R-:W-:Y:S02]  /*2db0*/  IMAD.MOV.U32 R81, RZ, RZ, RZ ;  /* 0x000000ffff517224 */ /* 0x000fe400078e00ff */
[----:B------:R-:W-:-:S03]  /*2dc0*/  IMAD R13, R11, 0x80, R10 ;  /* 0x000000800b0d7824 */ /* 0x000fc600078e020a */
[----:B-1----:R-:W1:Y:S01]  /*2dd0*/  LDC R97, c[0x0][0x3f4] ;  /* 0x0000fd00ff617b82 */ /* 0x002e620000000800 */
[----:B------:R-:W-:Y:S01]  /*2de0*/  IMAD.IADD R38, R78, 0x1, R13 ;  /* 0x000000014e267824 */ /* 0x000fe200078e020d */
[----:B------:R-:W-:-:S03]  /*2df0*/  ISETP.GE.AND P1, PT, R13, R24, PT ;  /* 0x000000180d00720c */ /* 0x000fc60003f26270 */
[----:B------:R-:W-:Y:S01]  /*2e00*/  IMAD.MOV.U32 R34, RZ, RZ, R38 ;  /* 0x000000ffff227224 */ /* 0x000fe200078e0026 */
[----:B------:R-:W-:Y:S02]  /*2e10*/  ISETP.GT.OR P1, PT, R10, 0x7f, P1 ;  /* 0x0000007f0a00780c */ /* 0x000fe40000f24670 */
[----:B0-----:R-:W-:-:S11]  /*2e20*/  ISETP.NE.AND P2, PT, R82, 0x1, PT ;  /* 0x000000015200780c */ /* 0x001fd60003f45270 */
[----:B------:R-:W0:Y:S08]  /*2e30*/  @!P1 LDC.64 R14, c[0x0][0x428] ;  /* 0x00010a00ff0e9b82 */ /* 0x000e300000000a00 */
[----:B------:R-:W3:Y:S08]  /*2e40*/  @!P1 LDC.64 R12, c[0x0][0x418] ;  /* 0x00010600ff0c9b82 */ /* 0x000ef00000000a00 */
[----:B------:R-:W4:Y:S08]  /*2e50*/  @P2 LDC R25, c[0x0][0x434] ;  /* 0x00010d00ff192b82 */ /* 0x000f300000000800 */
[----:B------:R-:W1:Y:S01]  /*2e60*/  @P2 LDC R36, c[0x0][0x438] ;  /* 0x00010e00ff242b82 */ /* 0x000e620000000800 */
[----:B----4-:R-:W-:-:S05]  /*2e70*/  @P2 IMAD.HI.U32 R25, R38, R25, RZ ;  /* 0x0000001926192227 */ /* 0x010fca00078e00ff */
[----:B-1----:R-:W-:Y:S01]  /*2e80*/  @P2 SHF.R.U32.HI R34, RZ, R36, R25 ;  /* 0x00000024ff222219 */ /* 0x002fe20000011619 */
[----:B0-----:R-:W-:-:S03]  /*2e90*/  @!P1 IMAD R25, R79, R14, RZ ;  /* 0x0000000e4f199224 */ /* 0x001fc600078e02ff */
[--C-:B------:R-:W-:Y:S01]  /*2ea0*/  @!P1 SHF.R.S32.HI R35, RZ, 0x1f, R34.reuse ;  /* 0x0000001fff239819 */ /* 0x100fe20000011422 */
[C---:B------:R-:W-:Y:S02]  /*2eb0*/  @!P1 IMAD R25, R0.reuse, R15, R25 ;  /* 0x0000000f00199224 */ /* 0x040fe400078e0219 */
[----:B------:R-:W-:-:S04]  /*2ec0*/  @!P1 IMAD.WIDE.U32 R14, R0, R14, R34 ;  /* 0x0000000e000e9225 */ /* 0x000fc800078e0022 */
[----:B------:R-:W-:Y:S01]  /*2ed0*/  @!P1 IMAD.IADD R15, R15, 0x1, R25 ;  /* 0x000000010f0f9824 */ /* 0x000fe200078e0219 */
[----:B---3--:R-:W-:Y:S02]  /*2ee0*/  @!P1 LEA R12, P2, R14, R12, 0x2 ;  /* 0x0000000c0e0c9211 */ /* 0x008fe400078410ff */
[----:B------:R-:W-:Y:S02]  /*2ef0*/  LOP3.LUT P3, RZ, R32, 0x2, RZ, 0xc0, !PT ;  /* 0x0000000220ff7812 */ /* 0x000fe4000786c0ff */
[----:B------:R-:W-:Y:S02]  /*2f00*/  @!P1 LEA.HI.X R13, R14, R13, R15, 0x2, P2 ;  /* 0x0000000d0e0d9211 */ /* 0x000fe400010f140f */
[----:B------:R-:W-:Y:S01]  /*2f10*/  ISETP.GE.AND P2, PT, R97, 0x1, PT ;  /* 0x000000016100780c */ /* 0x000fe20003f46270 */
[----:B------:R-:W-:Y:S01]  /*2f20*/  IMAD.MOV R25, RZ, RZ, -R34 ;  /* 0x000000ffff197224 */ /* 0x000fe200078e0a22 */
[----:B------:R-:W-:Y:S05]  /*2f30*/  YIELD ;  /* 0x0000000000007946 */ /* 0x000fea0003800000 */
[----:B------:R-:W-:Y:S01]  /*2f40*/  BSSY B0, `(.L_x_1388) ;  /* 0x0000432000007945 */ /* 0x000fe20003800000 */
[----:B------:R0:W5:Y:S01]  /*2f50*/  @!P1 LDG.E R81, desc[UR52][R12.64] ;  /* 0x000000340c519981 */ /* 0x000162000c1e1900 */
[----:B------:R-:W-:Y:S01]  /*2f60*/  IMAD R82, R82, R25, R38 ;  /* 0x0000001952527224 */ /* 0x000fe200078e0226 */
[----:B------:R-:W-:Y:S01]  /*2f70*/  ISETP.GT.AND P1, PT, R11, R65, PT ;  /* 0x000000410b00720c */ /* 0x000fe20003f24270 */
[----:B------:R-:W-:-:S02]  /*2f80*/  IMAD.MOV.U32 R25, RZ, RZ, R11 ;  /* 0x000000ffff197224 */ /* 0x000fc400078e000b */
[----:B--2---:R-:W-:-:S04]  /*2f90*/  IMAD R15, R22, 0x3000, R37 ;  /* 0x00003000160f7824 */ /* 0x004fc800078e0225 */
[C---:B------:R-:W-:Y:S02]  /*2fa0*/  VIADD R35, R15.reuse, 0x10 ;  /* 0x000000100f237836 */ /* 0x040fe40000000000 */
[C---:B------:R-:W-:Y:S02]  /*2fb0*/  @P3 VIADD R35, R15.reuse, 0xfffffff0 ;  /* 0xfffffff00f233836 */ /* 0x040fe40000000000 */
[--C-:B------:R-:W-:Y:S02]  /*2fc0*/  IMAD R64, R15, 0x2, R26.reuse ;  /* 0x000000020f407824 */ /* 0x100fe400078e021a */
[----:B------:R-:W-:Y:S01]  /*2fd0*/  IMAD R35, R35, 0x2, R26 ;  /* 0x0000000223237824 */ /* 0x000fe200078e021a */
[----:B0-----:R-:W-:Y:S06]  /*2fe0*/  @!P2 BRA `(.L_x_1389) ;  /* 0x0000003c0058a947 */ /* 0x001fec0003800000 */
[----:B------:R-:W-:Y:S01]  /*2ff0*/  SHF.R.S32.HI R83, RZ, 0x1f, R82 ;  /* 0x0000001fff537819 */ /* 0x000fe20000011452 */
[----:B------:R-:W-:Y:S01]  /*3000*/  ULDC.64 UR4, c[0x0][0x300] ;  /* 0x0000c00000047ab9 */ /* 0x000fe20000000a00 */
[----:B-----5:R-:W-:Y:S01]  /*3010*/  SHF.R.S32.HI R84, RZ, 0x1f, R81 ;  /* 0x0000001fff547819 */ /* 0x020fe20000011451 */
[----:B------:R-:W-:-:S04]  /*3020*/  IMAD.WIDE.U32 R12, R82, UR4, RZ ;  /* 0x00000004520c7c25 */ /* 0x000fc8000f8e00ff */
[----:B------:R-:W-:Y:S02]  /*3030*/  IMAD R15, R83, UR4, RZ ;  /* 0x00000004530f7c24 */ /* 0x000fe4000f8e02ff */
[----:B------:R-:W-:Y:S02]  /*3040*/  IMAD R85, R11, -0x80, R24 ;  /* 0xffffff800b557824 */ /* 0x000fe400078e0218 */
[----:B------:R-:W-:Y:S01]  /*3050*/  IMAD R15, R82, UR5, R15 ;  /* 0x00000005520f7c24 */ /* 0x000fe2000f8e020f */
[----:B------:R-:W-:Y:S02]  /*3060*/  ULDC.64 UR4, c[0x0][0x310] ;  /* 0x0000c40000047ab9 */ /* 0x000fe40000000a00 */
[----:B------:R-:W-:Y:S01]  /*3070*/  IMAD R14, R84, UR4, RZ ;  /* 0x00000004540e7c24 */ /* 0x000fe2000f8e02ff */
[----:B------:R-:W-:Y:S01]  /*3080*/  VIMNMX R85, R85, 0x80, PT ;  /* 0x0000008055557848 */ /* 0x000fe20003fe0100 */
[----:B------:R-:W-:Y:S02]  /*3090*/  IMAD.IADD R13, R13, 0x1, R15 ;  /* 0x000000010d0d7824 */ /* 0x000fe400078e020f */
[C---:B------:R-:W-:Y:S01]  /*30a0*/  IMAD R15, R81.reuse, UR5, R14 ;  /* 0x00000005510f7c24 */ /* 0x040fe2000f8e020e */
[----:B------:R-:W-:Y:S01]  /*30b0*/  SHF.R.S32.HI R14, RZ, 0x1f, R25 ;  /* 0x0000001fff0e7819 */ /* 0x000fe20000011419 */
[----:B------:R-:W-:Y:S01]  /*30c0*/  IMAD.WIDE.U32 R12, R81, UR4, R12 ;  /* 0x00000004510c7c25 */ /* 0x000fe2000f8e000c */
[----:B------:R-:W-:-:S03]  /*30d0*/  ULDC.64 UR4, c[0x0][0x308] ;  /* 0x0000c20000047ab9 */ /* 0x000fc60000000a00 */
[----:B------:R-:W-:Y:S02]  /*30e0*/  IMAD.IADD R13, R13, 0x1, R15 ;  /* 0x000000010d0d7824 */ /* 0x000fe400078e020f */
[----:B------:R-:W-:Y:S02]  /*30f0*/  IMAD R15, R87, R25, RZ ;  /* 0x00000019570f7224 */ /* 0x000fe400078e02ff */
[----:B------:R-:W-:-:S04]  /*3100*/  IMAD.WIDE.U32 R12, R141, UR4, R12 ;  /* 0x000000048d0c7c25 */ /* 0x000fc8000f8e000c */
[----:B------:R-:W-:Y:S01]  /*3110*/  IMAD R61, R141, UR5, R13 ;  /* 0x000000058d3d7c24 */ /* 0x000fe2000f8e020d */
[----:B------:R-:W-:Y:S01]  /*3120*/  ULDC.64 UR4, c[0x0][0x2e8] ;  /* 0x0000ba0000047ab9 */ /* 0x000fe20000000a00 */
[----:B------:R-:W-:Y:S01]  /*3130*/  IMAD R13, R80, R25, RZ ;  /* 0x00000019500d7224 */ /* 0x000fe200078e02ff */
[----:B------:R-:W-:Y:S01]  /*3140*/  LEA R60, P2, R12, UR4, 0x1 ;  /* 0x000000040c3c7c11 */ /* 0x000fe2000f8408ff */
[----:B------:R-:W-:Y:S01]  /*3150*/  ULDC.U8 UR4, c[0x0][0x410] ;  /* 0x0001040000047ab9 */ /* 0x000fe20000000000 */
[----:B------:R-:W-:Y:S02]  /*3160*/  IMAD R37, R14, R9, R15 ;  /* 0x000000090e257224 */ /* 0x000fe400078e020f */
[----:B------:R-:W-:Y:S01]  /*3170*/  LEA.HI.X R61, R12, UR5, R61, 0x1, P2 ;  /* 0x000000050c3d7c11 */ /* 0x000fe200090f0c3d */
[----:B------:R-:W-:Y:S01]  /*3180*/  IMAD R39, R14, R8, R13 ;  /* 0x000000080e277224 */ /* 0x000fe200078e020d */
[----:B------:R-:W-:Y:S01]  /*3190*/  ISETP.NE.AND P2, PT, RZ, UR4, PT ;  /* 0x00000004ff007c0c */ /* 0x000fe2000bf45270 */
[----:B------:R-:W-:-:S04]  /*31a0*/  IMAD.WIDE.U32 R14, R9, R25, RZ ;  /* 0x00000019090e7225 */ /* 0x000fc800078e00ff */
[----:B------:R-:W-:-:S04]  /*31b0*/  IMAD.WIDE.U32 R12, R8, R25, RZ ;  /* 0x00000019080c7225 */ /* 0x000fc800078e00ff */
[----:B------:R-:W-:Y:S02]  /*31c0*/  IMAD.IADD R11, R15, 0x1, R37 ;  /* 0x000000010f0b7824 */ /* 0x000fe400078e0225 */
[----:B------:R-:W-:Y:S02]  /*31d0*/  IMAD.IADD R34, R13, 0x1, R39 ;  /* 0x000000010d227824 */ /* 0x000fe400078e0227 */
[----:B------:R-:W-:Y:S05]  /*31e0*/  @!P2 BRA `(.L_x_1390) ;  /* 0x0000001c0040a947 */ /* 0x000fea0003800000 */
[----:B------:R-:W0:Y:S01]  /*31f0*/  S2R R36, SR_TID.X ;  /* 0x0000000000247919 */ /* 0x000e220000002100 */
        /* <DEDUP_REMOVED lines=11> */
[C---:B0-----:R-:W-:Y:S02]  /*32b0*/  VIADD R40, R36.reuse, 0xffffff80 ;  /* 0xffffff8024287836 */ /* 0x041fe40000000000 */
[----:B------:R-:W-:-:S05]  /*32c0*/  VIADD R36, R36, 0xffffff80 ;  /* 0xffffff8024247836 */ /* 0x000fca0000000000 */
[----:B------:R-:W-:Y:S02]  /*32d0*/  LEA.HI R36, R36, R40, RZ, 0x1 ;  /* 0x0000002824247211 */ /* 0x000fe400078f08ff */
[----:B------:R-:W-:Y:S02]  /*32e0*/  CS2R R40, SRZ ;  /* 0x0000000000287805 */ /* 0x000fe4000001ff00 */
[----:B------:R-:W-:-:S04]  /*32f0*/  SHF.R.S32.HI R36, RZ, 0x1, R36 ;  /* 0x00000001ff247819 */ /* 0x000fc80000011424 */
[----:B------:R-:W-:Y:S02]  /*3300*/  ISETP.GE.AND P3, PT, R36, R85, PT ;  /* 0x000000552400720c */ /* 0x000fe40003f66270 */
[----:B------:R-:W-:-:S11]  /*3310*/  CS2R R36, SRZ ;  /* 0x0000000000247805 */ /* 0x000fd6000001ff00 */
[----:B------:R-:W-:Y:S05]  /*3320*/  @P3 BRA `(.L_x_1392) ;  /* 0x0000000000b83947 */ /* 0x000fea0003800000 */
[----:B------:R-:W2:Y:S04]  /*3330*/  LDL.64 R102, [R1+0x18] ;  /* 0x0000180001667983 */ /* 0x000ea80000100a00 */
[----:B------:R-:W3:Y:S04]  /*3340*/  LDL R89, [R1+0x60] ;  /* 0x0000600001597983 */ /* 0x000ee80000100800 */
[----:B------:R-:W4:Y:S04]  /*3350*/  LDL R88, [R1+0x54] ;  /* 0x0000540001587983 */ /* 0x000f280000100800 */
[----:B------:R-:W4:Y:S04]  /*3360*/  LDL R86, [R1+0x5c] ;  /* 0x00005c0001567983 */ /* 0x000f280000100800 */
        /* <DEDUP_REMOVED lines=42> */
.L_x_1392:
[----:B------:R-:W-:Y:S05]  /*3610*/  BSYNC B1 ;  /* 0x0000000000017941 */ /* 0x000fea0003800000 */
.L_x_1391:
        /* <DEDUP_REMOVED lines=8> */
[----:B------:R-:W-:Y:S02]  /*36a0*/  IMAD.MOV.U32 R12, RZ, RZ, R44 ;  /* 0x000000ffff0c7224 */ /* 0x000fe400078e002c */
        /* <DEDUP_REMOVED lines=34> */
.L_x_1393:
[----:B------:R-:W-:Y:S01]  /*38d0*/  IMAD R34, R22, 0x8, R2 ;  /* 0x0000000816227824 */ /* 0x000fe200078e0202 */
[----:B------:R-:W-:Y:S01]  /*38e0*/  SHF.L.U32 R86, R147, 0x1f, RZ ;  /* 0x0000001f93567819 */ /* 0x000fe200000006ff */
[----:B------:R-:W-:Y:S03]  /*38f0*/  BSSY B1, `(.L_x_1394) ;  /* 0x0000003000017945 */ /* 0x000fe60003800000 */
[----:B------:R-:W0:Y:S02]  /*3900*/  SYNCS.PHASECHK.TRANS64.TRYWAIT P4, [R34+URZ+0x2d890], R86 ;  /* 0x02d89056220075a7 */ /* 0x000e24000808017f */
[----:B0-----:R-:W-:Y:S05]  /*3910*/  @!P4 BRA `(.L_x_1395) ;  /* 0x0000020c00d0c947 */ /* 0x001fea0003800000 */
.L_x_1739:
[----:B------:R-:W-:Y:S05]  /*3920*/  BSYNC B1 ;  /* 0x0000000000017941 */ /* 0x000fea0003800000 */
.L_x_1394:
[----:B------:R-:W-:-:S03]  /*3930*/  UMOV UR4, 0xffffffff ;  /* 0xffffffff00047882 */ /* 0x000fc60000000000 */
[----:B------:R-:W-:Y:S05]  /*3940*/  BRA.DIV UR4, `(.L_x_1396) ;  /* 0x0000020e04d87947 */ /* 0x000fea000b800000 */
[----:B------:R-:W1:Y:S04]  /*3950*/  SHFL.IDX PT, R61, R61, RZ, 0x1e1f ;  /* 0x001e1fff3d3d7589 */ /* 0x000e6800000e0000 */
[----:B------:R-:W2:Y:S02]  /*3960*/  SHFL.IDX PT, R60, R60, RZ, 0x1e1f ;  /* 0x001e1fff3c3c7589 */ /* 0x000ea400000e0000 */
.L_x_1743:
[----:B------:R-:W-:Y:S05]  /*3970*/  @P3 BRA `(.L_x_1397) ;  /* 0x0000003800383947 */ /* 0x000fea0003800000 */
[----:B------:R-:W-:Y:S01]  /*3980*/  ISETP.NE.AND P3, PT, R29, RZ, PT ;  /* 0x000000ff1d00720c */ /* 0x000fe20003f65270 */
[----:B------:R-:W-:-:S12]  /*3990*/  BSSY B1, `(.L_x_1398) ;  /* 0x0000035000017945 */ /* 0x000fd80003800000 */
[----:B------:R-:W-:Y:S05]  /*39a0*/  @!P3 BRA `(.L_x_1399) ;  /* 0x0000000000ccb947 */ /* 0x000fea0003800000 */
[----:B------:R-:W3:Y:S01]  /*39b0*/  LDL.64 R110, [R1+0x18] ;  /* 0x00001800016e7983 */ /* 0x000ee20000100a00 */
[----:B------:R-:W-:Y:S03]  /*39c0*/  BSSY B2, `(.L_x_1400) ;  /* 0x000002e000027945 */ /* 0x000fe60003800000 */
[----:B------:R4:W0:Y:S01]  /*39d0*/  LDS.128 R12, [R64+0x15000] ;  /* 0x01500000400c7984 */ /* 0x0008220000000c00 */
[----:B---3--:R-:W-:-:S13]  /*39e0*/  ISETP.GE.AND P3, PT, R110, R97, PT ;  /* 0x000000616e00720c */ /* 0x008fda0003f66270 */
[----:B0---4-:R-:W-:Y:S05]  /*39f0*/  @P3 BRA `(.L_x_1401) ;  /* 0x0000000000a83947 */ /* 0x011fea0003800000 */
        /* <DEDUP_REMOVED lines=10> */
[CC--:B------:R-:W-:Y:S01]  /*3aa0*/  FMUL.FTZ R11, R57.reuse, R13.reuse ;  /* 0x0000000d390b7220 */ /* 0x0c0fe20000410000 */
[----:B------:R-:W-:Y:S02]  /*3ab0*/  HADD2.F32 R56, -RZ, R56.H0_H0 ;  /* 0x20000038ff387230 */ /* 0x000fe40000004100 */
[C---:B------:R-:W-:Y:S01]  /*3ac0*/  FMUL.FTZ R13, R88.reuse, R13 ;  /* 0x0000000d580d7220 */ /* 0x040fe20000410000 */
[-C--:B------:R-:W-:Y:S01]  /*3ad0*/  FFMA.FTZ R11, R88, R59.reuse, -R11 ;  /* 0x0000003b580b7223 */ /* 0x080fe2000001080b */
[----:B------:R-:W-:Y:S02]  /*3ae0*/  IMAD.MOV.U32 R88, RZ, RZ, R12 ;  /* 0x000000ffff587224 */ /* 0x000fe400078e000c */
[----:B------:R-:W-:Y:S01]  /*3af0*/  FFMA.FTZ R13, R57, R59, R13 ;  /* 0x0000003b390d7223 */ /* 0x000fe2000001000d */
[----:B------:R-:W-:-:S02]  /*3b00*/  HADD2.F32 R57, -RZ, R15.H1_H1 ;  /* 0x3000000fff397230 */ /* 0x000fc40000004100 */
[----:B------:R-:W-:Y:S02]  /*3b10*/  HADD2.F32 R59, -RZ, R15.H0_H0 ;  /* 0x2000000fff3b7230 */ /* 0x000fe40000004100 */
[--C-:B------:R-:W-:Y:S02]  /*3b20*/  HADD2.F32 R12, -RZ, R88.reuse.H1_H1 ;  /* 0x30000058ff0c7230 */ /* 0x100fe40000004100 */
[-C--:B------:R-:W-:Y:S01]  /*3b30*/  FMUL.FTZ R15, R57, R58.reuse ;  /* 0x0000003a390f7220 */ /* 0x080fe20000410000 */
[----:B------:R-:W-:Y:S02]  /*3b40*/  HADD2.F32 R88, -RZ, R88.H0_H0 ;  /* 0x20000058ff587230 */ /* 0x000fe40000004100 */
[----:B------:R-:W-:Y:S01]  /*3b50*/  FMUL.FTZ R58, R59, R58 ;  /* 0x0000003a3b3a7220 */ /* 0x000fe20000410000 */
[----:B------:R-:W-:Y:S01]  /*3b60*/  F2FP.F16.F32.PACK_AB R13, R13, R11 ;  /* 0x0000000b0d0d723e */ /* 0x000fe200000000ff */
[----:B------:R-:W-:Y:S01]  /*3b70*/  FFMA.FTZ R15, R59, R56, -R15 ;  /* 0x000000383b0f7223 */ /* 0x000fe2000001080f */
[----:B------:R-:W-:-:S02]  /*3b80*/  HADD2.F32 R59, -RZ, R109.H1_H1 ;  /* 0x3000006dff3b7230 */ /* 0x000fc40000004100 */
[----:B------:R-:W-:Y:S01]  /*3b90*/  FFMA.FTZ R57, R57, R56, R58 ;  /* 0x0000003839397223 */ /* 0x000fe2000001003a */
[----:B------:R-:W-:Y:S02]  /*3ba0*/  HADD2.F32 R56, -RZ, R89.H0_H0 ;  /* 0x20000059ff387230 */ /* 0x000fe40000004100 */
[-C--:B------:R-:W-:Y:S01]  /*3bb0*/  FMUL.FTZ R58, R12, R59.reuse ;  /* 0x0000003b0c3a7220 */ /* 0x080fe20000410000 */
[C---:B------:R-:W-:Y:S01]  /*3bc0*/  FMUL.FTZ R59, R88.reuse, R59 ;  /* 0x0000003b583b7220 */ /* 0x040fe20000410000 */
[----:B------:R-:W-:Y:S02]  /*3bd0*/  F2FP.F16.F32.PACK_AB R15, R57, R15 ;  /* 0x0000000f390f723e */ /* 0x000fe400000000ff */
[-C--:B------:R-:W-:Y:S01]  /*3be0*/  FFMA.FTZ R58, R88, R56.reuse, -R58 ;  /* 0x00000038583a7223 */ /* 0x080fe2000001083a */
[----:B------:R-:W-:Y:S01]  /*3bf0*/  FFMA.FTZ R12, R12, R56, R59 ;  /* 0x000000380c0c7223 */ /* 0x000fe2000001003b */
[----:B------:R-:W-:Y:S02]  /*3c00*/  HADD2.F32 R56, -RZ, R109.H0_H0 ;  /* 0x2000006dff387230 */ /* 0x000fe40000004100 */
[----:B------:R-:W-:-:S02]  /*3c10*/  HADD2.F32 R59, -RZ, R14.H1_H1 ;  /* 0x3000000eff3b7230 */ /* 0x000fc40000004100 */
        /* <DEDUP_REMOVED lines=8> */
.L_x_1401:
[----:B------:R-:W-:Y:S05]  /*3ca0*/  BSYNC B2 ;  /* 0x0000000000027941 */ /* 0x000fea0003800000 */
.L_x_1400:
[----:B--2---:R-:W-:-:S04]  /*3cb0*/  LEA R56, P3, R18, R60, 0x1 ;  /* 0x0000003c12387211 */ /* 0x004fc800078608ff */
[----:B-1----:R-:W-:-:S05]  /*3cc0*/  LEA.HI.X R57, R18, R61, R19, 0x1, P3 ;  /* 0x0000003d12397211 */ /* 0x002fca00018f0c13 */
[----:B------:R3:W-:Y:S04]  /*3cd0*/  ST.E.128 desc[UR52][R56.64], R12 ;  /* 0x0000000c38007985 */ /* 0x0007e8000c101d34 */
.L_x_1399:
[----:B------:R-:W-:Y:S05]  /*3ce0*/  BSYNC B1 ;  /* 0x0000000000017941 */ /* 0x000fea0003800000 */
.L_x_1398:
        /* <DEDUP_REMOVED lines=50> */
.L_x_1405:
[----:B------:R-:W-:Y:S05]  /*4010*/  BSYNC B2 ;  /* 0x0000000000027941 */ /* 0x000fea0003800000 */
.L_x_1404:
[----:B------:R-:W3:Y:S01]  /*4020*/  LDL R11, [R1+0x34] ;  /* 0x00003400010b7983 */ /* 0x000ee20000100800 */
[----:B--2---:R-:W-:Y:S02]  /*4030*/  IMAD.MOV.U32 R52, RZ, RZ, R60 ;  /* 0x000000ffff347224 */ /* 0x004fe400078e003c */
[----:B-1----:R-:W-:Y:S02]  /*4040*/  IMAD.MOV.U32 R53, RZ, RZ, R61 ;  /* 0x000000ffff357224 */ /* 0x002fe400078e003d */
[----:B---3--:R-:W-:-:S04]  /*4050*/  IMAD.SHL.U32 R11, R11, 0x8, RZ ;  /* 0x000000080b0b7824 */ /* 0x008fc800078e00ff */
[----:B------:R-:W-:-:S05]  /*4060*/  IMAD.WIDE R52, R11, 0x2, R52 ;  /* 0x000000020b347825 */ /* 0x000fca00078e0234 */
[----:B------:R4:W-:Y:S02]  /*4070*/  ST.E.128 desc[UR52][R52.64], R12 ;  /* 0x0000000c34007985 */ /* 0x0009e4000c101d34 */
.L_x_1403:
[----:B------:R-:W-:Y:S05]  /*4080*/  BSYNC B1 ;  /* 0x0000000000017941 */ /* 0x000fea0003800000 */
.L_x_1402:
        /* <DEDUP_REMOVED lines=52> */
.L_x_1409:
[----:B------:R-:W-:Y:S05]  /*43d0*/  BSYNC B2 ;  /* 0x0000000000027941 */ /* 0x000fea0003800000 */
.L_x_1408:
[----:B------:R-:W3:Y:S01]  /*43e0*/  LDL R11, [R1+0x38] ;  /* 0x00003800010b7983 */ /* 0x000ee20000100800 */
[----:B--2---:R-:W-:Y:S02]  /*43f0*/  IMAD.MOV.U32 R48, RZ, RZ, R60 ;  /* 0x000000ffff307224 */ /* 0x004fe400078e003c */
[----:B-1----:R-:W-:Y:S02]  /*4400*/  IMAD.MOV.U32 R49, RZ, RZ, R61 ;  /* 0x000000ffff317224 */ /* 0x002fe400078e003d */
[----:B---3--:R-:W-:-:S04]  /*4410*/  IMAD.SHL.U32 R11, R11, 0x8, RZ ;  /* 0x000000080b0b7824 */ /* 0x008fc800078e00ff */
[----:B------:R-:W-:-:S05]  /*4420*/  IMAD.WIDE R48, R11, 0x2, R48 ;  /* 0x000000020b307825 */ /* 0x000fca00078e0230 */
[----:B------:R1:W-:Y:S02]  /*4430*/  ST.E.128 desc[UR52][R48.64], R12 ;  /* 0x0000000c30007985 */ /* 0x0003e4000c101d34 */
.L_x_1407:
[----:B------:R-:W-:Y:S05]  /*4440*/  BSYNC B1 ;  /* 0x0000000000017941 */ /* 0x000fea0003800000 */
.L_x_1406:
        /* <DEDUP_REMOVED lines=8> */
[----:B------:R-:W-:Y:S01]  /*44d0*/  SHF.R.U64 R11, R44, 0x10, R45 ;  /* 0x000000102c0b7819 */ /* 0x000fe2000000122d */
[----:B------:R-:W-:Y:S01]  /*44e0*/  IMAD.MOV.U32 R48, RZ, RZ, R13 ;  /* 0x000000ffff307224 */ /* 0x000fe200078e000d */
[----:B------:R-:W-:Y:S02]  /*44f0*/  SHF.R.U32.HI R44, RZ, 0x10, R45 ;  /* 0x00000010ff2c7819 */ /* 0x000fe4000001162d */
[--C-:B------:R-:W-:Y:S01]  /*4500*/  SHF.R.U64 R45, R46, 0x10, R47.reuse ;  /* 0x000000102e2d7819 */ /* 0x100fe2000000122f */
[----:B------:R-:W-:Y:S01]  /*4510*/  HADD2.F32 R11, -RZ, R11.H0_H0 ;  /* 0x2000000bff0b7230 */ /* 0x000fe20000004100 */
[----:B------:R-:W-:Y:S01]  /*4520*/  SHF.R.U32.HI R46, RZ, 0x10, R47 ;  /* 0x00000010ff2e7819 */ /* 0x000fe2000001162f */
[--C-:B------:R-:W-:Y:S02]  /*4530*/  HADD2.F32 R13, -RZ, R48.reuse.H1_H1 ;  /* 0x30000030ff0d7230 */ /* 0x100fe40000004100 */
[----:B------:R-:W-:Y:S02]  /*4540*/  HADD2.F32 R47, -RZ, R45.H0_H0 ;  /* 0x2000002dff2f7230 */ /* 0x000fe40000004100 */
[----:B------:R-:W-:-:S02]  /*4550*/  HADD2.F32 R45, -RZ, R48.H0_H0 ;  /* 0x20000030ff2d7230 */ /* 0x000fc40000004100 */
[----:B------:R-:W-:Y:S02]  /*4560*/  HADD2.F32 R46, -RZ, R46.H0_H0 ;  /* 0x2000002eff2e7230 */ /* 0x000fe40000004100 */
[-C--:B------:R-:W-:Y:S01]  /*4570*/  FMUL.FTZ R48, R13, R47.reuse ;  /* 0x0000002f0d307220 */ /* 0x080fe20000410000 */
[----:B------:R-:W-:Y:S02]  /*4580*/  HADD2.F32 R44, -RZ, R44.H0_H0 ;  /* 0x2000002cff2c7230 */ /* 0x000fe40000004100 */
[C---:B------:R-:W-:Y:S01]  /*4590*/  FMUL.FTZ R47, R45.reuse, R47 ;  /* 0x0000002f2d2f7220 */ /* 0x040fe20000410000 */
[----:B------:R-:W-:-:S03]  /*45a0*/  FFMA.FTZ R48, R45, R11, -R48 ;  /* 0x0000000b2d307223 */ /* 0x000fc60000010830 */
[----:B------:R-:W-:Y:S01]  /*45b0*/  FFMA.FTZ R47, R13, R11, R47 ;  /* 0x0000000b0d2f7223 */ /* 0x000fe2000001002f */
[----:B------:R-:W-:-:S04]  /*45c0*/  IMAD.MOV.U32 R13, RZ, RZ, R15 ;  /* 0x000000ffff0d7224 */ /* 0x000fc800078e000f */
[----:B------:R-:W-:Y:S01]  /*45d0*/  F2FP.F16.F32.PACK_AB R47, R47, R48 ;  /* 0x000000302f2f723e */ /* 0x000fe200000000ff */
[--C-:B------:R-:W-:Y:S02]  /*45e0*/  HADD2.F32 R11, -RZ, R13.reuse.H1_H1 ;  /* 0x3000000dff0b7230 */ /* 0x100fe40000004100 */
        /* <DEDUP_REMOVED lines=26> */
.L_x_1413:
[----:B------:R-:W-:Y:S05]  /*4790*/  BSYNC B2 ;  /* 0x0000000000027941 */ /* 0x000fea0003800000 */
.L_x_1412:
[----:B------:R-:W3:Y:S01]  /*47a0*/  LDL R11, [R1+0x4c] ;  /* 0x00004c00010b7983 */ /* 0x000ee20000100800 */
[----:B--2---:R-:W-:-:S04]  /*47b0*/  LEA R44, P3, R137, R60, 0x1 ;  /* 0x0000003c892c7211 */ /* 0x004fc800078608ff */
[----:B---3--:R-:W-:-:S05]  /*47c0*/  LEA.HI.X R45, R137, R61, R11, 0x1, P3 ;  /* 0x0000003d892d7211 */ /* 0x008fca00018f0c0b */
[----:B------:R1:W-:Y:S04]  /*47d0*/  ST.E.128 desc[UR52][R44.64], R12 ;  /* 0x0000000c2c007985 */ /* 0x0003e8000c101d34 */
.L_x_1411:
[----:B------:R-:W-:Y:S05]  /*47e0*/  BSYNC B1 ;  /* 0x0000000000017941 */ /* 0x000fea0003800000 */
.L_x_1410:
[----:B------:R-:W-:Y:S01]  /*47f0*/  LOP3.LUT P3, RZ, R28, 0x10, RZ, 0xc0, !PT ;  /* 0x000000101cff7812 */ /* 0x000fe2000786c0ff */
[----:B------:R-:W-:-:S12]  /*4800*/  BSSY B1, `(.L_x_1414) ;  /* 0x0000038000017945 */ /* 0x000fd80003800000 */
[----:B------:R-:W-:Y:S05]  /*4810*/  @!P3 BRA `(.L_x_1415) ;  /* 0x0000000000d8b947 */ /* 0x000fea0003800000 */
[----:B-1-34-:R-:W3:Y:S04]  /*4820*/  LDL R12, [R1+0x48] ;  /* 0x00004800010c7983 */ /* 0x01aee80000100800 */
[----:B------:R-:W4:Y:S01]  /*4830*/  LDL R11, [R1+0x50] ;  /* 0x00005000010b7983 */ /* 0x000f220000100800 */
[C---:B--2---:R-:W-:Y:S01]  /*4840*/  LEA R44, P3, R136.reuse, R60, 0x1 ;  /* 0x0000003c882c7211 */ /* 0x044fe200078608ff */
[----:B------:R-:W-:Y:S03]  /*4850*/  BSSY B2, `(.L_x_1416) ;  /* 0x0000031000027945 */ /* 0x000fe60003800000 */
[----:B---3--:R-:W-:Y:S02]  /*4860*/  LEA.HI.X R45, R136, R61, R12, 0x1, P3 ;  /* 0x0000003d882d7211 */ /* 0x008fe400018f0c0c */
[----:B------:R1:W2:Y:S01]  /*4870*/  LDS.128 R12, [R64+0x19000] ;  /* 0x01900000400c7984 */ /* 0x0002a20000000c00 */
[----:B----4-:R-:W-:-:S13]  /*4880*/  ISETP.GE.AND P3, PT, R11, R97, PT ;  /* 0x000000610b00720c */ /* 0x010fda0003f66270 */
[----:B-1----:R-:W-:Y:S05]  /*4890*/  @P3 BRA `(.L_x_1417) ;  /* 0x0000000000b03947 */ /* 0x002fea0003800000 */
[----:B------:R-:W-:Y:S01]  /*48a0*/  SHF.R.U64 R46, R42, 0x10, R43 ;  /* 0x000000102a2e7819 */ /* 0x000fe2000000122b */
[----:B--2---:R-:W-:Y:S01]  /*48b0*/  IMAD.MOV.U32 R42, RZ, RZ, R13 ;  /* 0x000000ffff2a7224 */ /* 0x004fe200078e000d */
[----:B------:R-:W-:Y:S02]  /*48c0*/  SHF.R.U64 R13, R40, 0x10, R41 ;  /* 0x00000010280d7819 */ /* 0x000fe40000001229 */
[----:B------:R-:W-:Y:S01]  /*48d0*/  SHF.R.U32.HI R43, RZ, 0x10, R43 ;  /* 0x00000010ff2b7819 */ /* 0x000fe2000001162b */
[----:B------:R-:W-:Y:S01]  /*48e0*/  HADD2.F32 R46, -RZ, R46.H0_H0 ;  /* 0x2000002eff2e7230 */ /* 0x000fe20000004100 */
[----:B------:R-:W-:Y:S01]  /*48f0*/  SHF.R.U32.HI R41, RZ, 0x10, R41 ;  /* 0x00000010ff297819 */ /* 0x000fe20000011629 */
[--C-:B------:R-:W-:Y:S02]  /*4900*/  HADD2.F32 R11, -RZ, R42.reuse.H1_H1 ;  /* 0x3000002aff0b7230 */ /* 0x100fe40000004100 */
[----:B------:R-:W-:Y:S02]  /*4910*/  HADD2.F32 R40, -RZ, R42.H0_H0 ;  /* 0x2000002aff287230 */ /* 0x000fe40000004100 */
[----:B------:R-:W-:-:S02]  /*4920*/  HADD2.F32 R13, -RZ, R13.H0_H0 ;  /* 0x2000000dff0d7230 */ /* 0x000fc40000004100 */
[-C--:B------:R-:W-:Y:S01]  /*4930*/  FMUL.FTZ R42, R11, R46.reuse ;  /* 0x0000002e0b2a7220 */ /* 0x080fe20000410000 */
[----:B------:R-:W-:-:S03]  /*4940*/  FMUL.FTZ R46, R40, R46 ;  /* 0x0000002e282e7220 */ /* 0x000fc60000410000 */
[-C--:B------:R-:W-:Y:S01]  /*4950*/  FFMA.FTZ R42, R40, R13.reuse, -R42 ;  /* 0x0000000d282a7223 */ /* 0x080fe2000001082a */
[----:B------:R-:W-:Y:S02]  /*4960*/  IMAD.MOV.U32 R40, RZ, RZ, R12 ;  /* 0x000000ffff287224 */ /* 0x000fe400078e000c */
[----:B------:R-:W-:Y:S01]  /*4970*/  FFMA.FTZ R11, R11, R13, R46 ;  /* 0x0000000d0b0b7223 */ /* 0x000fe2000001002e */
[----:B------:R-:W-:Y:S02]  /*4980*/  HADD2.F32 R12, -RZ, R43.H0_H0 ;  /* 0x2000002bff0c7230 */ /* 0x000fe40000004100 */
[--C-:B------:R-:W-:Y:S02]  /*4990*/  HADD2.F32 R13, -RZ, R15.reuse.H1_H1 ;  /* 0x3000000fff0d7230 */ /* 0x100fe40000004100 */
[----:B------:R-:W-:Y:S01]  /*49a0*/  HADD2.F32 R15, -RZ, R15.H0_H0 ;  /* 0x2000000fff0f7230 */ /* 0x000fe20000004100 */
[----:B------:R-:W-:Y:S01]  /*49b0*/  F2FP.F16.F32.PACK_AB R11, R11, R42 ;  /* 0x0000002a0b0b723e */ /* 0x000fe200000000ff */
[----:B------:R-:W-:-:S02]  /*49c0*/  HADD2.F32 R46, -RZ, R41.H0_H0 ;  /* 0x20000029ff2e7230 */ /* 0x000fc40000004100 */
[-C--:B------:R-:W-:Y:S01]  /*49d0*/  FMUL.FTZ R48, R13, R12.reuse ;  /* 0x0000000c0d307220 */ /* 0x080fe20000410000 */
[----:B------:R-:W-:Y:S02]  /*49e0*/  HADD2.F32 R43, -RZ, R102.H0_H0 ;  /* 0x20000066ff2b7230 */ /* 0x000fe40000004100 */
[C---:B------:R-:W-:Y:S01]  /*49f0*/  FMUL.FTZ R50, R15.reuse, R12 ;  /* 0x0000000c0f327220 */ /* 0x040fe20000410000 */
[----:B------:R-:W-:Y:S02]  /*4a00*/  HADD2.F32 R41, -RZ, R101.H0_H0 ;  /* 0x20000065ff297230 */ /* 0x000fe40000004100 */
[-C--:B------:R-:W-:Y:S01]  /*4a10*/  FFMA.FTZ R12, R15, R46.reuse, -R48 ;  /* 0x0000002e0f0c7223 */ /* 0x080fe20000010830 */
[--C-:B------:R-:W-:Y:S02]  /*4a20*/  HADD2.F32 R15, -RZ, R40.reuse.H0_H0 ;  /* 0x20000028ff0f7230 */ /* 0x100fe40000004100 */
[----:B------:R-:W-:Y:S01]  /*4a30*/  FFMA.FTZ R13, R13, R46, R50 ;  /* 0x0000002e0d0d7223 */ /* 0x000fe20000010032 */
[----:B------:R-:W-:-:S02]  /*4a40*/  HADD2.F32 R40, -RZ, R40.H1_H1 ;  /* 0x30000028ff287230 */ /* 0x000fc40000004100 */
[----:B------:R-:W-:Y:S02]  /*4a50*/  HADD2.F32 R102, -RZ, R102.H1_H1 ;  /* 0x30000066ff667230 */ /* 0x000fe40000004100 */
[----:B------:R-:W-:Y:S02]  /*4a60*/  HADD2.F32 R101, -RZ, R101.H1_H1 ;  /* 0x30000065ff657230 */ /* 0x000fe40000004100 */
[-C--:B------:R-:W-:Y:S01]  /*4a70*/  FMUL.FTZ R46, R40, R43.reuse ;  /* 0x0000002b282e7220 */ /* 0x080fe20000410000 */
[----:B------:R-:W-:-:S03]  /*4a80*/  FMUL.FTZ R43, R15, R43 ;  /* 0x0000002b0f2b7220 */ /* 0x000fc60000410000 */
[-C--:B------:R-:W-:Y:S01]  /*4a90*/  FFMA.FTZ R15, R15, R41.reuse, -R46 ;  /* 0x000000290f0f7223 */ /* 0x080fe2000001082e */
[----:B------:R-:W-:Y:S01]  /*4aa0*/  FFMA.FTZ R40, R40, R41, R43 ;  /* 0x0000002928287223 */ /* 0x000fe2000001002b */
[--C-:B------:R-:W-:Y:S02]  /*4ab0*/  HADD2.F32 R41, -RZ, R14.reuse.H0_H0 ;  /* 0x2000000eff297230 */ /* 0x100fe40000004100 */
        /* <DEDUP_REMOVED lines=10> */
.L_x_1417:
[----:B------:R-:W-:Y:S05]  /*4b60*/  BSYNC B2 ;  /* 0x0000000000027941 */ /* 0x000fea0003800000 */
.L_x_1416:
[----:B--2---:R1:W-:Y:S02]  /*4b70*/  ST.E.128 desc[UR52][R44.64], R12 ;  /* 0x0000000c2c007985 */ /* 0x0043e4000c101d34 */
.L_x_1415:
[----:B------:R-:W-:Y:S05]  /*4b80*/  BSYNC B1 ;  /* 0x0000000000017941 */ /* 0x000fea0003800000 */
.L_x_1414:
[----:B------:R-:W-:-:S13]  /*4b90*/  LOP3.LUT P3, RZ, R28, 0x20, RZ, 0xc0, !PT ;  /* 0x000000201cff7812 */ /* 0x000fda000786c0ff */
        /* <DEDUP_REMOVED lines=9> */
[----:B------:R-:W-:Y:S02]  /*4c30*/  SHF.R.U64 R36, R36, 0x10, R37 ;  /* 0x0000001024247819 */ /* 0x000fe40000001225 */
[--C-:B------:R-:W-:Y:S01]  /*4c40*/  SHF.R.U64 R11, R38, 0x10, R39.reuse ;  /* 0x00000010260b7819 */ /* 0x100fe20000001227 */
[----:B--2---:R-:W-:Y:S01]  /*4c50*/  HADD2.F32 R38, -RZ, R15.H1_H1 ;  /* 0x3000000fff267230 */ /* 0x004fe20000004100 */
[----:B------:R-:W-:Y:S02]  /*4c60*/  SHF.R.U32.HI R42, RZ, 0x10, R39 ;  /* 0x00000010ff2a7819 */ /* 0x000fe40000011627 */
        /* <DEDUP_REMOVED lines=9> */
[----:B------:R-:W-:Y:S02]  /*4d00*/  HADD2.F32 R15, -RZ, R43.H0_H0 ;  /* 0x2000002bff0f7230 */ /* 0x000fe40000004100 */
[-C--:B------:R-:W-:Y:S01]  /*4d10*/  FMUL.FTZ R46, R38, R42.reuse ;  /* 0x0000002a262e7220 */ /* 0x080fe20000410000 */
[-C--:B------:R-:W-:Y:S01]  /*4d20*/  FFMA.FTZ R11, R11, R37.reuse, -R44 ;  /* 0x000000250b0b7223 */ /* 0x080fe2000001082c */
[C---:B------:R-:W-:Y:S01]  /*4d30*/  FMUL.FTZ R43, R13.reuse, R42 ;  /* 0x0000002a0d2b7220 */ /* 0x040fe20000410000 */
[----:B------:R-:W-:Y:S01]  /*4d40*/  FFMA.FTZ R36, R36, R37, R39 ;  /* 0x0000002524247223 */ /* 0x000fe20000010027 */
[----:B------:R-:W-:Y:S01]  /*4d50*/  FFMA.FTZ R13, R13, R15, -R46 ;  /* 0x0000000f0d0d7223 */ /* 0x000fe2000001082e */
[----:B------:R-:W-:-:S02]  /*4d60*/  HADD2.F32 R42, -RZ, R63.H0_H0 ;  /* 0x2000003fff2a7230 */ /* 0x000fc40000004100 */
[----:B------:R-:W-:Y:S01]  /*4d70*/  FFMA.FTZ R38, R38, R15, R43 ;  /* 0x0000000f26267223 */ /* 0x000fe2000001002b */
[----:B------:R-:W-:Y:S01]  /*4d80*/  HADD2.F32 R15, -RZ, R12.H1_H1 ;  /* 0x3000000cff0f7230 */ /* 0x000fe20000004100 */
[----:B------:R-:W-:Y:S01]  /*4d90*/  F2FP.F16.F32.PACK_AB R11, R36, R11 ;  /* 0x0000000b240b723e */ /* 0x000fe200000000ff */
[----:B------:R-:W-:Y:S02]  /*4da0*/  HADD2.F32 R37, -RZ, R14.H1_H1 ;  /* 0x3000000eff257230 */ /* 0x000fe40000004100 */
[----:B------:R-:W-:Y:S02]  /*4db0*/  HADD2.F32 R63, -RZ, R63.H1_H1 ;  /* 0x3000003fff3f7230 */ /* 0x000fe40000004100 */
[----:B------:R-:W-:Y:S01]  /*4dc0*/  FMUL.FTZ R43, R15, R42 ;  /* 0x0000002a0f2b7220 */ /* 0x000fe20000410000 */
[----:B------:R-:W-:Y:S02]  /*4dd0*/  HADD2.F32 R12, -RZ, R12.H0_H0 ;  /* 0x2000000cff0c7230 */ /* 0x000fe40000004100 */
[----:B------:R-:W-:-:S02]  /*4de0*/  HADD2.F32 R14, -RZ, R14.H0_H0 ;  /* 0x2000000eff0e7230 */ /* 0x000fc40000004100 */
[-C--:B------:R-:W-:Y:S01]  /*4df0*/  FMUL.FTZ R45, R37, R63.reuse ;  /* 0x0000003f252d7220 */ /* 0x080fe20000410000 */
[--C-:B------:R-:W-:Y:S02]  /*4e00*/  HADD2.F32 R39, -RZ, R62.reuse.H0_H0 ;  /* 0x2000003eff277230 */ /* 0x100fe40000004100 */
[----:B------:R-:W-:Y:S01]  /*4e10*/  FMUL.FTZ R42, R12, R42 ;  /* 0x0000002a0c2a7220 */ /* 0x000fe20000410000 */
        /* <DEDUP_REMOVED lines=10> */
.L_x_1419:
[----:B------:R-:W-:Y:S05]  /*4ec0*/  BSYNC B1 ;  /* 0x0000000000017941 */ /* 0x000fea0003800000 */
.L_x_1418:
[----:B--2---:R1:W-:Y:S01]  /*4ed0*/  ST.E.128 desc[UR52][R40.64], R12 ;  /* 0x0000000c28007985 */ /* 0x0043e2000c101d34 */
[----:B------:R-:W-:Y:S05]  /*4ee0*/  BRA `(.L_x_1397) ;  /* 0x0000002000dc7947 */ /* 0x000fea0003800000 */
.L_x_1390:
        /* <DEDUP_REMOVED lines=13> */
[----:B0-----:R-:W-:-:S02]  /*4fc0*/  VIADD R37, R36, 0xffffff80 ;  /* 0xffffff8024257836 */ /* 0x001fc40000000000 */
[----:B------:R-:W-:-:S05]  /*4fd0*/  VIADD R36, R36, 0xffffff80 ;  /* 0xffffff8024247836 */ /* 0x000fca0000000000 */
[----:B------:R-:W-:-:S04]  /*4fe0*/  LEA.HI R36, R36, R37, RZ, 0x1 ;  /* 0x0000002524247211 */ /* 0x000fc800078f08ff */
[----:B------:R-:W-:-:S04]  /*4ff0*/  SHF.R.S32.HI R36, RZ, 0x1, R36 ;  /* 0x00000001ff247819 */ /* 0x000fc80000011424 */
[----:B------:R-:W-:Y:S02]  /*5000*/  ISETP.GE.AND P3, PT, R36, R85, PT ;  /* 0x000000552400720c */ /* 0x000fe40003f66270 */
[----:B------:R-:W-:-:S11]  /*5010*/  CS2R R36, SRZ ;  /* 0x0000000000247805 */ /* 0x000fd6000001ff00 */
[----:B------:R-:W-:Y:S05]  /*5020*/  @P3 BRA `(.L_x_1421) ;  /* 0x00000000007c3947 */ /* 0x000fea0003800000 */
[----:B------:R-:W-:Y:S01]  /*5030*/  IADD3 R15, P2, R70, R14, RZ ;  /* 0x0000000e460f7210 */ /* 0x000fe20007f5e0ff */
[----:B------:R-:W-:Y:S01]  /*5040*/  ULDC.64 UR4, c[0x0][0x3e8] ;  /* 0x0000fa0000047ab9 */ /* 0x000fe20000000a00 */
[----:B------:R-:W-:Y:S02]  /*5050*/  CS2R R46, SRZ ;  /* 0x00000000002e7805 */ /* 0x000fe4000001ff00 */
[----:B------:R-:W-:Y:S02]  /*5060*/  CS2R R44, SRZ ;  /* 0x00000000002c7805 */ /* 0x000fe4000001ff00 */
[----:B------:R-:W-:Y:S01]  /*5070*/  CS2R R58, SRZ ;  /* 0x00000000003a7805 */ /* 0x000fe2000001ff00 */
[----:B------:R-:W-:Y:S01]  /*5080*/  IMAD.X R36, R11, 0x1, R76, P2 ;  /* 0x000000010b247824 */ /* 0x000fe200010e064c */
[----:B------:R-:W-:Y:S02]  /*5090*/  IADD3 R13, P2, R66, R12, RZ ;  /* 0x0000000c420d7210 */ /* 0x000fe40007f5e0ff */
        /* <DEDUP_REMOVED lines=24> */
.L_x_1421:
[----:B------:R-:W-:Y:S05]  /*5220*/  BSYNC B1 ;  /* 0x0000000000017941 */ /* 0x000fea0003800000 */
.L_x_1420:
        /* <DEDUP_REMOVED lines=9> */
[----:B------:R-:W-:-:S03]  /*52c0*/  IMAD.MOV.U32 R11, RZ, RZ, R43 ;  /* 0x000000ffff0b7224 */ /* 0x000fc600078e002b */
        /* <DEDUP_REMOVED lines=9> */
[----:B------:R-:W-:Y:S02]  /*5360*/  IMAD.MOV.U32 R11, RZ, RZ, R44 ;  /* 0x000000ffff0b7224 */ /* 0x000fe400078e002c */
[----:B------:R-:W-:-:S03]  /*5370*/  IMAD.MOV.U32 R12, RZ, RZ, R45 ;  /* 0x000000ffff0c7224 */ /* 0x000fc600078e002d */
        /* <DEDUP_REMOVED lines=8> */
[----:B------:R-:W-:Y:S02]  /*5400*/  IMAD.MOV.U32 R11, RZ, RZ, R55 ;  /* 0x000000ffff0b7224 */ /* 0x000fe400078e0037 */
[----:B------:R-:W-:-:S03]  /*5410*/  IMAD.MOV.U32 R12, RZ, RZ, R54 ;  /* 0x000000ffff0c7224 */ /* 0x000fc600078e0036 */
        /* <DEDUP_REMOVED lines=16> */
.L_x_1422:
[----:B------:R-:W-:Y:S01]  /*5520*/  IMAD R34, R22, 0x8, R2 ;  /* 0x0000000816227824 */ /* 0x000fe200078e0202 */
[----:B------:R-:W-:Y:S01]  /*5530*/  SHF.L.U32 R86, R147, 0x1f, RZ ;  /* 0x0000001f93567819 */ /* 0x000fe200000006ff */
[----:B------:R-:W-:Y:S03]  /*5540*/  BSSY B1, `(.L_x_1423) ;  /* 0x0000003000017945 */ /* 0x000fe60003800000 */
[----:B------:R-:W0:Y:S02]  /*5550*/  SYNCS.PHASECHK.TRANS64.TRYWAIT P4, [R34+URZ+0x2d890], R86 ;  /* 0x02d89056220075a7 */ /* 0x000e24000808017f */
[----:B0-----:R-:W-:Y:S05]  /*5560*/  @!P4 BRA `(.L_x_1424) ;  /* 0x000001f4001cc947 */ /* 0x001fea0003800000 */
.L_x_1744:
[----:B------:R-:W-:Y:S05]  /*5570*/  BSYNC B1 ;  /* 0x0000000000017941 */ /* 0x000fea0003800000 */
.L_x_1423:
[----:B------:R-:W-:-:S03]  /*5580*/  UMOV UR4, 0xffffffff ;  /* 0xffffffff00047882 */ /* 0x000fc60000000000 */
[----:B------:R-:W-:Y:S05]  /*5590*/  BRA.DIV UR4, `(.L_x_1425) ;  /* 0x000001f604247947 */ /* 0x000fea000b800000 */
[----:B------:R1:W2:Y:S04]  /*55a0*/  SHFL.IDX PT, R89, R61, RZ, 0x1e1f ;  /* 0x001e1fff3d597589 */ /* 0x0002a800000e0000 */
[----:B------:R1:W3:Y:S02]  /*55b0*/  SHFL.IDX PT, R88, R60, RZ, 0x1e1f ;  /* 0x001e1fff3c587589 */ /* 0x0002e400000e0000 */
.L_x_1748:
[----:B------:R-:W-:Y:S05]  /*55c0*/  @P3 BRA `(.L_x_1397) ;  /* 0x0000001c00243947 */ /* 0x000fea0003800000 */
[----:B------:R-:W4:Y:S01]  /*55d0*/  LDC R11, c[0x0][0x2f4] ;  /* 0x0000bd00ff0b7b82 */ /* 0x000f220000000800 */
[----:B------:R-:W-:Y:S01]  /*55e0*/  ISETP.NE.AND P3, PT, R29, RZ, PT ;  /* 0x000000ff1d00720c */ /* 0x000fe20003f65270 */
[----:B------:R-:W-:Y:S01]  /*55f0*/  BSSY B1, `(.L_x_1426) ;  /* 0x000007b000017945 */ /* 0x000fe20003800000 */
[----:B----4-:R-:W-:-:S11]  /*5600*/  IMAD.IADD R101, R11, 0x1, -R98 ;  /* 0x000000010b657824 */ /* 0x010fd600078e0a62 */
[----:B------:R-:W-:Y:S05]  /*5610*/  @!P3 BRA `(.L_x_1427) ;  /* 0x0000000400e0b947 */ /* 0x000fea0003800000 */
[----:B-1----:R-:W4:Y:S04]  /*5620*/  LDL R60, [R1+0x20] ;  /* 0x00002000013c7983 */ /* 0x002f280000100800 */
[----:B------:R-:W5:Y:S04]  /*5630*/  LDL R15, [R1+0x24] ;  /* 0x00002400010f7983 */ /* 0x000f680000100800 */
[----:B------:R-:W2:Y:S01]  /*5640*/  LDL R14, [R1+0x28] ;  /* 0x00002800010e7983 */ /* 0x000ea20000100800 */
[----:B------:R-:W-:Y:S01]  /*5650*/  SEL R12, R98, R101, !P0 ;  /* 0x00000065620c7207 */ /* 0x000fe20004000000 */
[----:B------:R-:W-:Y:S01]  /*5660*/  BSSY B2, `(.L_x_1428) ;  /* 0x000006d000027945 */ /* 0x000fe20003800000 */
[----:B------:R-:W-:-:S02]  /*5670*/  ISETP.GE.AND P3, PT, R18, R97, PT ;  /* 0x000000611200720c */ /* 0x000fc40003f66270 */
[----:B------:R-:W-:-:S04]  /*5680*/  SHF.R.S32.HI R13, RZ, 0x1f, R12 ;  /* 0x0000001fff0d7819 */ /* 0x000fc8000001140c */
[----:B------:R-:W-:-:S04]  /*5690*/  LEA.HI R13, R13, R12, RZ, 0x4 ;  /* 0x0000000c0d0d7211 */ /* 0x000fc800078f20ff */
[----:B------:R-:W-:-:S04]  /*56a0*/  SHF.R.S32.HI R13, RZ, 0x4, R13 ;  /* 0x00000004ff0d7819 */ /* 0x000fc8000001140d */
[----:B------:R-:W-:-:S04]  /*56b0*/  LEA.HI.SX32 R102, R5, R13, 0x1d ;  /* 0x0000000d05667211 */ /* 0x000fc800078feaff */
[----:B------:R-:W-:-:S04]  /*56c0*/  SHF.R.S32.HI R12, RZ, 0x1f, R102 ;  /* 0x0000001fff0c7819 */ /* 0x000fc80000011466 */
[----:B------:R-:W-:Y:S01]  /*56d0*/  LEA.HI R12, R12, R102, RZ, 0x2 ;  /* 0x000000660c0c7211 */ /* 0x000fe200078f10ff */
[----:B------:R-:W-:-:S04]  /*56e0*/  IMAD.SHL.U32 R102, R102, 0x8, RZ ;  /* 0x0000000866667824 */ /* 0x000fc800078e00ff */
[----:B------:R-:W-:-:S05]  /*56f0*/  IMAD.SHL.U32 R12, R12, 0x400, RZ ;  /* 0x000004000c0c7824 */ /* 0x000fca00078e00ff */
[----:B------:R-:W-:Y:S02]  /*5700*/  LOP3.LUT R12, R12, 0x7ffff000, RZ, 0xc0, !PT ;  /* 0x7ffff0000c0c7812 */ /* 0x000fe400078ec0ff */
[----:B----4-:R-:W-:-:S04]  /*5710*/  LOP3.LUT R13, R60, 0x18, R102, 0xf8, !PT ;  /* 0x000000183c0d7812 */ /* 0x010fc800078ef866 */
[----:B-----5:R-:W-:-:S04]  /*5720*/  LOP3.LUT R13, R13, R15, RZ, 0x3c, !PT ;  /* 0x0000000f0d0d7212 */ /* 0x020fc800078e3cff */
[----:B--2---:R-:W-:-:S05]  /*5730*/  IADD3 R12, R13, R12, R14 ;  /* 0x0000000c0d0c7210 */ /* 0x004fca0007ffe00e */
[C---:B------:R-:W-:Y:S02]  /*5740*/  IMAD R60, R22.reuse, 0x3000, R12 ;  /* 0x00003000163c7824 */ /* 0x040fe400078e020c */
[----:B------:R-:W-:Y:S02]  /*5750*/  IMAD R12, R22, 0x3000, R95 ;  /* 0x00003000160c7824 */ /* 0x000fe400078e025f */
[--C-:B------:R-:W-:Y:S02]  /*5760*/  IMAD R60, R60, 0x2, R2.reuse ;  /* 0x000000023c3c7824 */ /* 0x100fe400078e0202 */
[----:B------:R-:W-:-:S04]  /*5770*/  IMAD R12, R12, 0x2, R2 ;  /* 0x000000020c0c7824 */ /* 0x000fc800078e0202 */
[----:B------:R-:W1:Y:S04]  /*5780*/  LDS.128 R60, [R60+0x15400] ;  /* 0x015400003c3c7984 */ /* 0x000e680000000c00 */
[----:B------:R-:W2:Y:S01]  /*5790*/  LDS.128 R12, [R12+0x15400] ;  /* 0x015400000c0c7984 */ /* 0x000ea20000000c00 */
[----:B------:R-:W-:Y:S05]  /*57a0*/  @P3 BRA `(.L_x_1429) ;  /* 0x0000000400603947 */ /* 0x000fea0003800000 */
[----:B-1----:R-:W-:Y:S01]  /*57b0*/  IMAD.MOV.U32 R104, RZ, RZ, R61 ;  /* 0x000000ffff687224 */ /* 0x002fe200078e003d */
[----:B------:R-:W-:Y:S01]  /*57c0*/  SHF.R.U64 R44, R44, 0x10, R45 ;  /* 0x000000102c2c7819 */ /* 0x000fe2000000122d */
[----:B--2---:R-:W-:Y:S01]  /*57d0*/  IMAD.MOV.U32 R103, RZ, RZ, R13 ;  /* 0x000000ffff677224 */ /* 0x004fe200078e000d */
        /* <DEDUP_REMOVED lines=21> */
[C---:B------:R-:W-:Y:S01]  /*5930*/  FMUL.FTZ R105, R56.reuse, R105 ;  /* 0x0000006938697220 */ /* 0x040fe20000410000 */
[----:B------:R-:W-:Y:S02]  /*5940*/  HADD2.F32 R46, -RZ, R46.H0_H0 ;  /* 0x2000002eff2e7230 */ /* 0x000fe40000004100 */
[-C--:B------:R-:W-:Y:S01]  /*5950*/  FFMA.FTZ R56, R56, R45.reuse, -R103 ;  /* 0x0000002d38387223 */ /* 0x080fe20000010867 */
[----:B------:R-:W-:Y:S01]  /*5960*/  FFMA.FTZ R45, R104, R45, R105 ;  /* 0x0000002d682d7223 */ /* 0x000fe20000010069 */
[----:B------:R-:W-:-:S02]  /*5970*/  HADD2.F32 R104, -RZ, R118.H0_H0 ;  /* 0x20000076ff687230 */ /* 0x000fc40000004100 */
[--C-:B------:R-:W-:Y:S01]  /*5980*/  HADD2.F32 R105, -RZ, R63.reuse.H0_H0 ;  /* 0x2000003fff697230 */ /* 0x100fe20000004100 */
[----:B------:R-:W-:Y:S02]  /*5990*/  F2FP.F16.F32.PACK_AB R56, R56, R61 ;  /* 0x0000003d3838723e */ /* 0x000fe400000000ff */
[----:B------:R-:W-:Y:S02]  /*59a0*/  F2FP.F16.F32.PACK_AB R45, R45, R13 ;  /* 0x0000000d2d2d723e */ /* 0x000fe400000000ff */
        /* <DEDUP_REMOVED lines=10> */
[----:B------:R-:W-:-:S02]  /*5a50*/  HADD2.F32 R63, -RZ, R15.H1_H1 ;  /* 0x3000000fff3f7230 */ /* 0x000fc40000004100 */
[----:B------:R-:W-:Y:S02]  /*5a60*/  HADD2.F32 R105, -RZ, R105.H0_H0 ;  /* 0x20000069ff697230 */ /* 0x000fe40000004100 */
[----:B------:R-:W-:Y:S02]  /*5a70*/  HADD2.F32 R59, -RZ, R59.H0_H0 ;  /* 0x2000003bff3b7230 */ /* 0x000fe40000004100 */
[----:B------:R-:W-:Y:S02]  /*5a80*/  HADD2.F32 R47, -RZ, R47.H0_H0 ;  /* 0x2000002fff2f7230 */ /* 0x000fe40000004100 */
[----:B------:R-:W-:Y:S02]  /*5a90*/  IMAD.MOV.U32 R61, RZ, RZ, R45 ;  /* 0x000000ffff3d7224 */ /* 0x000fe400078e002d */
[-C--:B------:R-:W-:Y:S01]  /*5aa0*/  FMUL.FTZ R15, R58, R59.reuse ;  /* 0x0000003b3a0f7220 */ /* 0x080fe20000410000 */
[----:B------:R-:W-:-:S03]  /*5ab0*/  FMUL.FTZ R59, R63, R59 ;  /* 0x0000003b3f3b7220 */ /* 0x000fc60000410000 */
[-C--:B------:R-:W-:Y:S01]  /*5ac0*/  FFMA.FTZ R15, R63, R105.reuse, -R15 ;  /* 0x000000693f0f7223 */ /* 0x080fe2000001080f */
[----:B------:R-:W-:Y:S01]  /*5ad0*/  FFMA.FTZ R59, R58, R105, R59 ;  /* 0x000000693a3b7223 */ /* 0x000fe2000001003b */
[----:B------:R-:W-:Y:S02]  /*5ae0*/  HADD2.F32 R58, -RZ, R60.H0_H0 ;  /* 0x2000003cff3a7230 */ /* 0x000fe40000004100 */
[----:B------:R-:W-:Y:S01]  /*5af0*/  HADD2.F32 R105, -RZ, R12.H0_H0 ;  /* 0x2000000cff697230 */ /* 0x000fe20000004100 */
[----:B------:R-:W-:Y:S01]  /*5b00*/  F2FP.F16.F32.PACK_AB R15, R15, R103 ;  /* 0x000000670f0f723e */ /* 0x000fe200000000ff */
[----:B------:R-:W-:Y:S02]  /*5b10*/  HADD2.F32 R63, -RZ, R117.H0_H0 ;  /* 0x20000075ff3f7230 */ /* 0x000fe40000004100 */
[-C--:B------:R-:W-:Y:S01]  /*5b20*/  FMUL.FTZ R106, R58, R107.reuse ;  /* 0x0000006b3a6a7220 */ /* 0x080fe20000410000 */
[----:B------:R-:W-:Y:S02]  /*5b30*/  HADD2.F32 R60, -RZ, R60.H1_H1 ;  /* 0x3000003cff3c7230 */ /* 0x000fe40000004100 */
[----:B------:R-:W-:Y:S01]  /*5b40*/  FMUL.FTZ R107, R105, R107 ;  /* 0x0000006b696b7220 */ /* 0x000fe20000410000 */
[----:B------:R-:W-:-:S02]  /*5b50*/  HADD2.F32 R12, -RZ, R12.H1_H1 ;  /* 0x3000000cff0c7230 */ /* 0x000fc40000004100 */
[-C--:B------:R-:W-:Y:S01]  /*5b60*/  FFMA.FTZ R106, R105, R63.reuse, -R106 ;  /* 0x0000003f696a7223 */ /* 0x080fe2000001086a */
[----:B------:R-:W-:Y:S02]  /*5b70*/  HADD2.F32 R105, -RZ, R117.H1_H1 ;  /* 0x30000075ff697230 */ /* 0x000fe40000004100 */
[----:B------:R-:W-:Y:S01]  /*5b80*/  FFMA.FTZ R107, R58, R63, R107 ;  /* 0x0000003f3a6b7223 */ /* 0x000fe2000001006b */
[-C--:B------:R-:W-:Y:S01]  /*5b90*/  FMUL.FTZ R58, R60, R57.reuse ;  /* 0x000000393c3a7220 */ /* 0x080fe20000410000 */
[C---:B------:R-:W-:Y:S01]  /*5ba0*/  FMUL.FTZ R57, R12.reuse, R57 ;  /* 0x000000390c397220 */ /* 0x040fe20000410000 */
[----:B------:R-:W-:Y:S02]  /*5bb0*/  F2FP.F16.F32.PACK_AB R59, R59, R104 ;  /* 0x000000683b3b723e */ /* 0x000fe400000000ff */
[-C--:B------:R-:W-:Y:S01]  /*5bc0*/  FFMA.FTZ R12, R12, R44.reuse, -R58 ;  /* 0x0000002c0c0c7223 */ /* 0x080fe2000001083a */
[----:B------:R-:W-:Y:S01]  /*5bd0*/  FFMA.FTZ R44, R60, R44, R57 ;  /* 0x0000002c3c2c7223 */ /* 0x000fe20000010039 */
[----:B------:R-:W-:-:S02]  /*5be0*/  HADD2.F32 R57, -RZ, R62.H0_H0 ;  /* 0x2000003eff397230 */ /* 0x000fc40000004100 */
[----:B------:R-:W-:Y:S01]  /*5bf0*/  HADD2.F32 R60, -RZ, R14.H0_H0 ;  /* 0x2000000eff3c7230 */ /* 0x000fe20000004100 */
[----:B------:R-:W-:Y:S01]  /*5c00*/  F2FP.F16.F32.PACK_AB R12, R12, R106 ;  /* 0x0000006a0c0c723e */ /* 0x000fe200000000ff */
[----:B------:R-:W-:Y:S02]  /*5c10*/  HADD2.F32 R58, -RZ, R116.H0_H0 ;  /* 0x20000074ff3a7230 */ /* 0x000fe40000004100 */
[CC--:B------:R-:W-:Y:S01]  /*5c20*/  FMUL.FTZ R63, R57.reuse, R105.reuse ;  /* 0x00000069393f7220 */ /* 0x0c0fe20000410000 */
[----:B------:R-:W-:Y:S02]  /*5c30*/  HADD2.F32 R62, -RZ, R62.H1_H1 ;  /* 0x3000003eff3e7230 */ /* 0x000fe40000004100 */
[C---:B------:R-:W-:Y:S01]  /*5c40*/  FMUL.FTZ R105, R60.reuse, R105 ;  /* 0x000000693c697220 */ /* 0x040fe20000410000 */
[----:B------:R-:W-:Y:S02]  /*5c50*/  HADD2.F32 R14, -RZ, R14.H1_H1 ;  /* 0x3000000eff0e7230 */ /* 0x000fe40000004100 */
[-C--:B------:R-:W-:Y:S01]  /*5c60*/  FFMA.FTZ R63, R60, R58.reuse, -R63 ;  /* 0x0000003a3c3f7223 */ /* 0x080fe2000001083f */
[----:B------:R-:W-:Y:S01]  /*5c70*/  F2FP.F16.F32.PACK_AB R44, R44, R107 ;  /* 0x0000006b2c2c723e */ /* 0x000fe200000000ff */
[----:B------:R-:W-:Y:S01]  /*5c80*/  FFMA.FTZ R105, R57, R58, R105 ;  /* 0x0000003a39697223 */ /* 0x000fe20000010069 */
[-C--:B------:R-:W-:Y:S01]  /*5c90*/  FMUL.FTZ R57, R62, R47.reuse ;  /* 0x0000002f3e397220 */ /* 0x080fe20000410000 */
[----:B------:R-:W-:-:S02]  /*5ca0*/  FMUL.FTZ R47, R14, R47 ;  /* 0x0000002f0e2f7220 */ /* 0x000fc40000410000 */
[----:B------:R-:W-:Y:S02]  /*5cb0*/  IMAD.MOV.U32 R60, RZ, RZ, R44 ;  /* 0x000000ffff3c7224 */ /* 0x000fe400078e002c */
[-C--:B------:R-:W-:Y:S01]  /*5cc0*/  FFMA.FTZ R57, R14, R46.reuse, -R57 ;  /* 0x0000002e0e397223 */ /* 0x080fe20000010839 */
[----:B------:R-:W-:-:S04]  /*5cd0*/  FFMA.FTZ R47, R62, R46, R47 ;  /* 0x0000002e3e2f7223 */ /* 0x000fc8000001002f */
[----:B------:R-:W-:Y:S01]  /*5ce0*/  F2FP.F16.F32.PACK_AB R57, R57, R63 ;  /* 0x0000003f3939723e */ /* 0x000fe200000000ff */
[----:B------:R-:W-:Y:S01]  /*5cf0*/  IMAD.MOV.U32 R63, RZ, RZ, R59 ;  /* 0x000000ffff3f7224 */ /* 0x000fe200078e003b */
[----:B------:R-:W-:-:S03]  /*5d00*/  F2FP.F16.F32.PACK_AB R47, R47, R105 ;  /* 0x000000692f2f723e */ /* 0x000fc600000000ff */
[----:B------:R-:W-:Y:S02]  /*5d10*/  IMAD.MOV.U32 R14, RZ, RZ, R57 ;  /* 0x000000ffff0e7224 */ /* 0x000fe400078e0039 */
[----:B------:R-:W-:-:S07]  /*5d20*/  IMAD.MOV.U32 R62, RZ, RZ, R47 ;  /* 0x000000ffff3e7224 */ /* 0x000fce00078e002f */
.L_x_1429:
[----:B------:R-:W-:Y:S05]  /*5d30*/  BSYNC B2 ;  /* 0x0000000000027941 */ /* 0x000fea0003800000 */
.L_x_1428:
[----:B---3--:R-:W-:-:S04]  /*5d40*/  LEA R44, P3, R20, R88, 0x1 ;  /* 0x00000058142c7211 */ /* 0x008fc800078608ff */
[----:B------:R-:W-:Y:S02]  /*5d50*/  LEA.HI.X R45, R20, R89, R92, 0x1, P3 ;  /* 0x00000059142d7211 */ /* 0x000fe400018f0c5c */
[----:B------:R-:W-:-:S03]  /*5d60*/  ISETP.GE.AND P3, PT, R102, R11, PT ;  /* 0x0000000b6600720c */ /* 0x000fc60003f66270 */
[----:B--2---:R2:W-:Y:S10]  /*5d70*/  ST.E.128 desc[UR52][R44.64], R12 ;  /* 0x0000000c2c007985 */ /* 0x0045f4000c101d34 */
[----:B--2---:R-:W-:-:S05]  /*5d80*/  @!P3 IMAD.WIDE R12, R102, 0x2, R88 ;  /* 0x00000002660cb825 */ /* 0x004fca00078e0258 */
[----:B-1----:R4:W-:Y:S02]  /*5d90*/  @!P3 ST.E.128 desc[UR52][R12.64], R60 ;  /* 0x0000003c0c00b985 */ /* 0x0029e4000c101d34 */
.L_x_1427:
[----:B------:R-:W-:Y:S05]  /*5da0*/  BSYNC B1 ;  /* 0x0000000000017941 */ /* 0x000fea0003800000 */
.L_x_1426:
[----:B------:R-:W-:Y:S01]  /*5db0*/  ISETP.NE.AND P3, PT, R30, RZ, PT ;  /* 0x000000ff1e00720c */ /* 0x000fe20003f65270 */
[----:B------:R-:W-:-:S12]  /*5dc0*/  BSSY B1, `(.L_x_1430) ;  /* 0x000007d000017945 */ /* 0x000fd80003800000 */
[----:B------:R-:W-:Y:S05]  /*5dd0*/  @!P3 BRA `(.L_x_1431) ;  /* 0x0000000400ecb947 */ /* 0x000fea0003800000 */
[----:B------:R-:W5:Y:S04]  /*5de0*/  LDL R44, [R1+0x20] ;  /* 0x00002000012c7983 */ /* 0x000f680000100800 */
[----:B------:R-:W2:Y:S04]  /*5df0*/  LDL R15, [R1+0x24] ;  /* 0x00002400010f7983 */ /* 0x000ea80000100800 */
[----:B------:R-:W3:Y:S01]  /*5e00*/  LDL R14, [R1+0x28] ;  /* 0x00002800010e7983 */ /* 0x000ee20000100800 */
[----:B------:R-:W-:Y:S01]  /*5e10*/  LOP3.LUT P4, RZ, R16, 0x1, RZ, 0xc0, !PT ;  /* 0x0000000110ff7812 */ /* 0x000fe2000788c0ff */
[----:B------:R-:W-:Y:S01]  /*5e20*/  BSSY B2, `(.L_x_1432) ;  /* 0x0000070000027945 */ /* 0x000fe20003800000 */
[----:B------:R-:W-:-:S02]  /*5e30*/  ISETP.GE.AND P3, PT, R3, R97, PT ;  /* 0x000000610300720c */ /* 0x000fc40003f66270 */
[----:B----4-:R-:W-:-:S04]  /*5e40*/  SEL R12, R98, R101, !P4 ;  /* 0x00000065620c7207 */ /* 0x010fc80006000000 */
        /* <DEDUP_REMOVED lines=9> */
[----:B-----5:R-:W-:-:S04]  /*5ee0*/  LOP3.LUT R13, R44, 0x18, R56, 0xf8, !PT ;  /* 0x000000182c0d7812 */ /* 0x020fc800078ef838 */
[----:B--2---:R-:W-:-:S04]  /*5ef0*/  LOP3.LUT R13, R13, R15, RZ, 0x3c, !PT ;  /* 0x0000000f0d0d7212 */ /* 0x004fc800078e3cff */
[----:B---3--:R-:W-:-:S05]  /*5f00*/  IADD3 R12, R13, R12, R14 ;  /* 0x0000000c0d0c7210 */ /* 0x008fca0007ffe00e */
[C---:B------:R-:W-:Y:S02]  /*5f10*/  IMAD R44, R22.reuse, 0x3000, R12 ;  /* 0x00003000162c7824 */ /* 0x040fe400078e020c */
[----:B------:R-:W-:Y:S02]  /*5f20*/  IMAD R12, R22, 0x3000, R94 ;  /* 0x00003000160c7824 */ /* 0x000fe400078e025e */
[--C-:B------:R-:W-:Y:S02]  /*5f30*/  IMAD R44, R44, 0x2, R2.reuse ;  /* 0x000000022c2c7824 */ /* 0x100fe400078e0202 */
[----:B------:R-:W-:-:S04]  /*5f40*/  IMAD R12, R12, 0x2, R2 ;  /* 0x000000020c0c7824 */ /* 0x000fc800078e0202 */
[----:B------:R-:W2:Y:S04]  /*5f50*/  LDS.128 R44, [R44+0x15400] ;  /* 0x015400002c2c7984 */ /* 0x000ea80000000c00 */
[----:B------:R-:W3:Y:S01]  /*5f60*/  LDS.128 R12, [R12+0x15400] ;  /* 0x015400000c0c7984 */ /* 0x000ee20000000c00 */
[----:B------:R-:W-:Y:S05]  /*5f70*/  @P3 BRA `(.L_x_1433) ;  /* 0x0000000400683947 */ /* 0x000fea0003800000 */
[----:B--2---:R-:W-:Y:S01]  /*5f80*/  IMAD.MOV.U32 R58, RZ, RZ, R45 ;  /* 0x000000ffff3a7224 */ /* 0x004fe200078e002d */
[----:B------:R-:W-:Y:S01]  /*5f90*/  SHF.R.U64 R40, R40, 0x10, R41 ;  /* 0x0000001028287819 */ /* 0x000fe20000001229 */
[----:B---3--:R-:W-:Y:S01]  /*5fa0*/  IMAD.MOV.U32 R57, RZ, RZ, R13 ;  /* 0x000000ffff397224 */ /* 0x008fe200078e000d */
        /* <DEDUP_REMOVED lines=80> */
[----:B------:R-:W-:Y:S01]  /*64b0*/  F2FP.F16.F32.PACK_AB R54, R12, R54 ;  /* 0x000000360c36723e */ /* 0x000fe200000000ff */
[----:B------:R-:W-:Y:S01]  /*64c0*/  IMAD.MOV.U32 R12, RZ, RZ, R47 ;  /* 0x000000ffff0c7224 */ /* 0x000fe200078e002f */
[----:B------:R-:W-:Y:S01]  /*64d0*/  F2FP.F16.F32.PACK_AB R43, R43, R44 ;  /* 0x0000002c2b2b723e */ /* 0x000fe200000000ff */
[----:B------:R-:W-:Y:S02]  /*64e0*/  IMAD.MOV.U32 R44, RZ, RZ, R53 ;  /* 0x000000ffff2c7224 */ /* 0x000fe400078e0035 */
[----:B------:R-:W-:Y:S02]  /*64f0*/  IMAD.MOV.U32 R14, RZ, RZ, R54 ;  /* 0x000000ffff0e7224 */ /* 0x000fe400078e0036 */
[----:B------:R-:W-:Y:S02]  /*6500*/  IMAD.MOV.U32 R46, RZ, RZ, R43 ;  /* 0x000000ffff2e7224 */ /* 0x000fe400078e002b */
[----:B------:R-:W-:-:S07]  /*6510*/  IMAD.MOV.U32 R47, RZ, RZ, R59 ;  /* 0x000000ffff2f7224 */ /* 0x000fce00078e003b */
.L_x_1433:
[----:B------:R-:W-:Y:S05]  /*6520*/  BSYNC B2 ;  /* 0x0000000000027941 */ /* 0x000fea0003800000 */
.L_x_1432:
[----:B------:R-:W-:-:S04]  /*6530*/  LEA R40, P3, R21, R88, 0x1 ;  /* 0x0000005815287211 */ /* 0x000fc800078608ff */
[----:B------:R-:W-:Y:S02]  /*6540*/  LEA.HI.X R41, R21, R89, R91, 0x1, P3 ;  /* 0x0000005915297211 */ /* 0x000fe400018f0c5b */
[----:B------:R-:W-:-:S03]  /*6550*/  ISETP.GE.AND P3, PT, R56, R11, PT ;  /* 0x0000000b3800720c */ /* 0x000fc60003f66270 */
[----:B---3--:R3:W-:Y:S10]  /*6560*/  ST.E.128 desc[UR52][R40.64], R12 ;  /* 0x0000000c28007985 */ /* 0x0087f4000c101d34 */
[----:B---3--:R-:W-:-:S05]  /*6570*/  @!P3 IMAD.WIDE R12, R56, 0x2, R88 ;  /* 0x00000002380cb825 */ /* 0x008fca00078e0258 */
[----:B--2---:R2:W-:Y:S02]  /*6580*/  @!P3 ST.E.128 desc[UR52][R12.64], R44 ;  /* 0x0000002c0c00b985 */ /* 0x0045e4000c101d34 */
.L_x_1431:
[----:B------:R-:W-:Y:S05]  /*6590*/  BSYNC B1 ;  /* 0x0000000000017941 */ /* 0x000fea0003800000 */
.L_x_1430:
[----:B------:R-:W-:-:S13]  /*65a0*/  ISETP.NE.AND P3, PT, R31, RZ, PT ;  /* 0x000000ff1f00720c */ /* 0x000fda0003f65270 */
[----:B------:R-:W-:Y:S05]  /*65b0*/  @!P3 BRA `(.L_x_1397) ;  /* 0x0000000c0028b947 */ /* 0x000fea0003800000 */
[----:B------:R-:W5:Y:S04]  /*65c0*/  LDL R40, [R1+0x20] ;  /* 0x0000200001287983 */ /* 0x000f680000100800 */
[----:B------:R-:W5:Y:S04]  /*65d0*/  LDL R15, [R1+0x24] ;  /* 0x00002400010f7983 */ /* 0x000f680000100800 */
[----:B------:R-:W5:Y:S01]  /*65e0*/  LDL R14, [R1+0x28] ;  /* 0x00002800010e7983 */ /* 0x000f620000100800 */
[----:B------:R-:W-:Y:S01]  /*65f0*/  LOP3.LUT P4, RZ, R16, 0x2, RZ, 0xc0, !PT ;  /* 0x0000000210ff7812 */ /* 0x000fe2000788c0ff */
[----:B------:R-:W-:Y:S01]  /*6600*/  BSSY B1, `(.L_x_1434) ;  /* 0x000006e000017945 */ /* 0x000fe20003800000 */
[----:B--23--:R-:W-:-:S02]  /*6610*/  LEA R44, P3, R27, R88, 0x1 ;  /* 0x000000581b2c7211 */ /* 0x00cfc400078608ff */
[----:B------:R-:W-:Y:S02]  /*6620*/  SEL R101, R98, R101, !P4 ;  /* 0x0000006562657207 */ /* 0x000fe40006000000 */
[----:B------:R-:W-:Y:S02]  /*6630*/  LEA.HI.X R45, R27, R89, R90, 0x1, P3 ;  /* 0x000000591b2d7211 */ /* 0x000fe400018f0c5a */
[----:B----4-:R-:W-:Y:S02]  /*6640*/  SHF.R.S32.HI R12, RZ, 0x1f, R101 ;  /* 0x0000001fff0c7819 */ /* 0x010fe40000011465 */
[----:B------:R-:W-:Y:S02]  /*6650*/  ISETP.GE.AND P3, PT, R4, R97, PT ;  /* 0x000000610400720c */ /* 0x000fe40003f66270 */
[----:B------:R-:W-:-:S04]  /*6660*/  LEA.HI R12, R12, R101, RZ, 0x4 ;  /* 0x000000650c0c7211 */ /* 0x000fc800078f20ff */
[----:B------:R-:W-:-:S04]  /*6670*/  SHF.R.S32.HI R12, RZ, 0x4, R12 ;  /* 0x00000004ff0c7819 */ /* 0x000fc8000001140c */
[----:B------:R-:W-:-:S04]  /*6680*/  LEA.HI.SX32 R12, R7, R12, 0x1d ;  /* 0x0000000c070c7211 */ /* 0x000fc800078feaff */
[----:B------:R-:W-:Y:S01]  /*6690*/  SHF.R.S32.HI R13, RZ, 0x1f, R12 ;  /* 0x0000001fff0d7819 */ /* 0x000fe2000001140c */
[----:B------:R-:W-:-:S03]  /*66a0*/  IMAD.SHL.U32 R46, R12, 0x8, RZ ;  /* 0x000000080c2e7824 */ /* 0x000fc600078e00ff */
[----:B------:R-:W-:-:S05]  /*66b0*/  LEA.HI R13, R13, R12, RZ, 0x2 ;  /* 0x0000000c0d0d7211 */ /* 0x000fca00078f10ff */
[----:B------:R-:W-:-:S05]  /*66c0*/  IMAD.SHL.U32 R13, R13, 0x400, RZ ;  /* 0x000004000d0d7824 */ /* 0x000fca00078e00ff */
[----:B------:R-:W-:Y:S02]  /*66d0*/  LOP3.LUT R13, R13, 0x7ffff000, RZ, 0xc0, !PT ;  /* 0x7ffff0000d0d7812 */ /* 0x000fe400078ec0ff */
[----:B-----5:R-:W-:-:S04]  /*66e0*/  LOP3.LUT R12, R40, 0x18, R46, 0xf8, !PT ;  /* 0x00000018280c7812 */ /* 0x020fc800078ef82e */
[----:B------:R-:W-:-:S04]  /*66f0*/  LOP3.LUT R12, R12, R15, RZ, 0x3c, !PT ;  /* 0x0000000f0c0c7212 */ /* 0x000fc800078e3cff */
[----:B------:R-:W-:-:S05]  /*6700*/  IADD3 R13, R12, R13, R14 ;  /* 0x0000000d0c0d7210 */ /* 0x000fca0007ffe00e */
[C---:B------:R-:W-:Y:S02]  /*6710*/  IMAD R15, R22.reuse, 0x3000, R13 ;  /* 0x00003000160f7824 */ /* 0x040fe400078e020d */
[----:B------:R-:W-:Y:S02]  /*6720*/  IMAD R13, R22, 0x3000, R93 ;  /* 0x00003000160d7824 */ /* 0x000fe400078e025d */
[--C-:B------:R-:W-:Y:S02]  /*6730*/  IMAD R40, R15, 0x2, R2.reuse ;  /* 0x000000020f287824 */ /* 0x100fe400078e0202 */
[----:B------:R-:W-:-:S04]  /*6740*/  IMAD R13, R13, 0x2, R2 ;  /* 0x000000020d0d7824 */ /* 0x000fc800078e0202 */
[----:B------:R-:W2:Y:S04]  /*6750*/  LDS.128 R40, [R40+0x15400] ;  /* 0x0154000028287984 */ /* 0x000ea80000000c00 */
[----:B------:R-:W3:Y:S01]  /*6760*/  LDS.128 R12, [R13+0x15400] ;  /* 0x015400000d0c7984 */ /* 0x000ee20000000c00 */
[----:B------:R-:W-:Y:S05]  /*6770*/  @P3 BRA `(.L_x_1435) ;  /* 0x0000000400583947 */ /* 0x000fea0003800000 */
[----:B------:R-:W-:Y:S01]  /*6780*/  HADD2.F32 R52, -RZ, R111.H1_H1 ;  /* 0x3000006fff347230 */ /* 0x000fe20000004100 */
[--C-:B------:R-:W-:Y:S01]  /*6790*/  SHF.R.U64 R36, R36, 0x10, R37.reuse ;  /* 0x0000001024247819 */ /* 0x100fe20000001225 */
[----:B--2---:R-:W-:Y:S01]  /*67a0*/  HADD2.F32 R47, -RZ, R41.H0_H0 ;  /* 0x20000029ff2f7230 */ /* 0x004fe20000004100 */
[----:B------:R-:W-:Y:S01]  /*67b0*/  SHF.R.U32.HI R37, RZ, 0x10, R37 ;  /* 0x00000010ff257819 */ /* 0x000fe20000011625 */
[----:B---3--:R-:W-:Y:S01]  /*67c0*/  HADD2.F32 R54, -RZ, R13.H0_H0 ;  /* 0x2000000dff367230 */ /* 0x008fe20000004100 */
        /* <DEDUP_REMOVED lines=20> */
[----:B------:R-:W-:Y:S02]  /*6910*/  IMAD.MOV.U32 R41, RZ, RZ, R43 ;  /* 0x000000ffff297224 */ /* 0x000fe400078e002b */
[----:B------:R-:W-:Y:S01]  /*6920*/  HADD2.F32 R43, -RZ, R110.H1_H1 ;  /* 0x3000006eff2b7230 */ /* 0x000fe20000004100 */
[----:B------:R-:W-:Y:S01]  /*6930*/  F2FP.F16.F32.PACK_AB R37, R37, R55 ;  /* 0x000000372525723e */ /* 0x000fe200000000ff */
[----:B------:R-:W-:Y:S01]  /*6940*/  HADD2.F32 R52, -RZ, R108.H1_H1 ;  /* 0x3000006cff347230 */ /* 0x000fe20000004100 */
[----:B------:R-:W-:Y:S01]  /*6950*/  F2FP.F16.F32.PACK_AB R47, R13, R47 ;  /* 0x0000002f0d2f723e */ /* 0x000fe200000000ff */
[----:B------:R-:W-:-:S02]  /*6960*/  HADD2.F32 R49, -RZ, R41.H0_H0 ;  /* 0x20000029ff317230 */ /* 0x000fc40000004100 */
[----:B------:R-:W-:Y:S02]  /*6970*/  HADD2.F32 R41, -RZ, R41.H1_H1 ;  /* 0x30000029ff297230 */ /* 0x000fe40000004100 */
[----:B------:R-:W-:Y:S02]  /*6980*/  HADD2.F32 R48, -RZ, R48.H0_H0 ;  /* 0x20000030ff307230 */ /* 0x000fe40000004100 */
[-C--:B------:R-:W-:Y:S01]  /*6990*/  FMUL.FTZ R54, R49, R43.reuse ;  /* 0x0000002b31367220 */ /* 0x080fe20000410000 */
[C---:B------:R-:W-:Y:S01]  /*69a0*/  FMUL.FTZ R43, R53.reuse, R43 ;  /* 0x0000002b352b7220 */ /* 0x040fe20000410000 */
[----:B------:R-:W-:Y:S02]  /*69b0*/  HADD2.F32 R36, -RZ, R36.H0_H0 ;  /* 0x20000024ff247230 */ /* 0x000fe40000004100 */
[-C--:B------:R-:W-:Y:S01]  /*69c0*/  FFMA.FTZ R54, R53, R52.reuse, -R54 ;  /* 0x0000003435367223 */ /* 0x080fe20000010836 */
[----:B------:R-:W-:Y:S01]  /*69d0*/  FFMA.FTZ R43, R49, R52, R43 ;  /* 0x00000034312b7223 */ /* 0x000fe2000001002b */
[----:B------:R-:W-:Y:S01]  /*69e0*/  SHF.R.U32.HI R49, RZ, 0x10, R39 ;  /* 0x00000010ff317819 */ /* 0x000fe20000011627 */
[----:B------:R-:W-:Y:S01]  /*69f0*/  HADD2.F32 R53, -RZ, R110.H0_H0 ;  /* 0x2000006eff357230 */ /* 0x000fe20000004100 */
[----:B------:R-:W-:Y:S01]  /*6a00*/  SHF.R.U64 R39, R50, 0x10, R51 ;  /* 0x0000001032277819 */ /* 0x000fe20000001233 */
[----:B------:R-:W-:Y:S01]  /*6a10*/  IMAD.MOV.U32 R13, RZ, RZ, R37 ;  /* 0x000000ffff0d7224 */ /* 0x000fe200078e0025 */
[----:B------:R-:W-:Y:S01]  /*6a20*/  SHF.R.U32.HI R50, RZ, 0x10, R51 ;  /* 0x00000010ff327819 */ /* 0x000fe20000011633 */
[----:B------:R-:W-:-:S02]  /*6a30*/  HADD2.F32 R49, -RZ, R49.H0_H0 ;  /* 0x20000031ff317230 */ /* 0x000fc40000004100 */
        /* <DEDUP_REMOVED lines=8> */
[--C-:B------:R-:W-:Y:S02]  /*6ac0*/  HADD2.F32 R49, -RZ, R12.reuse.H0_H0 ;  /* 0x2000000cff317230 */ /* 0x100fe40000004100 */
[----:B------:R-:W-:Y:S01]  /*6ad0*/  F2FP.F16.F32.PACK_AB R43, R15, R43 ;  /* 0x0000002b0f2b723e */ /* 0x000fe200000000ff */
[-C--:B------:R-:W-:Y:S01]  /*6ae0*/  FMUL.FTZ R50, R41, R111.reuse ;  /* 0x0000006f29327220 */ /* 0x080fe20000410000 */
[----:B------:R-:W-:Y:S02]  /*6af0*/  IMAD.MOV.U32 R15, RZ, RZ, R51 ;  /* 0x000000ffff0f7224 */ /* 0x000fe400078e0033 */
[C---:B------:R-:W-:Y:S01]  /*6b00*/  FMUL.FTZ R111, R49.reuse, R111 ;  /* 0x0000006f316f7220 */ /* 0x040fe20000410000 */
[----:B------:R-:W-:Y:S01]  /*6b10*/  FFMA.FTZ R50, R49, R109, -R50 ;  /* 0x0000006d31327223 */ /* 0x000fe20000010832 */
[----:B------:R-:W-:-:S02]  /*6b20*/  HADD2.F32 R49, -RZ, R12.H1_H1 ;  /* 0x3000000cff317230 */ /* 0x000fc40000004100 */
[----:B------:R-:W-:Y:S01]  /*6b30*/  FFMA.FTZ R111, R41, R109, R111 ;  /* 0x0000006d296f7223 */ /* 0x000fe2000001006f */
[----:B------:R-:W-:Y:S02]  /*6b40*/  HADD2.F32 R41, -RZ, R40.H1_H1 ;  /* 0x30000028ff297230 */ /* 0x000fe40000004100 */
[--C-:B------:R-:W-:Y:S02]  /*6b50*/  HADD2.F32 R40, -RZ, R42.reuse.H0_H0 ;  /* 0x2000002aff287230 */ /* 0x100fe40000004100 */
[----:B------:R-:W-:Y:S02]  /*6b60*/  HADD2.F32 R42, -RZ, R42.H1_H1 ;  /* 0x3000002aff2a7230 */ /* 0x000fe40000004100 */
[-C--:B------:R-:W-:Y:S01]  /*6b70*/  FMUL.FTZ R12, R41, R48.reuse ;  /* 0x00000030290c7220 */ /* 0x080fe20000410000 */
[C---:B------:R-:W-:Y:S01]  /*6b80*/  FMUL.FTZ R48, R49.reuse, R48 ;  /* 0x0000003031307220 */ /* 0x040fe20000410000 */
[----:B------:R-:W-:Y:S02]  /*6b90*/  FMUL.FTZ R57, R40, R53 ;  /* 0x0000003528397220 */ /* 0x000fe40000410000 */
[-C--:B------:R-:W-:Y:S01]  /*6ba0*/  FFMA.FTZ R49, R49, R36.reuse, -R12 ;  /* 0x0000002431317223 */ /* 0x080fe2000001080c */
[----:B------:R-:W-:Y:S01]  /*6bb0*/  FFMA.FTZ R12, R41, R36, R48 ;  /* 0x00000024290c7223 */ /* 0x000fe20000010030 */
[----:B------:R-:W-:-:S02]  /*6bc0*/  HADD2.F32 R36, -RZ, R14.H0_H0 ;  /* 0x2000000eff247230 */ /* 0x000fc40000004100 */
[----:B------:R-:W-:Y:S01]  /*6bd0*/  HADD2.F32 R41, -RZ, R108.H0_H0 ;  /* 0x2000006cff297230 */ /* 0x000fe20000004100 */
[----:B------:R-:W-:Y:S01]  /*6be0*/  F2FP.F16.F32.PACK_AB R50, R49, R50 ;  /* 0x000000323132723e */ /* 0x000fe200000000ff */
[----:B------:R-:W-:Y:S02]  /*6bf0*/  HADD2.F32 R14, -RZ, R14.H1_H1 ;  /* 0x3000000eff0e7230 */ /* 0x000fe40000004100 */
[C---:B------:R-:W-:Y:S01]  /*6c00*/  FMUL.FTZ R53, R36.reuse, R53 ;  /* 0x0000003524357220 */ /* 0x040fe20000410000 */
[----:B------:R-:W-:-:S03]  /*6c10*/  FFMA.FTZ R36, R36, R41, -R57 ;  /* 0x0000002924247223 */ /* 0x000fc60000010839 */
[----:B------:R-:W-:Y:S01]  /*6c20*/  FFMA.FTZ R40, R40, R41, R53 ;  /* 0x0000002928287223 */ /* 0x000fe20000010035 */
[----:B------:R-:W-:Y:S02]  /*6c30*/  HADD2.F32 R41, -RZ, R38.H0_H0 ;  /* 0x20000026ff297230 */ /* 0x000fe40000004100 */
[-C--:B------:R-:W-:Y:S01]  /*6c40*/  FMUL.FTZ R53, R42, R39.reuse ;  /* 0x000000272a357220 */ /* 0x080fe20000410000 */
[----:B------:R-:W-:Y:S01]  /*6c50*/  FMUL.FTZ R57, R14, R39 ;  /* 0x000000270e397220 */ /* 0x000fe20000410000 */
[----:B------:R-:W-:Y:S01]  /*6c60*/  F2FP.F16.F32.PACK_AB R38, R12, R111 ;  /* 0x0000006f0c26723e */ /* 0x000fe200000000ff */
[----:B------:R-:W-:Y:S02]  /*6c70*/  IMAD.MOV.U32 R12, RZ, RZ, R50 ;  /* 0x000000ffff0c7224 */ /* 0x000fe400078e0032 */
[-C--:B------:R-:W-:Y:S01]  /*6c80*/  FFMA.FTZ R39, R14, R41.reuse, -R53 ;  /* 0x000000290e277223 */ /* 0x080fe20000010835 */
[----:B------:R-:W-:-:S04]  /*6c90*/  FFMA.FTZ R41, R42, R41, R57 ;  /* 0x000000292a297223 */ /* 0x000fc80000010039 */
[----:B------:R-:W-:Y:S02]  /*6ca0*/  F2FP.F16.F32.PACK_AB R14, R39, R36 ;  /* 0x00000024270e723e */ /* 0x000fe400000000ff */
[----:B------:R-:W-:Y:S01]  /*6cb0*/  F2FP.F16.F32.PACK_AB R42, R41, R40 ;  /* 0x00000028292a723e */ /* 0x000fe200000000ff */
[----:B------:R-:W-:Y:S02]  /*6cc0*/  IMAD.MOV.U32 R40, RZ, RZ, R38 ;  /* 0x000000ffff287224 */ /* 0x000fe400078e0026 */
[----:B------:R-:W-:-:S07]  /*6cd0*/  IMAD.MOV.U32 R41, RZ, RZ, R47 ;  /* 0x000000ffff297224 */ /* 0x000fce00078e002f */
.L_x_1435:
[----:B------:R-:W-:Y:S05]  /*6ce0*/  BSYNC B1 ;  /* 0x0000000000017941 */ /* 0x000fea0003800000 */
.L_x_1434:
[----:B---3--:R3:W-:Y:S01]  /*6cf0*/  ST.E.128 desc[UR52][R44.64], R12 ;  /* 0x0000000c2c007985 */ /* 0x0087e2000c101d34 */
[----:B------:R-:W-:-:S13]  /*6d00*/  ISETP.GE.AND P3, PT, R46, R11, PT ;  /* 0x0000000b2e00720c */ /* 0x000fda0003f66270 */
[----:B------:R-:W-:Y:S05]  /*6d10*/  @P3 BRA `(.L_x_1397) ;  /* 0x0000000400503947 */ /* 0x000fea0003800000 */
[----:B------:R-:W-:-:S05]  /*6d20*/  IMAD.WIDE R88, R46, 0x2, R88 ;  /* 0x000000022e587825 */ /* 0x000fca00078e0258 */
[----:B--2---:R2:W-:Y:S01]  /*6d30*/  ST.E.128 desc[UR52][R88.64], R40 ;  /* 0x0000002858007985 */ /* 0x0045e2000c101d34 */
[----:B------:R-:W-:Y:S05]  /*6d40*/  BRA `(.L_x_1397) ;  /* 0x0000000400447947 */ /* 0x000fea0003800000 */
.L_x_1389:
[----:B------:R-:W-:-:S06]  /*6d50*/  UISETP.NE.AND UP0, UPT, UR39, 0x3, UPT ;  /* 0x000000032700788c */ /* 0x000fcc000bf05270 */
[----:B------:R-:W-:-:S13]  /*6d60*/  PLOP3.LUT P2, PT, PT, PT, UP0, 0x80, 0x0 ;  /* 0x000000000000781c */ /* 0x000fda0003f4f008 */
[----:B------:R-:W-:Y:S05]  /*6d70*/  @!P2 BRA `(.L_x_1436) ;  /* 0x000000000004a947 */ /* 0x000fea0003800000 */
[----:B------:R-:W-:Y:S01]  /*6d80*/  BPT.TRAP 0x1 ;  /* 0x000000040000795c */ /* 0x000fe20000300000 */
.L_x_1436:
[----:B------:R-:W-:Y:S01]  /*6d90*/  IMAD R34, R22, 0x8, R2 ;  /* 0x0000000816227824 */ /* 0x000fe200078e0202 */
[----:B------:R-:W-:Y:S01]  /*6da0*/  SHF.L.U32 R86, R147, 0x1f, RZ ;  /* 0x0000001f93567819 */ /* 0x000fe200000006ff */
[----:B------:R-:W-:Y:S01]  /*6db0*/  BSSY B1, `(.L_x_1437) ;  /* 0x0000004000017945 */ /* 0x000fe20003800000 */
[----:B------:R-:W-:Y:S02]  /*6dc0*/  SHF.R.S32.HI R83, RZ, 0x1f, R82 ;  /* 0x0000001fff537819 */ /* 0x000fe40000011452 */
[----:B------:R-:W0:Y:S02]  /*6dd0*/  SYNCS.PHASECHK.TRANS64.TRYWAIT P3, [R34+URZ+0x2d890], R86 ;  /* 0x02d89056220075a7 */ /* 0x000e24000806017f */
[----:B0-----:R-:W-:Y:S05]  /*6de0*/  @!P3 BRA `(.L_x_1438) ;  /* 0x000001dc005cb947 */ /* 0x001fea0003800000 */
.L_x_1749:
[----:B------:R-:W-:Y:S05]  /*6df0*/  BSYNC B1 ;  /* 0x0000000000017941 */ /* 0x000fea0003800000 */
.L_x_1437:
[----:B------:R-:W1:Y:S01]  /*6e00*/  S2R R36, SR_TID.X ;  /* 0x0000000000247919 */ /* 0x000e620000002100 */
        /* <DEDUP_REMOVED lines=18> */
[----:B------:R-:W-:Y:S01]  /*6f30*/  LEA R43, P3, R12, UR6, 0x1 ;  /* 0x000000060c2b7c11 */ /* 0x000fe2000f8608ff */
[C---:B-1----:R-:W-:Y:S02]  /*6f40*/  VIADD R37, R36.reuse, 0xffffff80 ;  /* 0xffffff8024257836 */ /* 0x042fe40000000000 */
[----:B------:R-:W-:Y:S01]  /*6f50*/  VIADD R36, R36, 0xffffff80 ;  /* 0xffffff8024247836 */ /* 0x000fe20000000000 */
[----:B------:R-:W-:-:S04]  /*6f60*/  LEA.HI.X R13, R12, UR7, R13, 0x1, P3 ;  /* 0x000000070c0d7c11 */ /* 0x000fc800098f0c0d */
[----:B------:R-:W-:-:S04]  /*6f70*/  LEA.HI R36, R36, R37, RZ, 0x1 ;  /* 0x0000002524247211 */ /* 0x000fc800078f08ff */
[----:B------:R-:W-:-:S04]  /*6f80*/  SHF.R.S32.HI R36, RZ, 0x1, R36 ;  /* 0x00000001ff247819 */ /* 0x000fc80000011424 */
[----:B------:R-:W-:Y:S01]  /*6f90*/  ISETP.GT.AND P3, PT, R85, R36, PT ;  /* 0x000000245500720c */ /* 0x000fe20003f64270 */
[----:B------:R-:W-:-:S12]  /*6fa0*/  BRA.DIV UR4, `(.L_x_1439) ;  /* 0x000001de04007947 */ /* 0x000fd8000b800000 */
[----:B------:R1:W2:Y:S04]  /*6fb0*/  SHFL.IDX PT, R42, R13, RZ, 0x1e1f ;  /* 0x001e1fff0d2a7589 */ /* 0x0002a800000e0000 */
[----:B------:R-:W3:Y:S02]  /*6fc0*/  SHFL.IDX PT, R43, R43, RZ, 0x1e1f ;  /* 0x001e1fff2b2b7589 */ /* 0x000ee400000e0000 */
.L_x_1753:
[----:B------:R-:W-:Y:S05]  /*6fd0*/  @!P3 BRA `(.L_x_1397) ;  /* 0x0000000000a0b947 */ /* 0x000fea0003800000 */
[----:B-1----:R-:W4:Y:S01]  /*6fe0*/  LDL R13, [R1+0x4c] ;  /* 0x00004c00010d7983 */ /* 0x002f220000100800 */
[----:B------:R-:W-:-:S03]  /*6ff0*/  ULDC UR4, c[0x0][0x2f4] ;  /* 0x0000bd0000047ab9 */ /* 0x000fc60000000800 */
[----:B------:R-:W5:Y:S04]  /*7000*/  LDL R12, [R1+0x48] ;  /* 0x00004800010c7983 */ /* 0x000f680000100800 */
[----:B------:R-:W5:Y:S04]  /*7010*/  LDL R11, [R1+0x34] ;  /* 0x00003400010b7983 */ /* 0x000f680000100800 */
[----:B------:R-:W5:Y:S01]  /*7020*/  LDL R45, [R1+0x38] ;  /* 0x00003800012d7983 */ /* 0x000f620000100800 */
[C---:B------:R-:W-:Y:S02]  /*7030*/  ISETP.GE.AND P5, PT, R18.reuse, UR4, PT ;  /* 0x0000000412007c0c */ /* 0x040fe4000bfa6270 */
[----:B------:R-:W-:Y:S01]  /*7040*/  ISETP.GE.AND P4, PT, R137, UR4, PT ;  /* 0x0000000489007c0c */ /* 0x000fe2000bf86270 */
[----:B------:R-:W5:Y:S10]  /*7050*/  LDL R44, [R1+0x44] ;  /* 0x00004400012c7983 */ /* 0x000f740000100800 */
[----:B---3--:R-:W-:-:S04]  /*7060*/  @!P5 LEA R40, P3, R18, R43, 0x1 ;  /* 0x0000002b1228d211 */ /* 0x008fc800078608ff */
[----:B--2---:R-:W-:Y:S02]  /*7070*/  @!P5 LEA.HI.X R41, R18, R42, R19, 0x1, P3 ;  /* 0x0000002a1229d211 */ /* 0x004fe400018f0c13 */
[----:B------:R-:W-:-:S04]  /*7080*/  @!P4 LEA R38, P3, R137, R43, 0x1 ;  /* 0x0000002b8926c211 */ /* 0x000fc800078608ff */
[----:B----4-:R-:W-:Y:S02]  /*7090*/  @!P4 LEA.HI.X R39, R137, R42, R13, 0x1, P3 ;  /* 0x0000002a8927c211 */ /* 0x010fe400018f0c0d */
[----:B------:R-:W-:-:S13]  /*70a0*/  ISETP.GE.AND P3, PT, R136, UR4, PT ;  /* 0x0000000488007c0c */ /* 0x000fda000bf66270 */
[----:B------:R-:W-:-:S04]  /*70b0*/  @!P3 LEA R36, P6, R136, R43, 0x1 ;  /* 0x0000002b8824b211 */ /* 0x000fc800078c08ff */
[----:B-----5:R-:W-:Y:S02]  /*70c0*/  @!P3 LEA.HI.X R37, R136, R42, R12, 0x1, P6 ;  /* 0x0000002a8825b211 */ /* 0x020fe400030f0c0c */
[----:B------:R-:W1:Y:S04]  /*70d0*/  @!P5 LDS.128 R12, [R64+0x15000] ;  /* 0x01500000400cd984 */ /* 0x000e680000000c00 */
        /* <DEDUP_REMOVED lines=10> */
[----:B------:R-:W-:Y:S02]  /*7180*/  @!P5 IMAD.SHL.U32 R11, R45, 0x8, RZ ;  /* 0x000000082d0bd824 */ /* 0x000fe400078e00ff */
        /* <DEDUP_REMOVED lines=13> */
.L_x_1397:
[----:B------:R-:W-:Y:S05]  /*7260*/  BSYNC B0 ;  /* 0x0000000000007941 */ /* 0x000fea0003800000 */
.L_x_1388:
        /* <DEDUP_REMOVED lines=16> */
.L_x_1441:
[----:B------:R-:W-:Y:S05]  /*7370*/  BSYNC B0 ;  /* 0x0000000000007941 */ /* 0x000fea0003800000 */
.L_x_1440:
[----:B------:R-:W5:Y:S01]  /*7380*/  SYNCS.PHASECHK.TRANS64.TRYWAIT P2, [R34+URZ+0x2d8b0], R86 ;  /* 0x02d8b056220075a7 */ /* 0x000f62000804017f */
[----:B------:R-:W-:Y:S04]  /*7390*/  BSSY B0, `(.L_x_1442) ;  /* 0x0000002000007945 */ /* 0x000fe80003800000 */
[----:B-----5:R-:W-:Y:S05]  /*73a0*/  @!P2 BRA `(.L_x_1443) ;  /* 0x000001d80048a947 */ /* 0x020fea0003800000 */
.L_x_1754:
[----:B------:R-:W-:Y:S05]  /*73b0*/  BSYNC B0 ;  /* 0x0000000000007941 */ /* 0x000fea0003800000 */
.L_x_1442:
[----:B-1-34-:R-:W1:Y:S01]  /*73c0*/  S2R R14, SR_TID.X ;  /* 0x00000000000e7919 */ /* 0x01ae620000002100 */
[----:B------:R-:W-:Y:S01]  /*73d0*/  ULDC.64 UR4, c[0x0][0x328] ;  /* 0x0000ca0000047ab9 */ /* 0x000fe20000000a00 */
[----:B------:R-:W-:Y:S01]  /*73e0*/  ULDC.64 UR6, c[0x0][0x318] ;  /* 0x0000c60000067ab9 */ /* 0x000fe20000000a00 */
[----:B------:R-:W-:Y:S01]  /*73f0*/  IMAD R83, R83, UR4, RZ ;  /* 0x0000000453537c24 */ /* 0x000fe2000f8e02ff */
[----:B------:R-:W-:Y:S01]  /*7400*/  BSSY B0, `(.L_x_1444) ;  /* 0x000003c000007945 */ /* 0x000fe20003800000 */
[----:B--2---:R-:W-:-:S04]  /*7410*/  IMAD.WIDE.U32 R12, R82, UR4, RZ ;  /* 0x00000004520c7c25 */ /* 0x004fc8000f8e00ff */
[----:B------:R-:W-:Y:S01]  /*7420*/  IMAD R83, R82, UR5, R83 ;  /* 0x0000000552537c24 */ /* 0x000fe2000f8e0253 */
[----:B------:R-:W-:Y:S02]  /*7430*/  ULDC.64 UR4, c[0x0][0x338] ;  /* 0x0000ce0000047ab9 */ /* 0x000fe40000000a00 */
[----:B------:R-:W-:Y:S02]  /*7440*/  IMAD R84, R84, UR4, RZ ;  /* 0x0000000454547c24 */ /* 0x000fe4000f8e02ff */
[----:B------:R-:W-:Y:S02]  /*7450*/  IMAD.IADD R13, R13, 0x1, R83 ;  /* 0x000000010d0d7824 */ /* 0x000fe400078e0253 */
[C---:B0-----:R-:W-:Y:S02]  /*7460*/  IMAD R11, R81.reuse, UR5, R84 ;  /* 0x00000005510b7c24 */ /* 0x041fe4000f8e0254 */
[----:B------:R-:W-:Y:S01]  /*7470*/  IMAD.WIDE.U32 R12, R81, UR4, R12 ;  /* 0x00000004510c7c25 */ /* 0x000fe2000f8e000c */
[----:B------:R-:W-:-:S03]  /*7480*/  ULDC.64 UR4, c[0x0][0x330] ;  /* 0x0000cc0000047ab9 */ /* 0x000fc60000000a00 */
[----:B------:R-:W-:Y:S02]  /*7490*/  IMAD.IADD R13, R13, 0x1, R11 ;  /* 0x000000010d0d7824 */ /* 0x000fe400078e020b */
[----:B------:R-:W-:-:S04]  /*74a0*/  IMAD.WIDE.U32 R12, R141, UR4, R12 ;  /* 0x000000048d0c7c25 */ /* 0x000fc8000f8e000c */
[----:B------:R-:W-:Y:S01]  /*74b0*/  IMAD R13, R141, UR5, R13 ;  /* 0x000000058d0d7c24 */ /* 0x000fe2000f8e020d */
[----:B------:R-:W-:Y:S01]  /*74c0*/  LEA R11, P2, R12, UR6, 0x1 ;  /* 0x000000060c0b7c11 */ /* 0x000fe2000f8408ff */
[C---:B-1----:R-:W-:Y:S02]  /*74d0*/  VIADD R15, R14.reuse, 0xffffff80 ;  /* 0xffffff800e0f7836 */ /* 0x042fe40000000000 */
[----:B------:R-:W-:Y:S01]  /*74e0*/  VIADD R14, R14, 0xffffff80 ;  /* 0xffffff800e0e7836 */ /* 0x000fe20000000000 */
[----:B------:R-:W-:Y:S01]  /*74f0*/  LEA.HI.X R12, R12, UR7, R13, 0x1, P2 ;  /* 0x000000070c0c7c11 */ /* 0x000fe200090f0c0d */
[----:B------:R0:W1:Y:S03]  /*7500*/  SHFL.IDX PT, R40, R11, RZ, 0x1e1f ;  /* 0x001e1fff0b287589 */ /* 0x00006600000e0000 */
[----:B------:R-:W-:Y:S01]  /*7510*/  LEA.HI R14, R14, R15, RZ, 0x1 ;  /* 0x0000000f0e0e7211 */ /* 0x000fe200078f08ff */
[----:B------:R0:W2:Y:S03]  /*7520*/  SHFL.IDX PT, R41, R12, RZ, 0x1e1f ;  /* 0x001e1fff0c297589 */ /* 0x0000a600000e0000 */
[----:B------:R-:W-:-:S04]  /*7530*/  SHF.R.S32.HI R14, RZ, 0x1, R14 ;  /* 0x00000001ff0e7819 */ /* 0x000fc8000001140e */
[----:B------:R-:W-:-:S13]  /*7540*/  ISETP.GT.AND P2, PT, R85, R14, PT ;  /* 0x0000000e5500720c */ /* 0x000fda0003f44270 */
[----:B01----:R-:W-:Y:S05]  /*7550*/  @!P2 BRA `(.L_x_1445) ;  /* 0x000000000098a947 */ /* 0x003fea0003800000 */
[----:B------:R-:W3:Y:S01]  /*7560*/  LDL R15, [R1+0x4c] ;  /* 0x00004c00010f7983 */ /* 0x000ee20000100800 */
[----:B------:R-:W-:-:S03]  /*7570*/  ULDC UR4, c[0x0][0x2f4] ;  /* 0x0000bd0000047ab9 */ /* 0x000fc60000000800 */
[----:B------:R-:W4:Y:S04]  /*7580*/  LDL R14, [R1+0x48] ;  /* 0x00004800010e7983 */ /* 0x000f280000100800 */
[----:B------:R-:W5:Y:S04]  /*7590*/  LDL R46, [R1+0x34] ;  /* 0x00003400012e7983 */ /* 0x000f680000100800 */
[----:B------:R-:W5:Y:S01]  /*75a0*/  LDL R45, [R1+0x38] ;  /* 0x00003800012d7983 */ /* 0x000f620000100800 */
[C---:B------:R-:W-:Y:S02]  /*75b0*/  ISETP.GE.AND P5, PT, R18.reuse, UR4, PT ;  /* 0x0000000412007c0c */ /* 0x040fe4000bfa6270 */
[----:B------:R-:W-:Y:S01]  /*75c0*/  ISETP.GE.AND P4, PT, R137, UR4, PT ;  /* 0x0000000489007c0c */ /* 0x000fe2000bf86270 */
[----:B------:R-:W5:Y:S10]  /*75d0*/  LDL R44, [R1+0x44] ;  /* 0x00004400012c7983 */ /* 0x000f740000100800 */
[----:B------:R-:W-:-:S04]  /*75e0*/  @!P5 LEA R42, P2, R18, R40, 0x1 ;  /* 0x00000028122ad211 */ /* 0x000fc800078408ff */
[----:B--2---:R-:W-:Y:S02]  /*75f0*/  @!P5 LEA.HI.X R43, R18, R41, R19, 0x1, P2 ;  /* 0x00000029122bd211 */ /* 0x004fe400010f0c13 */
[----:B------:R-:W-:-:S04]  /*7600*/  @!P4 LEA R38, P2, R137, R40, 0x1 ;  /* 0x000000288926c211 */ /* 0x000fc800078408ff */
[----:B---3--:R-:W-:Y:S02]  /*7610*/  @!P4 LEA.HI.X R39, R137, R41, R15, 0x1, P2 ;  /* 0x000000298927c211 */ /* 0x008fe400010f0c0f */
[----:B------:R-:W-:-:S13]  /*7620*/  ISETP.GE.AND P2, PT, R136, UR4, PT ;  /* 0x0000000488007c0c */ /* 0x000fda000bf46270 */
[----:B------:R-:W-:-:S04]  /*7630*/  @!P2 LEA R36, P6, R136, R40, 0x1 ;  /* 0x000000288824a211 */ /* 0x000fc800078c08ff */
[----:B----4-:R-:W-:Y:S02]  /*7640*/  @!P2 LEA.HI.X R37, R136, R41, R14, 0x1, P6 ;  /* 0x000000298825a211 */ /* 0x010fe400030f0c0e */
[----:B------:R-:W0:Y:S04]  /*7650*/  @!P5 LDS.128 R12, [R64] ;  /* 0x00000000400cd984 */ /* 0x000e280000000c00 */
[----:B0-----:R0:W-:Y:S01]  /*7660*/  @!P5 ST.E.128 desc[UR52][R42.64], R12 ;  /* 0x0000000c2a00d985 */ /* 0x0011e2000c101d34 */
[----:B------:R-:W-:-:S13]  /*7670*/  ISETP.GE.AND P5, PT, R3, UR4, PT ;  /* 0x0000000403007c0c */ /* 0x000fda000bfa6270 */
[----:B------:R-:W1:Y:S01]  /*7680*/  @!P5 LDS.128 R12, [R35] ;  /* 0x00000000230cd984 */ /* 0x000e620000000c00 */
[----:B-----5:R-:W-:-:S04]  /*7690*/  @!P5 IMAD.SHL.U32 R11, R46, 0x8, RZ ;  /* 0x000000082e0bd824 */ /* 0x020fc800078e00ff */
        /* <DEDUP_REMOVED lines=18> */
.L_x_1445:
[----:B------:R-:W-:Y:S05]  /*77c0*/  BSYNC B0 ;  /* 0x0000000000007941 */ /* 0x000fea0003800000 */
.L_x_1444:
[----:B------:R-:W-:Y:S01]  /*77d0*/  @!PT LDS RZ, [RZ] ;  /* 0x00000000fffff984 */ /* 0x000fe20000000800 */
[----:B------:R-:W-:Y:S01]  /*77e0*/  @!PT LDS RZ, [RZ] ;  /* 0x00000000fffff984 */ /* 0x000fe20000000800 */
[----:B------:R-:W-:Y:S01]  /*77f0*/  @!PT LDS RZ, [RZ] ;  /* 0x00000000fffff984 */ /* 0x000fe20000000800 */
[----:B------:R-:W-:Y:S01]  /*7800*/  @!PT LDS RZ, [RZ] ;  /* 0x00000000fffff984 */ /* 0x000fe20000000800 */
[----:B------:R1:W-:Y:S06]  /*7810*/  MEMBAR.ALL.CTA ;  /* 0x0000000000007992 */ /* 0x0003ec0000008000 */
[----:B-1----:R-:W1:Y:S01]  /*7820*/  FENCE.VIEW.ASYNC.S ;  /* 0x00000000000073c6 */ /* 0x002e620000000000 */
[----:B------:R-:W-:Y:S02]  /*7830*/  VIADD R22, R22, 0x1 ;  /* 0x0000000116167836 */ /* 0x000fe40000000000 */
[----:B------:R-:W-:Y:S01]  /*7840*/  @!P3 VIADD R34, R34, 0x2d8c0 ;  /* 0x0002d8c02222b836 */ /* 0x000fe20000000000 */
[----:B-1----:R1:W-:Y:S02]  /*7850*/  BAR.SYNC.DEFER_BLOCKING R99, 0x80 ;  /* 0x000200630000751d */ /* 0x0023e40000010000 */
[----:B------:R-:W-:-:S02]  /*7860*/  ISETP.NE.AND P2, PT, R22, 0x2, PT ;  /* 0x000000021600780c */ /* 0x000fc40003f45270 */
[----:B------:R-:W-:Y:S02]  /*7870*/  @!P3 PRMT R34, RZ, 0x654, R34 ;  /* 0x00000654ff22b816 */ /* 0x000fe40000000022 */
[----:B0-----:R-:W-:Y:S02]  /*7880*/  SEL R12, RZ, 0x1, P2 ;  /* 0x00000001ff0c7807 */ /* 0x001fe40001000000 */
[----:B------:R-:W-:Y:S02]  /*7890*/  SEL R22, R22, RZ, P2 ;  /* 0x000000ff16167207 */ /* 0x000fe40001000000 */
[----:B------:R-:W-:Y:S01]  /*78a0*/  LOP3.LUT R147, R147, R12, RZ, 0x3c, !PT ;  /* 0x0000000c93937212 */ /* 0x000fe200078e3cff */
[----:B------:R1:W-:Y:S01]  /*78b0*/  @!P3 SYNCS.ARRIVE.TRANS64.RED.A1T0 RZ, [R34+URZ], RZ ;  /* 0x000000ff22ffb9a7 */ /* 0x0003e2000810043f */
[----:B------:R-:W-:Y:S05]  /*78c0*/  @P1 BRA `(.L_x_1446) ;  /* 0xffffffb4002c1947 */ /* 0x000fea000383ffff */
[----:B------:R-:W0:Y:S01]  /*78d0*/  S2R R11, SR_TID.X ;  /* 0x00000000000b7919 */ /* 0x000e220000002100 */
[----:B------:R-:W-:Y:S02]  /*78e0*/  PLOP3.LUT P0, PT, PT, PT, PT, 0x8, 0x0 ;  /* 0x000000000000781c */ /* 0x000fe40003f0e170 */
[----:B0-----:R-:W-:-:S04]  /*78f0*/  SHF.R.U32.HI R11, RZ, 0x7, R11 ;  /* 0x00000007ff0b7819 */ /* 0x001fc8000001160b */
[----:B------:R-:W-:-:S13]  /*7900*/  ISETP.NE.AND P4, PT, R11, 0x1, PT ;  /* 0x000000010b00780c */ /* 0x000fda0003f85270 */
[----:B------:R-:W-:Y:S06]  /*7910*/  @!P4 BAR.ARV 0x9, 0x100 ;  /* 0x024400000000cb1d */ /* 0x000fec0000002000 */
.L_x_1383:
[----:B------:R-:W3:Y:S01]  /*7920*/  LDL R9, [R1+0x30] ;  /* 0x0000300001097983 */ /* 0x000ee20000100800 */
[----:B------:R-:W0:Y:S01]  /*7930*/  LDC R0, c[0x0][0x448] ;  /* 0x00011200ff007b82 */ /* 0x000e220000000800 */
[----:B------:R-:W-:-:S07]  /*7940*/  IADD3 R7, R143, 0x1, -R140 ;  /* 0x000000018f077810 */ /* 0x000fce0007ffe88c */
[----:B------:R-:W4:Y:S01]  /*7950*/  LDC.64 R4, c[0x0][0x9e0] ;  /* 0x00027800ff047b82 */ /* 0x000f220000000a00 */
[----:B0-----:R-:W-:Y:S02]  /*7960*/  ISETP.NE.AND P1, PT, R0, 0x1, PT ;  /* 0x000000010000780c */ /* 0x001fe40003f25270 */
[----:B----4-:R-:W-:-:S11]  /*7970*/  ISETP.GE.AND P2, PT, R5, 0x1, PT ;  /* 0x000000010500780c */ /* 0x010fd60003f46270 */
[----:B------:R-:W0:Y:S08]  /*7980*/  @P1 LDC R3, c[0x0][0x44c] ;  /* 0x00011300ff031b82 */ /* 0x000e300000000800 */
[----:B------:R-:W4:Y:S01]  /*7990*/  @P1 LDC R6, c[0x0][0x450] ;  /* 0x00011400ff061b82 */ /* 0x000f220000000800 */
[----:B---3--:R-:W-:-:S04]  /*79a0*/  VIADD R0, R9, 0xbf ;  /* 0x000000bf09007836 */ /* 0x008fc80000000000 */
[----:B0-----:R-:W-:-:S05]  /*79b0*/  @P1 IMAD.HI.U32 R3, R0, R3, RZ ;  /* 0x0000000300031227 */ /* 0x001fca00078e00ff */
[----:B----4-:R-:W-:-:S05]  /*79c0*/  @P1 SHF.R.U32.HI R0, RZ, R6, R3 ;  /* 0x00000006ff001219 */ /* 0x010fca0000011603 */
[----:B------:R-:W-:Y:S01]  /*79d0*/  IMAD.IADD R3, R7, 0x1, R0 ;  /* 0x0000000107037824 */ /* 0x000fe200078e0200 */
[----:B------:R-:W-:Y:S06]  /*79e0*/  @P0 BRA `(.L_x_1447) ;  /* 0x00000000000c0947 */ /* 0x000fec0003800000 */
[----:B------:R-:W0:Y:S01]  /*79f0*/  FENCE.VIEW.ASYNC.G ;  /* 0x00000000000073c6 */ /* 0x000e220000000100 */
[----:B------:R-:W-:Y:S05]  /*7a00*/  WARPSYNC.ALL ;  /* 0x0000000000007948 */ /* 0x000fea0003800000 */
[----:B0-----:R-:W-:Y:S06]  /*7a10*/  BAR.ARV 0xc, 0x200 ;  /* 0x0308000000007b1d */ /* 0x001fec0000002000 */
.L_x_1447:
[----:B------:R-:W-:Y:S01]  /*7a20*/  IMAD.IADD R4, R3, 0x1, R4 ;  /* 0x0000000103047824 */ /* 0x000fe200078e0204 */
[----:B------:R-:W-:Y:S06]  /*7a30*/  @!P2 BRA `(.L_x_1448) ;  /* 0x000000000048a947 */ /* 0x000fec0003800000 */
        /* <DEDUP_REMOVED lines=11> */
.L_x_1450:
[----:B------:R-:W-:-:S13]  /*7af0*/  ISETP.NE.AND P0, PT, R5, 0x1, PT ;  /* 0x000000010500780c */ /* 0x000fda0003f05270 */
[----:B------:R-:W0:Y:S02]  /*7b00*/  @P0 LDC.64 R6, c[0x0][0x9e8] ;  /* 0x00027a00ff060b82 */ /* 0x000e240000000a00 */
[----:B0-----:R-:W-:-:S05]  /*7b10*/  @P0 IMAD.HI.U32 R6, R0, R6, RZ ;  /* 0x0000000600060227 */ /* 0x001fca00078e00ff */
[----:B------:R-:W-:-:S07]  /*7b20*/  @P0 SHF.R.U32.HI R0, RZ, R7, R6 ;  /* 0x00000007ff000219 */ /* 0x000fce0000011606 */
.L_x_1451:
[----:B------:R-:W-:Y:S05]  /*7b30*/  BSYNC B0 ;  /* 0x0000000000007941 */ /* 0x000fea0003800000 */
.L_x_1449:
[----:B------:R-:W-:-:S05]  /*7b40*/  IMAD R3, R0, R5, R5 ;  /* 0x0000000500037224 */ /* 0x000fca00078e0205 */
[----:B------:R-:W-:-:S07]  /*7b50*/  VIMNMX R4, R4, R3, PT ;  /* 0x0000000304047248 */ /* 0x000fce0003fe0100 */
.L_x_1448:
[----:B------:R-:W3:Y:S01]  /*7b60*/  LDL R8, [R1+0xc] ;  /* 0x00000c0001087983 */ /* 0x000ee20000100800 */
[----:B------:R-:W0:Y:S01]  /*7b70*/  @P1 LDC R0, c[0x0][0x44c] ;  /* 0x00011300ff001b82 */ /* 0x000e220000000800 */
[----:B------:R-:W-:Y:S01]  /*7b80*/  VIADD R4, R4, 0x7f ;  /* 0x0000007f04047836 */ /* 0x000fe20000000000 */
[----:B------:R-:W-:-:S04]  /*7b90*/  ULDC UR4, c[0x0][0x9dc] ;  /* 0x0002770000047ab9 */ /* 0x000fc80000000800 */
[----:B------:R-:W-:Y:S02]  /*7ba0*/  SHF.R.S32.HI R3, RZ, 0x1f, R4 ;  /* 0x0000001fff037819 */ /* 0x000fe40000011404 */
[----:B------:R-:W4:Y:S02]  /*7bb0*/  @P1 LDC R7, c[0x0][0x450] ;  /* 0x00011400ff071b82 */ /* 0x000f240000000800 */
[----:B------:R-:W-:-:S04]  /*7bc0*/  LEA.HI R3, R3, R4, RZ, 0x7 ;  /* 0x0000000403037211 */ /* 0x000fc800078f38ff */
[----:B------:R-:W-:-:S04]  /*7bd0*/  SHF.R.S32.HI R3, RZ, 0x7, R3 ;  /* 0x00000007ff037819 */ /* 0x000fc80000011403 */
[----:B------:R-:W-:Y:S01]  /*7be0*/  VIMNMX R100, R100, R3, PT ;  /* 0x0000000364647248 */ /* 0x000fe20003fe0100 */
[----:B0-----:R-:W-:-:S04]  /*7bf0*/  @P1 IMAD.HI.U32 R6, R9, R0, RZ ;  /* 0x0000000009061227 */ /* 0x001fc800078e00ff */
[----:B------:R-:W-:Y:S01]  /*7c00*/  IMAD.MOV.U32 R0, RZ, RZ, R9 ;  /* 0x000000ffff007224 */ /* 0x000fe200078e0009 */
[----:B----4-:R-:W-:-:S05]  /*7c10*/  @P1 SHF.R.U32.HI R0, RZ, R7, R6 ;  /* 0x00000007ff001219 */ /* 0x010fca0000011606 */
[----:B---3--:R-:W-:-:S04]  /*7c20*/  IMAD.IADD R0, R8, 0x1, R0 ;  /* 0x0000000108007824 */ /* 0x008fc800078e0200 */
        /* <DEDUP_REMOVED lines=12> */
.L_x_1454:
[----:B------:R-:W-:-:S13]  /*7cf0*/  ISETP.NE.AND P0, PT, R5, 0x1, PT ;  /* 0x000000010500780c */ /* 0x000fda0003f05270 */
[----:B------:R-:W0:Y:S02]  /*7d00*/  @P0 LDC.64 R6, c[0x0][0x9e8] ;  /* 0x00027a00ff060b82 */ /* 0x000e240000000a00 */
[----:B0-----:R-:W-:-:S05]  /*7d10*/  @P0 IMAD.HI.U32 R4, R0, R6, RZ ;  /* 0x0000000600040227 */ /* 0x001fca00078e00ff */
[----:B------:R-:W-:-:S07]  /*7d20*/  @P0 SHF.R.U32.HI R0, RZ, R7, R4 ;  /* 0x00000007ff000219 */ /* 0x000fce0000011604 */
.L_x_1455:
[----:B------:R-:W-:Y:S05]  /*7d30*/  BSYNC B0 ;  /* 0x0000000000007941 */ /* 0x000fea0003800000 */
.L_x_1453:
[----:B------:R-:W-:-:S05]  /*7d40*/  IMAD R0, R0, R5, RZ ;  /* 0x0000000500007224 */ /* 0x000fca00078e02ff */
[----:B------:R-:W-:-:S07]  /*7d50*/  VIMNMX R3, R3, R0, !PT ;  /* 0x0000000003037248 */ /* 0x000fce0007fe0100 */
.L_x_1452:
[----:B------:R-:W-:Y:S01]  /*7d60*/  SHF.R.S32.HI R0, RZ, 0x1f, R3 ;  /* 0x0000001fff007819 */ /* 0x000fe20000011403 */
[----:B------:R-:W-:Y:S01]  /*7d70*/  BSSY B0, `(.L_x_1456) ;  /* 0x0000027000007945 */ /* 0x000fe20003800000 */
[----:B------:R-:W-:Y:S02]  /*7d80*/  IMAD.MOV.U32 R97, RZ, RZ, RZ ;  /* 0x000000ffff617224 */ /* 0x000fe400078e00ff */
[----:B------:R-:W-:-:S04]  /*7d90*/  LEA.HI R0, R0, R3, RZ, 0x7 ;  /* 0x0000000300007211 */ /* 0x000fc800078f38ff */
[----:B------:R-:W-:-:S04]  /*7da0*/  SHF.R.S32.HI R0, RZ, 0x7, R0 ;  /* 0x00000007ff007819 */ /* 0x000fc80000011400 */
[----:B------:R-:W-:-:S04]  /*7db0*/  VIMNMX R9, RZ, R0, !PT ;  /* 0x00000000ff097248 */ /* 0x000fc80007fe0100 */
[----:B------:R-:W-:-:S13]  /*7dc0*/  ISETP.GT.AND P0, PT, R100, R9, PT ;  /* 0x000000096400720c */ /* 0x000fda0003f04270 */
[----:B------:R-:W-:Y:S05]  /*7dd0*/  @!P0 BRA `(.L_x_1457) ;  /* 0x0000000000808947 */ /* 0x000fea0003800000 */
[----:B------:R-:W3:Y:S01]  /*7de0*/  LDL R4, [R1+0x74] ;  /* 0x0000740001047983 */ /* 0x000ee20000100800 */
[----:B------:R-:W-:Y:S01]  /*7df0*/  ULDC UR4, c[0x0][0x9f0] ;  /* 0x00027c0000047ab9 */ /* 0x000fe20000000800 */
[----:B---3--:R-:W-:-:S04]  /*7e00*/  ISETP.NE.AND P0, PT, R4, RZ, PT ;  /* 0x000000ff0400720c */ /* 0x008fc80003f05270 */
        /* <DEDUP_REMOVED lines=12> */
[----:B------:R0:W3:Y:S02]  /*7ed0*/  F2I.FTZ.U32.TRUNC.NTZ R5, R4 ;  /* 0x0000000400057305 */ /* 0x0000e4000021f000 */
[----:B0-----:R-:W-:Y:S02]  /*7ee0*/  IMAD.MOV.U32 R4, RZ, RZ, RZ ;  /* 0x000000ffff047224 */ /* 0x001fe400078e00ff */
[----:B---3--:R-:W-:-:S04]  /*7ef0*/  IMAD.MOV R7, RZ, RZ, -R5 ;  /* 0x000000ffff077224 */ /* 0x008fc800078e0a05 */
        /* <DEDUP_REMOVED lines=13> */
[----:B------:R-:W-:-:S07]  /*7fd0*/  IMAD.MOV.U32 R97, RZ, RZ, R5 ;  /* 0x000000ffff617224 */ /* 0x000fce00078e0005 */
.L_x_1457:
[----:B------:R-:W-:Y:S05]  /*7fe0*/  BSYNC B0 ;  /* 0x0000000000007941 */ /* 0x000fea0003800000 */
.L_x_1456:
[----:B------:R-:W3:Y:S01]  /*7ff0*/  LDL R0, [R1+0x7c] ;  /* 0x00007c0001007983 */ /* 0x000ee20000100800 */
        /* <DEDUP_REMOVED lines=19> */
[----:B-1----:R-:W-:Y:S02]  /*8130*/  CS2R R98, SRZ ;  /* 0x0000000000627805 */ /* 0x002fe4000001ff00 */
[----:B------:R-:W-:Y:S02]  /*8140*/  CS2R R6, SRZ ;  /* 0x0000000000067805 */ /* 0x000fe4000001ff00 */
[----:B------:R-:W-:Y:S02]  /*8150*/  CS2R R94, SRZ ;  /* 0x00000000005e7805 */ /* 0x000fe4000001ff00 */
[----:B------:R-:W-:Y:S02]  /*8160*/  CS2R R92, SRZ ;  /* 0x00000000005c7805 */ /* 0x000fe4000001ff00 */
[----:B------:R-:W-:-:S02]  /*8170*/  CS2R R90, SRZ ;  /* 0x00000000005a7805 */ /* 0x000fc4000001ff00 */
[----:B------:R-:W-:Y:S01]  /*8180*/  CS2R R88, SRZ ;  /* 0x0000000000587805 */ /* 0x000fe2000001ff00 */
[----:B---3--:R-:W-:-:S05]  /*8190*/  IMAD R0, R0, R97, R9 ;  /* 0x0000006100007224 */ /* 0x008fca00078e0209 */
[----:B------:R0:W-:Y:S01]  /*81a0*/  STL [R1+0x6c], R0 ;  /* 0x00006c0001007387 */ /* 0x0001e20000100800 */
[----:B------:R-:W-:Y:S02]  /*81b0*/  VIADDMNMX R97, R0, R97, R100, PT ;  /* 0x0000006100617246 */ /* 0x000fe40003800164 */
[----:B------:R-:W-:Y:S02]  /*81c0*/  CS2R R100, SRZ ;  /* 0x0000000000647805 */ /* 0x000fe4000001ff00 */
[----:B------:R-:W-:-:S13]  /*81d0*/  ISETP.GT.AND P1, PT, R97, R0, PT ;  /* 0x000000006100720c */ /* 0x000fda0003f24270 */
[----:B0-----:R-:W-:Y:S05]  /*81e0*/  @!P1 BRA `(.L_x_1458) ;  /* 0x0000011400e89947 */ /* 0x001fea0003800000 */
[----:B------:R-:W0:Y:S01]  /*81f0*/  S2R R0, SR_TID.X ;  /* 0x0000000000007919 */ /* 0x000e220000002100 */
[----:B------:R-:W-:Y:S01]  /*8200*/  UMOV UR4, 0xffffffff ;  /* 0xffffffff00047882 */ /* 0x000fe20000000000 */
[----:B0-----:R-:W-:-:S05]  /*8210*/  VIADD R40, R0, 0xffffff80 ;  /* 0xffffff8000287836 */ /* 0x001fca0000000000 */
[----:B--2---:R-:W-:-:S04]  /*8220*/  SHF.R.S32.HI R41, RZ, 0x1f, R40 ;  /* 0x0000001fff297819 */ /* 0x004fc80000011428 */
[----:B------:R-:W-:-:S04]  /*8230*/  LEA.HI R13, R41, R40, RZ, 0x7 ;  /* 0x00000028290d7211 */ /* 0x000fc800078f38ff */
[----:B------:R-:W-:Y:S01]  /*8240*/  SHF.R.S32.HI R13, RZ, 0x7, R13 ;  /* 0x00000007ff0d7819 */ /* 0x000fe2000001140d */
[----:B------:R-:W-:Y:S06]  /*8250*/  BRA.DIV UR4, `(.L_x_1459) ;  /* 0x000001ca04b07947 */ /* 0x000fec000b800000 */
[----:B------:R-:W0:Y:S04]  /*8260*/  SHFL.IDX PT, R0, R13, RZ, 0x1f ;  /* 0x00001fff0d007589 */ /* 0x000e2800000e0000 */
[----:B0-----:R1:W-:Y:S02]  /*8270*/  STL [R1+0x10], R0 ;  /* 0x0000100001007387 */ /* 0x0013e40000100800 */
.L_x_1757:
[----:B------:R-:W1:Y:S01]  /*8280*/  LDL R3, [R1+0x10] ;  /* 0x0000100001037983 */ /* 0x000e620000100800 */
[----:B------:R-:W-:Y:S01]  /*8290*/  BSSY B6, `(.L_x_1460) ;  /* 0x0000020000067945 */ /* 0x000fe20003800000 */
[----:B-1----:R-:W-:-:S05]  /*82a0*/  IMAD.HI R0, R3, 0x55555556, RZ ;  /* 0x5555555603007827 */ /* 0x002fca00078e02ff */
[----:B------:R-:W-:-:S05]  /*82b0*/  LEA.HI R0, R0, R0, RZ, 0x1 ;  /* 0x0000000000007211 */ /* 0x000fca00078f08ff */
[----:B------:R-:W-:Y:S02]  /*82c0*/  IMAD R4, R0, -0x3, R3 ;  /* 0xfffffffd00047824 */ /* 0x000fe400078e0203 */
[----:B------:R-:W-:Y:S02]  /*82d0*/  VIADD R3, R2, 0x21800 ;  /* 0x0002180002037836 */ /* 0x000fe40000000000 */
[----:B------:R-:W-:Y:S01]  /*82e0*/  IMAD R0, R4, 0x1000, R2 ;  /* 0x0000100004007824 */ /* 0x000fe200078e0202 */
[----:B------:R1:W-:Y:S02]  /*82f0*/  STL [R1+0x2c], R4 ;  /* 0x00002c0401007387 */ /* 0x0003e40000100800 */
[----:B------:R-:W-:Y:S01]  /*8300*/  LOP3.LUT P0, RZ, R3, 0x3ff, RZ, 0xc0, !PT ;  /* 0x000003ff03ff7812 */ /* 0x000fe2000780c0ff */
[----:B------:R-:W-:-:S05]  /*8310*/  VIADD R0, R0, 0xc400 ;  /* 0x0000c40000007836 */ /* 0x000fca0000000000 */
[----:B------:R-:W-:Y:S01]  /*8320*/  SHF.R.U32.HI R0, RZ, 0x4, R0 ;  /* 0x00000004ff007819 */ /* 0x000fe20000011600 */
[----:B-1----:R-:W-:-:S03]  /*8330*/  IMAD R4, R4, 0x2000, R3 ;  /* 0x0000200004047824 */ /* 0x002fc600078e0203 */
[----:B------:R-:W-:Y:S02]  /*8340*/  LOP3.LUT R148, R0, 0x3fff, RZ, 0xc0, !PT ;  /* 0x00003fff00947812 */ /* 0x000fe400078ec0ff */
[----:B------:R-:W-:-:S04]  /*8350*/  SHF.R.U32.HI R4, RZ, 0x4, R4 ;  /* 0x00000004ff047819 */ /* 0x000fc80000011604 */
[----:B------:R-:W-:-:S05]  /*8360*/  LOP3.LUT R3, R4, 0x3fff, RZ, 0xc0, !PT ;  /* 0x00003fff04037812 */ /* 0x000fca00078ec0ff */
[----:B------:R1:W-:Y:S01]  /*8370*/  STL [R1+0x58], R3 ;  /* 0x0000580301007387 */ /* 0x0003e20000100800 */
        /* <DEDUP_REMOVED lines=16> */
[----:B01---5:R-:W-:Y:S05]  /*8480*/  CALL.ABS.NOINC R14 ;  /* 0x000000000e007343 */ /* 0x023fea0003c00000 */
.L_x_1461:
[----:B------:R-:W-:Y:S05]  /*8490*/  BSYNC B6 ;  /* 0x0000000000067941 */ /* 0x000fea0003800000 */
.L_x_1460:
[----:B------:R-:W-:Y:S02]  /*84a0*/  ULDC UR4, c[0x0][0x3f4] ;  /* 0x0000fd0000047ab9 */ /* 0x000fe40000000800 */
[----:B------:R-:W-:-:S13]  /*84b0*/  ISETP.LT.AND P0, PT, RZ, UR4, PT ;  /* 0x00000004ff007c0c */ /* 0x000fda000bf01270 */
[----:B------:R-:W-:Y:S05]  /*84c0*/  @P0 BRA `(.L_x_1462) ;  /* 0x0000000000400947 */ /* 0x000fea0003800000 */
[----:B------:R-:W-:-:S04]  /*84d0*/  ULEA.HI UR4, UR37, UR37, URZ, 0x1 ;  /* 0x0000002525047291 */ /* 0x000fc8000f8f083f */
[----:B------:R-:W-:-:S04]  /*84e0*/  ULOP3.LUT UR4, UR4, 0xfffffffe, URZ, 0xc0, !UPT ;  /* 0xfffffffe04047892 */ /* 0x000fc8000f8ec03f */
[----:B------:R-:W-:-:S06]  /*84f0*/  UIADD3 UR4, UR37, -UR4, URZ ;  /* 0x8000000425047290 */ /* 0x000fcc000fffe03f */
[----:B-1----:R-:W-:-:S05]  /*8500*/  IMAD.U32 R3, RZ, RZ, UR4 ;  /* 0x00000004ff037e24 */ /* 0x002fca000f8e00ff */
[----:B------:R-:W-:-:S04]  /*8510*/  SHF.L.U32 R3, R3, 0x1f, RZ ;  /* 0x0000001f03037819 */ /* 0x000fc800000006ff */
[----:B------:R1:W2:Y:S03]  /*8520*/  SYNCS.PHASECHK.TRANS64.TRYWAIT P0, [R2+URZ+0x2d800], R3 ;  /* 0x02d80003020075a7 */ /* 0x0002a6000800017f */
[----:B--2---:R-:W-:Y:S05]  /*8530*/  @!P0 NANOSLEEP.SYNCS 0x989680 ;  /* 0x009896800000895d */ /* 0x004fea0003900000 */
[----:B------:R-:W2:Y:S01]  /*8540*/  @!P0 SYNCS.PHASECHK.TRANS64 P0, [R2+URZ+0x2d800], R3 ;  /* 0x02d80003020085a7 */ /* 0x000ea2000800007f */
[----:B------:R-:W-:Y:S04]  /*8550*/  BSSY B0, `(.L_x_1463) ;  /* 0x0000006000007945 */ /* 0x000fe80003800000 */
[----:B--2---:R-:W-:Y:S05]  /*8560*/  @P0 BRA `(.L_x_1464) ;  /* 0x0000000000100947 */ /* 0x004fea0003800000 */
.L_x_1465:
[----:B--2---:R2:W3:Y:S02]  /*8570*/  SYNCS.PHASECHK.TRANS64.TRYWAIT P0, [R2+URZ+0x2d800], R3 ;  /* 0x02d80003020075a7 */ /* 0x0044e4000800017f */
[----:B---3--:R-:W-:Y:S05]  /*8580*/  @!P0 NANOSLEEP.SYNCS 0x989680 ;  /* 0x009896800000895d */ /* 0x008fea0003900000 */
[----:B------:R-:W3:Y:S02]  /*8590*/  @!P0 SYNCS.PHASECHK.TRANS64 P0, [R2+URZ+0x2d800], R3 ;  /* 0x02d80003020085a7 */ /* 0x000ee4000800007f */
[----:B---3--:R-:W-:Y:S05]  /*85a0*/  @!P0 BRA `(.L_x_1465) ;  /* 0xfffffffc00f08947 */ /* 0x008fea000383ffff */
.L_x_1464:
[----:B------:R-:W-:Y:S05]  /*85b0*/  BSYNC B0 ;  /* 0x0000000000007941 */ /* 0x000fea0003800000 */
.L_x_1463:
[----:B------:R-:W-:Y:S05]  /*85c0*/  BRA `(.L_x_1466) ;  /* 0x0000003c00b07947 */ /* 0x000fea0003800000 */
.L_x_1462:
[----:B------:R-:W-:Y:S01]  /*85d0*/  ULOP3.LUT UP0, URZ, UR40, 0x1bf, URZ, 0xc0, !UPT ;  /* 0x000001bf283f7892 */ /* 0x000fe2000f80c03f */
[----:B-----5:R-:W-:Y:S01]  /*85e0*/  SHF.R.S32.HI R0, RZ, 0x1f, R96 ;  /* 0x0000001fff007819 */ /* 0x020fe20000011460 */
[----:B------:R-:W-:Y:S01]  /*85f0*/  ULDC.64 UR4, c[0x0][0x3f8] ;  /* 0x0000fe0000047ab9 */ /* 0x000fe20000000a00 */
[----:B------:R-:W-:Y:S01]  /*8600*/  ULDC.64 UR6, c[0x0][0x408] ;  /* 0x0001020000067ab9 */ /* 0x000fe20000000a00 */
[----:B------:R-:W-:Y:S02]  /*8610*/  IMAD.WIDE.U32 R24, R96, UR4, RZ ;  /* 0x0000000460187c25 */ /* 0x000fe4000f8e00ff */
[----:B------:R-:W-:Y:S02]  /*8620*/  PLOP3.LUT P0, PT, PT, PT, UP0, 0x80, 0x0 ;  /* 0x000000000000781c */ /* 0x000fe40003f0f008 */
[C---:B-1----:R-:W-:Y:S02]  /*8630*/  IMAD R3, R0.reuse, UR4, RZ ;  /* 0x0000000400037c24 */ /* 0x042fe4000f8e02ff */
[----:B------:R-:W-:-:S02]  /*8640*/  IMAD R5, R0, UR6, RZ ;  /* 0x0000000600057c24 */ /* 0x000fc4000f8e02ff */
[C---:B------:R-:W-:Y:S02]  /*8650*/  IMAD R3, R96.reuse, UR5, R3 ;  /* 0x0000000560037c24 */ /* 0x040fe4000f8e0203 */
[C---:B------:R-:W-:Y:S02]  /*8660*/  IMAD R5, R96.reuse, UR7, R5 ;  /* 0x0000000760057c24 */ /* 0x040fe4000f8e0205 */
[----:B------:R-:W-:-:S04]  /*8670*/  IMAD.WIDE.U32 R26, R96, UR6, RZ ;  /* 0x00000006601a7c25 */ /* 0x000fc8000f8e00ff */
[----:B------:R-:W-:Y:S02]  /*8680*/  IMAD.IADD R29, R3, 0x1, R25 ;  /* 0x00000001031d7824 */ /* 0x000fe400078e0219 */
[----:B------:R-:W-:Y:S01]  /*8690*/  IMAD.IADD R31, R5, 0x1, R27 ;  /* 0x00000001051f7824 */ /* 0x000fe200078e021b */
        /* <DEDUP_REMOVED lines=17> */
.L_x_1467:
[----:B------:R-:W2:Y:S01]  /*87b0*/  LDL R20, [R1+0x30] ;  /* 0x0000300001147983 */ /* 0x000ea20000100800 */
[----:B------:R-:W-:Y:S01]  /*87c0*/  ULDC.U8 UR4, c[0x0][0x410] ;  /* 0x0001040000047ab9 */ /* 0x000fe20000000000 */
[----:B------:R-:W1:Y:S01]  /*87d0*/  S2R R21, SR_TID.X ;  /* 0x0000000000157919 */ /* 0x000e620000002100 */
[----:B------:R-:W-:Y:S01]  /*87e0*/  ISETP.NE.AND P0, PT, RZ, UR4, PT ;  /* 0x00000004ff007c0c */ /* 0x000fe2000bf05270 */
[----:B------:R-:W-:Y:S01]  /*87f0*/  BSSY B0, `(.L_x_1468) ;  /* 0x00003c1000007945 */ /* 0x000fe20003800000 */
[C---:B-1----:R-:W-:Y:S02]  /*8800*/  VIADD R51, R21.reuse, 0xffffff80 ;  /* 0xffffff8015337836 */ /* 0x042fe40000000000 */
[----:B------:R-:W-:-:S05]  /*8810*/  VIADD R49, R21, 0xffffff80 ;  /* 0xffffff8015317836 */ /* 0x000fca0000000000 */
[----:B------:R-:W-:-:S04]  /*8820*/  LEA.HI R49, R49, R51, RZ, 0x1 ;  /* 0x0000003331317211 */ /* 0x000fc800078f08ff */
[----:B------:R-:W-:-:S05]  /*8830*/  SHF.R.S32.HI R49, RZ, 0x1, R49 ;  /* 0x00000001ff317819 */ /* 0x000fca0000011431 */
[----:B--2---:R-:W-:Y:S01]  /*8840*/  IMAD.IADD R6, R49, 0x1, R20 ;  /* 0x0000000131067824 */ /* 0x004fe200078e0214 */
[----:B------:R-:W-:Y:S06]  /*8850*/  @!P0 BRA `(.L_x_1469) ;  /* 0x0000001c00688947 */ /* 0x000fec0003800000 */
[----:B------:R-:W1:Y:S01]  /*8860*/  LDC R5, c[0x0][0x448] ;  /* 0x00011200ff057b82 */ /* 0x000e620000000800 */
[----:B------:R-:W-:Y:S01]  /*8870*/  ULDC.64 UR4, c[0x0][0x3f8] ;  /* 0x0000fe0000047ab9 */ /* 0x000fe20000000a00 */
[----:B------:R-:W-:Y:S01]  /*8880*/  ULDC.64 UR6, c[0x0][0x408] ;  /* 0x0001020000067ab9 */ /* 0x000fe20000000a00 */
[----:B------:R-:W-:Y:S02]  /*8890*/  IMAD.MOV.U32 R25, RZ, RZ, R29 ;  /* 0x000000ffff197224 */ /* 0x000fe400078e001d */
[----:B------:R-:W-:Y:S01]  /*88a0*/  IMAD.MOV.U32 R27, RZ, RZ, R31 ;  /* 0x000000ffff1b7224 */ /* 0x000fe200078e001f */
[----:B-1----:R-:W-:-:S13]  /*88b0*/  ISETP.NE.AND P0, PT, R5, 0x1, PT ;  /* 0x000000010500780c */ /* 0x002fda0003f05270 */
[----:B------:R-:W1:Y:S08]  /*88c0*/  @P0 LDC R3, c[0x0][0x44c] ;  /* 0x00011300ff030b82 */ /* 0x000e700000000800 */
[----:B------:R-:W2:Y:S01]  /*88d0*/  @P0 LDC R7, c[0x0][0x450] ;  /* 0x00011400ff070b82 */ /* 0x000ea20000000800 */
[----:B-1----:R-:W-:-:S04]  /*88e0*/  @P0 IMAD.HI.U32 R0, R6, R3, RZ ;  /* 0x0000000306000227 */ /* 0x002fc800078e00ff */
[----:B------:R-:W-:Y:S01]  /*88f0*/  IMAD.MOV.U32 R3, RZ, RZ, R6 ;  /* 0x000000ffff037224 */ /* 0x000fe200078e0006 */
[----:B--2---:R-:W-:-:S04]  /*8900*/  @P0 SHF.R.U32.HI R3, RZ, R7, R0 ;  /* 0x00000007ff030219 */ /* 0x004fc80000011600 */
[----:B------:R-:W-:Y:S01]  /*8910*/  SHF.R.S32.HI R0, RZ, 0x1f, R3 ;  /* 0x0000001fff007819 */ /* 0x000fe20000011403 */
[----:B------:R-:W-:-:S04]  /*8920*/  IMAD.WIDE.U32 R24, R3, UR4, R24 ;  /* 0x0000000403187c25 */ /* 0x000fc8000f8e0018 */
[C---:B------:R-:W-:Y:S02]  /*8930*/  IMAD R4, R0.reuse, UR4, RZ ;  /* 0x0000000400047c24 */ /* 0x040fe4000f8e02ff */
[----:B------:R-:W-:Y:S02]  /*8940*/  IMAD R0, R0, UR6, RZ ;  /* 0x0000000600007c24 */ /* 0x000fe4000f8e02ff */
[C---:B------:R-:W-:Y:S01]  /*8950*/  IMAD R13, R3.reuse, UR5, R4 ;  /* 0x00000005030d7c24 */ /* 0x040fe2000f8e0204 */
[----:B------:R-:W-:Y:S01]  /*8960*/  ULDC.64 UR4, c[0x0][0x3e8] ;  /* 0x0000fa0000047ab9 */ /* 0x000fe20000000a00 */
[C---:B------:R-:W-:Y:S01]  /*8970*/  IMAD.WIDE.U32 R26, R3.reuse, UR6, R26 ;  /* 0x00000006031a7c25 */ /* 0x040fe2000f8e001a */
[----:B------:R-:W-:Y:S01]  /*8980*/  LEA R38, P0, R24, UR4, 0x1 ;  /* 0x0000000418267c11 */ /* 0x000fe2000f8008ff */
[----:B------:R-:W-:Y:S02]  /*8990*/  UMOV UR4, 0xffffffff ;  /* 0xffffffff00047882 */ /* 0x000fe40000000000 */
[----:B------:R-:W-:Y:S01]  /*89a0*/  IMAD R3, R3, UR7, R0 ;  /* 0x0000000703037c24 */ /* 0x000fe2000f8e0200 */
[----:B------:R-:W-:Y:S01]  /*89b0*/  ULDC.64 UR6, c[0x0][0x400] ;  /* 0x0001000000067ab9 */ /* 0x000fe20000000a00 */
[----:B------:R-:W-:Y:S01]  /*89c0*/  IMAD.IADD R13, R25, 0x1, R13 ;  /* 0x00000001190d7824 */ /* 0x000fe200078e020d */
[----:B------:R-:W-:Y:S01]  /*89d0*/  LEA R39, P1, R26, UR6, 0x1 ;  /* 0x000000061a277c11 */ /* 0x000fe2000f8208ff */
[----:B------:R-:W-:-:S03]  /*89e0*/  IMAD.IADD R3, R27, 0x1, R3 ;  /* 0x000000011b037824 */ /* 0x000fc600078e0203 */
[----:B------:R-:W-:Y:S02]  /*89f0*/  LEA.HI.X R13, R24, UR5, R13, 0x1, P0 ;  /* 0x00000005180d7c11 */ /* 0x000fe400080f0c0d */
[----:B------:R-:W-:Y:S01]  /*8a00*/  LEA.HI.X R0, R26, UR7, R3, 0x1, P1 ;  /* 0x000000071a007c11 */ /* 0x000fe200088f0c03 */
[----:B------:R-:W-:Y:S06]  /*8a10*/  BRA.DIV UR4, `(.L_x_1470) ;  /* 0x000001c204e87947 */ /* 0x000fec000b800000 */
[----:B------:R1:W2:Y:S04]  /*8a20*/  SHFL.IDX PT, R3, R13, RZ, 0x1e1f ;  /* 0x001e1fff0d037589 */ /* 0x0002a800000e0000 */
[----:B------:R-:W3:Y:S04]  /*8a30*/  SHFL.IDX PT, R38, R38, RZ, 0x1e1f ;  /* 0x001e1fff26267589 */ /* 0x000ee800000e0000 */
[----:B------:R-:W4:Y:S04]  /*8a40*/  SHFL.IDX PT, R0, R0, RZ, 0x1e1f ;  /* 0x001e1fff00007589 */ /* 0x000f2800000e0000 */
[----:B-1----:R-:W0:Y:S02]  /*8a50*/  SHFL.IDX PT, R39, R39, RZ, 0x1e1f ;  /* 0x001e1fff27277589 */ /* 0x002e2400000e0000 */
.L_x_1763:
[----:B------:R-:W-:Y:S01]  /*8a60*/  IMAD R42, R140, R5, RZ ;  /* 0x000000058c2a7224 */ /* 0x000fe200078e02ff */
[----:B------:R-:W-:Y:S01]  /*8a70*/  BSSY B1, `(.L_x_1471) ;  /* 0x000005e000017945 */ /* 0x000fe20003800000 */
[----:B------:R-:W-:Y:S02]  /*8a80*/  CS2R R34, SRZ ;  /* 0x0000000000227805 */ /* 0x000fe4000001ff00 */
[----:B------:R-:W-:Y:S02]  /*8a90*/  CS2R R30, SRZ ;  /* 0x00000000001e7805 */ /* 0x000fe4000001ff00 */
[----:B------:R-:W-:Y:S02]  /*8aa0*/  CS2R R26, SRZ ;  /* 0x00000000001a7805 */ /* 0x000fe4000001ff00 */
[----:B------:R-:W-:Y:S01]  /*8ab0*/  ISETP.GE.AND P0, PT, R6, R42, PT ;  /* 0x0000002a0600720c */ /* 0x000fe20003f06270 */
[----:B------:R-:W-:Y:S01]  /*8ac0*/  IMAD R42, R33, -0xc0, R42 ;  /* 0xffffff40212a7824 */ /* 0x000fe200078e022a */
[----:B------:R-:W-:-:S02]  /*8ad0*/  CS2R R20, SRZ ;  /* 0x0000000000147805 */ /* 0x000fc4000001ff00 */
[----:B------:R-:W-:Y:S02]  /*8ae0*/  CS2R R12, SRZ ;  /* 0x00000000000c7805 */ /* 0x000fe4000001ff00 */
[----:B------:R-:W-:Y:S02]  /*8af0*/  CS2R R8, SRZ ;  /* 0x0000000000087805 */ /* 0x000fe4000001ff00 */
[----:B------:R-:W-:Y:S02]  /*8b00*/  CS2R R36, SRZ ;  /* 0x0000000000247805 */ /* 0x000fe4000001ff00 */
[----:B------:R-:W-:Y:S02]  /*8b10*/  CS2R R32, SRZ ;  /* 0x0000000000207805 */ /* 0x000fe4000001ff00 */
[----:B------:R-:W-:Y:S02]  /*8b20*/  CS2R R28, SRZ ;  /* 0x00000000001c7805 */ /* 0x000fe4000001ff00 */
[----:B------:R-:W-:-:S02]  /*8b30*/  CS2R R24, SRZ ;  /* 0x0000000000187805 */ /* 0x000fc4000001ff00 */
[----:B0-----:R-:W-:Y:S02]  /*8b40*/  CS2R R14, SRZ ;  /* 0x00000000000e7805 */ /* 0x001fe4000001ff00 */
[----:B------:R-:W-:Y:S01]  /*8b50*/  CS2R R10, SRZ ;  /* 0x00000000000a7805 */ /* 0x000fe2000001ff00 */
[----:B------:R-:W-:Y:S06]  /*8b60*/  @P0 BRA `(.L_x_1472) ;  /* 0x0000000400380947 */ /* 0x000fec0003800000 */
[----:B------:R-:W2:Y:S01]  /*8b70*/  LDL R50, [R1+0x60] ;  /* 0x0000600001327983 */ /* 0x000ea20000100800 */
[----:B------:R-:W-:-:S03]  /*8b80*/  ULDC UR4, c[0x0][0x3f4] ;  /* 0x0000fd0000047ab9 */ /* 0x000fc60000000800 */
[----:B------:R-:W3:Y:S04]  /*8b90*/  LDL R48, [R1+0x54] ;  /* 0x0000540001307983 */ /* 0x000ee80000100800 */
[----:B------:R-:W4:Y:S04]  /*8ba0*/  LDL R47, [R1+0x5c] ;  /* 0x00005c00012f7983 */ /* 0x000f280000100800 */
[----:B------:R-:W4:Y:S04]  /*8bb0*/  LDL R46, [R1+0x50] ;  /* 0x00005000012e7983 */ /* 0x000f280000100800 */
[----:B------:R-:W4:Y:S04]  /*8bc0*/  LDL.64 R44, [R1+0x18] ;  /* 0x00001800012c7983 */ /* 0x000f280000100a00 */
[----:B------:R-:W4:Y:S01]  /*8bd0*/  LDL R43, [R1+0x64] ;  /* 0x00006400012b7983 */ /* 0x000f220000100800 */
[----:B------:R-:W-:-:S02]  /*8be0*/  CS2R R36, SRZ ;  /* 0x0000000000247805 */ /* 0x000fc4000001ff00 */
[----:B------:R-:W-:Y:S02]  /*8bf0*/  CS2R R34, SRZ ;  /* 0x0000000000227805 */ /* 0x000fe4000001ff00 */
[----:B------:R-:W-:Y:S02]  /*8c00*/  CS2R R32, SRZ ;  /* 0x0000000000207805 */ /* 0x000fe4000001ff00 */
[C---:B--2---:R-:W-:Y:S01]  /*8c10*/  ISETP.GE.AND P3, PT, R50.reuse, UR4, PT ;  /* 0x0000000432007c0c */ /* 0x044fe2000bf66270 */
[----:B------:R-:W-:Y:S01]  /*8c20*/  IMAD.SHL.U32 R24, R50, 0x2, RZ ;  /* 0x0000000232187824 */ /* 0x000fe200078e00ff */
[----:B------:R-:W-:Y:S02]  /*8c30*/  SHF.R.S32.HI R4, RZ, 0x1f, R50 ;  /* 0x0000001fff047819 */ /* 0x000fe40000011432 */
[C---:B---3--:R-:W-:Y:S01]  /*8c40*/  ISETP.GE.AND P2, PT, R48.reuse, UR4, PT ;  /* 0x0000000430007c0c */ /* 0x048fe2000bf46270 */
[----:B------:R-:W-:Y:S01]  /*8c50*/  IMAD.SHL.U32 R14, R48, 0x2, RZ ;  /* 0x00000002300e7824 */ /* 0x000fe200078e00ff */
[----:B------:R-:W-:-:S02]  /*8c60*/  SHF.L.U64.HI R4, R50, 0x1, R4 ;  /* 0x0000000132047819 */ /* 0x000fc40000010204 */
[C---:B----4-:R-:W-:Y:S01]  /*8c70*/  ISETP.GE.AND P1, PT, R47.reuse, UR4, PT ;  /* 0x000000042f007c0c */ /* 0x050fe2000bf26270 */
[----:B------:R-:W-:Y:S01]  /*8c80*/  IMAD.SHL.U32 R10, R47, 0x2, RZ ;  /* 0x000000022f0a7824 */ /* 0x000fe200078e00ff */
[----:B------:R-:W-:Y:S02]  /*8c90*/  SHF.R.S32.HI R5, RZ, 0x1f, R48 ;  /* 0x0000001fff057819 */ /* 0x000fe40000011430 */
[C---:B------:R-:W-:Y:S01]  /*8ca0*/  ISETP.GE.AND P0, PT, R46.reuse, UR4, PT ;  /* 0x000000042e007c0c */ /* 0x040fe2000bf06270 */
[----:B------:R-:W-:Y:S01]  /*8cb0*/  IMAD.SHL.U32 R28, R46, 0x2, RZ ;  /* 0x000000022e1c7824 */ /* 0x000fe200078e00ff */
[-C--:B------:R-:W-:Y:S02]  /*8cc0*/  @!P3 IADD3 R26, P4, R38, R24.reuse, RZ ;  /* 0x00000018261ab210 */ /* 0x080fe40007f9e0ff */
[----:B------:R-:W-:Y:S02]  /*8cd0*/  @!P3 IADD3 R24, P5, R39, R24, RZ ;  /* 0x000000182718b210 */ /* 0x000fe40007fbe0ff */
[----:B------:R-:W-:Y:S01]  /*8ce0*/  SHF.L.U64.HI R5, R48, 0x1, R5 ;  /* 0x0000000130057819 */ /* 0x000fe20000010205 */
[--C-:B------:R-:W-:Y:S01]  /*8cf0*/  @!P3 IMAD.X R27, R3, 0x1, R4.reuse, P4 ;  /* 0x00000001031bb824 */ /* 0x100fe200020e0604 */
[-C--:B------:R-:W-:Y:S01]  /*8d00*/  @!P2 IADD3 R20, P4, R38, R14.reuse, RZ ;  /* 0x0000000e2614a210 */ /* 0x080fe20007f9e0ff */
[----:B------:R-:W-:Y:S01]  /*8d10*/  @!P3 IMAD.X R25, R0, 0x1, R4, P5 ;  /* 0x000000010019b824 */ /* 0x000fe200028e0604 */
[----:B------:R-:W-:Y:S01]  /*8d20*/  @!P2 IADD3 R14, P5, R39, R14, RZ ;  /* 0x0000000e270ea210 */ /* 0x000fe20007fbe0ff */
[----:B------:R-:W-:Y:S01]  /*8d30*/  IMAD.SHL.U32 R31, R43, 0x2, RZ ;  /* 0x000000022b1f7824 */ /* 0x000fe200078e00ff */
[----:B------:R-:W-:Y:S01]  /*8d40*/  SHF.R.S32.HI R6, RZ, 0x1f, R47 ;  /* 0x0000001fff067819 */ /* 0x000fe2000001142f */
[--C-:B------:R-:W-:Y:S01]  /*8d50*/  @!P2 IMAD.X R21, R3, 0x1, R5.reuse, P4 ;  /* 0x000000010315a824 */ /* 0x100fe200020e0605 */
[-C--:B------:R-:W-:Y:S01]  /*8d60*/  @!P1 IADD3 R12, P4, R38, R10.reuse, RZ ;  /* 0x0000000a260c9210 */ /* 0x080fe20007f9e0ff */
[----:B------:R-:W-:Y:S01]  /*8d70*/  @!P2 IMAD.X R15, R0, 0x1, R5, P5 ;  /* 0x00000001000fa824 */ /* 0x000fe200028e0605 */
[----:B------:R-:W-:Y:S01]  /*8d80*/  SHF.L.U64.HI R6, R47, 0x1, R6 ;  /* 0x000000012f067819 */ /* 0x000fe20000010206 */
[----:B------:R-:W5:Y:S01]  /*8d90*/  @!P3 LD.E.64 R32, desc[UR52][R26.64] ;  /* 0x000000341a20b980 */ /* 0x000f62000c101b00 */
[----:B------:R-:W-:-:S02]  /*8da0*/  @!P1 IADD3 R10, P5, R39, R10, RZ ;  /* 0x0000000a270a9210 */ /* 0x000fc40007fbe0ff */
[----:B------:R-:W-:Y:S01]  /*8db0*/  SHF.R.S32.HI R7, RZ, 0x1f, R46 ;  /* 0x0000001fff077819 */ /* 0x000fe2000001142e */
[--C-:B------:R-:W-:Y:S01]  /*8dc0*/  @!P1 IMAD.X R13, R3, 0x1, R6.reuse, P4 ;  /* 0x00000001030d9824 */ /* 0x100fe200020e0606 */
[----:B------:R-:W-:Y:S01]  /*8dd0*/  ISETP.GE.AND P4, PT, R44, UR4, PT ;  /* 0x000000042c007c0c */ /* 0x000fe2000bf86270 */
[----:B------:R-:W-:Y:S01]  /*8de0*/  @!P1 IMAD.X R11, R0, 0x1, R6, P5 ;  /* 0x00000001000b9824 */ /* 0x000fe200028e0606 */
[----:B------:R-:W-:Y:S02]  /*8df0*/  SHF.L.U64.HI R7, R46, 0x1, R7 ;  /* 0x000000012e077819 */ /* 0x000fe40000010207 */
[----:B------:R-:W-:Y:S02]  /*8e00*/  @!P0 IADD3 R8, P5, R38, R28, RZ ;  /* 0x0000001c26088210 */ /* 0x000fe40007fbe0ff */
[----:B------:R-:W-:-:S03]  /*8e10*/  SHF.R.S32.HI R30, RZ, 0x1f, R43 ;  /* 0x0000001fff1e7819 */ /* 0x000fc6000001142b */
[----:B------:R-:W-:Y:S01]  /*8e20*/  @!P0 IMAD.X R9, R3, 0x1, R7, P5 ;  /* 0x0000000103098824 */ /* 0x000fe200028e0607 */
[----:B------:R-:W-:-:S03]  /*8e30*/  @!P0 IADD3 R4, P5, R39, R28, RZ ;  /* 0x0000001c27048210 */ /* 0x000fc60007fbe0ff */
[----:B------:R-:W-:Y:S02]  /*8e40*/  @!P4 IMAD.MOV.U32 R28, RZ, RZ, R38 ;  /* 0x000000ffff1cc224 */ /* 0x000fe400078e0026 */
[----:B------:R-:W-:Y:S01]  /*8e50*/  @!P0 IMAD.X R5, R0, 0x1, R7, P5 ;  /* 0x0000000100058824 */ /* 0x000fe200028e0607 */
[----:B------:R-:W-:Y:S01]  /*8e60*/  ISETP.GE.AND P5, PT, R43, UR4, PT ;  /* 0x000000042b007c0c */ /* 0x000fe2000bfa6270 */
        /* <DEDUP_REMOVED lines=30> */
.L_x_1472:
[----:B------:R-:W-:Y:S05]  /*9050*/  BSYNC B1 ;  /* 0x0000000000017941 */ /* 0x000fea0003800000 */
.L_x_1471:
[----:B------:R-:W-:Y:S01]  /*9060*/  ULEA.HI UR4, UR37, UR37, URZ, 0x1 ;  /* 0x0000002525047291 */ /* 0x000fe2000f8f083f */
[----:B--2--5:R-:W-:Y:S01]  /*9070*/  IMAD.MOV.U32 R3, RZ, RZ, R35 ;  /* 0x000000ffff037224 */ /* 0x024fe200078e0023 */
[----:B------:R-:W-:Y:S01]  /*9080*/  VIMNMX R42, R42, 0xc0, PT ;  /* 0x000000c02a2a7848 */ /* 0x000fe20003fe0100 */
[----:B----4-:R-:W-:Y:S01]  /*9090*/  IMAD.MOV.U32 R0, RZ, RZ, R34 ;  /* 0x000000ffff007224 */ /* 0x010fe200078e0022 */
[----:B------:R-:W-:Y:S01]  /*90a0*/  ULOP3.LUT UR4, UR4, 0xfffffffe, URZ, 0xc0, !UPT ;  /* 0xfffffffe04047892 */ /* 0x000fe2000f8ec03f */
[----:B0-----:R-:W-:Y:S01]  /*90b0*/  IMAD.MOV.U32 R4, RZ, RZ, R30 ;  /* 0x000000ffff047224 */ /* 0x001fe200078e001e */
        /* <DEDUP_REMOVED lines=11> */
[----:B------:R-:W-:Y:S01]  /*9170*/  PRMT R47, R4, 0x7610, R47 ;  /* 0x00007610042f7816 */ /* 0x000fe2000000002f */
[----:B------:R-:W-:Y:S01]  /*9180*/  IMAD.MOV.U32 R4, RZ, RZ, R21 ;  /* 0x000000ffff047224 */ /* 0x000fe200078e0015 */
[----:B------:R-:W-:Y:S01]  /*9190*/  SHF.L.U32 R3, R3, 0x1f, RZ ;  /* 0x0000001f03037819 */ /* 0x000fe200000006ff */
[----:B------:R-:W-:Y:S01]  /*91a0*/  IMAD.MOV.U32 R5, RZ, RZ, R12 ;  /* 0x000000ffff057224 */ /* 0x000fe200078e000c */
[----:B------:R-:W-:Y:S01]  /*91b0*/  ISETP.GE.AND P1, PT, R49, R42, PT ;  /* 0x0000002a3100720c */ /* 0x000fe20003f26270 */
[----:B------:R-:W-:Y:S01]  /*91c0*/  IMAD.MOV.U32 R6, RZ, RZ, R13 ;  /* 0x000000ffff067224 */ /* 0x000fe200078e000d */
[----:B------:R-:W0:Y:S01]  /*91d0*/  SYNCS.PHASECHK.TRANS64.TRYWAIT P0, [R2+URZ+0x2d800], R3 ;  /* 0x02d80003020075a7 */ /* 0x000e22000800017f */
[----:B------:R-:W-:Y:S01]  /*91e0*/  PRMT R44, R0, 0x5410, R4 ;  /* 0x00005410002c7816 */ /* 0x000fe20000000004 */
[----:B------:R-:W-:Y:S01]  /*91f0*/  IMAD.MOV.U32 R0, RZ, RZ, R8 ;  /* 0x000000ffff007224 */ /* 0x000fe200078e0008 */
[----:B------:R-:W-:Y:S01]  /*9200*/  BSSY B1, `(.L_x_1473) ;  /* 0x0000018000017945 */ /* 0x000fe20003800000 */
[----:B------:R-:W-:Y:S01]  /*9210*/  PRMT R42, R5, 0x5410, R6 ;  /* 0x00005410052a7816 */ /* 0x000fe20000000006 */
[----:B------:R-:W-:-:S02]  /*9220*/  IMAD.MOV.U32 R4, RZ, RZ, R9 ;  /* 0x000000ffff047224 */ /* 0x000fc400078e0009 */
[----:B------:R-:W-:Y:S02]  /*9230*/  IMAD.MOV.U32 R5, RZ, RZ, R36 ;  /* 0x000000ffff057224 */ /* 0x000fe400078e0024 */
[----:B------:R-:W-:Y:S01]  /*9240*/  IMAD.MOV.U32 R6, RZ, RZ, R37 ;  /* 0x000000ffff067224 */ /* 0x000fe200078e0025 */
[----:B---3--:R-:W-:Y:S01]  /*9250*/  PRMT R38, R0, 0x5410, R4 ;  /* 0x0000541000267816 */ /* 0x008fe20000000004 */
[----:B------:R-:W-:Y:S01]  /*9260*/  IMAD.MOV.U32 R0, RZ, RZ, R32 ;  /* 0x000000ffff007224 */ /* 0x000fe200078e0020 */
[----:B------:R-:W-:Y:S01]  /*9270*/  PRMT R50, R50, 0x5410, R5 ;  /* 0x0000541032327816 */ /* 0x000fe20000000005 */
[----:B------:R-:W-:Y:S01]  /*9280*/  IMAD.MOV.U32 R4, RZ, RZ, R33 ;  /* 0x000000ffff047224 */ /* 0x000fe200078e0021 */
[----:B------:R-:W-:Y:S01]  /*9290*/  PRMT R56, R56, 0x5410, R6 ;  /* 0x0000541038387816 */ /* 0x000fe20000000006 */
[----:B------:R-:W-:Y:S02]  /*92a0*/  IMAD.MOV.U32 R5, RZ, RZ, R28 ;  /* 0x000000ffff057224 */ /* 0x000fe400078e001c */
[----:B------:R-:W-:Y:S01]  /*92b0*/  IMAD.MOV.U32 R6, RZ, RZ, R29 ;  /* 0x000000ffff067224 */ /* 0x000fe200078e001d */
[----:B------:R-:W-:Y:S01]  /*92c0*/  PRMT R57, R0, 0x5410, R4 ;  /* 0x0000541000397816 */ /* 0x000fe20000000004 */
[----:B------:R-:W-:Y:S01]  /*92d0*/  IMAD.MOV.U32 R0, RZ, RZ, R24 ;  /* 0x000000ffff007224 */ /* 0x000fe200078e0018 */
[----:B------:R-:W-:Y:S01]  /*92e0*/  PRMT R47, R47, 0x5410, R5 ;  /* 0x000054102f2f7816 */ /* 0x000fe20000000005 */
[----:B------:R-:W-:Y:S01]  /*92f0*/  IMAD.MOV.U32 R4, RZ, RZ, R25 ;  /* 0x000000ffff047224 */ /* 0x000fe200078e0019 */
[----:B------:R-:W-:Y:S01]  /*9300*/  PRMT R46, R6, 0x7610, R46 ;  /* 0x00007610062e7816 */ /* 0x000fe2000000002e */
[----:B------:R-:W-:-:S02]  /*9310*/  IMAD.MOV.U32 R5, RZ, RZ, R14 ;  /* 0x000000ffff057224 */ /* 0x000fc400078e000e */
[----:B------:R-:W-:Y:S01]  /*9320*/  IMAD.MOV.U32 R6, RZ, RZ, R15 ;  /* 0x000000ffff067224 */ /* 0x000fe200078e000f */
[----:B------:R-:W-:Y:S01]  /*9330*/  PRMT R45, R0, 0x5410, R4 ;  /* 0x00005410002d7816 */ /* 0x000fe20000000004 */
[----:B------:R-:W-:Y:S02]  /*9340*/  IMAD.MOV.U32 R0, RZ, RZ, R10 ;  /* 0x000000ffff007224 */ /* 0x000fe400078e000a */
[----:B------:R-:W-:Y:S01]  /*9350*/  IMAD.MOV.U32 R4, RZ, RZ, R11 ;  /* 0x000000ffff047224 */ /* 0x000fe200078e000b */
[----:B------:R-:W-:Y:S01]  /*9360*/  PRMT R43, R5, 0x5410, R6 ;  /* 0x00005410052b7816 */ /* 0x000fe20000000006 */
[----:B0-----:R-:W-:Y:S06]  /*9370*/  @!P0 BRA `(.L_x_1474) ;  /* 0x000001bc00008947 */ /* 0x001fec0003800000 */
.L_x_1764:
[----:B------:R-:W-:Y:S05]  /*9380*/  BSYNC B1 ;  /* 0x0000000000017941 */ /* 0x000fea0003800000 */
.L_x_1473:
[----:B------:R-:W-:Y:S01]  /*9390*/  PRMT R39, R0, 0x5410, R4 ;  /* 0x0000541000277816 */ /* 0x000fe20000000004 */
[----:B------:R-:W-:Y:S06]  /*93a0*/  @P1 BRA `(.L_x_1475) ;  /* 0x0000003000141947 */ /* 0x000fec0003800000 */
[----:B------:R-:W2:Y:S01]  /*93b0*/  LDL.64 R54, [R1+0x18] ;  /* 0x0000180001367983 */ /* 0x000ea20000100a00 */
[----:B------:R-:W2:Y:S03]  /*93c0*/  LDC R4, c[0x0][0x3f4] ;  /* 0x0000fd00ff047b82 */ /* 0x000ea60000000800 */
[----:B------:R-:W3:Y:S04]  /*93d0*/  LDL R53, [R1+0x70] ;  /* 0x0000700001357983 */ /* 0x000ee80000100800 */
[----:B------:R-:W4:Y:S04]  /*93e0*/  LDL R52, [R1+0x60] ;  /* 0x0000600001347983 */ /* 0x000f280000100800 */
[----:B------:R-:W5:Y:S04]  /*93f0*/  LDL R51, [R1+0x54] ;  /* 0x0000540001337983 */ /* 0x000f680000100800 */
[----:B------:R-:W5:Y:S04]  /*9400*/  LDL R49, [R1+0x5c] ;  /* 0x00005c0001317983 */ /* 0x000f680000100800 */
[----:B------:R-:W5:Y:S04]  /*9410*/  LDL R7, [R1+0x50] ;  /* 0x0000500001077983 */ /* 0x000f680000100800 */
[----:B------:R-:W5:Y:S01]  /*9420*/  LDL R6, [R1+0x64] ;  /* 0x0000640001067983 */ /* 0x000f620000100800 */
[----:B------:R-:W-:-:S04]  /*9430*/  LEA.HI R40, R41, R40, RZ, 0x2 ;  /* 0x0000002829287211 */ /* 0x000fc800078f10ff */
[--C-:B------:R-:W-:Y:S02]  /*9440*/  SHF.R.S32.HI R0, RZ, 0x2, R40.reuse ;  /* 0x00000002ff007819 */ /* 0x100fe40000011428 */
[----:B0-----:R-:W-:-:S04]  /*9450*/  SHF.R.S32.HI R3, RZ, 0x1f, R40 ;  /* 0x0000001fff037819 */ /* 0x001fc80000011428 */
[----:B------:R-:W-:-:S04]  /*9460*/  LEA.HI R3, R3, R0, RZ, 0x2 ;  /* 0x0000000003037211 */ /* 0x000fc800078f10ff */
[----:B------:R-:W-:Y:S01]  /*9470*/  LOP3.LUT R5, R3, 0xfffffffc, RZ, 0xc0, !PT ;  /* 0xfffffffc03057812 */ /* 0x000fe200078ec0ff */
[----:B------:R-:W-:Y:S04]  /*9480*/  BSSY B1, `(.L_x_1476) ;  /* 0x0000036000017945 */ /* 0x000fe80003800000 */
[----:B------:R-:W-:-:S05]  /*9490*/  IMAD.IADD R5, R0, 0x1, -R5 ;  /* 0x0000000100057824 */ /* 0x000fca00078e0a05 */
[----:B------:R-:W-:Y:S02]  /*94a0*/  LOP3.LUT P0, RZ, R5, 0x2, RZ, 0xc0, !PT ;  /* 0x0000000205ff7812 */ /* 0x000fe4000780c0ff */
[----:B--2---:R-:W-:Y:S01]  /*94b0*/  ISETP.GE.AND P6, PT, R54, R4, PT ;  /* 0x000000043600720c */ /* 0x004fe20003fc6270 */
[----:B---3--:R-:W-:-:S04]  /*94c0*/  IMAD R3, R53, 0x2, R2 ;  /* 0x0000000235037824 */ /* 0x008fc800078e0202 */
[----:B------:R-:W-:Y:S01]  /*94d0*/  VIADD R0, R3, 0x20 ;  /* 0x0000002003007836 */ /* 0x000fe20000000000 */
[-C--:B----4-:R-:W-:Y:S02]  /*94e0*/  ISETP.GE.AND P1, PT, R52, R4.reuse, PT ;  /* 0x000000043400720c */ /* 0x090fe40003f26270 */
[-C--:B-----5:R-:W-:Y:S02]  /*94f0*/  ISETP.GE.AND P2, PT, R51, R4.reuse, PT ;  /* 0x000000043300720c */ /* 0x0a0fe40003f46270 */
[-C--:B------:R-:W-:Y:S02]  /*9500*/  ISETP.GE.AND P3, PT, R49, R4.reuse, PT ;  /* 0x000000043100720c */ /* 0x080fe40003f66270 */
[-C--:B------:R-:W-:Y:S02]  /*9510*/  ISETP.GE.AND P4, PT, R7, R4.reuse, PT ;  /* 0x000000040700720c */ /* 0x080fe40003f86270 */
        /* <DEDUP_REMOVED lines=11> */
[----:B------:R-:W-:-:S02]  /*95d0*/  HADD2.F32 R36, -RZ, R36.H0_H0 ;  /* 0x20000024ff247230 */ /* 0x000fc40000004100 */
[--C-:B0-----:R-:W-:Y:S02]  /*95e0*/  HADD2.F32 R37, -RZ, R7.reuse.H0_H0 ;  /* 0x20000007ff257230 */ /* 0x101fe40000004100 */
[----:B------:R-:W-:Y:S02]  /*95f0*/  HADD2.F32 R40, -RZ, R7.H1_H1 ;  /* 0x30000007ff287230 */ /* 0x000fe40000004100 */
[--C-:B------:R-:W-:Y:S02]  /*9600*/  HADD2.F32 R7, -RZ, R4.reuse.H0_H0 ;  /* 0x20000004ff077230 */ /* 0x100fe40000004100 */
[----:B------:R-:W-:Y:S02]  /*9610*/  HADD2.F32 R4, -RZ, R4.H1_H1 ;  /* 0x30000004ff047230 */ /* 0x000fe40000004100 */
[C---:B------:R-:W-:Y:S01]  /*9620*/  FMUL.FTZ R52, R40.reuse, R51 ;  /* 0x0000003328347220 */ /* 0x040fe20000410000 */
[----:B------:R-:W-:Y:S01]  /*9630*/  FMUL.FTZ R54, R40, R49 ;  /* 0x0000003128367220 */ /* 0x000fe20000410000 */
[----:B------:R-:W-:-:S02]  /*9640*/  HADD2.F32 R34, -RZ, R6.H0_H0 ;  /* 0x20000006ff227230 */ /* 0x000fc40000004100 */
[CC--:B------:R-:W-:Y:S01]  /*9650*/  FMUL.FTZ R40, R4.reuse, R50.reuse ;  /* 0x0000003204287220 */ /* 0x0c0fe20000410000 */
[----:B------:R-:W-:Y:S01]  /*9660*/  FFMA.FTZ R53, R37, R49, -R52 ;  /* 0x0000003125357223 */ /* 0x000fe20000010834 */
[-C--:B------:R-:W-:Y:S01]  /*9670*/  FMUL.FTZ R52, R4, R41.reuse ;  /* 0x0000002904347220 */ /* 0x080fe20000410000 */
[----:B------:R-:W-:Y:S02]  /*9680*/  HADD2.F32 R35, -RZ, R6.H1_H1 ;  /* 0x30000006ff237230 */ /* 0x000fe40000004100 */
[----:B------:R-:W-:Y:S01]  /*9690*/  FFMA.FTZ R41, R7, R41, -R40 ;  /* 0x0000002907297223 */ /* 0x000fe20000010828 */
[--C-:B------:R-:W-:Y:S02]  /*96a0*/  HADD2.F32 R6, -RZ, R5.reuse.H0_H0 ;  /* 0x20000005ff067230 */ /* 0x100fe40000004100 */
[----:B------:R-:W-:Y:S01]  /*96b0*/  FFMA.FTZ R54, R37, R51, R54 ;  /* 0x0000003325367223 */ /* 0x000fe20000010036 */
[----:B------:R-:W-:Y:S02]  /*96c0*/  HADD2.F32 R40, -RZ, R48.H1_H1 ;  /* 0x30000030ff287230 */ /* 0x000fe40000004100 */
[----:B------:R-:W-:Y:S01]  /*96d0*/  FFMA.FTZ R52, R7, R50, R52 ;  /* 0x0000003207347223 */ /* 0x000fe20000010034 */
[----:B------:R-:W-:-:S02]  /*96e0*/  HADD2.F32 R5, -RZ, R5.H1_H1 ;  /* 0x30000005ff057230 */ /* 0x000fc40000004100 */
[----:B------:R-:W-:Y:S02]  /*96f0*/  HADD2.F32 R4, -RZ, R56.H1_H1 ;  /* 0x30000038ff047230 */ /* 0x000fe40000004100 */
[----:B------:R-:W-:Y:S01]  /*9700*/  FMUL.FTZ R49, R35, R40 ;  /* 0x0000002823317220 */ /* 0x000fe20000410000 */
[----:B------:R-:W-:Y:S02]  /*9710*/  HADD2.F32 R37, -RZ, R55.H0_H0 ;  /* 0x20000037ff257230 */ /* 0x000fe40000004100 */
[----:B------:R-:W-:Y:S01]  /*9720*/  FMUL.FTZ R50, R5, R36 ;  /* 0x0000002405327220 */ /* 0x000fe20000410000 */
[-C--:B------:R-:W-:Y:S01]  /*9730*/  FMUL.FTZ R35, R35, R4.reuse ;  /* 0x0000000423237220 */ /* 0x080fe20000410000 */
[----:B------:R-:W-:Y:S01]  /*9740*/  FFMA.FTZ R49, R34, R4, -R49 ;  /* 0x0000000422317223 */ /* 0x000fe20000010831 */
[-C--:B------:R-:W-:Y:S01]  /*9750*/  FMUL.FTZ R7, R5, R37.reuse ;  /* 0x0000002505077220 */ /* 0x080fe20000410000 */
[----:B------:R-:W-:Y:S01]  /*9760*/  FFMA.FTZ R50, R6, R37, R50 ;  /* 0x0000002506327223 */ /* 0x000fe20000010032 */
[----:B------:R-:W-:Y:S01]  /*9770*/  FFMA.FTZ R34, R34, R40, R35 ;  /* 0x0000002822227223 */ /* 0x000fe20000010023 */
[----:B------:R-:W-:Y:S01]  /*9780*/  F2FP.F16.F32.PACK_AB R4, R52, R41 ;  /* 0x000000293404723e */ /* 0x000fe200000000ff */
[----:B------:R-:W-:Y:S01]  /*9790*/  FFMA.FTZ R5, R6, R36, -R7 ;  /* 0x0000002406057223 */ /* 0x000fe20000010807 */
[----:B------:R-:W-:-:S02]  /*97a0*/  F2FP.F16.F32.PACK_AB R7, R54, R53 ;  /* 0x000000353607723e */ /* 0x000fc400000000ff */
[----:B------:R-:W-:Y:S02]  /*97b0*/  F2FP.F16.F32.PACK_AB R6, R34, R49 ;  /* 0x000000312206723e */ /* 0x000fe400000000ff */
[----:B------:R-:W-:-:S05]  /*97c0*/  F2FP.F16.F32.PACK_AB R5, R50, R5 ;  /* 0x000000053205723e */ /* 0x000fca00000000ff */
[----:B------:R0:W-:Y:S02]  /*97d0*/  STS.128 [R3+0xc400], R4 ;  /* 0x00c4000403007388 */ /* 0x0001e40000000c00 */
.L_x_1477:
[----:B------:R-:W-:Y:S05]  /*97e0*/  BSYNC B1 ;  /* 0x0000000000017941 */ /* 0x000fea0003800000 */
.L_x_1476:
[----:B------:R-:W-:Y:S01]  /*97f0*/  BSSY B1, `(.L_x_1478) ;  /* 0x000002d000017945 */ /* 0x000fe20003800000 */
[----:B------:R-:W-:-:S03]  /*9800*/  @P0 VIADD R0, R3, 0xffffffe0 ;  /* 0xffffffe003000836 */ /* 0x000fc60000000000 */
[----:B------:R-:W-:Y:S05]  /*9810*/  @P1 BRA `(.L_x_1479) ;  /* 0x0000000000a81947 */ /* 0x000fea0003800000 */
[----:B0-----:R-:W0:Y:S01]  /*9820*/  LDS.128 R4, [R0+0xc400] ;  /* 0x00c4000000047984 */ /* 0x001e220000000c00 */
        /* <DEDUP_REMOVED lines=8> */
[----:B------:R-:W-:-:S02]  /*98b0*/  HADD2.F32 R48, -RZ, R48.H0_H0 ;  /* 0x20000030ff307230 */ /* 0x000fc40000004100 */
        /* <DEDUP_REMOVED lines=23> */
[----:B------:R-:W-:Y:S01]  /*9a30*/  FMUL.FTZ R34, R5, R4 ;  /* 0x0000000405227220 */ /* 0x000fe20000410000 */
        /* <DEDUP_REMOVED lines=8> */
.L_x_1479:
[----:B------:R-:W-:Y:S05]  /*9ac0*/  BSYNC B1 ;  /* 0x0000000000017941 */ /* 0x000fea0003800000 */
.L_x_1478:
        /* <DEDUP_REMOVED lines=21> */
[--C-:B------:R-:W-:Y:S02]  /*9c20*/  HADD2.F32 R29, -RZ, R46.reuse.H1_H1 ;  /* 0x3000002eff1d7230 */ /* 0x100fe40000004100 */
[----:B------:R-:W-:Y:S01]  /*9c30*/  FFMA.FTZ R33, R28, R31, -R33 ;  /* 0x0000001f1c217223 */ /* 0x000fe20000010821 */
[--C-:B------:R-:W-:Y:S02]  /*9c40*/  HADD2.F32 R6, -RZ, R5.reuse.H0_H0 ;  /* 0x20000005ff067230 */ /* 0x100fe40000004100 */
[-C--:B------:R-:W-:Y:S01]  /*9c50*/  FMUL.FTZ R32, R4, R30.reuse ;  /* 0x0000001e04207220 */ /* 0x080fe20000410000 */
[----:B------:R-:W-:Y:S02]  /*9c60*/  HADD2.F32 R46, -RZ, R46.H0_H0 ;  /* 0x2000002eff2e7230 */ /* 0x000fe40000004100 */
[----:B------:R-:W-:Y:S01]  /*9c70*/  FFMA.FTZ R34, R7, R30, -R34 ;  /* 0x0000001e07227223 */ /* 0x000fe20000010822 */
[----:B------:R-:W-:-:S02]  /*9c80*/  HADD2.F32 R5, -RZ, R5.H1_H1 ;  /* 0x30000005ff057230 */ /* 0x000fc40000004100 */
[----:B------:R-:W-:Y:S01]  /*9c90*/  FFMA.FTZ R47, R7, R47, R32 ;  /* 0x0000002f072f7223 */ /* 0x000fe20000010020 */
[----:B------:R-:W-:Y:S02]  /*9ca0*/  HADD2.F32 R28, -RZ, R35.H0_H0 ;  /* 0x20000023ff1c7230 */ /* 0x000fe40000004100 */
[CC--:B------:R-:W-:Y:S01]  /*9cb0*/  FMUL.FTZ R31, R27.reuse, R29.reuse ;  /* 0x0000001d1b1f7220 */ /* 0x0c0fe20000410000 */
[----:B------:R-:W-:Y:S02]  /*9cc0*/  HADD2.F32 R4, -RZ, R37.H0_H0 ;  /* 0x20000025ff047230 */ /* 0x000fe40000004100 */
[----:B------:R-:W-:Y:S01]  /*9cd0*/  FMUL.FTZ R30, R27, R46 ;  /* 0x0000002e1b1e7220 */ /* 0x000fe20000410000 */
        /* <DEDUP_REMOVED lines=11> */
.L_x_1481:
[----:B------:R-:W-:Y:S05]  /*9d90*/  BSYNC B1 ;  /* 0x0000000000017941 */ /* 0x000fea0003800000 */
.L_x_1480:
[----:B------:R-:W-:Y:S04]  /*9da0*/  BSSY B1, `(.L_x_1482) ;  /* 0x000002c000017945 */ /* 0x000fe80003800000 */
[----:B------:R-:W-:Y:S05]  /*9db0*/  @P3 BRA `(.L_x_1483) ;  /* 0x0000000000a83947 */ /* 0x000fea0003800000 */
[----:B012---:R-:W0:Y:S01]  /*9dc0*/  LDS.128 R4, [R0+0xf400] ;  /* 0x00f4000000047984 */ /* 0x007e220000000c00 */
        /* <DEDUP_REMOVED lines=41> */
.L_x_1483:
[----:B------:R-:W-:Y:S05]  /*a060*/  BSYNC B1 ;  /* 0x0000000000017941 */ /* 0x000fea0003800000 */
.L_x_1482:
        /* <DEDUP_REMOVED lines=44> */
.L_x_1485:
[----:B------:R-:W-:Y:S05]  /*a330*/  BSYNC B1 ;  /* 0x0000000000017941 */ /* 0x000fea0003800000 */
.L_x_1484:
        /* <DEDUP_REMOVED lines=44> */
.L_x_1469:
        /* <DEDUP_REMOVED lines=17> */
[----:B------:R-:W-:-:S04]  /*a710*/  IMAD.WIDE.U32 R26, R3, UR6, R26 ;  /* 0x00000006031a7c25 */ /* 0x000fc8000f8e001a */
[----:B------:R-:W-:Y:S01]  /*a720*/  IMAD R5, R3, UR7, R0 ;  /* 0x0000000703057c24 */ /* 0x000fe2000f8e0200 */
[----:B------:R-:W-:Y:S01]  /*a730*/  ULDC.64 UR6, c[0x0][0x400] ;  /* 0x0001000000067ab9 */ /* 0x000fe20000000a00 */
[----:B------:R-:W-:Y:S01]  /*a740*/  IMAD.IADD R13, R25, 0x1, R13 ;  /* 0x00000001190d7824 */ /* 0x000fe200078e020d */
[----:B------:R-:W-:Y:S01]  /*a750*/  LEA R3, P0, R24, UR4, 0x1 ;  /* 0x0000000418037c11 */ /* 0x000fe2000f8008ff */
[----:B------:R-:W-:Y:S01]  /*a760*/  IMAD.IADD R5, R27, 0x1, R5 ;  /* 0x000000011b057824 */ /* 0x000fe200078e0205 */
[----:B------:R-:W-:Y:S01]  /*a770*/  LEA R38, P1, R26, UR6, 0x1 ;  /* 0x000000061a267c11 */ /* 0x000fe2000f8208ff */
[----:B------:R-:W-:Y:S01]  /*a780*/  UMOV UR4, 0xffffffff ;  /* 0xffffffff00047882 */ /* 0x000fe20000000000 */
[----:B------:R-:W-:Y:S02]  /*a790*/  LEA.HI.X R13, R24, UR5, R13, 0x1, P0 ;  /* 0x00000005180d7c11 */ /* 0x000fe400080f0c0d */
[----:B------:R-:W-:Y:S01]  /*a7a0*/  LEA.HI.X R26, R26, UR7, R5, 0x1, P1 ;  /* 0x000000071a1a7c11 */ /* 0x000fe200088f0c05 */
[----:B------:R-:W-:Y:S08]  /*a7b0*/  BRA.DIV UR4, `(.L_x_1486) ;  /* 0x000001aa04047947 */ /* 0x000ff0000b800000 */
[----:B------:R1:W2:Y:S04]  /*a7c0*/  SHFL.IDX PT, R0, R13, RZ, 0x1e1f ;  /* 0x001e1fff0d007589 */ /* 0x0002a800000e0000 */
[----:B------:R-:W3:Y:S04]  /*a7d0*/  SHFL.IDX PT, R3, R3, RZ, 0x1e1f ;  /* 0x001e1fff03037589 */ /* 0x000ee800000e0000 */
[----:B------:R1:W4:Y:S04]  /*a7e0*/  SHFL.IDX PT, R37, R26, RZ, 0x1e1f ;  /* 0x001e1fff1a257589 */ /* 0x00032800000e0000 */
[----:B------:R-:W0:Y:S02]  /*a7f0*/  SHFL.IDX PT, R38, R38, RZ, 0x1e1f ;  /* 0x001e1fff26267589 */ /* 0x000e2400000e0000 */
.L_x_1770:
[----:B------:R-:W-:Y:S01]  /*a800*/  IMAD R7, R140, R7, RZ ;  /* 0x000000078c077224 */ /* 0x000fe200078e02ff */
[----:B------:R-:W-:Y:S01]  /*a810*/  BSSY B1, `(.L_x_1487) ;  /* 0x000003a000017945 */ /* 0x000fe20003800000 */
[----:B------:R-:W-:Y:S02]  /*a820*/  CS2R R4, SRZ ;  /* 0x0000000000047805 */ /* 0x000fe4000001ff00 */
[----:B------:R-:W-:Y:S01]  /*a830*/  CS2R R8, SRZ ;  /* 0x0000000000087805 */ /* 0x000fe2000001ff00 */
[----:B------:R-:W-:Y:S01]  /*a840*/  IMAD R40, R33, -0xc0, R7 ;  /* 0xffffff4021287824 */ /* 0x000fe200078e0207 */
[----:B------:R-:W-:Y:S02]  /*a850*/  ISETP.GE.AND P0, PT, R6, R7, PT ;  /* 0x000000070600720c */ /* 0x000fe40003f06270 */
[----:B------:R-:W-:Y:S02]  /*a860*/  CS2R R6, SRZ ;  /* 0x0000000000067805 */ /* 0x000fe4000001ff00 */
[----:B------:R-:W-:-:S02]  /*a870*/  CS2R R10, SRZ ;  /* 0x00000000000a7805 */ /* 0x000fc4000001ff00 */
[----:B-1----:R-:W-:Y:S02]  /*a880*/  CS2R R12, SRZ ;  /* 0x00000000000c7805 */ /* 0x002fe4000001ff00 */
[----:B0-----:R-:W-:Y:S02]  /*a890*/  CS2R R14, SRZ ;  /* 0x00000000000e7805 */ /* 0x001fe4000001ff00 */
[----:B------:R-:W-:Y:S02]  /*a8a0*/  CS2R R24, SRZ ;  /* 0x0000000000187805 */ /* 0x000fe4000001ff00 */
[----:B------:R-:W-:Y:S02]  /*a8b0*/  CS2R R26, SRZ ;  /* 0x00000000001a7805 */ /* 0x000fe4000001ff00 */
[----:B------:R-:W-:Y:S02]  /*a8c0*/  CS2R R28, SRZ ;  /* 0x00000000001c7805 */ /* 0x000fe4000001ff00 */
[----:B------:R-:W-:-:S02]  /*a8d0*/  CS2R R30, SRZ ;  /* 0x00000000001e7805 */ /* 0x000fc4000001ff00 */
[----:B------:R-:W-:Y:S02]  /*a8e0*/  CS2R R32, SRZ ;  /* 0x0000000000207805 */ /* 0x000fe4000001ff00 */
[----:B------:R-:W-:Y:S01]  /*a8f0*/  CS2R R34, SRZ ;  /* 0x0000000000227805 */ /* 0x000fe2000001ff00 */
[----:B------:R-:W-:Y:S06]  /*a900*/  @P0 BRA `(.L_x_1488) ;  /* 0x0000000000a80947 */ /* 0x000fec0003800000 */
[----:B------:R-:W4:Y:S04]  /*a910*/  LDL R21, [R1+0x34] ;  /* 0x0000340001157983 */ /* 0x000f280000100800 */
[----:B------:R-:W4:Y:S01]  /*a920*/  LDL R20, [R1+0x38] ;  /* 0x0000380001147983 */ /* 0x000f220000100800 */
[C---:B------:R-:W-:Y:S01]  /*a930*/  VIADD R4, R18.reuse, 0x10 ;  /* 0x0000001012047836 */ /* 0x040fe20000000000 */
[----:B------:R-:W-:Y:S01]  /*a940*/  ULDC UR4, c[0x0][0x3f4] ;  /* 0x0000fd0000047ab9 */ /* 0x000fe20000000800 */
[C---:B------:R-:W-:Y:S01]  /*a950*/  VIADD R5, R18.reuse, 0x20 ;  /* 0x0000002012057836 */ /* 0x040fe20000000000 */
[----:B------:R-:W-:Y:S01]  /*a960*/  ISETP.GE.AND P2, PT, R18, UR4, PT ;  /* 0x0000000412007c0c */ /* 0x000fe2000bf46270 */
[----:B---3--:R-:W-:Y:S01]  /*a970*/  IMAD.MOV.U32 R6, RZ, RZ, R3 ;  /* 0x000000ffff067224 */ /* 0x008fe200078e0003 */
[----:B------:R-:W-:Y:S01]  /*a980*/  ISETP.GE.AND P3, PT, R4, UR4, PT ;  /* 0x0000000404007c0c */ /* 0x000fe2000bf66270 */
[----:B--2---:R-:W-:Y:S01]  /*a990*/  IMAD.MOV.U32 R7, RZ, RZ, R0 ;  /* 0x000000ffff077224 */ /* 0x004fe200078e0000 */
[----:B------:R-:W-:Y:S01]  /*a9a0*/  ISETP.GE.AND P4, PT, R5, UR4, PT ;  /* 0x0000000405007c0c */ /* 0x000fe2000bf86270 */
[----:B------:R-:W-:Y:S01]  /*a9b0*/  IMAD.MOV.U32 R8, RZ, RZ, R38 ;  /* 0x000000ffff087224 */ /* 0x000fe200078e0026 */
[----:B------:R-:W-:Y:S01]  /*a9c0*/  CS2R R28, SRZ ;  /* 0x00000000001c7805 */ /* 0x000fe2000001ff00 */
[----:B----4-:R-:W-:Y:S01]  /*a9d0*/  IMAD.MOV.U32 R9, RZ, RZ, R37 ;  /* 0x000000ffff097224 */ /* 0x010fe200078e0025 */
[----:B------:R-:W-:-:S02]  /*a9e0*/  CS2R R30, SRZ ;  /* 0x00000000001e7805 */ /* 0x000fc4000001ff00 */
[----:B------:R-:W-:Y:S02]  /*a9f0*/  CS2R R10, SRZ ;  /* 0x00000000000a7805 */ /* 0x000fe4000001ff00 */
[----:B------:R-:W-:Y:S02]  /*aa00*/  CS2R R32, SRZ ;  /* 0x0000000000207805 */ /* 0x000fe4000001ff00 */
[----:B------:R-:W-:Y:S01]  /*aa10*/  CS2R R34, SRZ ;  /* 0x0000000000227805 */ /* 0x000fe2000001ff00 */
[----:B------:R-:W-:Y:S01]  /*aa20*/  @!P2 IMAD.SHL.U32 R36, R18, 0x2, RZ ;  /* 0x000000021224a824 */ /* 0x000fe200078e00ff */
[----:B------:R-:W-:Y:S02]  /*aa30*/  CS2R R14, SRZ ;  /* 0x00000000000e7805 */ /* 0x000fe4000001ff00 */
[----:B------:R-:W-:Y:S02]  /*aa40*/  CS2R R24, SRZ ;  /* 0x0000000000187805 */ /* 0x000fe4000001ff00 */
[----:B------:R-:W-:Y:S01]  /*aa50*/  CS2R R26, SRZ ;  /* 0x00000000001a7805 */ /* 0x000fe2000001ff00 */
[----:B------:R-:W-:-:S02]  /*aa60*/  @!P3 IMAD.SHL.U32 R13, R21, 0x8, RZ ;  /* 0x00000008150db824 */ /* 0x000fc400078e00ff */
[----:B------:R-:W-:Y:S01]  /*aa70*/  @!P4 IMAD.SHL.U32 R39, R20, 0x8, RZ ;  /* 0x000000081427c824 */ /* 0x000fe200078e00ff */
[-C--:B------:R-:W-:Y:S01]  /*aa80*/  @!P2 IADD3 R20, P0, R3, R36.reuse, RZ ;  /* 0x000000240314a210 */ /* 0x080fe20007f1e0ff */
[----:B------:R-:W-:Y:S01]  /*aa90*/  @!P3 IMAD.WIDE R4, R13, 0x2, R6 ;  /* 0x000000020d04b825 */ /* 0x000fe200078e0206 */
[----:B------:R-:W-:Y:S02]  /*aaa0*/  @!P2 IADD3 R36, P1, R38, R36, RZ ;  /* 0x000000242624a210 */ /* 0x000fe40007f3e0ff */
[----:B------:R-:W-:Y:S01]  /*aab0*/  @!P2 SHF.L.U64.HI R3, R18, 0x1, R19 ;  /* 0x000000011203a819 */ /* 0x000fe20000010213 */
[----:B------:R-:W-:Y:S01]  /*aac0*/  @!P4 IMAD.WIDE R6, R39, 0x2, R6 ;  /* 0x000000022706c825 */ /* 0x000fe200078e0206 */
[----:B------:R0:W5:Y:S03]  /*aad0*/  @!P3 LD.E.128 R28, desc[UR52][R4.64] ;  /* 0x00000034041cb980 */ /* 0x000166000c101d00 */
[--C-:B------:R-:W-:Y:S01]  /*aae0*/  @!P3 IMAD.WIDE R12, R13, 0x2, R8.reuse ;  /* 0x000000020d0cb825 */ /* 0x100fe200078e0208 */
[----:B------:R1:W5:Y:S03]  /*aaf0*/  @!P4 LD.E.128 R32, desc[UR52][R6.64] ;  /* 0x000000340620c980 */ /* 0x000366000c101d00 */
[----:B------:R-:W-:Y:S01]  /*ab00*/  @!P4 IMAD.WIDE R38, R39, 0x2, R8 ;  /* 0x000000022726c825 */ /* 0x000fe200078e0208 */
[----:B------:R-:W-:-:S02]  /*ab10*/  CS2R R8, SRZ ;  /* 0x0000000000087805 */ /* 0x000fc4000001ff00 */
[----:B0-----:R-:W-:Y:S01]  /*ab20*/  CS2R R4, SRZ ;  /* 0x0000000000047805 */ /* 0x001fe2000001ff00 */
[--C-:B------:R-:W-:Y:S02]  /*ab30*/  @!P2 IMAD.X R21, R0, 0x1, R3.reuse, P0 ;  /* 0x000000010015a824 */ /* 0x100fe400000e0603 */
[----:B------:R-:W-:Y:S01]  /*ab40*/  @!P2 IMAD.X R37, R37, 0x1, R3, P1 ;  /* 0x000000012525a824 */ /* 0x000fe200008e0603 */
[----:B------:R0:W5:Y:S01]  /*ab50*/  @!P3 LD.E.128 R8, desc[UR52][R12.64] ;  /* 0x000000340c08b980 */ /* 0x000162000c101d00 */
[----:B-1----:R-:W-:-:S03]  /*ab60*/  CS2R R6, SRZ ;  /* 0x0000000000067805 */ /* 0x002fc6000001ff00 */
[----:B------:R1:W5:Y:S04]  /*ab70*/  @!P2 LD.E.128 R24, desc[UR52][R20.64] ;  /* 0x000000341418a980 */ /* 0x000368000c101d00 */
[----:B------:R1:W5:Y:S01]  /*ab80*/  @!P2 LD.E.128 R4, desc[UR52][R36.64] ;  /* 0x000000342404a980 */ /* 0x000362000c101d00 */
[----:B0-----:R-:W-:-:S06]  /*ab90*/  CS2R R12, SRZ ;  /* 0x00000000000c7805 */ /* 0x001fcc000001ff00 */
[----:B------:R1:W5:Y:S02]  /*aba0*/  @!P4 LD.E.128 R12, desc[UR52][R38.64] ;  /* 0x00000034260cc980 */ /* 0x000364000c101d00 */
.L_x_1488:
[----:B------:R-:W-:Y:S05]  /*abb0*/  BSYNC B1 ;  /* 0x0000000000017941 */ /* 0x000fea0003800000 */
.L_x_1487:
[----:B---3--:R-:W0:Y:S01]  /*abc0*/  S2R R3, SR_TID.X ;  /* 0x0000000000037919 */ /* 0x008e220000002100 */
[----:B------:R-:W-:Y:S01]  /*abd0*/  ULEA.HI UR4, UR37, UR37, URZ, 0x1 ;  /* 0x0000002525047291 */ /* 0x000fe2000f8f083f */
[----:B--2--5:R-:W-:Y:S01]  /*abe0*/  IMAD.MOV.U32 R0, RZ, RZ, R4 ;  /* 0x000000ffff007224 */ /* 0x024fe200078e0004 */
[----:B------:R-:W-:Y:S01]  /*abf0*/  VIMNMX R40, R40, 0xc0, PT ;  /* 0x000000c028287848 */ /* 0x000fe20003fe0100 */
[----:B-1----:R-:W-:Y:S01]  /*ac00*/  IMAD.MOV.U32 R20, RZ, RZ, R6 ;  /* 0x000000ffff147224 */ /* 0x002fe200078e0006 */
[----:B------:R-:W-:Y:S01]  /*ac10*/  ULOP3.LUT UR4, UR4, 0xfffffffe, URZ, 0xc0, !UPT ;  /* 0xfffffffe04047892 */ /* 0x000fe2000f8ec03f */
[----:B----4-:R-:W-:Y:S01]  /*ac20*/  IMAD.MOV.U32 R37, RZ, RZ, R25 ;  /* 0x000000ffff257224 */ /* 0x010fe200078e0019 */
        /* <DEDUP_REMOVED lines=11> */
[----:B------:R-:W-:Y:S02]  /*ace0*/  BSSY B1, `(.L_x_1489) ;  /* 0x0000027000017945 */ /* 0x000fe40003800000 */
[----:B------:R-:W-:Y:S01]  /*acf0*/  PRMT R48, R48, 0x5410, R0 ;  /* 0x0000541030307816 */ /* 0x000fe20000000000 */
[----:B------:R-:W-:Y:S01]  /*ad00*/  IMAD.MOV.U32 R0, RZ, RZ, R14 ;  /* 0x000000ffff007224 */ /* 0x000fe200078e000e */
[----:B------:R-:W-:Y:S01]  /*ad10*/  PRMT R47, R20, 0x7610, R47 ;  /* 0x00007610142f7816 */ /* 0x000fe2000000002f */
[----:B------:R-:W-:-:S05]  /*ad20*/  IMAD.MOV.U32 R20, RZ, RZ, R15 ;  /* 0x000000ffff147224 */ /* 0x000fca00078e000f */
[----:B------:R-:W-:Y:S01]  /*ad30*/  PRMT R44, R0, 0x5410, R20 ;  /* 0x00005410002c7816 */ /* 0x000fe20000000014 */
[----:B------:R-:W-:Y:S02]  /*ad40*/  IMAD.MOV.U32 R0, RZ, RZ, R26 ;  /* 0x000000ffff007224 */ /* 0x000fe400078e001a */
[----:B------:R-:W-:Y:S02]  /*ad50*/  IMAD.MOV.U32 R20, RZ, RZ, R27 ;  /* 0x000000ffff147224 */ /* 0x000fe400078e001b */
[C---:B0-----:R-:W-:Y:S02]  /*ad60*/  VIADD R36, R3.reuse, 0xffffff80 ;  /* 0xffffff8003247836 */ /* 0x041fe40000000000 */
[----:B------:R-:W-:Y:S01]  /*ad70*/  VIADD R21, R3, 0xffffff80 ;  /* 0xffffff8003157836 */ /* 0x000fe20000000000 */
[----:B------:R-:W-:Y:S01]  /*ad80*/  PRMT R68, R0, 0x5410, R20 ;  /* 0x0000541000447816 */ /* 0x000fe20000000014 */
[----:B------:R-:W-:Y:S02]  /*ad90*/  IMAD.MOV.U32 R3, RZ, RZ, R5 ;  /* 0x000000ffff037224 */ /* 0x000fe400078e0005 */
[----:B------:R-:W-:Y:S01]  /*ada0*/  IMAD.MOV.U32 R0, RZ, RZ, R30 ;  /* 0x000000ffff007224 */ /* 0x000fe200078e001e */
[----:B------:R-:W-:Y:S01]  /*adb0*/  LEA.HI R21, R21, R36, RZ, 0x1 ;  /* 0x0000002415157211 */ /* 0x000fe200078f08ff */
[----:B------:R-:W-:Y:S01]  /*adc0*/  IMAD.MOV.U32 R36, RZ, RZ, R13 ;  /* 0x000000ffff247224 */ /* 0x000fe200078e000d */
[----:B------:R-:W-:Y:S01]  /*add0*/  PRMT R62, R3, 0x7610, R62 ;  /* 0x00007610033e7816 */ /* 0x000fe2000000003e */
[----:B------:R-:W-:Y:S01]  /*ade0*/  IMAD.U32 R3, RZ, RZ, UR4 ;  /* 0x00000004ff037e24 */ /* 0x000fe2000f8e00ff */
[----:B------:R-:W-:Y:S01]  /*adf0*/  SHF.R.S32.HI R21, RZ, 0x1, R21 ;  /* 0x00000001ff157819 */ /* 0x000fe20000011415 */
[----:B------:R-:W-:Y:S01]  /*ae00*/  IMAD.MOV.U32 R20, RZ, RZ, R31 ;  /* 0x000000ffff147224 */ /* 0x000fe200078e001f */
[----:B------:R-:W-:Y:S01]  /*ae10*/  PRMT R47, R47, 0x5410, R0 ;  /* 0x000054102f2f7816 */ /* 0x000fe20000000000 */
[----:B------:R-:W-:Y:S01]  /*ae20*/  IMAD.MOV.U32 R0, RZ, RZ, R34 ;  /* 0x000000ffff007224 */ /* 0x000fe200078e0022 */
[----:B------:R-:W-:-:S02]  /*ae30*/  SHF.L.U32 R3, R3, 0x1f, RZ ;  /* 0x0000001f03037819 */ /* 0x000fc400000006ff */
[----:B------:R-:W-:Y:S01]  /*ae40*/  ISETP.GE.AND P1, PT, R21, R40, PT ;  /* 0x000000281500720c */ /* 0x000fe20003f26270 */
[----:B------:R-:W-:Y:S01]  /*ae50*/  IMAD.MOV.U32 R21, RZ, RZ, R9 ;  /* 0x000000ffff157224 */ /* 0x000fe200078e0009 */
[----:B------:R-:W0:Y:S01]  /*ae60*/  SYNCS.PHASECHK.TRANS64.TRYWAIT P0, [R2+URZ+0x2d800], R3 ;  /* 0x02d80003020075a7 */ /* 0x000e22000800017f */
[----:B------:R-:W-:Y:S01]  /*ae70*/  PRMT R48, R20, 0x7610, R48 ;  /* 0x0000761014307816 */ /* 0x000fe20000000030 */
[----:B------:R-:W-:Y:S02]  /*ae80*/  IMAD.MOV.U32 R20, RZ, RZ, R35 ;  /* 0x000000ffff147224 */ /* 0x000fe400078e0023 */
[----:B------:R-:W-:Y:S01]  /*ae90*/  PRMT R51, R21, 0x7610, R51 ;  /* 0x0000761015337816 */ /* 0x000fe20000000033 */
[----:B------:R-:W-:-:S03]  /*aea0*/  IMAD.MOV.U32 R21, RZ, RZ, R12 ;  /* 0x000000ffff157224 */ /* 0x000fc600078e000c */
[----:B------:R-:W-:Y:S01]  /*aeb0*/  PRMT R51, R51, 0x5410, R37 ;  /* 0x0000541033337816 */ /* 0x000fe20000000025 */
[----:B------:R-:W-:Y:S01]  /*aec0*/  IMAD.MOV.U32 R37, RZ, RZ, R33 ;  /* 0x000000ffff257224 */ /* 0x000fe200078e0021 */
[----:B------:R-:W-:Y:S01]  /*aed0*/  PRMT R21, R21, 0x5410, R36 ;  /* 0x0000541015157816 */ /* 0x000fe20000000024 */
[----:B------:R-:W-:-:S05]  /*aee0*/  IMAD.MOV.U32 R36, RZ, RZ, R24 ;  /* 0x000000ffff247224 */ /* 0x000fca00078e0018 */
[----:B------:R-:W-:Y:S01]  /*aef0*/  PRMT R65, R36, 0x7610, R65 ;  /* 0x0000761024417816 */ /* 0x000fe20000000041 */
[----:B------:R-:W-:-:S05]  /*af00*/  IMAD.MOV.U32 R36, RZ, RZ, R28 ;  /* 0x000000ffff247224 */ /* 0x000fca00078e001c */
[----:B------:R-:W-:Y:S01]  /*af10*/  PRMT R49, R36, 0x7610, R49 ;  /* 0x0000761024317816 */ /* 0x000fe20000000031 */
[----:B------:R-:W-:-:S05]  /*af20*/  IMAD.MOV.U32 R36, RZ, RZ, R32 ;  /* 0x000000ffff247224 */ /* 0x000fca00078e0020 */
[----:B------:R-:W-:Y:S01]  /*af30*/  PRMT R45, R36, 0x5410, R37 ;  /* 0x00005410242d7816 */ /* 0x000fe20000000025 */
[----:B0-----:R-:W-:Y:S06]  /*af40*/  @!P0 BRA `(.L_x_1490) ;  /* 0x000001a000908947 */ /* 0x001fec0003800000 */
.L_x_1771:
[----:B------:R-:W-:Y:S05]  /*af50*/  BSYNC B1 ;  /* 0x0000000000017941 */ /* 0x000fea0003800000 */
.L_x_1489:
[----:B------:R-:W-:Y:S01]  /*af60*/  PRMT R46, R0, 0x5410, R20 ;  /* 0x00005410002e7816 */ /* 0x000fe20000000014 */
[----:B------:R-:W-:Y:S06]  /*af70*/  @P1 BRA `(.L_x_1475) ;  /* 0x0000001400201947 */ /* 0x000fec0003800000 */
[----:B------:R1:W5:Y:S01]  /*af80*/  LDL R71, [R1+0x20] ;  /* 0x0000200001477983 */ /* 0x0003620000100800 */
[----:B0-----:R-:W0:Y:S03]  /*af90*/  LDC R3, c[0x0][0x3f4] ;  /* 0x0000fd00ff037b82 */ /* 0x001e260000000800 */
[----:B------:R1:W5:Y:S04]  /*afa0*/  LDL R70, [R1+0x28] ;  /* 0x0000280001467983 */ /* 0x0003680000100800 */
[----:B------:R1:W5:Y:S01]  /*afb0*/  LDL R69, [R1+0x24] ;  /* 0x0000240001457983 */ /* 0x0003620000100800 */
[C---:B------:R-:W-:Y:S01]  /*afc0*/  VIADD R0, R18.reuse, 0x10 ;  /* 0x0000001012007836 */ /* 0x040fe20000000000 */
[----:B------:R-:W-:Y:S01]  /*afd0*/  BSSY B1, `(.L_x_1491) ;  /* 0x0000066000017945 */ /* 0x000fe20003800000 */
[C---:B------:R-:W-:Y:S01]  /*afe0*/  VIADD R20, R18.reuse, 0x20 ;  /* 0x0000002012147836 */ /* 0x040fe20000000000 */
[----:B0-----:R-:W-:-:S02]  /*aff0*/  ISETP.GE.AND P0, PT, R18, R3, PT ;  /* 0x000000031200720c */ /* 0x001fc40003f06270 */
[-C--:B------:R-:W-:Y:S02]  /*b000*/  ISETP.GE.AND P1, PT, R0, R3.reuse, PT ;  /* 0x000000030000720c */ /* 0x080fe40003f26270 */
[----:B------:R-:W-:-:S09]  /*b010*/  ISETP.GE.AND P2, PT, R20, R3, PT ;  /* 0x000000031400720c */ /* 0x000fd20003f46270 */
[----:B-1----:R-:W-:Y:S05]  /*b020*/  @P0 BRA `(.L_x_1492) ;  /* 0x0000000400800947 */ /* 0x002fea0003800000 */
[----:B------:R-:W2:Y:S04]  /*b030*/  LDL R36, [R1+0x80] ;  /* 0x0000800001247983 */ /* 0x000ea80000100800 */
[----:B------:R-:W3:Y:S01]  /*b040*/  LDL R72, [R1+0x88] ;  /* 0x0000880001487983 */ /* 0x000ee20000100800 */
[--C-:B------:R-:W-:Y:S01]  /*b050*/  SHF.R.U64 R4, R4, 0x10, R5.reuse ;  /* 0x0000001004047819 */ /* 0x100fe20000001205 */
[----:B------:R-:W-:Y:S01]  /*b060*/  HADD2.F32 R60, -RZ, R60.H0_H0 ;  /* 0x2000003cff3c7230 */ /* 0x000fe20000004100 */
[----:B------:R-:W-:Y:S01]  /*b070*/  SHF.R.U32.HI R57, RZ, 0x10, R5 ;  /* 0x00000010ff397819 */ /* 0x000fe20000011605 */
[----:B------:R-:W-:Y:S01]  /*b080*/  HADD2.F32 R62, -RZ, R62.H0_H0 ;  /* 0x2000003eff3e7230 */ /* 0x000fe20000004100 */
[--C-:B------:R-:W-:Y:S01]  /*b090*/  SHF.R.U64 R5, R26, 0x10, R27.reuse ;  /* 0x000000101a057819 */ /* 0x100fe2000000121b */
[----:B------:R-:W-:Y:S01]  /*b0a0*/  HADD2.F32 R59, -RZ, R59.H0_H0 ;  /* 0x2000003bff3b7230 */ /* 0x000fe20000004100 */
[----:B------:R-:W-:Y:S01]  /*b0b0*/  SHF.R.U32.HI R26, RZ, 0x10, R27 ;  /* 0x00000010ff1a7819 */ /* 0x000fe2000001161b */
[----:B------:R-:W-:Y:S01]  /*b0c0*/  HADD2.F32 R61, -RZ, R57.H0_H0 ;  /* 0x20000039ff3d7230 */ /* 0x000fe20000004100 */
[----:B------:R-:W-:Y:S01]  /*b0d0*/  SHF.R.U32.HI R52, RZ, 0x10, R25 ;  /* 0x00000010ff347819 */ /* 0x000fe20000011619 */
[----:B------:R-:W-:Y:S01]  /*b0e0*/  HADD2.F32 R5, -RZ, R5.H0_H0 ;  /* 0x20000005ff057230 */ /* 0x000fe20000004100 */
[----:B------:R-:W-:-:S02]  /*b0f0*/  SHF.R.U64 R6, R6, 0x10, R7 ;  /* 0x0000001006067819 */ /* 0x000fc40000001207 */
[----:B------:R-:W-:Y:S01]  /*b100*/  SHF.R.U32.HI R7, RZ, 0x10, R7 ;  /* 0x00000010ff077819 */ /* 0x000fe20000011607 */
[----:B------:R-:W-:Y:S01]  /*b110*/  HADD2.F32 R57, -RZ, R52.H0_H0 ;  /* 0x20000034ff397230 */ /* 0x000fe20000004100 */
[----:B--2---:R-:W-:-:S04]  /*b120*/  LEA.HI R0, R3, R36, RZ, 0x1d ;  /* 0x0000002403007211 */ /* 0x004fc800078fe8ff */
[----:B------:R-:W-:-:S04]  /*b130*/  SHF.R.S32.HI R37, RZ, 0x1f, R0 ;  /* 0x0000001fff257819 */ /* 0x000fc80000011400 */
[----:B------:R-:W-:Y:S01]  /*b140*/  LEA.HI R37, R37, R0, RZ, 0x2 ;  /* 0x0000000025257211 */ /* 0x000fe200078f10ff */
[----:B------:R-:W-:-:S03]  /*b150*/  IMAD.SHL.U32 R0, R0, 0x8, RZ ;  /* 0x0000000800007824 */ /* 0x000fc600078e00ff */
[----:B------:R-:W-:Y:S02]  /*b160*/  SHF.R.S32.HI R37, RZ, 0x2, R37 ;  /* 0x00000002ff257819 */ /* 0x000fe40000011425 */
[----:B-----5:R-:W-:-:S03]  /*b170*/  LOP3.LUT R0, R71, 0x18, R0, 0xf8, !PT ;  /* 0x0000001847007812 */ /* 0x020fc600078ef800 */
[----:B------:R-:W-:Y:S01]  /*b180*/  IMAD R20, R37, 0x1800, R70 ;  /* 0x0000180025147824 */ /* 0x000fe200078e0246 */
[----:B------:R-:W-:Y:S01]  /*b190*/  LOP3.LUT R41, R0, R69, RZ, 0x3c, !PT ;  /* 0x0000004500297212 */ /* 0x000fe200078e3cff */
[----:B---3--:R-:W0:Y:S04]  /*b1a0*/  LDS.128 R36, [R72] ;  /* 0x0000000048247984 */ /* 0x008e280000000c00 */
[----:B------:R-:W-:Y:S01]  /*b1b0*/  IMAD.IADD R41, R20, 0x1, R41 ;  /* 0x0000000114297824 */ /* 0x000fe200078e0229 */
[----:B------:R-:W-:-:S03]  /*b1c0*/  SHF.R.U64 R20, R24, 0x10, R25 ;  /* 0x0000001018147819 */ /* 0x000fc60000001219 */
        /* <DEDUP_REMOVED lines=20> */
[----:B------:R-:W-:Y:S01]  /*b310*/  FFMA.FTZ R52, R54, R57, -R63 ;  /* 0x0000003936347223 */ /* 0x000fe2000001083f */
[C---:B------:R-:W-:Y:S01]  /*b320*/  FMUL.FTZ R57, R56.reuse, R59 ;  /* 0x0000003b38397220 */ /* 0x040fe20000410000 */
[----:B------:R-:W-:Y:S02]  /*b330*/  HADD2.F32 R58, -RZ, R67.H0_H0 ;  /* 0x20000043ff3a7230 */ /* 0x000fe40000004100 */
[----:B------:R-:W-:Y:S01]  /*b340*/  FMUL.FTZ R60, R56, R55 ;  /* 0x00000037383c7220 */ /* 0x000fe20000410000 */
[----:B------:R-:W-:-:S02]  /*b350*/  HADD2.F32 R56, -RZ, R68.H0_H0 ;  /* 0x20000044ff387230 */ /* 0x000fc40000004100 */
[C---:B------:R-:W-:Y:S01]  /*b360*/  FFMA.FTZ R55, R50.reuse, R55, -R57 ;  /* 0x0000003732377223 */ /* 0x040fe20000010839 */
[----:B------:R-:W-:Y:S02]  /*b370*/  HADD2.F32 R41, -RZ, R43.H0_H0 ;  /* 0x2000002bff297230 */ /* 0x000fe40000004100 */
[----:B------:R-:W-:Y:S01]  /*b380*/  FFMA.FTZ R50, R50, R59, R60 ;  /* 0x0000003b32327223 */ /* 0x000fe2000001003c */
[C---:B------:R-:W-:Y:S01]  /*b390*/  FMUL.FTZ R60, R53.reuse, R58 ;  /* 0x0000003a353c7220 */ /* 0x040fe20000410000 */
[----:B------:R-:W-:Y:S02]  /*b3a0*/  HADD2.F32 R57, -RZ, R68.H1_H1 ;  /* 0x30000044ff397230 */ /* 0x000fe40000004100 */
[-C--:B------:R-:W-:Y:S01]  /*b3b0*/  FMUL.FTZ R62, R53, R56.reuse ;  /* 0x00000038353e7220 */ /* 0x080fe20000410000 */
[----:B------:R-:W-:Y:S02]  /*b3c0*/  HADD2.F32 R59, -RZ, R67.H1_H1 ;  /* 0x30000043ff3b7230 */ /* 0x000fe40000004100 */
[----:B------:R-:W-:Y:S01]  /*b3d0*/  FFMA.FTZ R53, R25, R56, -R60 ;  /* 0x0000003819357223 */ /* 0x000fe2000001083c */
[----:B------:R-:W-:-:S02]  /*b3e0*/  HADD2.F32 R60, -RZ, R7.H0_H0 ;  /* 0x20000007ff3c7230 */ /* 0x000fc40000004100 */
[C---:B------:R-:W-:Y:S01]  /*b3f0*/  FMUL.FTZ R64, R41.reuse, R57 ;  /* 0x0000003929407220 */ /* 0x040fe20000410000 */
[----:B------:R-:W-:Y:S02]  /*b400*/  HADD2.F32 R43, -RZ, R43.H1_H1 ;  /* 0x3000002bff2b7230 */ /* 0x000fe40000004100 */
[-C--:B------:R-:W-:Y:S01]  /*b410*/  FMUL.FTZ R7, R41, R59.reuse ;  /* 0x0000003b29077220 */ /* 0x080fe20000410000 */
[----:B------:R-:W-:Y:S02]  /*b420*/  HADD2.F32 R56, -RZ, R26.H0_H0 ;  /* 0x2000001aff387230 */ /* 0x000fe40000004100 */
[----:B------:R-:W-:Y:S01]  /*b430*/  FFMA.FTZ R26, R25, R58, R62 ;  /* 0x0000003a191a7223 */ /* 0x000fe2000001003e */
[C---:B------:R-:W-:Y:S01]  /*b440*/  FFMA.FTZ R64, R24.reuse, R59, R64 ;  /* 0x0000003b18407223 */ /* 0x040fe20000010040 */
[----:B------:R-:W-:Y:S01]  /*b450*/  FFMA.FTZ R57, R24, R57, -R7 ;  /* 0x0000003918397223 */ /* 0x000fe20000010807 */
        /* <DEDUP_REMOVED lines=15> */
[----:B------:R-:W-:Y:S01]  /*b550*/  FFMA.FTZ R6, R38, R5, -R43 ;  /* 0x0000000526067223 */ /* 0x000fe2000001082b */
[----:B------:R-:W-:Y:S01]  /*b560*/  FFMA.FTZ R54, R54, R61, R65 ;  /* 0x0000003d36367223 */ /* 0x000fe20000010041 */
[----:B------:R-:W-:Y:S01]  /*b570*/  FFMA.FTZ R39, R36, R25, R40 ;  /* 0x0000001924277223 */ /* 0x000fe20000010028 */
        /* <DEDUP_REMOVED lines=11> */
.L_x_1492:
[----:B------:R-:W-:Y:S05]  /*b630*/  BSYNC B1 ;  /* 0x0000000000017941 */ /* 0x000fea0003800000 */
.L_x_1491:
[----:B------:R-:W-:Y:S04]  /*b640*/  BSSY B1, `(.L_x_1493) ;  /* 0x000006d000017945 */ /* 0x000fe80003800000 */
[----:B------:R-:W-:Y:S05]  /*b650*/  @P1 BRA `(.L_x_1494) ;  /* 0x0000000400ac1947 */ /* 0x000fea0003800000 */
[----:B0-----:R-:W2:Y:S04]  /*b660*/  LDL R6, [R1+0x54] ;  /* 0x0000540001067983 */ /* 0x001ea80000100800 */
[----:B------:R-:W2:Y:S04]  /*b670*/  LDL.64 R4, [R1+0x18] ;  /* 0x0000180001047983 */ /* 0x000ea80000100a00 */
[----:B------:R-:W3:Y:S01]  /*b680*/  LDL R0, [R1+0x34] ;  /* 0x0000340001007983 */ /* 0x000ee20000100800 */
[--C-:B------:R-:W-:Y:S01]  /*b690*/  HADD2.F32 R53, -RZ, R51.reuse.H1_H1 ;  /* 0x30000033ff357230 */ /* 0x100fe20000004100 */
[----:B------:R-:W-:Y:S01]  /*b6a0*/  SHF.R.U32.HI R54, RZ, 0x10, R9 ;  /* 0x00000010ff367819 */ /* 0x000fe20000011609 */
[----:B------:R-:W-:Y:S01]  /*b6b0*/  HADD2.F32 R51, -RZ, R51.H0_H0 ;  /* 0x20000033ff337230 */ /* 0x000fe20000004100 */
[--C-:B------:R-:W-:Y:S01]  /*b6c0*/  SHF.R.U64 R28, R28, 0x10, R29.reuse ;  /* 0x000000101c1c7819 */ /* 0x100fe2000000121d */
[----:B------:R-:W-:Y:S01]  /*b6d0*/  HADD2.F32 R52, -RZ, R49.H1_H1 ;  /* 0x30000031ff347230 */ /* 0x000fe20000004100 */
[----:B------:R-:W-:Y:S01]  /*b6e0*/  SHF.R.U32.HI R50, RZ, 0x10, R29 ;  /* 0x00000010ff327819 */ /* 0x000fe2000001161d */
[----:B------:R-:W-:Y:S01]  /*b6f0*/  HADD2.F32 R54, -RZ, R54.H0_H0 ;  /* 0x20000036ff367230 */ /* 0x000fe20000004100 */
[----:B------:R-:W-:-:S02]  /*b700*/  SHF.R.U64 R29, R8, 0x10, R9 ;  /* 0x00000010081d7819 */ /* 0x000fc40000001209 */
[--C-:B------:R-:W-:Y:S01]  /*b710*/  SHF.R.U64 R8, R30, 0x10, R31.reuse ;  /* 0x000000101e087819 */ /* 0x100fe2000000121f */
[----:B------:R-:W-:Y:S01]  /*b720*/  HADD2.F32 R50, -RZ, R50.H0_H0 ;  /* 0x20000032ff327230 */ /* 0x000fe20000004100 */
[----:B------:R-:W-:Y:S01]  /*b730*/  SHF.R.U32.HI R30, RZ, 0x10, R31 ;  /* 0x00000010ff1e7819 */ /* 0x000fe2000001161f */
[----:B------:R-:W-:Y:S01]  /*b740*/  HADD2.F32 R29, -RZ, R29.H0_H0 ;  /* 0x2000001dff1d7230 */ /* 0x000fe20000004100 */
[--C-:B------:R-:W-:Y:S02]  /*b750*/  SHF.R.U64 R9, R10, 0x10, R11.reuse ;  /* 0x000000100a097819 */ /* 0x100fe4000000120b */
[----:B------:R-:W-:Y:S01]  /*b760*/  SHF.R.U32.HI R10, RZ, 0x10, R11 ;  /* 0x00000010ff0a7819 */ /* 0x000fe2000001160b */
[----:B------:R-:W-:-:S04]  /*b770*/  HADD2.F32 R30, -RZ, R30.H0_H0 ;  /* 0x2000001eff1e7230 */ /* 0x000fc80000004100 */
[----:B------:R-:W-:Y:S02]  /*b780*/  HADD2.F32 R10, -RZ, R10.H0_H0 ;  /* 0x2000000aff0a7230 */ /* 0x000fe40000004100 */
[----:B--2---:R-:W-:Y:S01]  /*b790*/  IMAD.IADD R4, R4, 0x1, R6 ;  /* 0x0000000104047824 */ /* 0x004fe200078e0206 */
[----:B---3--:R-:W-:-:S04]  /*b7a0*/  LEA.HI R0, R3, R0, RZ, 0x1d ;  /* 0x0000000003007211 */ /* 0x008fc800078fe8ff */
[----:B------:R-:W-:-:S04]  /*b7b0*/  SHF.R.S32.HI R5, RZ, 0x1f, R4 ;  /* 0x0000001fff057819 */ /* 0x000fc80000011404 */
[CC--:B------:R-:W-:Y:S02]  /*b7c0*/  LEA.HI R6, R5.reuse, R4.reuse, RZ, 0x5 ;  /* 0x0000000405067211 */ /* 0x0c0fe400078f28ff */
[----:B------:R-:W-:Y:S02]  /*b7d0*/  LEA.HI R4, R5, R4, RZ, 0x3 ;  /* 0x0000000405047211 */ /* 0x000fe400078f18ff */
[----:B------:R-:W-:Y:S02]  /*b7e0*/  SHF.R.S32.HI R5, RZ, 0x1f, R0 ;  /* 0x0000001fff057819 */ /* 0x000fe40000011400 */
[----:B-----5:R-:W-:Y:S02]  /*b7f0*/  LOP3.LUT R4, R71, 0x18, R4, 0xf8, !PT ;  /* 0x0000001847047812 */ /* 0x020fe400078ef804 */
[----:B------:R-:W-:Y:S01]  /*b800*/  LEA.HI R5, R5, R0, RZ, 0x2 ;  /* 0x0000000005057211 */ /* 0x000fe200078f10ff */
[----:B------:R-:W-:Y:S01]  /*b810*/  IMAD.SHL.U32 R0, R0, 0x8, RZ ;  /* 0x0000000800007824 */ /* 0x000fe200078e00ff */
[----:B------:R-:W-:-:S02]  /*b820*/  LOP3.LUT R7, R4, R69, RZ, 0x3c, !PT ;  /* 0x0000004504077212 */ /* 0x000fc400078e3cff */
[----:B------:R-:W-:Y:S02]  /*b830*/  SHF.R.S32.HI R5, RZ, 0x2, R5 ;  /* 0x00000002ff057819 */ /* 0x000fe40000011405 */
[----:B------:R-:W-:Y:S02]  /*b840*/  LOP3.LUT R4, R71, 0x18, R0, 0xf8, !PT ;  /* 0x0000001847047812 */ /* 0x000fe400078ef800 */
[----:B------:R-:W-:Y:S01]  /*b850*/  SHF.R.S32.HI R6, RZ, 0x5, R6 ;  /* 0x00000005ff067819 */ /* 0x000fe20000011406 */
[----:B------:R-:W-:Y:S01]  /*b860*/  IMAD R20, R5, 0x1800, R70 ;  /* 0x0000180005147824 */ /* 0x000fe200078e0246 */
[----:B------:R-:W-:-:S03]  /*b870*/  LOP3.LUT R25, R4, R69, RZ, 0x3c, !PT ;  /* 0x0000004504197212 */ /* 0x000fc600078e3cff */
[----:B------:R-:W-:Y:S02]  /*b880*/  IMAD R6, R6, 0x1800, R70 ;  /* 0x0000180006067824 */ /* 0x000fe400078e0246 */
[----:B------:R-:W-:Y:S02]  /*b890*/  IMAD.IADD R25, R20, 0x1, R25 ;  /* 0x0000000114197824 */ /* 0x000fe400078e0219 */
[----:B------:R-:W-:Y:S02]  /*b8a0*/  IMAD.IADD R6, R6, 0x1, R7 ;  /* 0x0000000106067824 */ /* 0x000fe400078e0207 */
[----:B------:R-:W-:-:S03]  /*b8b0*/  IMAD R20, R25, 0x2, R2 ;  /* 0x0000000219147824 */ /* 0x000fc600078e0202 */
[----:B------:R-:W-:Y:S02]  /*b8c0*/  LEA R0, R6, UR40, 0x1 ;  /* 0x0000002806007c11 */ /* 0x000fe4000f8e08ff */
[----:B------:R-:W0:Y:S04]  /*b8d0*/  LDS.128 R24, [R20+0xc400] ;  /* 0x00c4000014187984 */ /* 0x000e280000000c00 */
[----:B------:R-:W1:Y:S01]  /*b8e0*/  LDS.128 R4, [R0] ;  /* 0x0000000000047984 */ /* 0x000e620000000c00 */
[--C-:B0-----:R-:W-:Y:S02]  /*b8f0*/  HADD2.F32 R40, -RZ, R25.reuse.H0_H0 ;  /* 0x20000019ff287230 */ /* 0x101fe40000004100 */
[----:B------:R-:W-:Y:S02]  /*b900*/  HADD2.F32 R41, -RZ, R25.H1_H1 ;  /* 0x30000019ff297230 */ /* 0x000fe40000004100 */
[----:B-1----:R-:W-:-:S02]  /*b910*/  HADD2.F32 R36, -RZ, R5.H0_H0 ;  /* 0x20000005ff247230 */ /* 0x002fc40000004100 */
[C---:B------:R-:W-:Y:S01]  /*b920*/  FMUL.FTZ R25, R40.reuse, R51 ;  /* 0x0000003328197220 */ /* 0x040fe20000410000 */
[--C-:B------:R-:W-:Y:S02]  /*b930*/  HADD2.F32 R43, -RZ, R27.reuse.H0_H0 ;  /* 0x2000001bff2b7230 */ /* 0x100fe40000004100 */
[----:B------:R-:W-:Y:S02]  /*b940*/  HADD2.F32 R31, -RZ, R27.H1_H1 ;  /* 0x3000001bff1f7230 */ /* 0x000fe40000004100 */
[-C--:B------:R-:W-:Y:S01]  /*b950*/  FMUL.FTZ R27, R40, R53.reuse ;  /* 0x00000035281b7220 */ /* 0x080fe20000410000 */
[----:B------:R-:W-:Y:S02]  /*b960*/  HADD2.F32 R38, -RZ, R5.H1_H1 ;  /* 0x30000005ff267230 */ /* 0x000fe40000004100 */
[----:B------:R-:W-:Y:S01]  /*b970*/  FFMA.FTZ R25, R36, R53, -R25 ;  /* 0x0000003524197223 */ /* 0x000fe20000010819 */
[----:B------:R-:W-:Y:S02]  /*b980*/  HADD2.F32 R37, -RZ, R24.H0_H0 ;  /* 0x20000018ff257230 */ /* 0x000fe40000004100 */
[----:B------:R-:W-:Y:S01]  /*b990*/  FMUL.FTZ R53, R41, R54 ;  /* 0x0000003629357220 */ /* 0x000fe20000410000 */
[----:B------:R-:W-:-:S02]  /*b9a0*/  HADD2.F32 R40, -RZ, R49.H0_H0 ;  /* 0x20000031ff287230 */ /* 0x000fc40000004100 */
[----:B------:R-:W-:Y:S01]  /*b9b0*/  FFMA.FTZ R27, R36, R51, R27 ;  /* 0x00000033241b7223 */ /* 0x000fe2000001001b */
[----:B------:R-:W-:Y:S02]  /*b9c0*/  HADD2.F32 R39, -RZ, R4.H0_H0 ;  /* 0x20000004ff277230 */ /* 0x000fe40000004100 */
[-C--:B------:R-:W-:Y:S01]  /*b9d0*/  FMUL.FTZ R51, R41, R50.reuse ;  /* 0x0000003229337220 */ /* 0x080fe20000410000 */
[----:B------:R-:W-:Y:S01]  /*b9e0*/  FFMA.FTZ R36, R38, R50, -R53 ;  /* 0x0000003226247223 */ /* 0x000fe20000010835 */
[C---:B------:R-:W-:Y:S01]  /*b9f0*/  FMUL.FTZ R50, R37.reuse, R52 ;  /* 0x0000003425327220 */ /* 0x040fe20000410000 */
[----:B------:R-:W-:Y:S02]  /*ba00*/  HADD2.F32 R42, -RZ, R26.H0_H0 ;  /* 0x2000001aff2a7230 */ /* 0x000fe40000004100 */
[-C--:B------:R-:W-:Y:S01]  /*ba10*/  FMUL.FTZ R49, R37, R40.reuse ;  /* 0x0000002825317220 */ /* 0x080fe20000410000 */
[----:B------:R-:W-:Y:S02]  /*ba20*/  HADD2.F32 R41, -RZ, R48.H1_H1 ;  /* 0x30000030ff297230 */ /* 0x000fe40000004100 */
[----:B------:R-:W-:Y:S01]  /*ba30*/  FFMA.FTZ R37, R39, R40, -R50 ;  /* 0x0000002827257223 */ /* 0x000fe20000010832 */
[----:B------:R-:W-:-:S02]  /*ba40*/  HADD2.F32 R5, -RZ, R6.H0_H0 ;  /* 0x20000006ff057230 */ /* 0x000fc40000004100 */
[----:B------:R-:W-:Y:S01]  /*ba50*/  FFMA.FTZ R49, R39, R52, R49 ;  /* 0x0000003427317223 */ /* 0x000fe20000010031 */
[--C-:B------:R-:W-:Y:S02]  /*ba60*/  HADD2.F32 R40, -RZ, R47.reuse.H1_H1 ;  /* 0x3000002fff287230 */ /* 0x100fe40000004100 */
[----:B------:R-:W-:Y:S01]  /*ba70*/  FMUL.FTZ R52, R42, R41 ;  /* 0x000000292a347220 */ /* 0x000fe20000410000 */
[----:B------:R-:W-:Y:S02]  /*ba80*/  HADD2.F32 R50, -RZ, R47.H0_H0 ;  /* 0x2000002fff327230 */ /* 0x000fe40000004100 */
[----:B------:R-:W-:Y:S01]  /*ba90*/  FFMA.FTZ R38, R38, R54, R51 ;  /* 0x0000003626267223 */ /* 0x000fe20000010033 */
[----:B------:R-:W-:Y:S02]  /*baa0*/  HADD2.F32 R48, -RZ, R48.H0_H0 ;  /* 0x20000030ff307230 */ /* 0x000fe40000004100 */
[----:B------:R-:W-:Y:S01]  /*bab0*/  FMUL.FTZ R42, R42, R40 ;  /* 0x000000282a2a7220 */ /* 0x000fe20000410000 */
[----:B------:R-:W-:-:S02]  /*bac0*/  HADD2.F32 R11, -RZ, R7.H0_H0 ;  /* 0x20000007ff0b7230 */ /* 0x000fc40000004100 */
[----:B------:R-:W-:Y:S01]  /*bad0*/  FFMA.FTZ R52, R5, R40, -R52 ;  /* 0x0000002805347223 */ /* 0x000fe20000010834 */
[C---:B------:R-:W-:Y:S01]  /*bae0*/  FMUL.FTZ R40, R43.reuse, R50 ;  /* 0x000000322b287220 */ /* 0x040fe20000410000 */
[-C--:B------:R-:W-:Y:S01]  /*baf0*/  FMUL.FTZ R43, R43, R48.reuse ;  /* 0x000000302b2b7220 */ /* 0x080fe20000410000 */
[----:B------:R-:W-:Y:S02]  /*bb00*/  HADD2.F32 R7, -RZ, R7.H1_H1 ;  /* 0x30000007ff077230 */ /* 0x000fe40000004100 */
[----:B------:R-:W-:Y:S01]  /*bb10*/  FFMA.FTZ R42, R5, R41, R42 ;  /* 0x00000029052a7223 */ /* 0x000fe2000001002a */
[----:B------:R-:W-:Y:S01]  /*bb20*/  FFMA.FTZ R40, R11, R48, -R40 ;  /* 0x000000300b287223 */ /* 0x000fe20000010828 */
[----:B------:R-:W-:Y:S02]  /*bb30*/  HADD2.F32 R24, -RZ, R24.H1_H1 ;  /* 0x30000018ff187230 */ /* 0x000fe40000004100 */
[----:B------:R-:W-:Y:S01]  /*bb40*/  FMUL.FTZ R54, R31, R10 ;  /* 0x0000000a1f367220 */ /* 0x000fe20000410000 */
[----:B------:R-:W-:Y:S01]  /*bb50*/  FFMA.FTZ R43, R11, R50, R43 ;  /* 0x000000320b2b7223 */ /* 0x000fe2000001002b */
[----:B------:R-:W-:Y:S01]  /*bb60*/  FMUL.FTZ R48, R31, R30 ;  /* 0x0000001e1f307220 */ /* 0x000fe20000410000 */
[----:B------:R-:W-:-:S02]  /*bb70*/  HADD2.F32 R26, -RZ, R26.H1_H1 ;  /* 0x3000001aff1a7230 */ /* 0x000fc40000004100 */
[C---:B------:R-:W-:Y:S01]  /*bb80*/  FFMA.FTZ R39, R7.reuse, R30, -R54 ;  /* 0x0000001e07277223 */ /* 0x040fe20000010836 */
[----:B------:R-:W-:Y:S02]  /*bb90*/  HADD2.F32 R5, -RZ, R28.H0_H0 ;  /* 0x2000001cff057230 */ /* 0x000fe40000004100 */
[----:B------:R-:W-:Y:S01]  /*bba0*/  FFMA.FTZ R48, R7, R10, R48 ;  /* 0x0000000a07307223 */ /* 0x000fe20000010030 */
[----:B------:R-:W-:Y:S02]  /*bbb0*/  HADD2.F32 R11, -RZ, R9.H0_H0 ;  /* 0x20000009ff0b7230 */ /* 0x000fe40000004100 */
[C---:B------:R-:W-:Y:S01]  /*bbc0*/  FMUL.FTZ R7, R24.reuse, R29 ;  /* 0x0000001d18077220 */ /* 0x040fe20000410000 */
[----:B------:R-:W-:Y:S02]  /*bbd0*/  HADD2.F32 R9, -RZ, R8.H0_H0 ;  /* 0x20000008ff097230 */ /* 0x000fe40000004100 */
[----:B------:R-:W-:Y:S01]  /*bbe0*/  FMUL.FTZ R24, R24, R5 ;  /* 0x0000000518187220 */ /* 0x000fe20000410000 */
[----:B------:R-:W-:-:S02]  /*bbf0*/  HADD2.F32 R4, -RZ, R4.H1_H1 ;  /* 0x30000004ff047230 */ /* 0x000fc40000004100 */
[C---:B------:R-:W-:Y:S01]  /*bc00*/  FMUL.FTZ R31, R26.reuse, R11 ;  /* 0x0000000b1a1f7220 */ /* 0x040fe20000410000 */
        /* <DEDUP_REMOVED lines=16> */
.L_x_1494:
[----:B------:R-:W-:Y:S05]  /*bd10*/  BSYNC B1 ;  /* 0x0000000000017941 */ /* 0x000fea0003800000 */
.L_x_1493:
[----:B------:R-:W-:Y:S05]  /*bd20*/  @P2 BRA `(.L_x_1475) ;  /* 0x0000000400b42947 */ /* 0x000fea0003800000 */
[----:B01----:R-:W2:Y:S04]  /*bd30*/  LDL.64 R4, [R1+0x18] ;  /* 0x0000180001047983 */ /* 0x003ea80000100a00 */
[----:B------:R-:W3:Y:S01]  /*bd40*/  LDL R0, [R1+0x50] ;  /* 0x0000500001007983 */ /* 0x000ee20000100800 */
[----:B--2---:R-:W-:-:S03]  /*bd50*/  IMAD.MOV.U32 R6, RZ, RZ, R4 ;  /* 0x000000ffff067224 */ /* 0x004fc600078e0004 */
[----:B------:R-:W2:Y:S01]  /*bd60*/  LDL R4, [R1+0x38] ;  /* 0x0000380001047983 */ /* 0x000ea20000100800 */
[----:B------:R-:W-:Y:S02]  /*bd70*/  IMAD.MOV.U32 R7, RZ, RZ, R5 ;  /* 0x000000ffff077224 */ /* 0x000fe400078e0005 */
[----:B---3--:R-:W-:-:S05]  /*bd80*/  IMAD.IADD R0, R6, 0x1, R0 ;  /* 0x0000000106007824 */ /* 0x008fca00078e0200 */
[----:B------:R-:W-:Y:S02]  /*bd90*/  SHF.R.S32.HI R5, RZ, 0x1f, R0 ;  /* 0x0000001fff057819 */ /* 0x000fe40000011400 */
[--C-:B------:R-:W-:Y:S01]  /*bda0*/  SHF.R.U64 R20, R32, 0x10, R33.reuse ;  /* 0x0000001020147819 */ /* 0x100fe20000001221 */
[----:B------:R-:W-:Y:S01]  /*bdb0*/  HADD2.F32 R31, -RZ, R45.H1_H1 ;  /* 0x3000002dff1f7230 */ /* 0x000fe20000004100 */
[----:B------:R-:W-:Y:S01]  /*bdc0*/  SHF.R.U32.HI R36, RZ, 0x10, R33 ;  /* 0x00000010ff247819 */ /* 0x000fe20000011621 */
[----:B------:R-:W-:Y:S01]  /*bdd0*/  HADD2.F32 R33, -RZ, R21.H1_H1 ;  /* 0x30000015ff217230 */ /* 0x000fe20000004100 */
[--C-:B------:R-:W-:Y:S02]  /*bde0*/  SHF.R.U32.HI R32, RZ, 0x10, R13.reuse ;  /* 0x00000010ff207819 */ /* 0x100fe4000001160d */
[----:B------:R-:W-:Y:S02]  /*bdf0*/  SHF.R.U64 R24, R12, 0x10, R13 ;  /* 0x000000100c187819 */ /* 0x000fe4000000120d */
[----:B------:R-:W-:Y:S01]  /*be00*/  SHF.R.U64 R12, R34, 0x10, R35 ;  /* 0x00000010220c7819 */ /* 0x000fe20000001223 */
[----:B------:R-:W-:Y:S01]  /*be10*/  HADD2.F32 R34, -RZ, R32.H0_H0 ;  /* 0x20000020ff227230 */ /* 0x000fe20000004100 */
[----:B------:R-:W-:-:S02]  /*be20*/  SHF.R.U64 R13, R14, 0x10, R15 ;  /* 0x000000100e0d7819 */ /* 0x000fc4000000120f */
[----:B------:R-:W-:Y:S02]  /*be30*/  SHF.R.U32.HI R41, RZ, 0x10, R35 ;  /* 0x00000010ff297819 */ /* 0x000fe40000011623 */
[----:B------:R-:W-:Y:S01]  /*be40*/  SHF.R.U32.HI R39, RZ, 0x10, R15 ;  /* 0x00000010ff277819 */ /* 0x000fe2000001160f */
[----:B------:R-:W-:Y:S02]  /*be50*/  HADD2.F32 R32, -RZ, R21.H0_H0 ;  /* 0x20000015ff207230 */ /* 0x000fe40000004100 */
[----:B------:R-:W-:Y:S01]  /*be60*/  HADD2.F32 R13, -RZ, R13.H0_H0 ;  /* 0x2000000dff0d7230 */ /* 0x000fe20000004100 */
[----:B--2---:R-:W-:Y:S02]  /*be70*/  LEA.HI R3, R3, R4, RZ, 0x1d ;  /* 0x0000000403037211 */ /* 0x004fe400078fe8ff */
[CC--:B------:R-:W-:Y:S02]  /*be80*/  LEA.HI R4, R5.reuse, R0.reuse, RZ, 0x5 ;  /* 0x0000000005047211 */ /* 0x0c0fe400078f28ff */
[----:B------:R-:W-:-:S02]  /*be90*/  LEA.HI R5, R5, R0, RZ, 0x3 ;  /* 0x0000000005057211 */ /* 0x000fc400078f18ff */
[----:B------:R-:W-:Y:S02]  /*bea0*/  SHF.R.S32.HI R0, RZ, 0x1f, R3 ;  /* 0x0000001fff007819 */ /* 0x000fe40000011403 */
[----:B------:R-:W-:Y:S02]  /*beb0*/  SHF.R.S32.HI R4, RZ, 0x5, R4 ;  /* 0x00000005ff047819 */ /* 0x000fe40000011404 */
[----:B------:R-:W-:Y:S01]  /*bec0*/  LEA.HI R0, R0, R3, RZ, 0x2 ;  /* 0x0000000300007211 */ /* 0x000fe200078f10ff */
[----:B------:R-:W-:Y:S02]  /*bed0*/  IMAD.SHL.U32 R3, R3, 0x8, RZ ;  /* 0x0000000803037824 */ /* 0x000fe400078e00ff */
[----:B-----5:R-:W-:Y:S01]  /*bee0*/  IMAD R6, R4, 0x1800, R70 ;  /* 0x0000180004067824 */ /* 0x020fe200078e0246 */
[----:B------:R-:W-:Y:S02]  /*bef0*/  SHF.R.S32.HI R4, RZ, 0x2, R0 ;  /* 0x00000002ff047819 */ /* 0x000fe40000011400 */
[----:B------:R-:W-:-:S02]  /*bf00*/  LOP3.LUT R3, R71, 0x18, R3, 0xf8, !PT ;  /* 0x0000001847037812 */ /* 0x000fc400078ef803 */
[----:B------:R-:W-:Y:S01]  /*bf10*/  LOP3.LUT R5, R71, 0x18, R5, 0xf8, !PT ;  /* 0x0000001847057812 */ /* 0x000fe200078ef805 */
[----:B------:R-:W-:Y:S01]  /*bf20*/  IMAD R8, R4, 0x1800, R70 ;  /* 0x0000180004087824 */ /* 0x000fe200078e0246 */
[-C--:B------:R-:W-:Y:S02]  /*bf30*/  LOP3.LUT R3, R3, R69.reuse, RZ, 0x3c, !PT ;  /* 0x0000004503037212 */ /* 0x080fe400078e3cff */
[----:B------:R-:W-:-:S03]  /*bf40*/  LOP3.LUT R5, R5, R69, RZ, 0x3c, !PT ;  /* 0x0000004505057212 */ /* 0x000fc600078e3cff */
        /* <DEDUP_REMOVED lines=10> */
[-C--:B------:R-:W-:Y:S01]  /*bff0*/  FMUL.FTZ R37, R27, R31.reuse ;  /* 0x0000001f1b257220 */ /* 0x080fe20000410000 */
[----:B------:R-:W-:Y:S02]  /*c000*/  HADD2.F32 R15, -RZ, R5.H1_H1 ;  /* 0x30000005ff0f7230 */ /* 0x000fe40000004100 */
[----:B------:R-:W-:Y:S02]  /*c010*/  HADD2.F32 R27, -RZ, R36.H0_H0 ;  /* 0x20000024ff1b7230 */ /* 0x000fe40000004100 */
[----:B------:R-:W-:Y:S01]  /*c020*/  FFMA.FTZ R35, R14, R31, -R35 ;  /* 0x0000001f0e237223 */ /* 0x000fe20000010823 */
[----:B------:R-:W-:Y:S02]  /*c030*/  HADD2.F32 R9, -RZ, R8.H0_H0 ;  /* 0x20000008ff097230 */ /* 0x000fe40000004100 */
[----:B------:R-:W-:Y:S01]  /*c040*/  FMUL.FTZ R36, R28, R34 ;  /* 0x000000221c247220 */ /* 0x000fe20000410000 */
[----:B------:R-:W-:Y:S01]  /*c050*/  FFMA.FTZ R37, R14, R33, R37 ;  /* 0x000000210e257223 */ /* 0x000fe20000010025 */
[----:B------:R-:W-:-:S02]  /*c060*/  HADD2.F32 R14, -RZ, R45.H0_H0 ;  /* 0x2000002dff0e7230 */ /* 0x000fc40000004100 */
[-C--:B------:R-:W-:Y:S01]  /*c070*/  FMUL.FTZ R40, R28, R27.reuse ;  /* 0x0000001b1c287220 */ /* 0x080fe20000410000 */
[----:B------:R-:W-:Y:S01]  /*c080*/  FFMA.FTZ R38, R15, R27, -R36 ;  /* 0x0000001b0f267223 */ /* 0x000fe20000010824 */
[----:B------:R-:W-:Y:S02]  /*c090*/  HADD2.F32 R5, -RZ, R4.H0_H0 ;  /* 0x20000004ff057230 */ /* 0x000fe40000004100 */
[C---:B------:R-:W-:Y:S01]  /*c0a0*/  FMUL.FTZ R36, R9.reuse, R32 ;  /* 0x0000002009247220 */ /* 0x040fe20000410000 */
[----:B------:R-:W-:Y:S01]  /*c0b0*/  FMUL.FTZ R9, R9, R14 ;  /* 0x0000000e09097220 */ /* 0x000fe20000410000 */
[----:B------:R-:W-:Y:S02]  /*c0c0*/  HADD2.F32 R29, -RZ, R10.H0_H0 ;  /* 0x2000000aff1d7230 */ /* 0x000fe40000004100 */
[----:B------:R-:W-:Y:S02]  /*c0d0*/  HADD2.F32 R28, -RZ, R44.H0_H0 ;  /* 0x2000002cff1c7230 */ /* 0x000fe40000004100 */
[----:B------:R-:W-:Y:S01]  /*c0e0*/  FFMA.FTZ R40, R15, R34, R40 ;  /* 0x000000220f287223 */ /* 0x000fe20000010028 */
[C---:B------:R-:W-:Y:S01]  /*c0f0*/  FFMA.FTZ R36, R5.reuse, R14, -R36 ;  /* 0x0000000e05247223 */ /* 0x040fe20000010824 */
[----:B------:R-:W-:Y:S01]  /*c100*/  FFMA.FTZ R15, R5, R32, R9 ;  /* 0x00000020050f7223 */ /* 0x000fe20000010009 */
[----:B------:R-:W-:-:S02]  /*c110*/  HADD2.F32 R25, -RZ, R6.H0_H0 ;  /* 0x20000006ff197230 */ /* 0x000fc40000004100 */
[C---:B------:R-:W-:Y:S01]  /*c120*/  FMUL.FTZ R32, R29.reuse, R28 ;  /* 0x0000001c1d207220 */ /* 0x040fe20000410000 */
[----:B------:R-:W-:Y:S02]  /*c130*/  HADD2.F32 R30, -RZ, R11.H0_H0 ;  /* 0x2000000bff1e7230 */ /* 0x000fe40000004100 */
[----:B------:R-:W-:Y:S02]  /*c140*/  HADD2.F32 R14, -RZ, R46.H0_H0 ;  /* 0x2000002eff0e7230 */ /* 0x000fe40000004100 */
[----:B------:R-:W-:Y:S02]  /*c150*/  HADD2.F32 R9, -RZ, R44.H1_H1 ;  /* 0x3000002cff097230 */ /* 0x000fe40000004100 */
[----:B------:R-:W-:Y:S02]  /*c160*/  HADD2.F32 R5, -RZ, R46.H1_H1 ;  /* 0x3000002eff057230 */ /* 0x000fe40000004100 */
[----:B------:R-:W-:Y:S01]  /*c170*/  FMUL.FTZ R34, R29, R14 ;  /* 0x0000000e1d227220 */ /* 0x000fe20000410000 */
[----:B------:R-:W-:-:S02]  /*c180*/  HADD2.F32 R26, -RZ, R7.H0_H0 ;  /* 0x20000007ff1a7230 */ /* 0x000fc40000004100 */
[C---:B------:R-:W-:Y:S01]  /*c190*/  FFMA.FTZ R27, R25.reuse, R14, -R32 ;  /* 0x0000000e191b7223 */ /* 0x040fe20000010820 */
[C---:B------:R-:W-:Y:S01]  /*c1a0*/  FMUL.FTZ R21, R30.reuse, R9 ;  /* 0x000000091e157220 */ /* 0x040fe20000410000 */
[----:B------:R-:W-:Y:S02]  /*c1b0*/  HADD2.F32 R11, -RZ, R11.H1_H1 ;  /* 0x3000000bff0b7230 */ /* 0x000fe40000004100 */
[-C--:B------:R-:W-:Y:S01]  /*c1c0*/  FMUL.FTZ R30, R30, R5.reuse ;  /* 0x000000051e1e7220 */ /* 0x080fe20000410000 */
[----:B------:R-:W-:Y:S02]  /*c1d0*/  HADD2.F32 R32, -RZ, R39.H0_H0 ;  /* 0x20000027ff207230 */ /* 0x000fe40000004100 */
[----:B------:R-:W-:Y:S02]  /*c1e0*/  HADD2.F32 R14, -RZ, R41.H0_H0 ;  /* 0x20000029ff0e7230 */ /* 0x000fe40000004100 */
[----:B------:R-:W-:Y:S01]  /*c1f0*/  FFMA.FTZ R34, R25, R28, R34 ;  /* 0x0000001c19227223 */ /* 0x000fe20000010022 */
[C---:B------:R-:W-:Y:S01]  /*c200*/  FFMA.FTZ R28, R26.reuse, R5, -R21 ;  /* 0x000000051a1c7223 */ /* 0x040fe20000010815 */
[----:B------:R-:W-:Y:S01]  /*c210*/  FFMA.FTZ R30, R26, R9, R30 ;  /* 0x000000091a1e7223 */ /* 0x000fe2000001001e */
[----:B------:R-:W-:-:S02]  /*c220*/  HADD2.F32 R7, -RZ, R7.H1_H1 ;  /* 0x30000007ff077230 */ /* 0x000fc40000004100 */
[C---:B------:R-:W-:Y:S01]  /*c230*/  FMUL.FTZ R42, R11.reuse, R32 ;  /* 0x000000200b2a7220 */ /* 0x040fe20000410000 */
[----:B------:R-:W-:Y:S01]  /*c240*/  FMUL.FTZ R26, R11, R14 ;  /* 0x0000000e0b1a7220 */ /* 0x000fe20000410000 */
[----:B------:R-:W-:Y:S02]  /*c250*/  HADD2.F32 R8, -RZ, R8.H1_H1 ;  /* 0x30000008ff087230 */ /* 0x000fe40000004100 */
[----:B------:R-:W-:Y:S02]  /*c260*/  HADD2.F32 R10, -RZ, R10.H1_H1 ;  /* 0x3000000aff0a7230 */ /* 0x000fe40000004100 */
[----:B------:R-:W-:Y:S02]  /*c270*/  HADD2.F32 R11, -RZ, R24.H0_H0 ;  /* 0x20000018ff0b7230 */ /* 0x000fe40000004100 */
[----:B------:R-:W-:Y:S02]  /*c280*/  HADD2.F32 R5, -RZ, R20.H0_H0 ;  /* 0x20000014ff057230 */ /* 0x000fe40000004100 */
[----:B------:R-:W-:-:S02]  /*c290*/  HADD2.F32 R9, -RZ, R12.H0_H0 ;  /* 0x2000000cff097230 */ /* 0x000fc40000004100 */
[C---:B------:R-:W-:Y:S01]  /*c2a0*/  FFMA.FTZ R29, R7.reuse, R14, -R42 ;  /* 0x0000000e071d7223 */ /* 0x040fe2000001082a */
[----:B------:R-:W-:Y:S02]  /*c2b0*/  HADD2.F32 R4, -RZ, R4.H1_H1 ;  /* 0x30000004ff047230 */ /* 0x000fe40000004100 */
[----:B------:R-:W-:Y:S01]  /*c2c0*/  FFMA.FTZ R31, R7, R32, R26 ;  /* 0x00000020071f7223 */ /* 0x000fe2000001001a */
[----:B------:R-:W-:Y:S02]  /*c2d0*/  HADD2.F32 R6, -RZ, R6.H1_H1 ;  /* 0x30000006ff067230 */ /* 0x000fe40000004100 */
[----:B------:R-:W-:Y:S01]  /*c2e0*/  FMUL.FTZ R7, R8, R11 ;  /* 0x0000000b08077220 */ /* 0x000fe20000410000 */
[----:B------:R-:W-:Y:S01]  /*c2f0*/  FMUL.FTZ R25, R10, R13 ;  /* 0x0000000d0a197220 */ /* 0x000fe20000410000 */
[----:B------:R-:W-:Y:S01]  /*c300*/  FMUL.FTZ R8, R8, R5 ;  /* 0x0000000508087220 */ /* 0x000fe20000410000 */
[----:B------:R-:W-:Y:S01]  /*c310*/  FMUL.FTZ R12, R10, R9 ;  /* 0x000000090a0c7220 */ /* 0x000fe20000410000 */
[----:B------:R-:W-:Y:S01]  /*c320*/  FFMA.FTZ R21, R4, R5, -R7 ;  /* 0x0000000504157223 */ /* 0x000fe20000010807 */
[----:B------:R-:W-:Y:S01]  /*c330*/  FFMA.FTZ R10, R6, R9, -R25 ;  /* 0x00000009060a7223 */ /* 0x000fe20000010819 */
[----:B------:R-:W-:Y:S01]  /*c340*/  FFMA.FTZ R8, R4, R11, R8 ;  /* 0x0000000b04087223 */ /* 0x000fe20000010008 */
[----:B------:R-:W-:Y:S01]  /*c350*/  FFMA.FTZ R13, R6, R13, R12 ;  /* 0x0000000d060d7223 */ /* 0x000fe2000001000c */
[----:B------:R-:W-:-:S02]  /*c360*/  F2FP.F16.F32.PACK_AB R7, R29, R28 ;  /* 0x0000001c1d07723e */ /* 0x000fc400000000ff */
[----:B------:R-:W-:Y:S02]  /*c370*/  F2FP.F16.F32.PACK_AB R5, R38, R35 ;  /* 0x000000232605723e */ /* 0x000fe400000000ff */
[----:B------:R-:W-:Y:S02]  /*c380*/  F2FP.F16.F32.PACK_AB R4, R21, R36 ;  /* 0x000000241504723e */ /* 0x000fe400000000ff */
[----:B------:R-:W-:Y:S02]  /*c390*/  F2FP.F16.F32.PACK_AB R6, R10, R27 ;  /* 0x0000001b0a06723e */ /* 0x000fe400000000ff */
[----:B------:R-:W-:Y:S02]  /*c3a0*/  F2FP.F16.F32.PACK_AB R11, R31, R30 ;  /* 0x0000001e1f0b723e */ /* 0x000fe400000000ff */
[----:B------:R-:W-:Y:S02]  /*c3b0*/  F2FP.F16.F32.PACK_AB R9, R40, R37 ;  /* 0x000000252809723e */ /* 0x000fe400000000ff */
[----:B------:R-:W-:-:S02]  /*c3c0*/  F2FP.F16.F32.PACK_AB R8, R8, R15 ;  /* 0x0000000f0808723e */ /* 0x000fc400000000ff */
[----:B------:R-:W-:Y:S01]  /*c3d0*/  F2FP.F16.F32.PACK_AB R10, R13, R34 ;  /* 0x000000220d0a723e */ /* 0x000fe200000000ff */
[----:B------:R0:W-:Y:S04]  /*c3e0*/  STS.128 [R0], R4 ;  /* 0x0000000400007388 */ /* 0x0001e80000000c00 */
[----:B------:R0:W-:Y:S02]  /*c3f0*/  STS.128 [R3+0xc400], R8 ;  /* 0x00c4000803007388 */ /* 0x0001e40000000c00 */
.L_x_1475:
[----:B------:R-:W-:Y:S05]  /*c400*/  BSYNC B0 ;  /* 0x0000000000007941 */ /* 0x000fea0003800000 */
.L_x_1468:
[----:B------:R-:W-:Y:S01]  /*c410*/  @!PT LDS RZ, [RZ] ;  /* 0x00000000fffff984 */ /* 0x000fe20000000800 */
[----:B------:R-:W-:Y:S01]  /*c420*/  @!PT LDS RZ, [RZ] ;  /* 0x00000000fffff984 */ /* 0x000fe20000000800 */
[----:B------:R-:W-:Y:S01]  /*c430*/  @!PT LDS RZ, [RZ] ;  /* 0x00000000fffff984 */ /* 0x000fe20000000800 */
[----:B------:R-:W-:Y:S01]  /*c440*/  @!PT LDS RZ, [RZ] ;  /* 0x00000000fffff984 */ /* 0x000fe20000000800 */
[----:B------:R1:W-:Y:S06]  /*c450*/  MEMBAR.ALL.CTA ;  /* 0x0000000000007992 */ /* 0x0003ec0000008000 */
[----:B-1----:R-:W1:Y:S01]  /*c460*/  FENCE.VIEW.ASYNC.S ;  /* 0x00000000000073c6 */ /* 0x002e620000000000 */
[----:B------:R-:W-:Y:S05]  /*c470*/  WARPSYNC.ALL ;  /* 0x0000000000007948 */ /* 0x000fea0003800000 */
[----:B-1----:R-:W-:Y:S06]  /*c480*/  BAR.SYNC.DEFER_BLOCKING 0xd, 0x180 ;  /* 0x0346000000007b1d */ /* 0x002fec0000010000 */
.L_x_1466:
[----:B0--3--:R-:W-:-:S05]  /*c490*/  IMAD.U32 R0, RZ, RZ, UR39 ;  /* 0x00000027ff007e24 */ /* 0x009fca000f8e00ff */
[----:B------:R-:W-:-:S13]  /*c4a0*/  ISETP.NE.AND P0, PT, R0, 0x3, PT ;  /* 0x000000030000780c */ /* 0x000fda0003f05270 */
[----:B------:R-:W-:Y:S05]  /*c4b0*/  @!P0 BRA `(.L_x_1495) ;  /* 0x0000000000048947 */ /* 0x000fea0003800000 */
[----:B------:R-:W-:Y:S01]  /*c4c0*/  BPT.TRAP 0x1 ;  /* 0x000000040000795c */ /* 0x000fe20000300000 */
.L_x_1495:
[----:B------:R-:W-:Y:S01]  /*c4d0*/  IMAD R0, R17, 0x8, R2 ;  /* 0x0000000811007824 */ /* 0x000fe200078e0202 */
[----:B--2-4-:R-:W-:-:S04]  /*c4e0*/  SHF.L.U32 R5, R23, 0x1f, RZ ;  /* 0x0000001f17057819 */ /* 0x014fc800000006ff */
[----:B------:R0:W2:Y:S01]  /*c4f0*/  SYNCS.PHASECHK.TRANS64.TRYWAIT P1, [R0+URZ+0x2d830], R5 ;  /* 0x02d83005000075a7 */ /* 0x0000a2000802017f */
[----:B------:R-:W-:Y:S05]  /*c500*/  @!P0 BRA `(.L_x_1496) ;  /* 0x0000000000048947 */ /* 0x000fea0003800000 */
[----:B------:R-:W-:Y:S01]  /*c510*/  BPT.TRAP 0x1 ;  /* 0x000000040000795c */ /* 0x000fe20000300000 */
.L_x_1496:
[----:B-1----:R-:W-:Y:S01]  /*c520*/  VIADD R3, R2, 0x15400 ;  /* 0x0001540002037836 */ /* 0x002fe20000000000 */
[----:B------:R-:W-:Y:S01]  /*c530*/  LOP3.LUT R148, R148, 0x10000, RZ, 0xfc, !PT ;  /* 0x0001000094947812 */ /* 0x000fe200078efcff */
[----:B------:R-:W-:-:S03]  /*c540*/  IMAD.MOV.U32 R149, RZ, RZ, -0x7fffffe0 ;  /* 0x80000020ff957424 */ /* 0x000fc600078e00ff */
[----:B------:R-:W-:-:S04]  /*c550*/  SHF.R.U32.HI R3, RZ, 0x4, R3 ;  /* 0x00000004ff037819 */ /* 0x000fc80000011603 */
[----:B------:R-:W-:-:S04]  /*c560*/  LOP3.LUT R3, R3, 0x3fff, RZ, 0xc0, !PT ;  /* 0x00003fff03037812 */ /* 0x000fc800078ec0ff */
[----:B------:R-:W-:-:S05]  /*c570*/  LOP3.LUT R3, R3, 0x10000, RZ, 0xfc, !PT ;  /* 0x0001000003037812 */ /* 0x000fca00078efcff */
[----:B------:R1:W-:Y:S01]  /*c580*/  STL [R1+0x14], R3 ;  /* 0x0000140301007387 */ /* 0x0003e20000100800 */
[----:B--2---:R-:W-:Y:S05]  /*c590*/  @P1 BRA `(.L_x_1497) ;  /* 0x0000000000081947 */ /* 0x004fea0003800000 */
[----:B------:R-:W2:Y:S02]  /*c5a0*/  SYNCS.PHASECHK.TRANS64.TRYWAIT P1, [R0+URZ+0x2d830], R5 ;  /* 0x02d83005000075a7 */ /* 0x000ea4000802017f */
[----:B--2---:R-:W-:Y:S05]  /*c5b0*/  @!P1 BRA `(.L_x_1498) ;  /* 0x0000018c00089947 */ /* 0x004fea0003800000 */
.L_x_1497:
[----:B-1----:R-:W3:Y:S01]  /*c5c0*/  LDL R3, [R1+0x14] ;  /* 0x0000140001037983 */ /* 0x002ee20000100800 */
[----:B0-2---:R-:W-:Y:S01]  /*c5d0*/  IMAD.MOV.U32 R5, RZ, RZ, -0x7fffffe0 ;  /* 0x80000020ff057424 */ /* 0x005fe200078e00ff */
[----:B------:R-:W-:Y:S05]  /*c5e0*/  WARPSYNC.ALL ;  /* 0x0000000000007948 */ /* 0x000fea0003800000 */
[C---:B------:R-:W-:Y:S01]  /*c5f0*/  R2UR UR4, R148.reuse ;  /* 0x00000000940472ca */ /* 0x040fe200000e0000 */
[----:B-----5:R-:W-:Y:S01]  /*c600*/  WARPGROUP.ARRIVE ;  /* 0x00000000000079c5 */ /* 0x020fe20000000000 */
[----:B------:R-:W-:Y:S01]  /*c610*/  R2UR UR5, R149 ;  /* 0x00000000950572ca */ /* 0x000fe200000e0000 */
[----:B------:R-:W-:Y:S01]  /*c620*/  IMAD.MOV.U32 R7, RZ, RZ, -0x7fffffe0 ;  /* 0x80000020ff077424 */ /* 0x000fe200078e00ff */
[----:B------:R-:W-:Y:S01]  /*c630*/  R2UR UR7, R5 ;  /* 0x00000000050772ca */ /* 0x000fe200000e0000 */
[----:B------:R-:W-:-:S02]  /*c640*/  VIADD R8, R148, 0x2 ;  /* 0x0000000294087836 */ /* 0x000fc40000000000 */
[----:B------:R-:W-:Y:S02]  /*c650*/  IMAD.MOV.U32 R9, RZ, RZ, -0x7fffffe0 ;  /* 0x80000020ff097424 */ /* 0x000fe400078e00ff */
[C---:B------:R-:W-:Y:S02]  /*c660*/  VIADD R156, R148.reuse, 0x300 ;  /* 0x00000300949c7836 */ /* 0x040fe40000000000 */
[----:B------:R-:W-:Y:S01]  /*c670*/  IMAD.MOV.U32 R157, RZ, RZ, -0x7fffffe0 ;  /* 0x80000020ff9d7424 */ /* 0x000fe200078e00ff */
[----:B------:R0:W-:Y:S01]  /*c680*/  STL.64 [R1], R8 ;  /* 0x0000000801007387 */ /* 0x0001e20000100a00 */
[C---:B------:R-:W-:Y:S02]  /*c690*/  VIADD R154, R148.reuse, 0x302 ;  /* 0x00000302949a7836 */ /* 0x040fe40000000000 */
[----:B------:R-:W-:Y:S02]  /*c6a0*/  IMAD.MOV.U32 R155, RZ, RZ, -0x7fffffe0 ;  /* 0x80000020ff9b7424 */ /* 0x000fe400078e00ff */
[----:B------:R-:W-:-:S02]  /*c6b0*/  VIADD R152, R148, 0x600 ;  /* 0x0000060094987836 */ /* 0x000fc40000000000 */
[----:B------:R-:W-:Y:S02]  /*c6c0*/  IMAD.MOV.U32 R153, RZ, RZ, -0x7fffffe0 ;  /* 0x80000020ff997424 */ /* 0x000fe400078e00ff */
[----:B------:R-:W-:Y:S02]  /*c6d0*/  IMAD.MOV.U32 R5, RZ, RZ, -0x7fffffe0 ;  /* 0x80000020ff057424 */ /* 0x000fe400078e00ff */
[----:B------:R-:W-:Y:S02]  /*c6e0*/  VIADD R150, R148, 0x602 ;  /* 0x0000060294967836 */ /* 0x000fe40000000000 */
[----:B------:R-:W-:Y:S02]  /*c6f0*/  IMAD.MOV.U32 R151, RZ, RZ, -0x7fffffe0 ;  /* 0x80000020ff977424 */ /* 0x000fe400078e00ff */
[----:B---3--:R-:W-:-:S04]  /*c700*/  IMAD R4, R17, 0x600, R3 ;  /* 0x0000060011047824 */ /* 0x008fc800078e0203 */
[C---:B------:R-:W-:Y:S01]  /*c710*/  VIADD R6, R4.reuse, 0x2 ;  /* 0x0000000204067836 */ /* 0x040fe20000000000 */
[----:B------:R-:W-:-:S13]  /*c720*/  R2UR UR6, R4 ;  /* 0x00000000040672ca */ /* 0x000fda00000e0000 */
[----:B------:R-:W-:Y:S01]  /*c730*/  HGMMA.64x128x16.F32 R24, gdesc[UR4], RZ, !UPT, gsb0 ;  /* 0x01e00000041879f0 */ /* 0x000fe2000c0008ff */
        /* <DEDUP_REMOVED lines=22> */
[----:B------:R-:W-:Y:S01]  /*c8a0*/  R2UR UR4, R154 ;  /* 0x000000009a0472ca */ /* 0x000fe200000e0000 */
[----:B------:R-:W-:Y:S01]  /*c8b0*/  VIADD R4, R4, 0x402 ;  /* 0x0000040204047836 */ /* 0x000fe20000000000 */
        /* <DEDUP_REMOVED lines=19> */
[----:B0-----:R-:W-:Y:S05]  /*c9f0*/  @!P0 BRA `(.L_x_1499) ;  /* 0x0000000000048947 */ /* 0x001fea0003800000 */
[----:B------:R-:W-:Y:S01]  /*ca00*/  BPT.TRAP 0x1 ;  /* 0x000000040000795c */ /* 0x000fe20000300000 */
.L_x_1499:
[----:B------:R-:W2:Y:S01]  /*ca10*/  LDL R5, [R1+0x68] ;  /* 0x0000680001057983 */ /* 0x000ea20000100800 */
[----:B------:R-:W0:Y:S03]  /*ca20*/  LDC R89, c[0x0][0x448] ;  /* 0x00011200ff597b82 */ /* 0x000e260000000800 */
[----:B------:R-:W2:Y:S01]  /*ca30*/  LDL R88, [R1+0x30] ;  /* 0x0000300001587983 */ /* 0x000ea20000100800 */
[----:B------:R-:W-:Y:S01]  /*ca40*/  IMAD.MOV.U32 R8, RZ, RZ, -0x80 ;  /* 0xffffff80ff087424 */ /* 0x000fe200078e00ff */
[----:B------:R-:W-:Y:S01]  /*ca50*/  ULDC.64 UR6, c[0x0][0x9e0] ;  /* 0x0002780000067ab9 */ /* 0x000fe20000000a00 */
[----:B------:R-:W-:Y:S01]  /*ca60*/  LOP3.LUT R16, R16, 0xffffffdf, RZ, 0xc0, !PT ;  /* 0xffffffdf10107812 */ /* 0x000fe200078ec0ff */
[----:B------:R-:W-:Y:S01]  /*ca70*/  UISETP.GE.AND UP0, UPT, UR7, 0x1, UPT ;  /* 0x000000010700788c */ /* 0x000fe2000bf06270 */
[----:B------:R-:W-:Y:S01]  /*ca80*/  IMAD R8, R97, R8, 0x80 ;  /* 0x0000008061087424 */ /* 0x000fe200078e0208 */
[----:B------:R-:W-:Y:S01]  /*ca90*/  ULDC UR50, c[0x0][0x9dc] ;  /* 0x0002770000327ab9 */ /* 0x000fe20000000800 */
[----:B------:R-:W-:Y:S01]  /*caa0*/  VIADD R0, R0, 0x2d840 ;  /* 0x0002d84000007836 */ /* 0x000fe20000000000 */
[----:B------:R-:W-:-:S02]  /*cab0*/  ULOP3.LUT UR4, URZ, UR50, URZ, 0x33, !UPT ;  /* 0x000000323f047292 */ /* 0x000fc4000f8e333f */
[----:B------:R-:W-:-:S04]  /*cac0*/  IADD3 R6, -R142, 0x1, R8 ;  /* 0x000000018e067810 */ /* 0x000fc80007ffe108 */
[----:B------:R-:W-:-:S05]  /*cad0*/  IADD3 R6, -R140, R6, R143 ;  /* 0x000000068c067210 */ /* 0x000fca0007ffe18f */
[C---:B------:R-:W-:Y:S01]  /*cae0*/  VIADD R7, R6.reuse, UR6 ;  /* 0x0000000606077c36 */ /* 0x040fe20008000000 */
[----:B0-----:R-:W-:Y:S01]  /*caf0*/  ISETP.NE.AND P1, PT, R89, 0x1, PT ;  /* 0x000000015900780c */ /* 0x001fe20003f25270 */
[----:B------:R-:W-:-:S12]  /*cb00*/  VIADD R6, R6, UR4 ;  /* 0x0000000406067c36 */ /* 0x000fd80008000000 */
[----:B------:R-:W0:Y:S01]  /*cb10*/  @P1 LDC R4, c[0x0][0x44c] ;  /* 0x00011300ff041b82 */ /* 0x000e220000000800 */
[----:B------:R-:W-:-:S07]  /*cb20*/  @P1 LOP3.LUT R16, R16, 0x20, RZ, 0xfc, !PT ;  /* 0x0000002010101812 */ /* 0x000fce00078efcff */
[----:B------:R-:W1:Y:S01]  /*cb30*/  @P1 LDC R3, c[0x0][0x450] ;  /* 0x00011400ff031b82 */ /* 0x000e620000000800 */
[----:B--2---:R-:W-:Y:S01]  /*cb40*/  IMAD.IADD R9, R5, 0x1, R88 ;  /* 0x0000000105097824 */ /* 0x004fe200078e0258 */
[----:B------:R-:W-:-:S03]  /*cb50*/  IADD3 R5, -R142, R143, R8 ;  /* 0x0000008f8e057210 */ /* 0x000fc60007ffe108 */
[----:B0-----:R-:W-:-:S05]  /*cb60*/  @P1 IMAD.HI.U32 R4, R9, R4, RZ ;  /* 0x0000000409041227 */ /* 0x001fca00078e00ff */
[----:B-1----:R-:W-:Y:S01]  /*cb70*/  @P1 SHF.R.U32.HI R9, RZ, R3, R4 ;  /* 0x00000003ff091219 */ /* 0x002fe20000011604 */
[----:B------:R-:W-:Y:S01]  /*cb80*/  IMAD.U32 R3, RZ, RZ, UR38 ;  /* 0x00000026ff037e24 */ /* 0x000fe2000f8e00ff */
[----:B------:R-:W-:Y:S02]  /*cb90*/  PLOP3.LUT P1, PT, PT, PT, UP0, 0x40, 0x0 ;  /* 0x000000000000781c */ /* 0x000fe40003f2e808 */
[----:B------:R-:W-:Y:S01]  /*cba0*/  LEA R4, R97, 0xffffff80, 0x7 ;  /* 0xffffff8061047811 */ /* 0x000fe200078e38ff */
[----:B------:R-:W0:Y:S01]  /*cbb0*/  SHFL.IDX PT, R10, R9, RZ, 0x1c1f ;  /* 0x001c1fff090a7589 */ /* 0x000e2200000e0000 */
[----:B------:R-:W-:-:S04]  /*cbc0*/  PRMT R0, R3, 0x654, R0 ;  /* 0x0000065403007816 */ /* 0x000fc80000000000 */
[----:B------:R1:W-:Y:S01]  /*cbd0*/  SYNCS.ARRIVE.TRANS64.RED.A1T0 RZ, [R0+URZ], RZ ;  /* 0x000000ff00ff79a7 */ /* 0x0003e2000810043f */
[----:B0-----:R-:W-:Y:S01]  /*cbe0*/  VIADDMNMX R3, R10, R7, R5, PT ;  /* 0x000000070a037246 */ /* 0x001fe20003800105 */
[----:B-1----:R-:W-:-:S03]  /*cbf0*/  IMAD.IADD R0, R6, 0x1, R10 ;  /* 0x0000000106007824 */ /* 0x002fc600078e020a */
[----:B------:R-:W-:Y:S05]  /*cc00*/  @P1 BRA `(.L_x_1500) ;  /* 0x0000000000581947 */ /* 0x000fea0003800000 */
[----:B------:R-:W-:Y:S01]  /*cc10*/  IADD3 R10, -R140, R143, R10 ;  /* 0x0000008f8c0a7210 */ /* 0x000fe20007ffe10a */
[----:B------:R-:W-:Y:S03]  /*cc20*/  BSSY B0, `(.L_x_1501) ;  /* 0x0000010000007945 */ /* 0x000fe60003800000 */
[----:B------:R-:W-:-:S13]  /*cc30*/  ISETP.GT.AND P1, PT, R10, -0x1, PT ;  /* 0xffffffff0a00780c */ /* 0x000fda0003f24270 */
[----:B------:R-:W-:Y:S05]  /*cc40*/  @P1 BRA `(.L_x_1502) ;  /* 0x0000000000201947 */ /* 0x000fea0003800000 */
[----:B------:R-:W-:Y:S01]  /*cc50*/  UISETP.NE.AND UP1, UPT, UR7, 0x1, UPT ;  /* 0x000000010700788c */ /* 0x000fe2000bf25270 */
[----:B------:R-:W-:-:S05]  /*cc60*/  LOP3.LUT R10, RZ, R10, RZ, 0x33, !PT ;  /* 0x0000000aff0a7212 */ /* 0x000fca00078e33ff */
[----:B------:R-:W-:-:S05]  /*cc70*/  PLOP3.LUT P1, PT, PT, PT, UP1, 0x80, 0x0 ;  /* 0x000000000000781c */ /* 0x000fca0003f2f018 */
[----:B------:R-:W-:-:S08]  /*cc80*/  @UP1 ULDC.64 UR4, c[0x0][0x9e8] ;  /* 0x00027a0000041ab9 */ /* 0x000fd00000000a00 */
[----:B------:R-:W-:-:S05]  /*cc90*/  @P1 IMAD.HI.U32 R11, R10, UR4, RZ ;  /* 0x000000040a0b1c27 */ /* 0x000fca000f8e00ff */
[----:B------:R-:W-:-:S04]  /*cca0*/  @P1 SHF.R.U32.HI R10, RZ, UR5, R11 ;  /* 0x00000005ff0a1c19 */ /* 0x000fc8000801160b */
[----:B------:R-:W-:Y:S01]  /*ccb0*/  LOP3.LUT R10, RZ, R10, RZ, 0x33, !PT ;  /* 0x0000000aff0a7212 */ /* 0x000fe200078e33ff */
[----:B------:R-:W-:Y:S06]  /*ccc0*/  BRA `(.L_x_1503) ;  /* 0x0000000000147947 */ /* 0x000fec0003800000 */
.L_x_1502:
[----:B------:R-:W-:-:S06]  /*ccd0*/  UISETP.NE.AND UP1, UPT, UR7, 0x1, UPT ;  /* 0x000000010700788c */ /* 0x000fcc000bf25270 */
[----:B------:R-:W-:-:S05]  /*cce0*/  PLOP3.LUT P1, PT, PT, PT, UP1, 0x80, 0x0 ;  /* 0x000000000000781c */ /* 0x000fca0003f2f018 */
[----:B------:R-:W-:-:S08]  /*ccf0*/  @UP1 ULDC.64 UR4, c[0x0][0x9e8] ;  /* 0x00027a0000041ab9 */ /* 0x000fd00000000a00 */
[----:B------:R-:W-:-:S05]  /*cd00*/  @P1 IMAD.HI.U32 R11, R10, UR4, RZ ;  /* 0x000000040a0b1c27 */ /* 0x000fca000f8e00ff */
[----:B------:R-:W-:-:S07]  /*cd10*/  @P1 SHF.R.U32.HI R10, RZ, UR5, R11 ;  /* 0x00000005ff0a1c19 */ /* 0x000fce000801160b */
.L_x_1503:
[----:B------:R-:W-:Y:S05]  /*cd20*/  BSYNC B0 ;  /* 0x0000000000007941 */ /* 0x000fea0003800000 */
.L_x_1501:
[----:B------:R-:W-:-:S04]  /*cd30*/  IMAD R10, R10, UR7, -R4 ;  /* 0x000000070a0a7c24 */ /* 0x000fc8000f8e0a04 */
[----:B------:R-:W-:-:S05]  /*cd40*/  IMAD.IADD R10, R10, 0x1, -R142 ;  /* 0x000000010a0a7824 */ /* 0x000fca00078e0a8e */
[----:B------:R-:W-:Y:S02]  /*cd50*/  VIMNMX R0, R0, R10, !PT ;  /* 0x0000000a00007248 */ /* 0x000fe40007fe0100 */
[----:B------:R-:W-:-:S07]  /*cd60*/  VIADDMNMX R3, R10, UR7, R3, PT ;  /* 0x000000070a037c46 */ /* 0x000fce000b800103 */
.L_x_1500:
[C---:B------:R-:W-:Y:S01]  /*cd70*/  ISETP.GE.AND P2, PT, R8.reuse, 0x9, PT ;  /* 0x000000090800780c */ /* 0x040fe20003f46270 */
[----:B------:R-:W0:Y:S01]  /*cd80*/  SHFL.IDX PT, R9, R9, 0x1, 0x1c1f ;  /* 0x003c1f0009097f89 */ /* 0x000e2200000e0000 */
[----:B------:R-:W-:Y:S02]  /*cd90*/  ISETP.GE.AND P1, PT, R8, 0x2, PT ;  /* 0x000000020800780c */ /* 0x000fe40003f26270 */
[----:B------:R-:W-:Y:S02]  /*cda0*/  LOP3.LUT R16, R16, 0xfffffffe, RZ, 0xc0, !PT ;  /* 0xfffffffe10107812 */ /* 0x000fe400078ec0ff */
[----:B------:R-:W-:Y:S02]  /*cdb0*/  ISETP.GT.AND P3, PT, R0, 0x1, !P1 ;  /* 0x000000010000780c */ /* 0x000fe40004f64270 */
[----:B------:R-:W-:Y:S02]  /*cdc0*/  ISETP.GE.AND P4, PT, R8, 0xa, PT ;  /* 0x0000000a0800780c */ /* 0x000fe40003f86270 */
[----:B------:R-:W-:-:S02]  /*cdd0*/  ISETP.LT.OR P3, PT, R3, 0x2, P3 ;  /* 0x000000020300780c */ /* 0x000fc40001f61670 */
[----:B------:R-:W-:Y:S02]  /*cde0*/  ISETP.GE.AND P6, PT, R8, 0x1, PT ;  /* 0x000000010800780c */ /* 0x000fe40003fc6270 */
[----:B------:R-:W-:Y:S02]  /*cdf0*/  @P2 LOP3.LUT R16, R16, 0x1, RZ, 0xfc, !PT ;  /* 0x0000000110102812 */ /* 0x000fe400078efcff */
[----:B------:R-:W-:Y:S02]  /*ce00*/  ISETP.GT.AND P2, PT, R0, 0x8, !P2 ;  /* 0x000000080000780c */ /* 0x000fe40005744270 */
[----:B------:R-:W-:Y:S02]  /*ce10*/  FSEL R25, R25, -INF , !P3 ;  /* 0xff80000019197808 */ /* 0x000fe40005800000 */
[----:B------:R-:W-:Y:S02]  /*ce20*/  ISETP.LT.OR P2, PT, R3, 0x9, P2 ;  /* 0x000000090300780c */ /* 0x000fe40001741670 */
[----:B------:R-:W-:-:S02]  /*ce30*/  ISETP.GE.AND P3, PT, R8, 0x11, PT ;  /* 0x000000110800780c */ /* 0x000fc40003f66270 */
[----:B------:R-:W-:Y:S01]  /*ce40*/  LOP3.LUT R16, R16, 0xfffffffd, RZ, 0xc0, !PT ;  /* 0xfffffffd10107812 */ /* 0x000fe200078ec0ff */
[----:B0-----:R-:W-:Y:S01]  /*ce50*/  IMAD.IADD R6, R6, 0x1, R9 ;  /* 0x0000000106067824 */ /* 0x001fe200078e0209 */
[----:B------:R-:W-:Y:S02]  /*ce60*/  FSEL R28, R28, -INF , !P2 ;  /* 0xff8000001c1c7808 */ /* 0x000fe40005000000 */
[----:B------:R-:W-:Y:S02]  /*ce70*/  ISETP.GT.AND P2, PT, R0, 0x9, !P4 ;  /* 0x000000090000780c */ /* 0x000fe40006744270 */
[----:B------:R-:W-:Y:S02]  /*ce80*/  @P4 LOP3.LUT R16, R16, 0x2, RZ, 0xfc, !PT ;  /* 0x0000000210104812 */ /* 0x000fe400078efcff */
[----:B------:R-:W-:Y:S02]  /*ce90*/  ISETP.LT.OR P2, PT, R3, 0xa, P2 ;  /* 0x0000000a0300780c */ /* 0x000fe40001741670 */
[----:B------:R-:W-:-:S02]  /*cea0*/  LOP3.LUT R16, R16, 0xfffffffb, RZ, 0xc0, !PT ;  /* 0xfffffffb10107812 */ /* 0x000fc400078ec0ff */
[----:B------:R-:W-:Y:S02]  /*ceb0*/  FSEL R29, R29, -INF , !P2 ;  /* 0xff8000001d1d7808 */ /* 0x000fe40005000000 */
[----:B------:R-:W-:Y:S02]  /*cec0*/  @P3 LOP3.LUT R16, R16, 0x4, RZ, 0xfc, !PT ;  /* 0x0000000410103812 */ /* 0x000fe400078efcff */
[----:B------:R-:W-:Y:S02]  /*ced0*/  ISETP.GT.AND P2, PT, R0, 0x10, !P3 ;  /* 0x000000100000780c */ /* 0x000fe40005f44270 */
[----:B------:R-:W-:Y:S02]  /*cee0*/  ISETP.GE.AND P3, PT, R8, 0x12, PT ;  /* 0x000000120800780c */ /* 0x000fe40003f66270 */
[----:B------:R-:W-:Y:S02]  /*cef0*/  ISETP.LT.OR P2, PT, R3, 0x11, P2 ;  /* 0x000000110300780c */ /* 0x000fe40001741670 */
[----:B------:R-:W-:-:S02]  /*cf00*/  LOP3.LUT R16, R16, 0xfdffffff, RZ, 0xc0, !PT ;  /* 0xfdffffff10107812 */ /* 0x000fc400078ec0ff */
[----:B------:R-:W-:Y:S02]  /*cf10*/  FSEL R32, R32, -INF , !P2 ;  /* 0xff80000020207808 */ /* 0x000fe40005000000 */
[----:B------:R-:W-:Y:S02]  /*cf20*/  ISETP.GT.AND P2, PT, R0, 0x11, !P3 ;  /* 0x000000110000780c */ /* 0x000fe40005f44270 */
[----:B------:R-:W-:Y:S02]  /*cf30*/  VIADDMNMX R5, R9, R7, R5, PT ;  /* 0x0000000709057246 */ /* 0x000fe40003800105 */
[----:B------:R-:W-:Y:S02]  /*cf40*/  ISETP.LT.OR P2, PT, R3, 0x12, P2 ;  /* 0x000000120300780c */ /* 0x000fe40001741670 */
[----:B------:R-:W-:Y:S02]  /*cf50*/  @P3 LOP3.LUT R16, R16, 0x2000000, RZ, 0xfc, !PT ;  /* 0x0200000010103812 */ /* 0x000fe400078efcff */
[----:B------:R-:W-:-:S02]  /*cf60*/  ISETP.GE.AND P3, PT, R8, 0x19, PT ;  /* 0x000000190800780c */ /* 0x000fc40003f66270 */
        /* <DEDUP_REMOVED lines=145> */
[----:B------:R-:W-:-:S04]  /*d880*/  ISETP.GT.AND P5, PT, R0, RZ, !P6 ;  /* 0x000000ff0000720c */ /* 0x000fc800077a4270 */
[----:B------:R-:W-:-:S04]  /*d890*/  ISETP.LT.OR P5, PT, R3, 0x1, P5 ;  /* 0x000000010300780c */ /* 0x000fc80002fa1670 */
[----:B------:R-:W-:Y:S02]  /*d8a0*/  FSEL R24, R24, -INF , !P5 ;  /* 0xff80000018187808 */ /* 0x000fe40006800000 */
[----:B------:R-:W-:-:S13]  /*d8b0*/  ISETP.GE.AND P5, PT, R8, 0x7a, PT ;  /* 0x0000007a0800780c */ /* 0x000fda0003fa6270 */
[----:B------:R-:W-:Y:S02]  /*d8c0*/  @P5 LOP3.LUT R16, R16, 0x8000000, RZ, 0xfc, !PT ;  /* 0x0800000010105812 */ /* 0x000fe400078efcff */
[----:B------:R-:W-:-:S04]  /*d8d0*/  ISETP.GT.AND P5, PT, R0, 0x79, !P5 ;  /* 0x000000790000780c */ /* 0x000fc80006fa4270 */
[----:B------:R-:W-:-:S04]  /*d8e0*/  ISETP.LT.OR P5, PT, R3, 0x7a, P5 ;  /* 0x0000007a0300780c */ /* 0x000fc80002fa1670 */
[----:B------:R-:W-:Y:S02]  /*d8f0*/  FSEL R85, R85, -INF , !P5 ;  /* 0xff80000055557808 */ /* 0x000fe40006800000 */
[----:B------:R-:W-:-:S13]  /*d900*/  PLOP3.LUT P5, PT, PT, PT, UP0, 0x40, 0x0 ;  /* 0x000000000000781c */ /* 0x000fda0003fae808 */
        /* <DEDUP_REMOVED lines=9> */
[----:B------:R-:W-:Y:S01]  /*d9a0*/  @P5 IMAD.HI.U32 R3, R0, UR4, RZ ;  /* 0x0000000400035c27 */ /* 0x000fe2000f8e00ff */
[----:B------:R-:W-:-:S13]  /*d9b0*/  PLOP3.LUT P5, PT, PT, PT, UP1, 0x80, 0x0 ;  /* 0x000000000000781c */ /* 0x000fda0003faf018 */
[----:B------:R-:W-:-:S04]  /*d9c0*/  @P5 SHF.R.U32.HI R0, RZ, UR5, R3 ;  /* 0x00000005ff005c19 */ /* 0x000fc80008011603 */
[----:B------:R-:W-:Y:S01]  /*d9d0*/  LOP3.LUT R0, RZ, R0, RZ, 0x33, !PT ;  /* 0x00000000ff007212 */ /* 0x000fe200078e33ff */
[----:B------:R-:W-:Y:S06]  /*d9e0*/  BRA `(.L_x_1507) ;  /* 0x0000000000187947 */ /* 0x000fec0003800000 */
.L_x_1506:
[----:B------:R-:W-:-:S06]  /*d9f0*/  UISETP.NE.AND UP1, UPT, UR7, 0x1, UPT ;  /* 0x000000010700788c */ /* 0x000fcc000bf25270 */
[----:B------:R-:W-:-:S05]  /*da00*/  PLOP3.LUT P5, PT, PT, PT, UP1, 0x80, 0x0 ;  /* 0x000000000000781c */ /* 0x000fca0003faf018 */
[----:B------:R-:W-:-:S08]  /*da10*/  @UP1 ULDC.64 UR4, c[0x0][0x9e8] ;  /* 0x00027a0000041ab9 */ /* 0x000fd00000000a00 */
[----:B------:R-:W-:Y:S01]  /*da20*/  @P5 IMAD.HI.U32 R3, R0, UR4, RZ ;  /* 0x0000000400035c27 */ /* 0x000fe2000f8e00ff */
[----:B------:R-:W-:-:S13]  /*da30*/  PLOP3.LUT P5, PT, PT, PT, UP1, 0x80, 0x0 ;  /* 0x000000000000781c */ /* 0x000fda0003faf018 */
[----:B------:R-:W-:-:S07]  /*da40*/  @P5 SHF.R.U32.HI R0, RZ, UR5, R3 ;  /* 0x00000005ff005c19 */ /* 0x000fce0008011603 */
.L_x_1507:
[----:B------:R-:W-:Y:S05]  /*da50*/  BSYNC B0 ;  /* 0x0000000000007941 */ /* 0x000fea0003800000 */
.L_x_1505:
[----:B------:R-:W-:-:S04]  /*da60*/  IMAD R0, R0, UR7, -R4 ;  /* 0x0000000700007c24 */ /* 0x000fc8000f8e0a04 */
[----:B------:R-:W-:-:S05]  /*da70*/  IMAD.IADD R0, R0, 0x1, -R142 ;  /* 0x0000000100007824 */ /* 0x000fca00078e0a8e */
[----:B------:R-:W-:Y:S02]  /*da80*/  VIMNMX R6, R6, R0, !PT ;  /* 0x0000000006067248 */ /* 0x000fe40007fe0100 */
[----:B------:R-:W-:-:S07]  /*da90*/  VIADDMNMX R5, R0, UR7, R5, PT ;  /* 0x0000000700057c46 */ /* 0x000fce000b800105 */
.L_x_1504:
[----:B------:R-:W-:Y:S01]  /*daa0*/  ISETP.GT.AND P1, PT, R6, 0x1, !P1 ;  /* 0x000000010600780c */ /* 0x000fe20004f24270 */
[----:B------:R-:W2:Y:S01]  /*dab0*/  LDL R90, [R1+0x3c] ;  /* 0x00003c00015a7983 */ /* 0x000ea20000100800 */
[----:B------:R-:W-:Y:S01]  /*dac0*/  LOP3.LUT P5, RZ, R16, 0x4, RZ, 0xc0, !PT ;  /* 0x0000000410ff7812 */ /* 0x000fe200078ac0ff */
[----:B------:R-:W-:Y:S01]  /*dad0*/  ULDC UR51, c[0x0][0x988] ;  /* 0x0002620000337ab9 */ /* 0x000fe20000000800 */
        /* <DEDUP_REMOVED lines=20> */
[----:B------:R-:W-:Y:S02]  /*dc20*/  LOP3.LUT P5, RZ, R16, 0x8000, RZ, 0xc0, !PT ;  /* 0x0000800010ff7812 */ /* 0x000fe400078ac0ff */
        /* <DEDUP_REMOVED lines=8> */
[----:B------:R-:W-:Y:S02]  /*dcb0*/  LOP3.LUT P1, RZ, R16, 0x1000000, RZ, 0xc0, !PT ;  /* 0x0100000010ff7812 */ /* 0x000fe4000782c0ff */
[----:B------:R-:W-:Y:S02]  /*dcc0*/  FMNMX.FTZ R0, R48, R0, !PT ;  /* 0x0000000030007209 */ /* 0x000fe40007810000 */
[----:B------:R-:W-:Y:S02]  /*dcd0*/  ISETP.GT.AND P1, PT, R6, 0x18, !P1 ;  /* 0x000000180600780c */ /* 0x000fe40004f24270 */
[----:B------:R-:W-:Y:S02]  /*dce0*/  FMNMX.FTZ R0, R49, R0, !PT ;  /* 0x0000000031007209 */ /* 0x000fe40007810000 */
        /* <DEDUP_REMOVED lines=43> */
[----:B------:R-:W-:Y:S01]  /*dfa0*/  ISETP.GT.AND P6, PT, R6, RZ, !P6 ;  /* 0x000000ff0600720c */ /* 0x000fe200077c4270 */
[----:B------:R-:W0:Y:S01]  /*dfb0*/  SHFL.BFLY PT, R3, R0, 0x2, 0x1f ;  /* 0x0c401f0000037f89 */ /* 0x000e2200000e0000 */
[----:B------:R-:W-:Y:S02]  /*dfc0*/  FSEL R50, R50, -INF , !P1 ;  /* 0xff80000032327808 */ /* 0x000fe40004800000 */
[----:B------:R-:W-:Y:S02]  /*dfd0*/  LOP3.LUT P1, RZ, R16, 0x20000, RZ, 0xc0, !PT ;  /* 0x0002000010ff7812 */ /* 0x000fe4000782c0ff */
[----:B------:R-:W-:Y:S02]  /*dfe0*/  ISETP.LT.OR P6, PT, R5, 0x1, P6 ;  /* 0x000000010500780c */ /* 0x000fe400037c1670 */
[----:B------:R-:W-:Y:S02]  /*dff0*/  ISETP.GT.AND P1, PT, R6, 0x31, !P1 ;  /* 0x000000310600780c */ /* 0x000fe40004f24270 */
[----:B------:R-:W-:-:S02]  /*e000*/  FSEL R26, R26, -INF , !P6 ;  /* 0xff8000001a1a7808 */ /* 0x000fc40007000000 */
[----:B------:R-:W-:Y:S02]  /*e010*/  ISETP.LT.OR P1, PT, R5, 0x32, P1 ;  /* 0x000000320500780c */ /* 0x000fe40000f21670 */
[----:B------:R-:W-:Y:S02]  /*e020*/  FMNMX.FTZ R7, R26, R27, !PT ;  /* 0x0000001b1a077209 */ /* 0x000fe40007810000 */
[----:B------:R-:W-:Y:S02]  /*e030*/  FSEL R51, R51, -INF , !P1 ;  /* 0xff80000033337808 */ /* 0x000fe40004800000 */
[----:B------:R-:W-:Y:S02]  /*e040*/  LOP3.LUT P1, RZ, R16, 0x10000, RZ, 0xc0, !PT ;  /* 0x0001000010ff7812 */ /* 0x000fe4000782c0ff */
[C---:B------:R-:W-:Y:S02]  /*e050*/  ISETP.GT.AND P2, PT, R6.reuse, 0x70, !P2 ;  /* 0x000000700600780c */ /* 0x040fe40005744270 */
[----:B------:R-:W-:-:S02]  /*e060*/  ISETP.GT.AND P1, PT, R6, 0x38, !P1 ;  /* 0x000000380600780c */ /* 0x000fc40004f24270 */
[----:B------:R-:W-:Y:S02]  /*e070*/  ISETP.GT.AND P3, PT, R6, 0x71, !P3 ;  /* 0x000000710600780c */ /* 0x000fe40005f64270 */
[----:B------:R-:W-:Y:S02]  /*e080*/  ISETP.LT.OR P1, PT, R5, 0x39, P1 ;  /* 0x000000390500780c */ /* 0x000fe40000f21670 */
[----:B0-----:R-:W-:Y:S02]  /*e090*/  FMNMX.FTZ R3, R0, R3, !PT ;  /* 0x0000000300037209 */ /* 0x001fe40007810000 */
[----:B------:R-:W-:Y:S02]  /*e0a0*/  FSEL R54, R54, -INF , !P1 ;  /* 0xff80000036367808 */ /* 0x000fe40004800000 */
[----:B------:R-:W-:Y:S01]  /*e0b0*/  ISETP.GT.AND P1, PT, R6, 0x39, !P5 ;  /* 0x000000390600780c */ /* 0x000fe20006f24270 */
[----:B------:R-:W0:Y:S01]  /*e0c0*/  SHFL.BFLY PT, R0, R3, 0x1, 0x1f ;  /* 0x0c201f0003007f89 */ /* 0x000e2200000e0000 */
[----:B------:R-:W-:-:S02]  /*e0d0*/  LOP3.LUT P5, RZ, R16, 0x8, RZ, 0xc0, !PT ;  /* 0x0000000810ff7812 */ /* 0x000fc400078ac0ff */
[C---:B------:R-:W-:Y:S02]  /*e0e0*/  ISETP.LT.OR P1, PT, R5.reuse, 0x3a, P1 ;  /* 0x0000003a0500780c */ /* 0x040fe40000f21670 */
[----:B------:R-:W-:Y:S02]  /*e0f0*/  ISETP.LT.OR P2, PT, R5, 0x71, P2 ;  /* 0x000000710500780c */ /* 0x000fe40001741670 */
[----:B------:R-:W-:Y:S02]  /*e100*/  FSEL R55, R55, -INF , !P1 ;  /* 0xff80000037377808 */ /* 0x000fe40004800000 */
[----:B------:R-:W-:Y:S02]  /*e110*/  LOP3.LUT P1, RZ, R16, 0x4000, RZ, 0xc0, !PT ;  /* 0x0000400010ff7812 */ /* 0x000fe4000782c0ff */
[C---:B------:R-:W-:Y:S02]  /*e120*/  ISETP.GT.AND P4, PT, R6.reuse, 0x78, !P4 ;  /* 0x000000780600780c */ /* 0x040fe40006784270 */
[----:B------:R-:W-:-:S02]  /*e130*/  ISETP.GT.AND P1, PT, R6, 0x40, !P1 ;  /* 0x000000400600780c */ /* 0x000fc40004f24270 */
[C---:B------:R-:W-:Y:S02]  /*e140*/  ISETP.LT.OR P3, PT, R5.reuse, 0x72, P3 ;  /* 0x000000720500780c */ /* 0x040fe40001f61670 */
[----:B------:R-:W-:Y:S02]  /*e150*/  ISETP.LT.OR P1, PT, R5, 0x41, P1 ;  /* 0x000000410500780c */ /* 0x000fe40000f21670 */
[----:B------:R-:W-:Y:S02]  /*e160*/  FSEL R82, R82, -INF , !P2 ;  /* 0xff80000052527808 */ /* 0x000fe40005000000 */
[----:B------:R-:W-:Y:S02]  /*e170*/  FSEL R58, R58, -INF , !P1 ;  /* 0xff8000003a3a7808 */ /* 0x000fe40004800000 */
[----:B------:R-:W-:Y:S02]  /*e180*/  LOP3.LUT P1, RZ, R16, 0x2000, RZ, 0xc0, !PT ;  /* 0x0000200010ff7812 */ /* 0x000fe4000782c0ff */
[----:B0-----:R-:W-:-:S02]  /*e190*/  FMNMX.FTZ R3, R3, R0, !PT ;  /* 0x0000000003037209 */ /* 0x001fc40007810000 */
[----:B------:R-:W-:Y:S02]  /*e1a0*/  ISETP.GT.AND P1, PT, R6, 0x41, !P1 ;  /* 0x000000410600780c */ /* 0x000fe40004f24270 */
[----:B------:R-:W-:Y:S01]  /*e1b0*/  ISETP.LT.OR P4, PT, R5, 0x79, P4 ;  /* 0x000000790500780c */ /* 0x000fe20002781670 */
[----:B------:R-:W-:Y:S01]  /*e1c0*/  FMUL.FTZ R0, R3, UR51 ;  /* 0x0000003303007c20 */ /* 0x000fe20008410000 */
[----:B------:R-:W-:Y:S02]  /*e1d0*/  ISETP.LT.OR P1, PT, R5, 0x42, P1 ;  /* 0x000000420500780c */ /* 0x000fe40000f21670 */
[----:B------:R-:W-:Y:S02]  /*e1e0*/  FSEL R83, R83, -INF , !P3 ;  /* 0xff80000053537808 */ /* 0x000fe40005800000 */
[----:B------:R-:W-:Y:S02]  /*e1f0*/  FSEL R59, R59, -INF , !P1 ;  /* 0xff8000003b3b7808 */ /* 0x000fe40004800000 */
[----:B------:R-:W-:-:S02]  /*e200*/  LOP3.LUT P1, RZ, R16, 0x1000, RZ, 0xc0, !PT ;  /* 0x0000100010ff7812 */ /* 0x000fc4000782c0ff */
[----:B------:R-:W-:Y:S02]  /*e210*/  FSEL R86, R86, -INF , !P4 ;  /* 0xff80000056567808 */ /* 0x000fe40006000000 */
        /* <DEDUP_REMOVED lines=31> */
[----:B------:R-:W-:Y:S02]  /*e410*/  ISETP.GT.AND P1, PT, R6, 0x68, !P5 ;  /* 0x000000680600780c */ /* 0x000fe40006f24270 */
[----:B------:R-:W-:Y:S02]  /*e420*/  LOP3.LUT P5, RZ, R16, 0x4000000, RZ, 0xc0, !PT ;  /* 0x0400000010ff7812 */ /* 0x000fe400078ac0ff */
[----:B------:R-:W-:-:S04]  /*e430*/  ISETP.LT.OR P1, PT, R5, 0x69, P1 ;  /* 0x000000690500780c */ /* 0x000fc80000f21670 */
[----:B------:R-:W-:Y:S02]  /*e440*/  FSEL R78, R78, -INF , !P1 ;  /* 0xff8000004e4e7808 */ /* 0x000fe40004800000 */
[----:B------:R-:W-:-:S04]  /*e450*/  FSETP.NEU.FTZ.AND P1, PT, R3, -INF , PT ;  /* 0xff8000000300780b */ /* 0x000fc80003f3d000 */
[----:B------:R-:W-:Y:S02]  /*e460*/  FSEL R0, R0, RZ, P1 ;  /* 0x000000ff00007208 */ /* 0x000fe40000800000 */
[----:B------:R-:W-:Y:S02]  /*e470*/  ISETP.GT.AND P1, PT, R6, 0x69, !P5 ;  /* 0x000000690600780c */ /* 0x000fe40006f24270 */
[----:B------:R-:W-:Y:S01]  /*e480*/  LOP3.LUT P5, RZ, R16, 0x8000000, RZ, 0xc0, !PT ;  /* 0x0800000010ff7812 */ /* 0x000fe200078ac0ff */
        /* <DEDUP_REMOVED lines=34> */
[----:B------:R-:W-:-:S02]  /*e6b0*/  ISETP.LT.OR P1, PT, R5, 0x6a, P1 ;  /* 0x0000006a0500780c */ /* 0x000fc40000f21670 */
[----:B------:R-:W-:Y:S02]  /*e6c0*/  FMNMX.FTZ R7, R31, R0, !PT ;  /* 0x000000001f077209 */ /* 0x000fe40007810000 */
[----:B------:R-:W-:Y:S02]  /*e6d0*/  FSEL R79, R79, -INF , !P1 ;  /* 0xff8000004f4f7808 */ /* 0x000fe40004800000 */
[----:B------:R-:W-:Y:S01]  /*e6e0*/  FMNMX.FTZ R0, R34, R7, !PT ;  /* 0x0000000722007209 */ /* 0x000fe20007810000 */
[----:B------:R-:W0:Y:S01]  /*e6f0*/  MUFU.EX2 R25, R25 ;  /* 0x0000001900197308 */ /* 0x000e220000000800 */
[----:B------:R-:W-:Y:S02]  /*e700*/  ISETP.GT.AND P1, PT, R6, 0x79, !P5 ;  /* 0x000000790600780c */ /* 0x000fe40006f24270 */
[----:B------:R-:W-:Y:S02]  /*e710*/  FMNMX.FTZ R7, R35, R0, !PT ;  /* 0x0000000023077209 */ /* 0x000fe40007810000 */
[----:B------:R-:W-:-:S02]  /*e720*/  ISETP.LT.OR P1, PT, R5, 0x7a, P1 ;  /* 0x0000007a0500780c */ /* 0x000fc40000f21670 */
[----:B------:R-:W-:Y:S01]  /*e730*/  FMNMX.FTZ R0, R38, R7, !PT ;  /* 0x0000000726007209 */ /* 0x000fe20007810000 */
[----:B------:R-:W1:Y:S01]  /*e740*/  MUFU.EX2 R6, R28 ;  /* 0x0000001c00067308 */ /* 0x000e620000000800 */
[----:B------:R-:W-:Y:S02]  /*e750*/  FSEL R87, R87, -INF , !P1 ;  /* 0xff80000057577808 */ /* 0x000fe40004800000 */
[----:B------:R-:W-:-:S04]  /*e760*/  FMNMX.FTZ R7, R39, R0, !PT ;  /* 0x0000000027077209 */ /* 0x000fc80007810000 */
[----:B------:R-:W-:Y:S01]  /*e770*/  FMNMX.FTZ R0, R42, R7, !PT ;  /* 0x000000072a007209 */ /* 0x000fe20007810000 */
[----:B------:R-:W3:Y:S01]  /*e780*/  MUFU.EX2 R29, R29 ;  /* 0x0000001d001d7308 */ /* 0x000ee20000000800 */
[----:B0-----:R-:W-:Y:S01]  /*e790*/  FADD.FTZ R5, R4, R25 ;  /* 0x0000001904057221 */ /* 0x001fe20000010000 */
[----:B------:R-:W-:Y:S02]  /*e7a0*/  F2FP.F16.F32.PACK_AB R4, R25, R4 ;  /* 0x000000041904723e */ /* 0x000fe400000000ff */
[----:B------:R-:W-:-:S04]  /*e7b0*/  FMNMX.FTZ R7, R43, R0, !PT ;  /* 0x000000002b077209 */ /* 0x000fc80007810000 */
[----:B------:R-:W-:Y:S01]  /*e7c0*/  FMNMX.FTZ R0, R46, R7, !PT ;  /* 0x000000072e007209 */ /* 0x000fe20007810000 */
[----:B------:R-:W0:Y:S01]  /*e7d0*/  MUFU.EX2 R8, R32 ;  /* 0x0000002000087308 */ /* 0x000e220000000800 */
[----:B-1----:R-:W-:Y:S02]  /*e7e0*/  FADD.FTZ R20, R6, R5 ;  /* 0x0000000506147221 */ /* 0x002fe40000010000 */
[----:B------:R-:W-:-:S04]  /*e7f0*/  FMNMX.FTZ R7, R47, R0, !PT ;  /* 0x000000002f077209 */ /* 0x000fc80007810000 */
[----:B------:R-:W-:Y:S01]  /*e800*/  FMNMX.FTZ R0, R50, R7, !PT ;  /* 0x0000000732007209 */ /* 0x000fe20007810000 */
[----:B------:R-:W1:Y:S01]  /*e810*/  MUFU.EX2 R33, R33 ;  /* 0x0000002100217308 */ /* 0x000e620000000800 */
[C---:B---3--:R-:W-:Y:S01]  /*e820*/  FADD.FTZ R5, R29.reuse, R20 ;  /* 0x000000141d057221 */ /* 0x048fe20000010000 */
[----:B------:R-:W-:Y:S02]  /*e830*/  F2FP.F16.F32.PACK_AB R6, R29, R6 ;  /* 0x000000061d06723e */ /* 0x000fe400000000ff */
[----:B------:R-:W-:Y:S01]  /*e840*/  FMNMX.FTZ R7, R51, R0, !PT ;  /* 0x0000000033077209 */ /* 0x000fe20007810000 */
[----:B------:R-:W3:Y:S03]  /*e850*/  LDL R29, [R1+0x40] ;  /* 0x00004000011d7983 */ /* 0x000ee60000100800 */
[----:B------:R-:W-:Y:S01]  /*e860*/  FMNMX.FTZ R0, R54, R7, !PT ;  /* 0x0000000736007209 */ /* 0x000fe20007810000 */
[----:B------:R-:W4:Y:S01]  /*e870*/  MUFU.EX2 R10, R36 ;  /* 0x00000024000a7308 */ /* 0x000f220000000800 */
[----:B0-----:R-:W-:-:S02]  /*e880*/  FADD.FTZ R5, R8, R5 ;  /* 0x0000000508057221 */ /* 0x001fc40000010000 */
[----:B------:R-:W-:-:S04]  /*e890*/  FMNMX.FTZ R7, R55, R0, !PT ;  /* 0x0000000037077209 */ /* 0x000fc80007810000 */
[----:B------:R-:W-:Y:S01]  /*e8a0*/  FMNMX.FTZ R0, R58, R7, !PT ;  /* 0x000000073a007209 */ /* 0x000fe20007810000 */
[----:B------:R-:W0:Y:S01]  /*e8b0*/  MUFU.EX2 R37, R37 ;  /* 0x0000002500257308 */ /* 0x000e220000000800 */
[C---:B-1----:R-:W-:Y:S01]  /*e8c0*/  FADD.FTZ R5, R33.reuse, R5 ;  /* 0x0000000521057221 */ /* 0x042fe20000010000 */
[----:B------:R-:W-:Y:S02]  /*e8d0*/  F2FP.F16.F32.PACK_AB R8, R33, R8 ;  /* 0x000000082108723e */ /* 0x000fe400000000ff */
[----:B------:R-:W-:-:S04]  /*e8e0*/  FMNMX.FTZ R7, R59, R0, !PT ;  /* 0x000000003b077209 */ /* 0x000fc80007810000 */
[----:B------:R-:W-:Y:S01]  /*e8f0*/  FMNMX.FTZ R0, R62, R7, !PT ;  /* 0x000000073e007209 */ /* 0x000fe20007810000 */
[----:B------:R-:W1:Y:S01]  /*e900*/  MUFU.EX2 R12, R40 ;  /* 0x00000028000c7308 */ /* 0x000e620000000800 */
[----:B----4-:R-:W-:Y:S02]  /*e910*/  FADD.FTZ R20, R10, R5 ;  /* 0x000000050a147221 */ /* 0x010fe40000010000 */
[----:B------:R-:W-:-:S04]  /*e920*/  FMNMX.FTZ R7, R63, R0, !PT ;  /* 0x000000003f077209 */ /* 0x000fc80007810000 */
[----:B------:R-:W-:Y:S01]  /*e930*/  FMNMX.FTZ R0, R66, R7, !PT ;  /* 0x0000000742007209 */ /* 0x000fe20007810000 */
[----:B------:R-:W4:Y:S01]  /*e940*/  MUFU.EX2 R41, R41 ;  /* 0x0000002900297308 */ /* 0x000f220000000800 */
[C---:B0-----:R-:W-:Y:S01]  /*e950*/  FADD.FTZ R5, R37.reuse, R20 ;  /* 0x0000001425057221 */ /* 0x041fe20000010000 */
        /* <DEDUP_REMOVED lines=8> */
[C---:B----4-:R-:W-:Y:S01]  /*e9e0*/  FADD.FTZ R5, R41.reuse, R20 ;  /* 0x0000001429057221 */ /* 0x050fe20000010000 */
[----:B------:R-:W-:Y:S02]  /*e9f0*/  F2FP.F16.F32.PACK_AB R12, R41, R12 ;  /* 0x0000000c290c723e */ /* 0x000fe400000000ff */
[----:B------:R-:W-:-:S04]  /*ea00*/  FMNMX.FTZ R7, R75, R0, !PT ;  /* 0x000000004b077209 */ /* 0x000fc80007810000 */
[----:B------:R-:W-:Y:S01]  /*ea10*/  FMNMX.FTZ R0, R78, R7, !PT ;  /* 0x000000074e007209 */ /* 0x000fe20007810000 */
[----:B------:R-:W4:Y:S01]  /*ea20*/  MUFU.EX2 R24, R48 ;  /* 0x0000003000187308 */ /* 0x000f220000000800 */
[----:B0-----:R-:W-:Y:S02]  /*ea30*/  FADD.FTZ R20, R14, R5 ;  /* 0x000000050e147221 */ /* 0x001fe40000010000 */
        /* <DEDUP_REMOVED lines=9> */
[----:B------:R-:W-:-:S05]  /*ead0*/  FMNMX.FTZ R0, R87, R0, !PT ;  /* 0x0000000057007209 */ /* 0x000fca0007810000 */
[----:B------:R-:W4:Y:S01]  /*eae0*/  SHFL.BFLY PT, R7, R0, 0x2, 0x1f ;  /* 0x0c401f0000077f89 */ /* 0x000f2200000e0000 */
[----:B------:R-:W5:Y:S01]  /*eaf0*/  MUFU.EX2 R53, R53 ;  /* 0x0000003500357308 */ /* 0x000f620000000800 */
[----:B0-----:R-:W-:-:S07]  /*eb00*/  FADD.FTZ R21, R49, R20 ;  /* 0x0000001431157221 */ /* 0x001fce0000010000 */
[----:B------:R-:W0:Y:S01]  /*eb10*/  MUFU.EX2 R56, R56 ;  /* 0x0000003800387308 */ /* 0x000e220000000800 */
[----:B-1----:R-:W-:-:S07]  /*eb20*/  FADD.FTZ R20, R52, R21 ;  /* 0x0000001534147221 */ /* 0x002fce0000010000 */
[----:B------:R-:W-:Y:S01]  /*eb30*/  MUFU.EX2 R57, R57 ;  /* 0x0000003900397308 */ /* 0x000fe20000000800 */
[----:B-----5:R-:W-:Y:S01]  /*eb40*/  FADD.FTZ R21, R53, R20 ;  /* 0x0000001435157221 */ /* 0x020fe20000010000 */
[----:B----4-:R-:W-:-:S06]  /*eb50*/  FMNMX.FTZ R0, R0, R7, !PT ;  /* 0x0000000700007209 */ /* 0x010fcc0007810000 */
[----:B------:R-:W-:Y:S01]  /*eb60*/  MUFU.EX2 R60, R60 ;  /* 0x0000003c003c7308 */ /* 0x000fe20000000800 */
[----:B0-----:R-:W-:Y:S01]  /*eb70*/  FADD.FTZ R20, R56, R21 ;  /* 0x0000001538147221 */ /* 0x001fe20000010000 */
        /* <DEDUP_REMOVED lines=45> */
[----:B0-----:R-:W-:Y:S01]  /*ee50*/  FADD.FTZ R28, R26, R27 ;  /* 0x0000001b1a1c7221 */ /* 0x001fe20000010000 */
[----:B------:R-:W-:-:S06]  /*ee60*/  F2FP.F16.F32.PACK_AB R5, R27, R26 ;  /* 0x0000001a1b05723e */ /* 0x000fcc00000000ff */
[----:B------:R-:W0:Y:S08]  /*ee70*/  MUFU.EX2 R7, R30 ;  /* 0x0000001e00077308 */ /* 0x000e300000000800 */
[----:B------:R-:W1:Y:S08]  /*ee80*/  MUFU.EX2 R9, R34 ;  /* 0x0000002200097308 */ /* 0x000e700000000800 */
[----:B------:R-:W4:Y:S01]  /*ee90*/  MUFU.EX2 R35, R35 ;  /* 0x0000002300237308 */ /* 0x000f220000000800 */
[----:B0-----:R-:W-:-:S07]  /*eea0*/  FADD.FTZ R28, R7, R28 ;  /* 0x0000001c071c7221 */ /* 0x001fce0000010000 */
[----:B------:R-:W0:Y:S01]  /*eeb0*/  MUFU.EX2 R11, R38 ;  /* 0x00000026000b7308 */ /* 0x000e220000000800 */
[----:B------:R-:W-:-:S07]  /*eec0*/  FADD.FTZ R28, R31, R28 ;  /* 0x0000001c1f1c7221 */ /* 0x000fce0000010000 */
[----:B------:R-:W5:Y:S01]  /*eed0*/  MUFU.EX2 R39, R39 ;  /* 0x0000002700277308 */ /* 0x000f620000000800 */
[----:B-1----:R-:W-:-:S07]  /*eee0*/  FADD.FTZ R28, R9, R28 ;  /* 0x0000001c091c7221 */ /* 0x002fce0000010000 */
[----:B------:R-:W1:Y:S01]  /*eef0*/  MUFU.EX2 R13, R42 ;  /* 0x0000002a000d7308 */ /* 0x000e620000000800 */
[----:B----4-:R-:W-:-:S07]  /*ef00*/  FADD.FTZ R28, R35, R28 ;  /* 0x0000001c231c7221 */ /* 0x010fce0000010000 */
[----:B------:R-:W4:Y:S01]  /*ef10*/  MUFU.EX2 R43, R43 ;  /* 0x0000002b002b7308 */ /* 0x000f220000000800 */
[----:B0-----:R-:W-:-:S07]  /*ef20*/  FADD.FTZ R28, R11, R28 ;  /* 0x0000001c0b1c7221 */ /* 0x001fce0000010000 */
[----:B------:R-:W0:Y:S01]  /*ef30*/  MUFU.EX2 R15, R46 ;  /* 0x0000002e000f7308 */ /* 0x000e220000000800 */
[----:B-----5:R-:W-:-:S07]  /*ef40*/  FADD.FTZ R28, R39, R28 ;  /* 0x0000001c271c7221 */ /* 0x020fce0000010000 */
[----:B------:R-:W5:Y:S01]  /*ef50*/  MUFU.EX2 R47, R47 ;  /* 0x0000002f002f7308 */ /* 0x000f620000000800 */
[----:B-1----:R-:W-:-:S07]  /*ef60*/  FADD.FTZ R28, R13, R28 ;  /* 0x0000001c0d1c7221 */ /* 0x002fce0000010000 */
[----:B------:R-:W1:Y:S01]  /*ef70*/  MUFU.EX2 R25, R50 ;  /* 0x0000003200197308 */ /* 0x000e620000000800 */
[----:B----4-:R-:W-:-:S07]  /*ef80*/  FADD.FTZ R28, R43, R28 ;  /* 0x0000001c2b1c7221 */ /* 0x010fce0000010000 */
[----:B------:R-:W4:Y:S01]  /*ef90*/  MUFU.EX2 R51, R51 ;  /* 0x0000003300337308 */ /* 0x000f220000000800 */
[----:B0-----:R-:W-:-:S07]  /*efa0*/  FADD.FTZ R28, R15, R28 ;  /* 0x0000001c0f1c7221 */ /* 0x001fce0000010000 */
[----:B------:R-:W-:Y:S01]  /*efb0*/  MUFU.EX2 R54, R54 ;  /* 0x0000003600367308 */ /* 0x000fe20000000800 */
[----:B-----5:R-:W-:-:S07]  /*efc0*/  FADD.FTZ R28, R47, R28 ;  /* 0x0000001c2f1c7221 */ /* 0x020fce0000010000 */
[----:B------:R-:W0:Y:S01]  /*efd0*/  MUFU.EX2 R55, R55 ;  /* 0x0000003700377308 */ /* 0x000e220000000800 */
[----:B-1----:R-:W-:Y:S01]  /*efe0*/  FADD.FTZ R28, R25, R28 ;  /* 0x0000001c191c7221 */ /* 0x002fe20000010000 */
[----:B------:R-:W-:Y:S01]  /*eff0*/  FADD.FTZ R27, R57, R20 ;  /* 0x00000014391b7221 */ /* 0x000fe20000010000 */
[----:B------:R-:W-:Y:S02]  /*f000*/  F2FP.F16.F32.PACK_AB R7, R31, R7 ;  /* 0x000000071f07723e */ /* 0x000fe400000000ff */
[----:B------:R-:W-:Y:S01]  /*f010*/  F2FP.F16.F32.PACK_AB R9, R35, R9 ;  /* 0x000000092309723e */ /* 0x000fe200000000ff */
[----:B----4-:R-:W-:Y:S01]  /*f020*/  FADD.FTZ R21, R51, R28 ;  /* 0x0000001c33157221 */ /* 0x010fe20000010000 */
[----:B------:R-:W-:Y:S01]  /*f030*/  F2FP.F16.F32.PACK_AB R11, R39, R11 ;  /* 0x0000000b270b723e */ /* 0x000fe200000000ff */
[----:B------:R-:W-:Y:S01]  /*f040*/  FADD.FTZ R28, R60, R27 ;  /* 0x0000001b3c1c7221 */ /* 0x000fe20000010000 */
[----:B------:R-:W-:Y:S01]  /*f050*/  F2FP.F16.F32.PACK_AB R13, R43, R13 ;  /* 0x0000000d2b0d723e */ /* 0x000fe200000000ff */
[----:B------:R-:W-:Y:S01]  /*f060*/  STSM.16.M88.4 [R144+0x21800], R4 ;  /* 0x0218000490007844 */ /* 0x000fe20000000200 */
[----:B------:R-:W-:Y:S01]  /*f070*/  F2FP.F16.F32.PACK_AB R15, R47, R15 ;  /* 0x0000000f2f0f723e */ /* 0x000fe200000000ff */
[----:B------:R-:W1:Y:S01]  /*f080*/  MUFU.EX2 R58, R58 ;  /* 0x0000003a003a7308 */ /* 0x000e620000000800 */
[----:B------:R-:W-:Y:S01]  /*f090*/  F2FP.F16.F32.PACK_AB R24, R49, R24 ;  /* 0x000000183118723e */ /* 0x000fe200000000ff */
[----:B--2---:R-:W-:Y:S01]  /*f0a0*/  STSM.16.M88.4 [R90], R8 ;  /* 0x000000085a007844 */ /* 0x004fe20000000200 */
[----:B------:R-:W-:-:S02]  /*f0b0*/  F2FP.F16.F32.PACK_AB R26, R53, R52 ;  /* 0x00000034351a723e */ /* 0x000fc400000000ff */
[----:B------:R-:W-:Y:S02]  /*f0c0*/  F2FP.F16.F32.PACK_AB R25, R51, R25 ;  /* 0x000000193319723e */ /* 0x000fe400000000ff */
[----:B0-----:R-:W-:Y:S01]  /*f0d0*/  F2FP.F16.F32.PACK_AB R27, R55, R54 ;  /* 0x00000036371b723e */ /* 0x001fe200000000ff */
[----:B------:R-:W-:Y:S01]  /*f0e0*/  STSM.16.M88.4 [R146], R12 ;  /* 0x0000000c92007844 */ /* 0x000fe20000000200 */
[----:B------:R-:W0:Y:S03]  /*f0f0*/  MUFU.EX2 R59, R59 ;  /* 0x0000003b003b7308 */ /* 0x000e260000000800 */
[----:B------:R2:W-:Y:S05]  /*f100*/  STSM.16.M88.4 [R145], R24 ;  /* 0x0000001891007844 */ /* 0x0005ea0000000200 */
[----:B------:R-:W4:Y:S08]  /*f110*/  MUFU.EX2 R62, R62 ;  /* 0x0000003e003e7308 */ /* 0x000f300000000800 */
[----:B------:R-:W5:Y:S01]  /*f120*/  MUFU.EX2 R63, R63 ;  /* 0x0000003f003f7308 */ /* 0x000f620000000800 */
[----:B--2---:R-:W2:Y:S01]  /*f130*/  LDL.LU R26, [R1+0xc] ;  /* 0x00000c00011a7983 */ /* 0x004ea20000300800 */
[----:B------:R-:W-:Y:S01]  /*f140*/  FADD.FTZ R20, R54, R21 ;  /* 0x0000001536147221 */ /* 0x000fe20000010000 */
[----:B------:R-:W-:-:S03]  /*f150*/  FADD.FTZ R5, R61, R28 ;  /* 0x0000001c3d057221 */ /* 0x000fc60000010000 */
[----:B------:R-:W-:Y:S02]  /*f160*/  FADD.FTZ R21, R55, R20 ;  /* 0x0000001437157221 */ /* 0x000fe40000010000 */
[----:B------:R-:W3:Y:S02]  /*f170*/  MUFU.EX2 R66, R66 ;  /* 0x0000004200427308 */ /* 0x000ee40000000800 */
[----:B-1----:R-:W-:Y:S01]  /*f180*/  FADD.FTZ R8, R58, R21 ;  /* 0x000000153a087221 */ /* 0x002fe20000010000 */
[----:B------:R-:W-:-:S03]  /*f190*/  FADD.FTZ R10, R64, R5 ;  /* 0x00000005400a7221 */ /* 0x000fc60000010000 */
[----:B0-----:R-:W-:Y:S02]  /*f1a0*/  FADD.FTZ R5, R59, R8 ;  /* 0x000000083b057221 */ /* 0x001fe40000010000 */
[----:B------:R-:W0:Y:S02]  /*f1b0*/  MUFU.EX2 R67, R67 ;  /* 0x0000004300437308 */ /* 0x000e240000000800 */
[----:B----4-:R-:W-:-:S06]  /*f1c0*/  FADD.FTZ R8, R62, R5 ;  /* 0x000000053e087221 */ /* 0x010fcc0000010000 */
[----:B------:R-:W1:Y:S01]  /*f1d0*/  MUFU.EX2 R70, R70 ;  /* 0x0000004600467308 */ /* 0x000e620000000800 */
[----:B-----5:R-:W-:Y:S01]  /*f1e0*/  FADD.FTZ R9, R63, R8 ;  /* 0x000000083f097221 */ /* 0x020fe20000010000 */
[----:B------:R-:W-:-:S06]  /*f1f0*/  FADD.FTZ R7, R65, R10 ;  /* 0x0000000a41077221 */ /* 0x000fcc0000010000 */
[----:B------:R-:W4:Y:S01]  /*f200*/  MUFU.EX2 R72, R72 ;  /* 0x0000004800487308 */ /* 0x000f220000000800 */
[----:B---3--:R-:W-:-:S07]  /*f210*/  FADD.FTZ R8, R66, R9 ;  /* 0x0000000942087221 */ /* 0x008fce0000010000 */
[----:B------:R-:W3:Y:S01]  /*f220*/  MUFU.EX2 R71, R71 ;  /* 0x0000004700477308 */ /* 0x000ee20000000800 */
[----:B------:R-:W-:Y:S01]  /*f230*/  FADD.FTZ R10, R68, R7 ;  /* 0x00000007440a7221 */ /* 0x000fe20000010000 */
[----:B0-----:R-:W-:-:S06]  /*f240*/  FADD.FTZ R9, R67, R8 ;  /* 0x0000000843097221 */ /* 0x001fcc0000010000 */
[----:B------:R-:W0:Y:S08]  /*f250*/  MUFU.EX2 R73, R73 ;  /* 0x0000004900497308 */ /* 0x000e300000000800 */
[----:B------:R-:W5:Y:S01]  /*f260*/  MUFU.EX2 R74, R74 ;  /* 0x0000004a004a7308 */ /* 0x000f620000000800 */
[----:B------:R-:W-:Y:S01]  /*f270*/  FADD.FTZ R11, R69, R10 ;  /* 0x0000000a450b7221 */ /* 0x000fe20000010000 */
[----:B------:R-:W-:-:S06]  /*f280*/  ISETP.NE.AND P5, PT, R89, 0x1, PT ;  /* 0x000000015900780c */ /* 0x000fcc0003fa5270 */
[----:B------:R-:W5:Y:S01]  /*f290*/  MUFU.EX2 R76, R76 ;  /* 0x0000004c004c7308 */ /* 0x000f620000000800 */
[----:B-1----:R-:W-:-:S07]  /*f2a0*/  FADD.FTZ R8, R70, R9 ;  /* 0x0000000946087221 */ /* 0x002fce0000010000 */
[----:B------:R-:W1:Y:S01]  /*f2b0*/  MUFU.EX2 R75, R75 ;  /* 0x0000004b004b7308 */ /* 0x000e620000000800 */
[----:B----4-:R-:W-:Y:S01]  /*f2c0*/  FADD.FTZ R10, R72, R11 ;  /* 0x0000000b480a7221 */ /* 0x010fe20000010000 */
[----:B---3--:R-:W-:-:S06]  /*f2d0*/  FADD.FTZ R9, R71, R8 ;  /* 0x0000000847097221 */ /* 0x008fcc0000010000 */
[----:B------:R-:W3:Y:S08]  /*f2e0*/  MUFU.EX2 R77, R77 ;  /* 0x0000004d004d7308 */ /* 0x000ef00000000800 */
[----:B------:R-:W4:Y:S01]  /*f2f0*/  MUFU.EX2 R78, R78 ;  /* 0x0000004e004e7308 */ /* 0x000f220000000800 */
[----:B0-----:R-:W-:-:S07]  /*f300*/  FADD.FTZ R11, R73, R10 ;  /* 0x0000000a490b7221 */ /* 0x001fce0000010000 */
[----:B------:R-:W0:Y:S01]  /*f310*/  MUFU.EX2 R79, R79 ;  /* 0x0000004f004f7308 */ /* 0x000e220000000800 */
[----:B-----5:R-:W-:-:S07]  /*f320*/  FADD.FTZ R12, R74, R9 ;  /* 0x000000094a0c7221 */ /* 0x020fce0000010000 */
[----:B------:R-:W-:Y:S08]  /*f330*/  MUFU.EX2 R80, R80 ;  /* 0x0000005000507308 */ /* 0x000ff00000000800 */
[----:B------:R-:W5:Y:S08]  /*f340*/  MUFU.EX2 R81, R81 ;  /* 0x0000005100517308 */ /* 0x000f700000000800 */
[----:B------:R-:W-:Y:S08]  /*f350*/  MUFU.EX2 R84, R84 ;  /* 0x0000005400547308 */ /* 0x000ff00000000800 */
[----:B------:R-:W5:Y:S08]  /*f360*/  MUFU.EX2 R85, R85 ;  /* 0x0000005500557308 */ /* 0x000f700000000800 */
[----:B------:R-:W-:Y:S08]  /*f370*/  MUFU.EX2 R82, R82 ;  /* 0x0000005200527308 */ /* 0x000ff00000000800 */
[----:B------:R-:W5:Y:S08]  /*f380*/  MUFU.EX2 R83, R83 ;  /* 0x0000005300537308 */ /* 0x000f700000000800 */
[----:B------:R-:W-:Y:S08]  /*f390*/  MUFU.EX2 R86, R86 ;  /* 0x0000005600567308 */ /* 0x000ff00000000800 */
[----:B------:R-:W5:Y:S01]  /*f3a0*/  MUFU.EX2 R87, R87 ;  /* 0x0000005700577308 */ /* 0x000f620000000800 */
[----:B------:R-:W-:Y:S01]  /*f3b0*/  F2FP.F16.F32.PACK_AB R4, R57, R56 ;  /* 0x000000383904723e */ /* 0x000fe200000000ff */
[----:B------:R-:W-:Y:S01]  /*f3c0*/  FADD.FTZ R10, R76, R11 ;  /* 0x0000000b4c0a7221 */ /* 0x000fe20000010000 */
[----:B------:R-:W-:-:S02]  /*f3d0*/  F2FP.F16.F32.PACK_AB R6, R61, R60 ;  /* 0x0000003c3d06723e */ /* 0x000fc400000000ff */
[----:B------:R-:W-:Y:S02]  /*f3e0*/  F2FP.F16.F32.PACK_AB R5, R59, R58 ;  /* 0x0000003a3b05723e */ /* 0x000fe400000000ff */
[----:B------:R-:W-:Y:S01]  /*f3f0*/  F2FP.F16.F32.PACK_AB R7, R63, R62 ;  /* 0x0000003e3f07723e */ /* 0x000fe200000000ff */
[----:B-1----:R-:W-:Y:S01]  /*f400*/  FADD.FTZ R11, R75, R12 ;  /* 0x0000000c4b0b7221 */ /* 0x002fe20000010000 */
[----:B------:R-:W1:Y:S01]  /*f410*/  @P5 LDC R24, c[0x0][0x44c] ;  /* 0x00011300ff185b82 */ /* 0x000e620000000800 */
[----:B---3--:R-:W-:Y:S02]  /*f420*/  FADD.FTZ R21, R77, R10 ;  /* 0x0000000a4d157221 */ /* 0x008fe40000010000 */
[----:B------:R3:W-:Y:S01]  /*f430*/  STSM.16.M88.4 [R144+0x27800], R4 ;  /* 0x0278000490007844 */ /* 0x0007e20000000200 */
[----:B----4-:R-:W-:Y:S01]  /*f440*/  FADD.FTZ R20, R78, R11 ;  /* 0x0000000b4e147221 */ /* 0x010fe20000010000 */
[----:B------:R-:W-:Y:S02]  /*f450*/  F2FP.F16.F32.PACK_AB R8, R73, R72 ;  /* 0x000000484908723e */ /* 0x000fe400000000ff */
[----:B------:R-:W-:Y:S01]  /*f460*/  F2FP.F16.F32.PACK_AB R10, R77, R76 ;  /* 0x0000004c4d0a723e */ /* 0x000fe200000000ff */
[----:B------:R-:W4:Y:S01]  /*f470*/  @P5 LDC R25, c[0x0][0x450] ;  /* 0x00011400ff195b82 */ /* 0x000f220000000800 */
[----:B------:R-:W-:-:S02]  /*f480*/  F2FP.F16.F32.PACK_AB R9, R75, R74 ;  /* 0x0000004a4b09723e */ /* 0x000fc400000000ff */
[----:B0-----:R-:W-:Y:S02]  /*f490*/  F2FP.F16.F32.PACK_AB R11, R79, R78 ;  /* 0x0000004e4f0b723e */ /* 0x001fe400000000ff */
[----:B-----5:R-:W-:Y:S02]  /*f4a0*/  F2FP.F16.F32.PACK_AB R12, R81, R80 ;  /* 0x00000050510c723e */ /* 0x020fe400000000ff */
[----:B------:R-:W-:Y:S02]  /*f4b0*/  F2FP.F16.F32.PACK_AB R14, R85, R84 ;  /* 0x00000054550e723e */ /* 0x000fe400000000ff */
[----:B------:R-:W-:Y:S02]  /*f4c0*/  F2FP.F16.F32.PACK_AB R13, R83, R82 ;  /* 0x00000052530d723e */ /* 0x000fe400000000ff */
[----:B---3--:R-:W-:Y:S02]  /*f4d0*/  F2FP.F16.F32.PACK_AB R4, R65, R64 ;  /* 0x000000404104723e */ /* 0x008fe400000000ff */
[----:B------:R-:W-:-:S02]  /*f4e0*/  F2FP.F16.F32.PACK_AB R6, R69, R68 ;  /* 0x000000444506723e */ /* 0x000fc400000000ff */
[----:B------:R-:W-:Y:S02]  /*f4f0*/  F2FP.F16.F32.PACK_AB R5, R67, R66 ;  /* 0x000000424305723e */ /* 0x000fe400000000ff */
[----:B------:R-:W-:Y:S02]  /*f500*/  F2FP.F16.F32.PACK_AB R7, R71, R70 ;  /* 0x000000464707723e */ /* 0x000fe400000000ff */
[----:B------:R-:W-:-:S03]  /*f510*/  F2FP.F16.F32.PACK_AB R15, R87, R86 ;  /* 0x00000056570f723e */ /* 0x000fc600000000ff */
[----:B------:R0:W-:Y:S04]  /*f520*/  STSM.16.M88.4 [R29], R4 ;  /* 0x000000041d007844 */ /* 0x0001e80000000200 */
[----:B------:R2:W-:Y:S04]  /*f530*/  STSM.16.M88.4 [R146+0x6000], R8 ;  /* 0x0060000892007844 */ /* 0x0005e80000000200 */
[----:B------:R3:W-:Y:S01]  /*f540*/  STSM.16.M88.4 [R145+0x6000], R12 ;  /* 0x0060000c91007844 */ /* 0x0007e20000000200 */
[----:B------:R5:W-:Y:S06]  /*f550*/  MEMBAR.ALL.CTA ;  /* 0x0000000000007992 */ /* 0x000bec0000008000 */
[----:B-----5:R-:W5:Y:S01]  /*f560*/  FENCE.VIEW.ASYNC.S ;  /* 0x00000000000073c6 */ /* 0x020f620000000000 */
[----:B------:R-:W-:Y:S01]  /*f570*/  FADD.FTZ R79, R79, R20 ;  /* 0x000000144f4f7221 */ /* 0x000fe20000010000 */
[----:B------:R-:W-:Y:S01]  /*f580*/  PLOP3.LUT P1, PT, PT, PT, UP0, 0x40, 0x0 ;  /* 0x000000000000781c */ /* 0x000fe20003f2e808 */
[----:B-1----:R-:W-:-:S04]  /*f590*/  @P5 IMAD.HI.U32 R24, R88, R24, RZ ;  /* 0x0000001858185227 */ /* 0x002fc800078e00ff */
[----:B------:R-:W-:Y:S01]  /*f5a0*/  FADD.FTZ R80, R80, R21 ;  /* 0x0000001550507221 */ /* 0x000fe20000010000 */
[----:B------:R-:W-:Y:S01]  /*f5b0*/  FADD.FTZ R82, R82, R79 ;  /* 0x0000004f52527221 */ /* 0x000fe20000010000 */
[----:B------:R-:W-:Y:S01]  /*f5c0*/  IMAD.MOV.U32 R20, RZ, RZ, R88 ;  /* 0x000000ffff147224 */ /* 0x000fe200078e0058 */
[----:B----4-:R-:W-:Y:S01]  /*f5d0*/  @P5 SHF.R.U32.HI R20, RZ, R25, R24 ;  /* 0x00000019ff145219 */ /* 0x010fe20000011618 */
[----:B------:R-:W-:Y:S01]  /*f5e0*/  FADD.FTZ R81, R81, R80 ;  /* 0x0000005051517221 */ /* 0x000fe20000010000 */
[----:B------:R-:W-:-:S03]  /*f5f0*/  FADD.FTZ R83, R83, R82 ;  /* 0x0000005253537221 */ /* 0x000fc60000010000 */
[----:B------:R-:W-:Y:S01]  /*f600*/  FADD.FTZ R84, R84, R81 ;  /* 0x0000005154547221 */ /* 0x000fe20000010000 */
[----:B------:R-:W-:Y:S01]  /*f610*/  FADD.FTZ R86, R86, R83 ;  /* 0x0000005356567221 */ /* 0x000fe20000010000 */
[----:B0-----:R-:W-:Y:S02]  /*f620*/  VIADD R4, R97, 0xfffffffe ;  /* 0xfffffffe61047836 */ /* 0x001fe40000000000 */
[----:B------:R-:W-:Y:S01]  /*f630*/  FADD.FTZ R139, R85, R84 ;  /* 0x00000054558b7221 */ /* 0x000fe20000010000 */
[----:B------:R-:W-:Y:S01]  /*f640*/  FADD.FTZ R5, R87, R86 ;  /* 0x0000005657057221 */ /* 0x000fe20000010000 */
[----:B--2---:R-:W-:-:S04]  /*f650*/  IMAD.IADD R8, R26, 0x1, R20 ;  /* 0x000000011a087824 */ /* 0x004fc800078e0214 */
[----:B------:R-:W-:Y:S01]  /*f660*/  VIADD R6, R8, UR6 ;  /* 0x0000000608067c36 */ /* 0x000fe20008000000 */
[----:B-----5:R-:W-:Y:S01]  /*f670*/  NOP ;  /* 0x0000000000007918 */ /* 0x020fe20000000000 */
[----:B---3--:R-:W-:Y:S05]  /*f680*/  @P1 BRA `(.L_x_1508) ;  /* 0x0000000000541947 */ /* 0x008fea0003800000 */
[C---:B------:R-:W-:Y:S01]  /*f690*/  ISETP.GT.AND P1, PT, R8.reuse, RZ, PT ;  /* 0x000000ff0800720c */ /* 0x040fe20003f24270 */
[----:B------:R-:W-:Y:S01]  /*f6a0*/  BSSY B0, `(.L_x_1509) ;  /* 0x0000010000007945 */ /* 0x000fe20003800000 */
[----:B------:R-:W-:-:S11]  /*f6b0*/  VIADD R7, R8, 0xffffffff ;  /* 0xffffffff08077836 */ /* 0x000fd60000000000 */
[----:B------:R-:W-:Y:S05]  /*f6c0*/  @P1 BRA `(.L_x_1510) ;  /* 0x0000000000201947 */ /* 0x000fea0003800000 */
[----:B------:R-:W-:Y:S01]  /*f6d0*/  UISETP.NE.AND UP1, UPT, UR7, 0x1, UPT ;  /* 0x000000010700788c */ /* 0x000fe2000bf25270 */
[----:B------:R-:W-:-:S05]  /*f6e0*/  IMAD.MOV R7, RZ, RZ, -R8 ;  /* 0x000000ffff077224 */ /* 0x000fca00078e0a08 */
[----:B------:R-:W-:-:S05]  /*f6f0*/  PLOP3.LUT P1, PT, PT, PT, UP1, 0x80, 0x0 ;  /* 0x000000000000781c */ /* 0x000fca0003f2f018 */
[----:B------:R-:W-:-:S08]  /*f700*/  @UP1 ULDC.64 UR4, c[0x0][0x9e8] ;  /* 0x00027a0000041ab9 */ /* 0x000fd00000000a00 */
[----:B------:R-:W-:-:S05]  /*f710*/  @P1 IMAD.HI.U32 R8, R7, UR4, RZ ;  /* 0x0000000407081c27 */ /* 0x000fca000f8e00ff */
[----:B------:R-:W-:-:S04]  /*f720*/  @P1 SHF.R.U32.HI R7, RZ, UR5, R8 ;  /* 0x00000005ff071c19 */ /* 0x000fc80008011608 */
[----:B------:R-:W-:Y:S01]  /*f730*/  LOP3.LUT R7, RZ, R7, RZ, 0x33, !PT ;  /* 0x00000007ff077212 */ /* 0x000fe200078e33ff */
[----:B------:R-:W-:Y:S06]  /*f740*/  BRA `(.L_x_1511) ;  /* 0x0000000000147947 */ /* 0x000fec0003800000 */
.L_x_1510:
[----:B------:R-:W-:-:S06]  /*f750*/  UISETP.NE.AND UP1, UPT, UR7, 0x1, UPT ;  /* 0x000000010700788c */ /* 0x000fcc000bf25270 */
[----:B------:R-:W-:-:S05]  /*f760*/  PLOP3.LUT P1, PT, PT, PT, UP1, 0x80, 0x0 ;  /* 0x000000000000781c */ /* 0x000fca0003f2f018 */
[----:B------:R-:W-:-:S08]  /*f770*/  @UP1 ULDC.64 UR4, c[0x0][0x9e8] ;  /* 0x00027a0000041ab9 */ /* 0x000fd00000000a00 */
[----:B------:R-:W-:-:S05]  /*f780*/  @P1 IMAD.HI.U32 R8, R7, UR4, RZ ;  /* 0x0000000407081c27 */ /* 0x000fca000f8e00ff */
[----:B------:R-:W-:-:S07]  /*f790*/  @P1 SHF.R.U32.HI R7, RZ, UR5, R8 ;  /* 0x00000005ff071c19 */ /* 0x000fce0008011608 */
.L_x_1511:
[----:B------:R-:W-:Y:S05]  /*f7a0*/  BSYNC B0 ;  /* 0x0000000000007941 */ /* 0x000fea0003800000 */
.L_x_1509:
[----:B------:R-:W-:-:S04]  /*f7b0*/  IMAD.U32 R8, RZ, RZ, UR7 ;  /* 0x00000007ff087e24 */ /* 0x000fc8000f8e00ff */
[----:B------:R-:W-:-:S05]  /*f7c0*/  IMAD R7, R7, R8, UR7 ;  /* 0x0000000707077e24 */ /* 0x000fca000f8e0208 */
[----:B------:R-:W-:-:S07]  /*f7d0*/  VIMNMX R6, R6, R7, PT ;  /* 0x0000000706067248 */ /* 0x000fce0003fe0100 */
.L_x_1508:
[----:B------:R-:W2:Y:S01]  /*f7e0*/  LDL R8, [R1+0x6c] ;  /* 0x00006c0001087983 */ /* 0x000ea20000100800 */
[----:B------:R-:W-:Y:S01]  /*f7f0*/  SHF.R.S32.HI R7, RZ, 0x1f, R6 ;  /* 0x0000001fff077819 */ /* 0x000fe20000011406 */
[----:B------:R-:W-:Y:S01]  /*f800*/  ULDC UR41, c[0x0][0x9e4] ;  /* 0x0002790000297ab9 */ /* 0x000fe20000000800 */
[----:B------:R-:W-:Y:S01]  /*f810*/  ULDC UR5, c[0x0][0x9e4] ;  /* 0x0002790000057ab9 */ /* 0x000fe20000000800 */
[----:B------:R-:W-:Y:S01]  /*f820*/  ULDC UR42, c[0x0][0x9dc] ;  /* 0x00027700002a7ab9 */ /* 0x000fe20000000800 */
[----:B------:R-:W-:Y:S01]  /*f830*/  LEA.HI R7, R7, R6, RZ, 0x7 ;  /* 0x0000000607077211 */ /* 0x000fe200078f38ff */
[----:B------:R-:W-:Y:S01]  /*f840*/  ULDC UR48, c[0x0][0x9dc] ;  /* 0x0002770000307ab9 */ /* 0x000fe20000000800 */
[----:B------:R-:W-:Y:S01]  /*f850*/  ULDC UR4, c[0x0][0x988] ;  /* 0x0002620000047ab9 */ /* 0x000fe20000000800 */
[----:B------:R-:W-:Y:S01]  /*f860*/  ULDC UR7, c[0x0][0x988] ;  /* 0x0002620000077ab9 */ /* 0x000fe20000000800 */
[----:B------:R-:W-:Y:S01]  /*f870*/  SHF.R.S32.HI R7, RZ, 0x7, R7 ;  /* 0x00000007ff077819 */ /* 0x000fe20000011407 */
[----:B------:R-:W-:Y:S01]  /*f880*/  ULDC UR6, c[0x0][0x988] ;  /* 0x0002620000067ab9 */ /* 0x000fe20000000800 */
[----:B------:R-:W-:Y:S01]  /*f890*/  ULDC UR49, c[0x0][0x9e0] ;  /* 0x0002780000317ab9 */ /* 0x000fe20000000800 */
[----:B------:R-:W-:Y:S01]  /*f8a0*/  ULDC UR43, c[0x0][0x9e0] ;  /* 0x00027800002b7ab9 */ /* 0x000fe20000000800 */
        /* <DEDUP_REMOVED lines=24> */
[----:B--2---:R-:W-:-:S04]  /*fa30*/  VIMNMX R8, R8, R7, !PT ;  /* 0x0000000708087248 */ /* 0x004fc80007fe0100 */
[----:B------:R-:W-:Y:S01]  /*fa40*/  ISETP.GE.AND P1, PT, R4, R8, PT ;  /* 0x000000080400720c */ /* 0x000fe20003f26270 */
[----:B------:R0:W-:-:S12]  /*fa50*/  STL [R1+0xc], R8 ;  /* 0x00000c0801007387 */ /* 0x0001d80000100800 */
[----:B0-----:R-:W-:Y:S05]  /*fa60*/  @!P1 BRA `(.L_x_1512) ;  /* 0x0000003400749947 */ /* 0x001fea0003800000 */
[----:B------:R-:W-:-:S07]  /*fa70*/  IMAD.MOV.U32 R135, RZ, RZ, RZ ;  /* 0x000000ffff877224 */ /* 0x000fce00078e00ff */
.L_x_1532:
[----:B------:R-:W2:Y:S01]  /*fa80*/  LDL R7, [R1+0x10] ;  /* 0x0000100001077983 */ /* 0x000ea20000100800 */
[----:B------:R-:W-:Y:S01]  /*fa90*/  VIADD R6, R17, 0x1 ;  /* 0x0000000111067836 */ /* 0x000fe20000000000 */
[----:B------:R-:W-:Y:S05]  /*faa0*/  YIELD ;  /* 0x0000000000007946 */ /* 0x000fea0003800000 */
[----:B------:R-:W-:-:S04]  /*fab0*/  ISETP.NE.AND P2, PT, R6, 0x2, PT ;  /* 0x000000020600780c */ /* 0x000fc80003f45270 */
[----:B------:R-:W-:Y:S02]  /*fac0*/  SEL R8, RZ, 0x1, P2 ;  /* 0x00000001ff087807 */ /* 0x000fe40001000000 */
[----:B------:R-:W-:Y:S02]  /*fad0*/  SEL R6, R6, RZ, P2 ;  /* 0x000000ff06067207 */ /* 0x000fe40001000000 */
[----:B--2---:R-:W-:Y:S02]  /*fae0*/  ISETP.NE.AND P1, PT, R7, RZ, PT ;  /* 0x000000ff0700720c */ /* 0x004fe40003f25270 */
[----:B------:R-:W-:-:S11]  /*faf0*/  LOP3.LUT R7, R23, R8, RZ, 0x3c, !PT ;  /* 0x0000000817077212 */ /* 0x000fd600078e3cff */
[----:B------:R-:W-:Y:S05]  /*fb00*/  @P1 BRA `(.L_x_1513) ;  /* 0x0000000000301947 */ /* 0x000fea0003800000 */
[----:B------:R-:W-:Y:S05]  /*fb10*/  @!P0 BRA `(.L_x_1514) ;  /* 0x0000000000048947 */ /* 0x000fea0003800000 */
[----:B------:R-:W-:Y:S01]  /*fb20*/  BPT.TRAP 0x1 ;  /* 0x000000040000795c */ /* 0x000fe20000300000 */
.L_x_1514:
[----:B------:R-:W-:Y:S01]  /*fb30*/  IMAD R9, R6, 0x8, R2 ;  /* 0x0000000806097824 */ /* 0x000fe200078e0202 */
[----:B------:R-:W-:-:S04]  /*fb40*/  SHF.L.U32 R8, R7, 0x1f, RZ ;  /* 0x0000001f07087819 */ /* 0x000fc800000006ff */
[----:B------:R0:W1:Y:S01]  /*fb50*/  SYNCS.PHASECHK.TRANS64.TRYWAIT P2, [R9+URZ+0x2d830], R8 ;  /* 0x02d83008090075a7 */ /* 0x000062000804017f */
[----:B------:R-:W-:Y:S05]  /*fb60*/  @!P0 BRA `(.L_x_1515) ;  /* 0x0000000000048947 */ /* 0x000fea0003800000 */
[----:B------:R-:W-:Y:S01]  /*fb70*/  BPT.TRAP 0x1 ;  /* 0x000000040000795c */ /* 0x000fe20000300000 */
.L_x_1515:
[----:B------:R-:W-:Y:S04]  /*fb80*/  BSSY B0, `(.L_x_1513) ;  /* 0x0000004000007945 */ /* 0x000fe80003800000 */
[----:B-1----:R-:W-:Y:S05]  /*fb90*/  @P2 BRA `(.L_x_1516) ;  /* 0x0000000000082947 */ /* 0x002fea0003800000 */
[----:B------:R-:W1:Y:S02]  /*fba0*/  SYNCS.PHASECHK.TRANS64.TRYWAIT P2, [R9+URZ+0x2d830], R8 ;  /* 0x02d83008090075a7 */ /* 0x000e64000804017f */
[----:B-1----:R-:W-:Y:S05]  /*fbb0*/  @!P2 BRA `(.L_x_1517) ;  /* 0x00000154009ca947 */ /* 0x002fea0003800000 */
.L_x_1516:
[----:B------:R-:W-:Y:S05]  /*fbc0*/  BSYNC B0 ;  /* 0x0000000000007941 */ /* 0x000fea0003800000 */
.L_x_1513:
[----:B01----:R-:W2:Y:S01]  /*fbd0*/  LDL R8, [R1+0x14] ;  /* 0x0000140001087983 */ /* 0x003ea20000100800 */
[----:B------:R-:W0:Y:S01]  /*fbe0*/  S2R R10, SR_TID.X ;  /* 0x00000000000a7919 */ /* 0x000e220000002100 */
[----:B------:R-:W-:Y:S05]  /*fbf0*/  WARPSYNC.ALL ;  /* 0x0000000000007948 */ /* 0x000fea0003800000 */
[----:B0-----:R-:W-:-:S05]  /*fc00*/  SHF.R.U32.HI R10, RZ, 0x7, R10 ;  /* 0x00000007ff0a7819 */ /* 0x001fca000001160a */
[----:B------:R-:W-:-:S05]  /*fc10*/  VIADD R20, R10, 0x8 ;  /* 0x000000080a147836 */ /* 0x000fca0000000000 */
[----:B------:R0:W-:Y:S06]  /*fc20*/  BAR.SYNC.DEFER_BLOCKING R20, 0x100 ;  /* 0x000400140000751d */ /* 0x0001ec0000010000 */
[----:B0-----:R-:W3:Y:S01]  /*fc30*/  LDL.64 R20, [R1] ;  /* 0x0000000001147983 */ /* 0x001ee20000100a00 */
[----:B------:R-:W-:Y:S01]  /*fc40*/  IMAD.MOV.U32 R9, RZ, RZ, -0x7fffffe0 ;  /* 0x80000020ff097424 */ /* 0x000fe200078e00ff */
[----:B------:R-:W-:Y:S02]  /*fc50*/  R2UR UR8, R148 ;  /* 0x00000000940872ca */ /* 0x000fe400000e0000 */
[----:B------:R-:W-:-:S02]  /*fc60*/  R2UR UR9, R149 ;  /* 0x00000000950972ca */ /* 0x000fc400000e0000 */
[----:B------:R-:W-:Y:S01]  /*fc70*/  R2UR UR11, R9 ;  /* 0x00000000090b72ca */ /* 0x000fe200000e0000 */
[----:B------:R-:W-:Y:S01]  /*fc80*/  WARPGROUP.ARRIVE ;  /* 0x00000000000079c5 */ /* 0x000fe20000000000 */
[----:B------:R-:W-:-:S05]  /*fc90*/  IMAD.MOV.U32 R13, RZ, RZ, -0x7fffffe0 ;  /* 0x80000020ff0d7424 */ /* 0x000fca00078e00ff */
[----:B------:R-:W-:Y:S01]  /*fca0*/  R2UR UR15, R13 ;  /* 0x000000000d0f72ca */ /* 0x000fe200000e0000 */
[----:B--2---:R-:W-:-:S05]  /*fcb0*/  IMAD R8, R6, 0x600, R8 ;  /* 0x0000060006087824 */ /* 0x004fca00078e0208 */
[----:B------:R-:W-:-:S13]  /*fcc0*/  R2UR UR10, R8 ;  /* 0x00000000080a72ca */ /* 0x000fda00000e0000 */
[----:B------:R-:W-:Y:S01]  /*fcd0*/  HGMMA.64x128x16.F32 R24, gdesc[UR8], RZ, !UPT, gsb0 ;  /* 0x01e00000081879f0 */ /* 0x000fe2000c0008ff */
[----:B------:R-:W-:-:S05]  /*fce0*/  VIADD R12, R8, 0x2 ;  /* 0x00000002080c7836 */ /* 0x000fca0000000000 */
[----:B------:R-:W-:Y:S02]  /*fcf0*/  R2UR UR14, R12 ;  /* 0x000000000c0e72ca */ /* 0x000fe400000e0000 */
[----:B---3--:R-:W-:Y:S02]  /*fd00*/  R2UR UR12, R20 ;  /* 0x00000000140c72ca */ /* 0x008fe400000e0000 */
[----:B------:R-:W-:Y:S01]  /*fd10*/  R2UR UR13, R21 ;  /* 0x00000000150d72ca */ /* 0x000fe200000e0000 */
[----:B------:R-:W-:Y:S02]  /*fd20*/  WARPGROUP.DEPBAR.LE gsb0, 0x0 ;  /* 0x00008000000079c5 */ /* 0x000fe40000010000 */
[----:B------:R-:W-:-:S10]  /*fd30*/  WARPGROUP.ARRIVE ;  /* 0x00000000000079c5 */ /* 0x000fd40000000000 */
[----:B------:R-:W-:Y:S01]  /*fd40*/  HGMMA.64x128x16.F32 R24, gdesc[UR12], R24, gsb0 ;  /* 0x01e000000c1879f0 */ /* 0x000fe20008000818 */
[----:B------:R-:W-:Y:S02]  /*fd50*/  VIADD R10, R8, 0x200 ;  /* 0x00000200080a7836 */ /* 0x000fe40000000000 */
[----:B------:R-:W-:Y:S01]  /*fd60*/  IMAD.MOV.U32 R11, RZ, RZ, -0x7fffffe0 ;  /* 0x80000020ff0b7424 */ /* 0x000fe200078e00ff */
[----:B------:R-:W-:Y:S02]  /*fd70*/  R2UR UR16, R156 ;  /* 0x000000009c1072ca */ /* 0x000fe400000e0000 */
[----:B------:R-:W-:Y:S02]  /*fd80*/  R2UR UR18, R10 ;  /* 0x000000000a1272ca */ /* 0x000fe400000e0000 */
[----:B------:R-:W-:Y:S02]  /*fd90*/  R2UR UR19, R11 ;  /* 0x000000000b1372ca */ /* 0x000fe400000e0000 */
[----:B------:R-:W-:Y:S01]  /*fda0*/  R2UR UR17, R157 ;  /* 0x000000009d1172ca */ /* 0x000fe200000e0000 */
[----:B------:R-:W-:Y:S01]  /*fdb0*/  VIADD R12, R8, 0x202 ;  /* 0x00000202080c7836 */ /* 0x000fe20000000000 */
[----:B------:R-:W-:-:S02]  /*fdc0*/  R2UR UR23, R13 ;  /* 0x000000000d1772ca */ /* 0x000fc400000e0000 */
[----:B------:R-:W-:Y:S02]  /*fdd0*/  R2UR UR20, R154 ;  /* 0x000000009a1472ca */ /* 0x000fe400000e0000 */
[----:B------:R-:W-:Y:S02]  /*fde0*/  R2UR UR22, R12 ;  /* 0x000000000c1672ca */ /* 0x000fe400000e0000 */
[----:B------:R-:W-:Y:S01]  /*fdf0*/  R2UR UR21, R155 ;  /* 0x000000009b1572ca */ /* 0x000fe200000e0000 */
[----:B------:R-:W-:Y:S02]  /*fe00*/  WARPGROUP.DEPBAR.LE gsb0, 0x0 ;  /* 0x00008000000079c5 */ /* 0x000fe40000010000 */
[----:B------:R-:W-:-:S06]  /*fe10*/  WARPGROUP.ARRIVE ;  /* 0x00000000000079c5 */ /* 0x000fcc0000000000 */
[----:B------:R-:W-:Y:S01]  /*fe20*/  HGMMA.64x128x16.F32 R24, gdesc[UR16], R24, gsb0 ;  /* 0x01e00000101879f0 */ /* 0x000fe20008000818 */
[----:B------:R-:W-:Y:S02]  /*fe30*/  VIADD R14, R8, 0x400 ;  /* 0x00000400080e7836 */ /* 0x000fe40000000000 */
[----:B------:R-:W-:Y:S01]  /*fe40*/  IMAD.MOV.U32 R15, RZ, RZ, -0x7fffffe0 ;  /* 0x80000020ff0f7424 */ /* 0x000fe200078e00ff */
[----:B------:R-:W-:Y:S02]  /*fe50*/  R2UR UR24, R152 ;  /* 0x00000000981872ca */ /* 0x000fe400000e0000 */
[----:B------:R-:W-:Y:S02]  /*fe60*/  R2UR UR26, R14 ;  /* 0x000000000e1a72ca */ /* 0x000fe400000e0000 */
[----:B------:R-:W-:Y:S02]  /*fe70*/  R2UR UR27, R15 ;  /* 0x000000000f1b72ca */ /* 0x000fe400000e0000 */
[----:B------:R-:W-:Y:S01]  /*fe80*/  R2UR UR25, R153 ;  /* 0x00000000991972ca */ /* 0x000fe200000e0000 */
[----:B------:R-:W-:-:S02]  /*fe90*/  WARPGROUP.DEPBAR.LE gsb0, 0x0 ;  /* 0x00008000000079c5 */ /* 0x000fc40000010000 */
[----:B------:R-:W-:-:S06]  /*fea0*/  WARPGROUP.ARRIVE ;  /* 0x00000000000079c5 */ /* 0x000fcc0000000000 */
[----:B------:R-:W-:Y:S01]  /*feb0*/  HGMMA.64x128x16.F32 R24, gdesc[UR20], R24, gsb0 ;  /* 0x01e00000141879f0 */ /* 0x000fe20008000818 */
[----:B------:R-:W-:Y:S01]  /*fec0*/  VIADD R8, R8, 0x402 ;  /* 0x0000040208087836 */ /* 0x000fe20000000000 */
[----:B------:R-:W-:Y:S02]  /*fed0*/  R2UR UR31, R9 ;  /* 0x00000000091f72ca */ /* 0x000fe400000e0000 */
[----:B------:R-:W-:Y:S02]  /*fee0*/  R2UR UR28, R150 ;  /* 0x00000000961c72ca */ /* 0x000fe400000e0000 */
        /* <DEDUP_REMOVED lines=12> */
.L_x_1519:
[----:B------:R-:W-:Y:S01]  /*ffb0*/  SHF.L.U32 R8, R23, 0x1f, RZ ;  /* 0x0000001f17087819 */ /* 0x000fe200000006ff */
[----:B------:R-:W-:-:S04]  /*ffc0*/  IMAD R9, R17, 0x8, R2 ;  /* 0x0000000811097824 */ /* 0x000fc800078e0202 */
[----:B------:R0:W1:Y:S01]  /*ffd0*/  SYNCS.PHASECHK.TRANS64.TRYWAIT P1, [R9+URZ+0x2d850], R8 ;  /* 0x02d85008090075a7 */ /* 0x000062000802017f */
[----:B------:R-:W-:Y:S05]  /*ffe0*/  @!P0 BRA `(.L_x_1520) ;  /* 0x0000000000048947 */ /* 0x000fea0003800000 */
[----:B------:R-:W-:Y:S01]  /*fff0*/  BPT.TRAP 0x1 ;  /* 0x000000040000795c */ /* 0x000fe20000300000 */
.L_x_1520:
[----:B-1----:R-:W-:Y:S05]  /*10000*/  @P1 BRA `(.L_x_1518) ;  /* 0x0000000000081947 */ /* 0x002fea0003800000 */
[----:B------:R-:W1:Y:S02]  /*10010*/  SYNCS.PHASECHK.TRANS64.TRYWAIT P1, [R9+URZ+0x2d850], R8 ;  /* 0x02d85008090075a7 */ /* 0x000e64000802017f */
[----:B-1----:R-:W-:Y:S05]  /*10020*/  @!P1 BRA `(.L_x_1521) ;  /* 0x0000015000949947 */ /* 0x002fea0003800000 */
.L_x_1518:
[----:B------:R-:W2:Y:S01]  /*10030*/  LDL R12, [R1+0x2c] ;  /* 0x00002c00010c7983 */ /* 0x000ea20000100800 */
[----:B01----:R-:W-:Y:S01]  /*10040*/  VIADD R8, R2, 0x400 ;  /* 0x0000040002087836 */ /* 0x003fe20000000000 */
[----:B------:R-:W-:Y:S05]  /*10050*/  WARPSYNC.ALL ;  /* 0x0000000000007948 */ /* 0x000fea0003800000 */
[----:B------:R-:W-:Y:S01]  /*10060*/  SHF.R.U32.HI R8, RZ, 0x4, R8 ;  /* 0x00000004ff087819 */ /* 0x000fe20000011608 */
[----:B------:R-:W-:Y:S01]  /*10070*/  IMAD.MOV.U32 R9, RZ, RZ, -0x7fffffe0 ;  /* 0x80000020ff097424 */ /* 0x000fe200078e00ff */
[----:B------:R-:W-:Y:S01]  /*10080*/  WARPGROUP.ARRIVE ;  /* 0x00000000000079c5 */ /* 0x000fe20000000000 */
[----:B------:R-:W-:Y:S01]  /*10090*/  UMOV UR9, 0x40000040 ;  /* 0x4000004000097882 */ /* 0x000fe20000000000 */
[----:B------:R-:W-:Y:S01]  /*100a0*/  LOP3.LUT R8, R8, 0x3fff, RZ, 0xc0, !PT ;  /* 0x00003fff08087812 */ /* 0x000fe200078ec0ff */
[----:B------:R-:W-:Y:S01]  /*100b0*/  IMAD.MOV.U32 R11, RZ, RZ, -0x7fffffe0 ;  /* 0x80000020ff0b7424 */ /* 0x000fe200078e00ff */
[----:B------:R-:W-:Y:S01]  /*100c0*/  R2UR UR11, R9 ;  /* 0x00000000090b72ca */ /* 0x000fe200000e0000 */
[----:B------:R-:W-:Y:S01]  /*100d0*/  UMOV UR13, 0x40000040 ;  /* 0x40000040000d7882 */ /* 0x000fe20000000000 */
[----:B------:R-:W-:Y:S01]  /*100e0*/  LOP3.LUT R8, R8, 0x2000000, RZ, 0xfc, !PT ;  /* 0x0200000008087812 */ /* 0x000fe200078efcff */
[----:B------:R-:W-:Y:S01]  /*100f0*/  UMOV UR17, 0x40000040 ;  /* 0x4000004000117882 */ /* 0x000fe20000000000 */
[C---:B------:R-:W-:Y:S01]  /*10100*/  R2UR UR15, R11.reuse ;  /* 0x000000000b0f72ca */ /* 0x040fe200000e0000 */
[----:B------:R-:W-:Y:S01]  /*10110*/  UMOV UR21, 0x40000040 ;  /* 0x4000004000157882 */ /* 0x000fe20000000000 */
[----:B------:R-:W-:Y:S01]  /*10120*/  R2UR UR19, R11 ;  /* 0x000000000b1372ca */ /* 0x000fe200000e0000 */
[----:B------:R-:W-:Y:S01]  /*10130*/  IMAD R8, R17, 0x600, R8 ;  /* 0x0000060011087824 */ /* 0x000fe200078e0208 */
[C---:B------:R-:W-:Y:S01]  /*10140*/  R2UR UR23, R11.reuse ;  /* 0x000000000b1772ca */ /* 0x040fe200000e0000 */
[----:B------:R-:W-:Y:S01]  /*10150*/  UMOV UR25, 0x40000040 ;  /* 0x4000004000197882 */ /* 0x000fe20000000000 */
[C---:B------:R-:W-:Y:S01]  /*10160*/  R2UR UR27, R11.reuse ;  /* 0x000000000b1b72ca */ /* 0x040fe200000e0000 */
[C---:B------:R-:W-:Y:S01]  /*10170*/  VIADD R10, R8.reuse, 0x40 ;  /* 0x00000040080a7836 */ /* 0x040fe20000000000 */
[----:B------:R-:W-:Y:S01]  /*10180*/  R2UR UR10, R8 ;  /* 0x00000000080a72ca */ /* 0x000fe200000e0000 */
[----:B------:R-:W-:Y:S01]  /*10190*/  UMOV UR29, 0x40000040 ;  /* 0x40000040001d7882 */ /* 0x000fe20000000000 */
[C---:B------:R-:W-:Y:S01]  /*101a0*/  R2UR UR31, R11.reuse ;  /* 0x000000000b1f72ca */ /* 0x040fe200000e0000 */
[----:B------:R-:W-:Y:S01]  /*101b0*/  UMOV UR33, 0x40000040 ;  /* 0x4000004000217882 */ /* 0x000fe20000000000 */
[----:B------:R-:W-:Y:S01]  /*101c0*/  R2UR UR14, R10 ;  /* 0x000000000a0e72ca */ /* 0x000fe200000e0000 */
[----:B------:R-:W-:Y:S01]  /*101d0*/  VIADD R10, R8, 0x80 ;  /* 0x00000080080a7836 */ /* 0x000fe20000000000 */
[----:B------:R-:W-:Y:S01]  /*101e0*/  R2UR UR35, R11 ;  /* 0x000000000b2372ca */ /* 0x000fe200000e0000 */
[----:B------:R-:W-:Y:S01]  /*101f0*/  UMOV UR45, 0x40000040 ;  /* 0x40000040002d7882 */ /* 0x000fe20000000000 */
[----:B------:R-:W-:Y:S01]  /*10200*/  R2UR UR47, R9 ;  /* 0x00000000092f72ca */ /* 0x000fe200000e0000 */
[----:B------:R-:W0:Y:S01]  /*10210*/  S2R R13, SR_TID.X ;  /* 0x00000000000d7919 */ /* 0x000e220000002100 */
[----:B------:R-:W-:Y:S01]  /*10220*/  R2UR UR18, R10 ;  /* 0x000000000a1272ca */ /* 0x000fe200000e0000 */
[----:B------:R-:W-:-:S05]  /*10230*/  VIADD R10, R8, 0xc0 ;  /* 0x000000c0080a7836 */ /* 0x000fca0000000000 */
[----:B------:R-:W-:Y:S01]  /*10240*/  R2UR UR22, R10 ;  /* 0x000000000a1672ca */ /* 0x000fe200000e0000 */
[----:B------:R-:W-:-:S05]  /*10250*/  VIADD R10, R8, 0x100 ;  /* 0x00000100080a7836 */ /* 0x000fca0000000000 */
[----:B------:R-:W-:Y:S01]  /*10260*/  R2UR UR26, R10 ;  /* 0x000000000a1a72ca */ /* 0x000fe200000e0000 */
[----:B------:R-:W-:-:S05]  /*10270*/  VIADD R10, R8, 0x140 ;  /* 0x00000140080a7836 */ /* 0x000fca0000000000 */
[----:B------:R-:W-:Y:S01]  /*10280*/  R2UR UR30, R10 ;  /* 0x000000000a1e72ca */ /* 0x000fe200000e0000 */
[C---:B------:R-:W-:Y:S02]  /*10290*/  VIADD R10, R8.reuse, 0x180 ;  /* 0x00000180080a7836 */ /* 0x040fe40000000000 */
[----:B------:R-:W-:-:S03]  /*102a0*/  VIADD R8, R8, 0x1c0 ;  /* 0x000001c008087836 */ /* 0x000fc60000000000 */
[----:B------:R-:W-:Y:S02]  /*102b0*/  R2UR UR34, R10 ;  /* 0x000000000a2272ca */ /* 0x000fe400000e0000 */
[----:B------:R-:W-:Y:S02]  /*102c0*/  R2UR UR46, R8 ;  /* 0x00000000082e72ca */ /* 0x000fe400000e0000 */
[----:B0-----:R-:W-:Y:S01]  /*102d0*/  ISETP.GE.U32.AND P1, PT, R13, 0x180, PT ;  /* 0x000001800d00780c */ /* 0x001fe20003f26070 */
[----:B--2---:R-:W-:Y:S01]  /*102e0*/  IMAD R8, R12, 0x2000, R2 ;  /* 0x000020000c087824 */ /* 0x004fe200078e0202 */
[----:B------:R-:W-:-:S04]  /*102f0*/  SHF.R.U32.HI R12, RZ, 0x7, R13 ;  /* 0x00000007ff0c7819 */ /* 0x000fc8000001160d */
[----:B------:R-:W-:Y:S01]  /*10300*/  R2UR UR8, R8 ;  /* 0x00000000080872ca */ /* 0x000fe200000e0000 */
[----:B------:R-:W-:-:S05]  /*10310*/  VIADD R8, R12, 0x9 ;  /* 0x000000090c087836 */ /* 0x000fca0000000000 */
[----:B------:R-:W-:-:S07]  /*10320*/  SEL R8, R8, 0x9, !P1 ;  /* 0x0000000908087807 */ /* 0x000fce0004800000 */
[----:B------:R-:W-:-:S04]  /*10330*/  UIADD3 UR8, UR8, 0x21800, URZ ;  /* 0x0002180008087890 */ /* 0x000fc8000fffe03f */
[----:B------:R-:W-:-:S04]  /*10340*/  USHF.R.U32.HI UR8, URZ, 0x4, UR8 ;  /* 0x000000043f087899 */ /* 0x000fc80008011608 */
[----:B------:R-:W-:-:S04]  /*10350*/  ULOP3.LUT UR8, UR8, 0x3fff, URZ, 0xc0, !UPT ;  /* 0x00003fff08087892 */ /* 0x000fc8000f8ec03f */
[----:B------:R-:W-:-:S04]  /*10360*/  ULOP3.LUT UR8, UR8, 0x10000, URZ, 0xfc, !UPT ;  /* 0x0001000008087892 */ /* 0x000fc8000f8efc3f */
[----:B------:R-:W-:Y:S02]  /*10370*/  UIADD3 UR12, UR8, 0x2, URZ ;  /* 0x00000002080c7890 */ /* 0x000fe4000fffe03f */
[----:B------:R-:W-:Y:S02]  /*10380*/  UIADD3 UR16, UR8, 0x4, URZ ;  /* 0x0000000408107890 */ /* 0x000fe4000fffe03f */
[----:B------:R-:W-:Y:S02]  /*10390*/  UIADD3 UR20, UR8, 0x6, URZ ;  /* 0x0000000608147890 */ /* 0x000fe4000fffe03f */
[----:B------:R-:W-:Y:S01]  /*103a0*/  HGMMA.64x96x16.F32 R88, gdesc[UR8].tnspB, R88, gsb0 ;  /* 0x41600000085879f0 */ /* 0x000fe20008000858 */
[----:B------:R-:W-:Y:S02]  /*103b0*/  UIADD3 UR24, UR8, 0x600, URZ ;  /* 0x0000060008187890 */ /* 0x000fe4000fffe03f */
[----:B------:R-:W-:Y:S02]  /*103c0*/  UIADD3 UR28, UR8, 0x602, URZ ;  /* 0x00000602081c7890 */ /* 0x000fe4000fffe03f */
[----:B------:R-:W-:-:S02]  /*103d0*/  UIADD3 UR32, UR8, 0x604, URZ ;  /* 0x0000060408207890 */ /* 0x000fc4000fffe03f */
        /* <DEDUP_REMOVED lines=26> */
.L_x_1522:
[----:B------:R-:W2:Y:S01]  /*10580*/  LDL R11, [R1+0x30] ;  /* 0x00003000010b7983 */ /* 0x000ea20000100800 */
[----:B0-----:R-:W0:Y:S03]  /*10590*/  LDC R8, c[0x0][0x448] ;  /* 0x00011200ff087b82 */ /* 0x001e260000000800 */
[----:B------:R-:W2:Y:S01]  /*105a0*/  LDL R10, [R1+0x68] ;  /* 0x00006800010a7983 */ /* 0x000ea20000100800 */
[----:B0-----:R-:W-:-:S13]  /*105b0*/  ISETP.NE.AND P1, PT, R8, 0x1, PT ;  /* 0x000000010800780c */ /* 0x001fda0003f25270 */
[----:B------:R-:W0:Y:S08]  /*105c0*/  @P1 LDC R9, c[0x0][0x44c] ;  /* 0x00011300ff091b82 */ /* 0x000e300000000800 */
[----:B------:R-:W1:Y:S01]  /*105d0*/  @P1 LDC R8, c[0x0][0x450] ;  /* 0x00011400ff081b82 */ /* 0x000e620000000800 */
[----:B------:R-:W-:Y:S02]  /*105e0*/  UMOV UR50, UR42 ;  /* 0x0000002a00327c82 */ /* 0x000fe40008000000 */
[----:B------:R-:W-:Y:S01]  /*105f0*/  ULOP3.LUT UR8, URZ, UR50, URZ, 0x33, !UPT ;  /* 0x000000323f087292 */ /* 0x000fe2000f8e333f */
[----:B--2---:R-:W-:-:S04]  /*10600*/  IMAD.IADD R13, R10, 0x1, R11 ;  /* 0x000000010a0d7824 */ /* 0x004fc800078e020b */
[----:B0-----:R-:W-:-:S05]  /*10610*/  @P1 IMAD.HI.U32 R9, R13, R9, RZ ;  /* 0x000000090d091227 */ /* 0x001fca00078e00ff */
[----:B-1----:R-:W-:Y:S01]  /*10620*/  @P1 SHF.R.U32.HI R13, RZ, R8, R9 ;  /* 0x00000008ff0d1219 */ /* 0x002fe20000011609 */
[----:B------:R-:W-:Y:S02]  /*10630*/  IMAD R8, R6, 0x8, R2 ;  /* 0x0000000806087824 */ /* 0x000fe400078e0202 */
[----:B------:R-:W-:Y:S02]  /*10640*/  IMAD.U32 R9, RZ, RZ, UR38 ;  /* 0x00000026ff097e24 */ /* 0x000fe4000f8e00ff */
[----:B------:R-:W-:Y:S01]  /*10650*/  VIADD R8, R8, 0x2d840 ;  /* 0x0002d84008087836 */ /* 0x000fe20000000000 */
[----:B------:R-:W0:Y:S04]  /*10660*/  SHFL.IDX PT, R20, R13, RZ, 0x1c1f ;  /* 0x001c1fff0d147589 */ /* 0x000e2800000e0000 */
[----:B------:R-:W-:-:S04]  /*10670*/  PRMT R8, R9, 0x654, R8 ;  /* 0x0000065409087816 */ /* 0x000fc80000000008 */
[----:B------:R1:W-:Y:S01]  /*10680*/  SYNCS.ARRIVE.TRANS64.RED.A1T0 RZ, [R8+URZ], RZ ;  /* 0x000000ff08ff79a7 */ /* 0x0003e2000810043f */
[----:B------:R-:W-:Y:S01]  /*10690*/  PLOP3.LUT P1, PT, PT, PT, UP0, 0x40, 0x0 ;  /* 0x000000000000781c */ /* 0x000fe20003f2e808 */
[----:B-1----:R-:W-:-:S05]  /*106a0*/  IMAD.SHL.U32 R8, R4, 0x80, RZ ;  /* 0x0000008004087824 */ /* 0x002fca00078e00ff */
[----:B------:R-:W-:-:S04]  /*106b0*/  IADD3 R11, -R142, 0x1, -R8 ;  /* 0x000000018e0b7810 */ /* 0x000fc80007ffe908 */
[----:B------:R-:W-:-:S05]  /*106c0*/  IADD3 R11, -R140, R11, R143 ;  /* 0x0000000b8c0b7210 */ /* 0x000fca0007ffe18f */
[C---:B------:R-:W-:Y:S02]  /*106d0*/  VIADD R12, R11.reuse, UR49 ;  /* 0x000000310b0c7c36 */ /* 0x040fe40008000000 */
[----:B------:R-:W-:Y:S02]  /*106e0*/  VIADD R11, R11, UR8 ;  /* 0x000000080b0b7c36 */ /* 0x000fe40008000000 */
[C---:B0-----:R-:W-:Y:S02]  /*106f0*/  IMAD.IADD R10, R20.reuse, 0x1, R12 ;  /* 0x00000001140a7824 */ /* 0x041fe400078e020c */
[----:B------:R-:W-:Y:S01]  /*10700*/  IMAD.IADD R9, R20, 0x1, R11 ;  /* 0x0000000114097824 */ /* 0x000fe200078e020b */
[----:B------:R-:W-:Y:S06]  /*10710*/  @P1 BRA `(.L_x_1523) ;  /* 0x0000000000581947 */ /* 0x000fec0003800000 */
[----:B------:R-:W-:Y:S01]  /*10720*/  IADD3 R20, -R140, R143, R20 ;  /* 0x0000008f8c147210 */ /* 0x000fe20007ffe114 */
[----:B------:R-:W-:Y:S03]  /*10730*/  BSSY B0, `(.L_x_1524) ;  /* 0x0000010000007945 */ /* 0x000fe60003800000 */
        /* <DEDUP_REMOVED lines=10> */
.L_x_1525:
[----:B------:R-:W-:-:S05]  /*107e0*/  IMAD.U32 R21, RZ, RZ, UR41 ;  /* 0x00000029ff157e24 */ /* 0x000fca000f8e00ff */
[----:B------:R-:W-:-:S13]  /*107f0*/  ISETP.NE.AND P1, PT, R21, 0x1, PT ;  /* 0x000000011500780c */ /* 0x000fda0003f25270 */
[----:B------:R-:W0:Y:S02]  /*10800*/  @P1 LDC.64 R14, c[0x0][0x9e8] ;  /* 0x00027a00ff0e1b82 */ /* 0x000e240000000a00 */
[----:B0-----:R-:W-:-:S05]  /*10810*/  @P1 IMAD.HI.U32 R14, R20, R14, RZ ;  /* 0x0000000e140e1227 */ /* 0x001fca00078e00ff */
[----:B------:R-:W-:-:S07]  /*10820*/  @P1 SHF.R.U32.HI R20, RZ, R15, R14 ;  /* 0x0000000fff141219 */ /* 0x000fce000001160e */
.L_x_1526:
[----:B------:R-:W-:Y:S05]  /*10830*/  BSYNC B0 ;  /* 0x0000000000007941 */ /* 0x000fea0003800000 */
.L_x_1524:
[----:B------:R-:W-:-:S04]  /*10840*/  IMAD R20, R20, R21, -R8 ;  /* 0x0000001514147224 */ /* 0x000fc800078e0a08 */
[----:B------:R-:W-:-:S05]  /*10850*/  IMAD.IADD R20, R20, 0x1, -R142 ;  /* 0x0000000114147824 */ /* 0x000fca00078e0a8e */
[----:B------:R-:W-:Y:S02]  /*10860*/  VIMNMX R9, R9, R20, !PT ;  /* 0x0000001409097248 */ /* 0x000fe40007fe0100 */
[----:B------:R-:W-:-:S07]  /*10870*/  VIADDMNMX R10, R20, R21, R10, PT ;  /* 0x00000015140a7246 */ /* 0x000fce000380010a */
.L_x_1523:
[----:B------:R-:W-:Y:S01]  /*10880*/  ISETP.GT.AND P1, PT, R4, -0x1, PT ;  /* 0xffffffff0400780c */ /* 0x000fe20003f24270 */
[----:B------:R-:W0:Y:S03]  /*10890*/  SHFL.IDX PT, R13, R13, 0x1, 0x1c1f ;  /* 0x003c1f000d0d7f89 */ /* 0x000e2600000e0000 */
        /* <DEDUP_REMOVED lines=13> */
[----:B------:R-:W-:Y:S02]  /*10970*/  ISETP.GT.AND P2, PT, R9, 0x10, P1 ;  /* 0x000000100900780c */ /* 0x000fe40000f44270 */
[----:B------:R-:W-:Y:S02]  /*10980*/  FSEL R33, R33, -INF , !P4 ;  /* 0xff80000021217808 */ /* 0x000fe40006000000 */
[----:B------:R-:W-:Y:S02]  /*10990*/  ISETP.GT.AND P4, PT, R9, 0x20, P1 ;  /* 0x000000200900780c */ /* 0x000fe40000f84270 */
[----:B------:R-:W-:-:S02]  /*109a0*/  ISETP.LT.OR P3, PT, R10, 0xa, P3 ;  /* 0x0000000a0a00780c */ /* 0x000fc40001f61670 */
[C---:B------:R-:W-:Y:S02]  /*109b0*/  ISETP.LT.OR P2, PT, R10.reuse, 0x11, P2 ;  /* 0x000000110a00780c */ /* 0x040fe40001741670 */
[----:B------:R-:W-:Y:S02]  /*109c0*/  ISETP.LT.OR P4, PT, R10, 0x21, P4 ;  /* 0x000000210a00780c */ /* 0x000fe40002781670 */
[----:B------:R-:W-:Y:S02]  /*109d0*/  FSEL R29, R29, -INF , !P3 ;  /* 0xff8000001d1d7808 */ /* 0x000fe40005800000 */
[----:B------:R-:W-:Y:S02]  /*109e0*/  FSEL R32, R32, -INF , !P2 ;  /* 0xff80000020207808 */ /* 0x000fe40005000000 */
[C---:B------:R-:W-:Y:S02]  /*109f0*/  ISETP.GT.AND P3, PT, R9.reuse, 0x18, P1 ;  /* 0x000000180900780c */ /* 0x040fe40000f64270 */
        /* <DEDUP_REMOVED lines=65> */
[----:B------:R-:W-:Y:S02]  /*10e10*/  PLOP3.LUT P4, PT, PT, PT, UP0, 0x40, 0x0 ;  /* 0x000000000000781c */ /* 0x000fe40003f8e808 */
[----:B------:R-:W-:-:S02]  /*10e20*/  ISETP.LT.OR P3, PT, R10, 0x6a, P3 ;  /* 0x0000006a0a00780c */ /* 0x000fc40001f61670 */
[----:B------:R-:W-:Y:S02]  /*10e30*/  ISETP.LT.OR P2, PT, R10, 0x71, P2 ;  /* 0x000000710a00780c */ /* 0x000fe40001741670 */
[----:B------:R-:W-:Y:S02]  /*10e40*/  FSEL R77, R77, -INF , !P3 ;  /* 0xff8000004d4d7808 */ /* 0x000fe40005800000 */
[----:B------:R-:W-:Y:S02]  /*10e50*/  FSEL R80, R80, -INF , !P2 ;  /* 0xff80000050507808 */ /* 0x000fe40005000000 */
[C---:B------:R-:W-:Y:S02]  /*10e60*/  ISETP.GT.AND P3, PT, R9.reuse, 0x78, P1 ;  /* 0x000000780900780c */ /* 0x040fe40000f64270 */
[----:B------:R-:W-:Y:S01]  /*10e70*/  ISETP.GT.AND P2, PT, R9, 0x79, P1 ;  /* 0x000000790900780c */ /* 0x000fe20000f44270 */
[----:B------:R-:W-:Y:S01]  /*10e80*/  IMAD.IADD R9, R11, 0x1, R13 ;  /* 0x000000010b097824 */ /* 0x000fe200078e020d */
[----:B------:R-:W-:-:S02]  /*10e90*/  ISETP.LT.OR P3, PT, R10, 0x79, P3 ;  /* 0x000000790a00780c */ /* 0x000fc40001f61670 */
[----:B------:R-:W-:Y:S02]  /*10ea0*/  ISETP.LT.OR P2, PT, R10, 0x7a, P2 ;  /* 0x0000007a0a00780c */ /* 0x000fe40001741670 */
[----:B------:R-:W-:Y:S02]  /*10eb0*/  FSEL R84, R84, -INF , !P3 ;  /* 0xff80000054547808 */ /* 0x000fe40005800000 */
[----:B------:R-:W-:Y:S01]  /*10ec0*/  FSEL R85, R85, -INF , !P2 ;  /* 0xff80000055557808 */ /* 0x000fe20005000000 */
[----:B------:R-:W-:Y:S08]  /*10ed0*/  @P4 BRA `(.L_x_1527) ;  /* 0x0000000000584947 */ /* 0x000ff00003800000 */
        /* <DEDUP_REMOVED lines=12> */
.L_x_1529:
[----:B------:R-:W-:-:S05]  /*10fa0*/  IMAD.U32 R14, RZ, RZ, UR41 ;  /* 0x00000029ff0e7e24 */ /* 0x000fca000f8e00ff */
[----:B------:R-:W-:-:S13]  /*10fb0*/  ISETP.NE.AND P2, PT, R14, 0x1, PT ;  /* 0x000000010e00780c */ /* 0x000fda0003f45270 */
[----:B------:R-:W0:Y:S02]  /*10fc0*/  @P2 LDC.64 R10, c[0x0][0x9e8] ;  /* 0x00027a00ff0a2b82 */ /* 0x000e240000000a00 */
[----:B0-----:R-:W-:-:S05]  /*10fd0*/  @P2 IMAD.HI.U32 R10, R13, R10, RZ ;  /* 0x0000000a0d0a2227 */ /* 0x001fca00078e00ff */
[----:B------:R-:W-:-:S07]  /*10fe0*/  @P2 SHF.R.U32.HI R13, RZ, R11, R10 ;  /* 0x0000000bff0d2219 */ /* 0x000fce000001160a */
.L_x_1530:
[----:B------:R-:W-:Y:S05]  /*10ff0*/  BSYNC B0 ;  /* 0x0000000000007941 */ /* 0x000fea0003800000 */
.L_x_1528:
[----:B------:R-:W-:-:S04]  /*11000*/  IMAD R8, R13, R14, -R8 ;  /* 0x0000000e0d087224 */ /* 0x000fc800078e0a08 */
[----:B------:R-:W-:-:S05]  /*11010*/  IMAD.IADD R8, R8, 0x1, -R142 ;  /* 0x0000000108087824 */ /* 0x000fca00078e0a8e */
[----:B------:R-:W-:Y:S02]  /*11020*/  VIMNMX R9, R9, R8, !PT ;  /* 0x0000000809097248 */ /* 0x000fe40007fe0100 */
[----:B------:R-:W-:-:S07]  /*11030*/  VIADDMNMX R12, R8, R14, R12, PT ;  /* 0x0000000e080c7246 */ /* 0x000fce000380010c */
.L_x_1527:
[----:B------:R-:W-:Y:S01]  /*11040*/  FMNMX.FTZ R8, R24, R3, !PT ;  /* 0x0000000318087209 */ /* 0x000fe20007810000 */
[----:B------:R-:W-:Y:S01]  /*11050*/  UMOV UR51, UR7 ;  /* 0x0000000700337c82 */ /* 0x000fe20008000000 */
[C---:B------:R-:W-:Y:S02]  /*11060*/  ISETP.GT.AND P4, PT, R9.reuse, 0x1, P1 ;  /* 0x000000010900780c */ /* 0x040fe40000f84270 */
[C---:B------:R-:W-:Y:S02]  /*11070*/  ISETP.GT.AND P2, PT, R9.reuse, 0x8, P1 ;  /* 0x000000080900780c */ /* 0x040fe40000f44270 */
[----:B------:R-:W-:Y:S02]  /*11080*/  ISETP.GT.AND P3, PT, R9, 0x9, P1 ;  /* 0x000000090900780c */ /* 0x000fe40000f64270 */
[----:B------:R-:W-:Y:S02]  /*11090*/  FMNMX.FTZ R8, R25, R8, !PT ;  /* 0x0000000819087209 */ /* 0x000fe40007810000 */
[----:B------:R-:W-:-:S02]  /*110a0*/  ISETP.LT.OR P4, PT, R12, 0x2, P4 ;  /* 0x000000020c00780c */ /* 0x000fc40002781670 */
[C---:B------:R-:W-:Y:S02]  /*110b0*/  ISETP.LT.OR P2, PT, R12.reuse, 0x9, P2 ;  /* 0x000000090c00780c */ /* 0x040fe40001741670 */
[----:B------:R-:W-:Y:S02]  /*110c0*/  ISETP.LT.OR P3, PT, R12, 0xa, P3 ;  /* 0x0000000a0c00780c */ /* 0x000fe40001f61670 */
[----:B------:R-:W-:Y:S02]  /*110d0*/  FMNMX.FTZ R8, R28, R8, !PT ;  /* 0x000000081c087209 */ /* 0x000fe40007810000 */
[----:B------:R-:W-:Y:S02]  /*110e0*/  FSEL R27, R27, -INF , !P4 ;  /* 0xff8000001b1b7808 */ /* 0x000fe40006000000 */
[----:B------:R-:W-:Y:S02]  /*110f0*/  FSEL R30, R30, -INF , !P2 ;  /* 0xff8000001e1e7808 */ /* 0x000fe40005000000 */
[----:B------:R-:W-:-:S02]  /*11100*/  FSEL R31, R31, -INF , !P3 ;  /* 0xff8000001f1f7808 */ /* 0x000fc40005800000 */
[----:B------:R-:W-:Y:S02]  /*11110*/  FMNMX.FTZ R8, R29, R8, !PT ;  /* 0x000000081d087209 */ /* 0x000fe40007810000 */
        /* <DEDUP_REMOVED lines=11> */
[C---:B------:R-:W-:Y:S02]  /*111d0*/  ISETP.GT.AND P4, PT, R9.reuse, 0x19, P1 ;  /* 0x000000190900780c */ /* 0x040fe40000f84270 */
[C---:B------:R-:W-:Y:S02]  /*111e0*/  ISETP.GT.AND P2, PT, R9.reuse, 0x20, P1 ;  /* 0x000000200900780c */ /* 0x040fe40000f44270 */
[----:B------:R-:W-:Y:S02]  /*111f0*/  ISETP.GT.AND P3, PT, R9, 0x21, P1 ;  /* 0x000000210900780c */ /* 0x000fe40000f64270 */
[----:B------:R-:W-:Y:S02]  /*11200*/  FMNMX.FTZ R8, R36, R8, !PT ;  /* 0x0000000824087209 */ /* 0x000fe40007810000 */
[C---:B------:R-:W-:Y:S02]  /*11210*/  ISETP.LT.OR P4, PT, R12.reuse, 0x1a, P4 ;  /* 0x0000001a0c00780c */ /* 0x040fe40002781670 */
[----:B------:R-:W-:-:S02]  /*11220*/  ISETP.LT.OR P2, PT, R12, 0x21, P2 ;  /* 0x000000210c00780c */ /* 0x000fc40001741670 */
[----:B------:R-:W-:Y:S02]  /*11230*/  ISETP.LT.OR P3, PT, R12, 0x22, P3 ;  /* 0x000000220c00780c */ /* 0x000fe40001f61670 */
[----:B------:R-:W-:Y:S02]  /*11240*/  FMNMX.FTZ R8, R37, R8, !PT ;  /* 0x0000000825087209 */ /* 0x000fe40007810000 */
[----:B------:R-:W-:Y:S02]  /*11250*/  FSEL R39, R39, -INF , !P4 ;  /* 0xff80000027277808 */ /* 0x000fe40006000000 */
[----:B------:R-:W-:Y:S02]  /*11260*/  FSEL R42, R42, -INF , !P2 ;  /* 0xff8000002a2a7808 */ /* 0x000fe40005000000 */
[----:B------:R-:W-:Y:S02]  /*11270*/  FSEL R43, R43, -INF , !P3 ;  /* 0xff8000002b2b7808 */ /* 0x000fe40005800000 */
[----:B------:R-:W-:-:S02]  /*11280*/  ISETP.GT.AND P4, PT, R9, 0x28, P1 ;  /* 0x000000280900780c */ /* 0x000fc40000f84270 */
[C---:B------:R-:W-:Y:S02]  /*11290*/  ISETP.GT.AND P2, PT, R9.reuse, 0x29, P1 ;  /* 0x000000290900780c */ /* 0x040fe40000f44270 */
[----:B------:R-:W-:Y:S02]  /*112a0*/  ISETP.GT.AND P3, PT, R9, 0x30, P1 ;  /* 0x000000300900780c */ /* 0x000fe40000f64270 */
[----:B------:R-:W-:Y:S02]  /*112b0*/  FMNMX.FTZ R8, R40, R8, !PT ;  /* 0x0000000828087209 */ /* 0x000fe40007810000 */
[C---:B------:R-:W-:Y:S02]  /*112c0*/  ISETP.LT.OR P4, PT, R12.reuse, 0x29, P4 ;  /* 0x000000290c00780c */ /* 0x040fe40002781670 */
[C---:B------:R-:W-:Y:S02]  /*112d0*/  ISETP.LT.OR P2, PT, R12.reuse, 0x2a, P2 ;  /* 0x0000002a0c00780c */ /* 0x040fe40001741670 */
[----:B------:R-:W-:-:S02]  /*112e0*/  ISETP.LT.OR P3, PT, R12, 0x31, P3 ;  /* 0x000000310c00780c */ /* 0x000fc40001f61670 */
[----:B------:R-:W-:Y:S02]  /*112f0*/  FMNMX.FTZ R8, R41, R8, !PT ;  /* 0x0000000829087209 */ /* 0x000fe40007810000 */
[----:B------:R-:W-:Y:S02]  /*11300*/  FSEL R46, R46, -INF , !P4 ;  /* 0xff8000002e2e7808 */ /* 0x000fe40006000000 */
[----:B------:R-:W-:Y:S02]  /*11310*/  FSEL R47, R47, -INF , !P2 ;  /* 0xff8000002f2f7808 */ /* 0x000fe40005000000 */
[----:B------:R-:W-:Y:S02]  /*11320*/  FSEL R50, R50, -INF , !P3 ;  /* 0xff80000032327808 */ /* 0x000fe40005800000 */
[C---:B------:R-:W-:Y:S02]  /*11330*/  ISETP.GT.AND P4, PT, R9.reuse, 0x31, P1 ;  /* 0x000000310900780c */ /* 0x040fe40000f84270 */
[----:B------:R-:W-:-:S02]  /*11340*/  ISETP.GT.AND P2, PT, R9, 0x38, P1 ;  /* 0x000000380900780c */ /* 0x000fc40000f44270 */
[----:B------:R-:W-:Y:S02]  /*11350*/  ISETP.GT.AND P3, PT, R9, 0x39, P1 ;  /* 0x000000390900780c */ /* 0x000fe40000f64270 */
[----:B------:R-:W-:Y:S02]  /*11360*/  FMNMX.FTZ R8, R44, R8, !PT ;  /* 0x000000082c087209 */ /* 0x000fe40007810000 */
[C---:B------:R-:W-:Y:S02]  /*11370*/  ISETP.LT.OR P4, PT, R12.reuse, 0x32, P4 ;  /* 0x000000320c00780c */ /* 0x040fe40002781670 */
[C---:B------:R-:W-:Y:S02]  /*11380*/  ISETP.LT.OR P2, PT, R12.reuse, 0x39, P2 ;  /* 0x000000390c00780c */ /* 0x040fe40001741670 */
[----:B------:R-:W-:Y:S02]  /*11390*/  ISETP.LT.OR P3, PT, R12, 0x3a, P3 ;  /* 0x0000003a0c00780c */ /* 0x000fe40001f61670 */
[----:B------:R-:W-:-:S02]  /*113a0*/  FMNMX.FTZ R8, R45, R8, !PT ;  /* 0x000000082d087209 */ /* 0x000fc40007810000 */
[----:B------:R-:W-:Y:S02]  /*113b0*/  FSEL R51, R51, -INF , !P4 ;  /* 0xff80000033337808 */ /* 0x000fe40006000000 */
[----:B------:R-:W-:Y:S02]  /*113c0*/  FSEL R54, R54, -INF , !P2 ;  /* 0xff80000036367808 */ /* 0x000fe40005000000 */
[----:B------:R-:W-:Y:S02]  /*113d0*/  FSEL R55, R55, -INF , !P3 ;  /* 0xff80000037377808 */ /* 0x000fe40005800000 */
[----:B------:R-:W-:Y:S02]  /*113e0*/  FMNMX.FTZ R8, R48, R8, !PT ;  /* 0x0000000830087209 */ /* 0x000fe40007810000 */
[----:B------:R-:W-:Y:S02]  /*113f0*/  LOP3.LUT R16, R16, 0xdfffffff, RZ, 0xc0, !PT ;  /* 0xdfffffff10107812 */ /* 0x000fe400078ec0ff */
[----:B------:R-:W-:-:S02]  /*11400*/  ISETP.GT.AND P4, PT, R9, 0x40, P1 ;  /* 0x000000400900780c */ /* 0x000fc40000f84270 */
[C---:B------:R-:W-:Y:S02]  /*11410*/  ISETP.GT.AND P2, PT, R9.reuse, 0x41, P1 ;  /* 0x000000410900780c */ /* 0x040fe40000f44270 */
[----:B------:R-:W-:Y:S02]  /*11420*/  ISETP.GT.AND P3, PT, R9, 0x48, P1 ;  /* 0x000000480900780c */ /* 0x000fe40000f64270 */
[----:B------:R-:W-:Y:S02]  /*11430*/  FMNMX.FTZ R8, R49, R8, !PT ;  /* 0x0000000831087209 */ /* 0x000fe40007810000 */
[----:B------:R-:W-:Y:S02]  /*11440*/  @P0 LOP3.LUT R16, R16, 0x20000000, RZ, 0xfc, !PT ;  /* 0x2000000010100812 */ /* 0x000fe400078efcff */
[C---:B------:R-:W-:Y:S02]  /*11450*/  ISETP.LT.OR P4, PT, R12.reuse, 0x41, P4 ;  /* 0x000000410c00780c */ /* 0x040fe40002781670 */
[----:B------:R-:W-:-:S02]  /*11460*/  ISETP.LT.OR P2, PT, R12, 0x42, P2 ;  /* 0x000000420c00780c */ /* 0x000fc40001741670 */
[----:B------:R-:W-:Y:S02]  /*11470*/  ISETP.LT.OR P3, PT, R12, 0x49, P3 ;  /* 0x000000490c00780c */ /* 0x000fe40001f61670 */
[----:B------:R-:W-:Y:S02]  /*11480*/  ISETP.GT.AND P0, PT, R9, 0x61, P1 ;  /* 0x000000610900780c */ /* 0x000fe40000f04270 */
        /* <DEDUP_REMOVED lines=11> */
[----:B------:R-:W-:Y:S02]  /*11540*/  LOP3.LUT R16, R16, 0x7fffffff, RZ, 0xc0, !PT ;  /* 0x7fffffff10107812 */ /* 0x000fe400078ec0ff */
[----:B------:R-:W-:Y:S02]  /*11550*/  FMNMX.FTZ R8, R56, R8, !PT ;  /* 0x0000000838087209 */ /* 0x000fe40007810000 */
[----:B------:R-:W-:Y:S02]  /*11560*/  FSEL R63, R63, -INF , !P4 ;  /* 0xff8000003f3f7808 */ /* 0x000fe40006000000 */
[----:B------:R-:W-:Y:S02]  /*11570*/  FSEL R66, R66, -INF , !P2 ;  /* 0xff80000042427808 */ /* 0x000fe40005000000 */
[----:B------:R-:W-:-:S02]  /*11580*/  FSEL R67, R67, -INF , !P3 ;  /* 0xff80000043437808 */ /* 0x000fc40005800000 */
[C---:B------:R-:W-:Y:S02]  /*11590*/  ISETP.GT.AND P4, PT, R9.reuse, 0x58, P1 ;  /* 0x000000580900780c */ /* 0x040fe40000f84270 */
[C---:B------:R-:W-:Y:S02]  /*115a0*/  ISETP.GT.AND P2, PT, R9.reuse, 0x59, P1 ;  /* 0x000000590900780c */ /* 0x040fe40000f44270 */
[C---:B------:R-:W-:Y:S02]  /*115b0*/  ISETP.GT.AND P3, PT, R9.reuse, 0x60, P1 ;  /* 0x000000600900780c */ /* 0x040fe40000f64270 */
[----:B------:R-:W-:Y:S02]  /*115c0*/  @P0 LOP3.LUT R16, R16, 0x80000000, RZ, 0xfc, !PT ;  /* 0x8000000010100812 */ /* 0x000fe400078efcff */
[----:B------:R-:W-:Y:S02]  /*115d0*/  ISETP.GT.AND P0, PT, R9, RZ, P1 ;  /* 0x000000ff0900720c */ /* 0x000fe40000f04270 */
[----:B------:R-:W-:-:S02]  /*115e0*/  FMNMX.FTZ R8, R57, R8, !PT ;  /* 0x0000000839087209 */ /* 0x000fc40007810000 */
[C---:B------:R-:W-:Y:S02]  /*115f0*/  ISETP.LT.OR P4, PT, R12.reuse, 0x59, P4 ;  /* 0x000000590c00780c */ /* 0x040fe40002781670 */
[C---:B------:R-:W-:Y:S02]  /*11600*/  ISETP.LT.OR P2, PT, R12.reuse, 0x5a, P2 ;  /* 0x0000005a0c00780c */ /* 0x040fe40001741670 */
[----:B------:R-:W-:Y:S02]  /*11610*/  ISETP.LT.OR P3, PT, R12, 0x61, P3 ;  /* 0x000000610c00780c */ /* 0x000fe40001f61670 */
[----:B------:R-:W-:Y:S02]  /*11620*/  FMNMX.FTZ R8, R60, R8, !PT ;  /* 0x000000083c087209 */ /* 0x000fe40007810000 */
        /* <DEDUP_REMOVED lines=9> */
[----:B------:R-:W-:Y:S02]  /*116c0*/  LOP3.LUT R16, R16, 0xfffffff7, RZ, 0xc0, !PT ;  /* 0xfffffff710107812 */ /* 0x000fe400078ec0ff */
[----:B------:R-:W-:Y:S02]  /*116d0*/  ISETP.GT.AND P1, PT, R9, 0x79, P1 ;  /* 0x000000790900780c */ /* 0x000fe40000f24270 */
[----:B------:R-:W-:Y:S02]  /*116e0*/  FMNMX.FTZ R8, R64, R8, !PT ;  /* 0x0000000840087209 */ /* 0x000fe40007810000 */
[----:B------:R-:W-:Y:S02]  /*116f0*/  @P0 LOP3.LUT R16, R16, 0x8, RZ, 0xfc, !PT ;  /* 0x0000000810100812 */ /* 0x000fe400078efcff */
[----:B------:R-:W-:-:S02]  /*11700*/  FMNMX.FTZ R8, R65, R8, !PT ;  /* 0x0000000841087209 */ /* 0x000fc40007810000 */
[C---:B------:R-:W-:Y:S02]  /*11710*/  LOP3.LUT P0, RZ, R16.reuse, 0x80000000, RZ, 0xc0, !PT ;  /* 0x8000000010ff7812 */ /* 0x040fe4000780c0ff */
[----:B------:R-:W-:Y:S02]  /*11720*/  LOP3.LUT R16, R16, 0xfffffffd, RZ, 0xc0, !PT ;  /* 0xfffffffd10107812 */ /* 0x000fe400078ec0ff */
[----:B------:R-:W-:Y:S02]  /*11730*/  FMNMX.FTZ R8, R68, R8, !PT ;  /* 0x0000000844087209 */ /* 0x000fe40007810000 */
[----:B------:R-:W-:Y:S02]  /*11740*/  @P1 LOP3.LUT R16, R16, 0x2, RZ, 0xfc, !PT ;  /* 0x0000000210101812 */ /* 0x000fe400078efcff */
[----:B------:R-:W-:Y:S02]  /*11750*/  FMNMX.FTZ R8, R69, R8, !PT ;  /* 0x0000000845087209 */ /* 0x000fe40007810000 */
[----:B------:R-:W-:-:S02]  /*11760*/  LOP3.LUT P1, RZ, R16, 0x8, RZ, 0xc0, !PT ;  /* 0x0000000810ff7812 */ /* 0x000fc4000782c0ff */
[----:B------:R-:W-:Y:S02]  /*11770*/  FMNMX.FTZ R8, R72, R8, !PT ;  /* 0x0000000848087209 */ /* 0x000fe40007810000 */
[----:B------:R-:W-:Y:S02]  /*11780*/  ISETP.LT.OR P1, PT, R12, 0x1, P1 ;  /* 0x000000010c00780c */ /* 0x000fe40000f21670 */
[----:B------:R-:W-:Y:S02]  /*11790*/  FMNMX.FTZ R8, R73, R8, !PT ;  /* 0x0000000849087209 */ /* 0x000fe40007810000 */
[----:B------:R-:W-:Y:S02]  /*117a0*/  FSEL R26, R26, -INF , !P1 ;  /* 0xff8000001a1a7808 */ /* 0x000fe40004800000 */
        /* <DEDUP_REMOVED lines=12> */
[----:B------:R-:W-:Y:S01]  /*11870*/  ISETP.LT.OR P0, PT, R12, 0x62, P0 ;  /* 0x000000620c00780c */ /* 0x000fe20000701670 */
[----:B------:R-:W0:Y:S01]  /*11880*/  SHFL.BFLY PT, R9, R8, 0x2, 0x1f ;  /* 0x0c401f0008097f89 */ /* 0x000e2200000e0000 */
[----:B------:R-:W-:-:S02]  /*11890*/  FMNMX.FTZ R10, R38, R10, !PT ;  /* 0x0000000a260a7209 */ /* 0x000fc40007810000 */
[----:B------:R-:W-:Y:S02]  /*118a0*/  LOP3.LUT R16, R16, 0xffffffef, RZ, 0xc0, !PT ;  /* 0xffffffef10107812 */ /* 0x000fe400078ec0ff */
[----:B------:R-:W-:Y:S02]  /*118b0*/  FMNMX.FTZ R10, R39, R10, !PT ;  /* 0x0000000a270a7209 */ /* 0x000fe40007810000 */
[----:B------:R-:W-:Y:S02]  /*118c0*/  ISETP.LT.OR P4, PT, R12, 0x71, P4 ;  /* 0x000000710c00780c */ /* 0x000fe40002781670 */
[----:B------:R-:W-:Y:S02]  /*118d0*/  FMNMX.FTZ R10, R42, R10, !PT ;  /* 0x0000000a2a0a7209 */ /* 0x000fe40007810000 */
[----:B------:R-:W-:Y:S02]  /*118e0*/  ISETP.LT.OR P5, PT, R12, 0x72, P5 ;  /* 0x000000720c00780c */ /* 0x000fe40002fa1670 */
[----:B------:R-:W-:-:S02]  /*118f0*/  FMNMX.FTZ R10, R43, R10, !PT ;  /* 0x0000000a2b0a7209 */ /* 0x000fc40007810000 */
[----:B------:R-:W-:Y:S02]  /*11900*/  @P0 LOP3.LUT R16, R16, 0x10, RZ, 0xfc, !PT ;  /* 0x0000001010100812 */ /* 0x000fe400078efcff */
[----:B------:R-:W-:Y:S02]  /*11910*/  FMNMX.FTZ R10, R46, R10, !PT ;  /* 0x0000000a2e0a7209 */ /* 0x000fe40007810000 */
[----:B------:R-:W-:Y:S02]  /*11920*/  ISETP.LT.OR P0, PT, R12, 0x69, P2 ;  /* 0x000000690c00780c */ /* 0x000fe40001701670 */
[----:B------:R-:W-:Y:S02]  /*11930*/  FMNMX.FTZ R10, R47, R10, !PT ;  /* 0x0000000a2f0a7209 */ /* 0x000fe40007810000 */
[----:B------:R-:W-:Y:S02]  /*11940*/  LOP3.LUT P2, RZ, R16, 0x2, RZ, 0xc0, !PT ;  /* 0x0000000210ff7812 */ /* 0x000fe4000784c0ff */
[----:B0-----:R-:W-:-:S02]  /*11950*/  FMNMX.FTZ R8, R8, R9, !PT ;  /* 0x0000000908087209 */ /* 0x001fc40007810000 */
[----:B------:R-:W-:Y:S02]  /*11960*/  FMNMX.FTZ R10, R50, R10, !PT ;  /* 0x0000000a320a7209 */ /* 0x000fe40007810000 */
[----:B------:R-:W-:Y:S01]  /*11970*/  LOP3.LUT R16, R16, 0xfffffffb, RZ, 0xc0, !PT ;  /* 0xfffffffb10107812 */ /* 0x000fe200078ec0ff */
[----:B------:R-:W0:Y:S01]  /*11980*/  SHFL.BFLY PT, R9, R8, 0x1, 0x1f ;  /* 0x0c201f0008097f89 */ /* 0x000e2200000e0000 */
[----:B------:R-:W-:Y:S02]  /*11990*/  FMNMX.FTZ R10, R51, R10, !PT ;  /* 0x0000000a330a7209 */ /* 0x000fe40007810000 */
[----:B------:R-:W-:Y:S02]  /*119a0*/  @P0 LOP3.LUT R16, R16, 0x4, RZ, 0xfc, !PT ;  /* 0x0000000410100812 */ /* 0x000fe400078efcff */
[----:B------:R-:W-:Y:S02]  /*119b0*/  FMNMX.FTZ R10, R54, R10, !PT ;  /* 0x0000000a360a7209 */ /* 0x000fe40007810000 */
[----:B------:R-:W-:-:S02]  /*119c0*/  ISETP.LT.OR P0, PT, R12, 0x6a, P3 ;  /* 0x0000006a0c00780c */ /* 0x000fc40001f01670 */
[----:B------:R-:W-:Y:S02]  /*119d0*/  FMNMX.FTZ R10, R55, R10, !PT ;  /* 0x0000000a370a7209 */ /* 0x000fe40007810000 */
[----:B------:R-:W-:Y:S02]  /*119e0*/  LOP3.LUT R16, R16, 0xbfffffff, RZ, 0xc0, !PT ;  /* 0xbfffffff10107812 */ /* 0x000fe400078ec0ff */
[----:B------:R-:W-:Y:S02]  /*119f0*/  FMNMX.FTZ R10, R58, R10, !PT ;  /* 0x0000000a3a0a7209 */ /* 0x000fe40007810000 */
[----:B------:R-:W-:Y:S02]  /*11a00*/  FSEL R82, R82, -INF , !P4 ;  /* 0xff80000052527808 */ /* 0x000fe40006000000 */
[----:B------:R-:W-:Y:S02]  /*11a10*/  FMNMX.FTZ R10, R59, R10, !PT ;  /* 0x0000000a3b0a7209 */ /* 0x000fe40007810000 */
[----:B------:R-:W-:-:S02]  /*11a20*/  ISETP.LT.OR P6, PT, R12, 0x79, P6 ;  /* 0x000000790c00780c */ /* 0x000fc400037c1670 */
[----:B------:R-:W-:Y:S02]  /*11a30*/  FMNMX.FTZ R10, R62, R10, !PT ;  /* 0x0000000a3e0a7209 */ /* 0x000fe40007810000 */
[----:B------:R-:W-:Y:S02]  /*11a40*/  @P0 LOP3.LUT R16, R16, 0x40000000, RZ, 0xfc, !PT ;  /* 0x4000000010100812 */ /* 0x000fe400078efcff */
[----:B0-----:R-:W-:Y:S02]  /*11a50*/  FMNMX.FTZ R8, R8, R9, !PT ;  /* 0x0000000908087209 */ /* 0x001fe40007810000 */
[----:B------:R-:W-:Y:S02]  /*11a60*/  FMNMX.FTZ R10, R63, R10, !PT ;  /* 0x0000000a3f0a7209 */ /* 0x000fe40007810000 */
[----:B------:R-:W-:Y:S02]  /*11a70*/  FSETP.NEU.FTZ.AND P3, PT, R8, -INF , PT ;  /* 0xff8000000800780b */ /* 0x000fe40003f7d000 */
[----:B------:R-:W-:-:S02]  /*11a80*/  FMNMX.FTZ R10, R66, R10, !PT ;  /* 0x0000000a420a7209 */ /* 0x000fc40007810000 */
[----:B------:R-:W-:Y:S02]  /*11a90*/  FSEL R9, R8, RZ, P3 ;  /* 0x000000ff08097208 */ /* 0x000fe40001800000 */
[----:B------:R-:W-:Y:S02]  /*11aa0*/  FMNMX.FTZ R10, R67, R10, !PT ;  /* 0x0000000a430a7209 */ /* 0x000fe40007810000 */
[----:B------:R-:W-:Y:S01]  /*11ab0*/  LOP3.LUT P0, RZ, R16, 0x10, RZ, 0xc0, !PT ;  /* 0x0000001010ff7812 */ /* 0x000fe2000780c0ff */
[----:B------:R-:W-:Y:S01]  /*11ac0*/  FADD.FTZ R3, -R9, R3 ;  /* 0x0000000309037221 */ /* 0x000fe20000010100 */
[----:B------:R-:W-:Y:S01]  /*11ad0*/  FMNMX.FTZ R10, R70, R10, !PT ;  /* 0x0000000a460a7209 */ /* 0x000fe20007810000 */
[----:B------:R-:W-:Y:S01]  /*11ae0*/  FMUL.FTZ R9, R8, UR51 ;  /* 0x0000003308097c20 */ /* 0x000fe20008410000 */
[----:B------:R-:W-:Y:S02]  /*11af0*/  FSEL R75, R75, -INF , !P0 ;  /* 0xff8000004b4b7808 */ /* 0x000fe40004000000 */
[----:B------:R-:W-:-:S02]  /*11b00*/  FMNMX.FTZ R10, R71, R10, !PT ;  /* 0x0000000a470a7209 */ /* 0x000fc40007810000 */
[----:B------:R-:W-:Y:S02]  /*11b10*/  FSEL R9, R9, RZ, P3 ;  /* 0x000000ff09097208 */ /* 0x000fe40001800000 */
[----:B------:R-:W-:Y:S02]  /*11b20*/  LOP3.LUT P3, RZ, R16, 0x4, RZ, 0xc0, !PT ;  /* 0x0000000410ff7812 */ /* 0x000fe4000786c0ff */
[----:B------:R-:W-:Y:S01]  /*11b30*/  FMNMX.FTZ R10, R74, R10, !PT ;  /* 0x0000000a4a0a7209 */ /* 0x000fe20007810000 */
[--C-:B------:R-:W-:Y:S01]  /*11b40*/  FFMA.FTZ R24, R24, UR51, -R9.reuse ;  /* 0x0000003318187c23 */ /* 0x100fe20008010809 */
[----:B------:R-:W-:Y:S01]  /*11b50*/  LOP3.LUT P0, RZ, R16, 0x40000000, RZ, 0xc0, !PT ;  /* 0x4000000010ff7812 */ /* 0x000fe2000780c0ff */
[--C-:B------:R-:W-:Y:S01]  /*11b60*/  FFMA.FTZ R25, R25, UR51, -R9.reuse ;  /* 0x0000003319197c23 */ /* 0x100fe20008010809 */
[----:B------:R-:W-:Y:S01]  /*11b70*/  FSEL R78, R78, -INF , !P3 ;  /* 0xff8000004e4e7808 */ /* 0x000fe20005800000 */
[--C-:B------:R-:W-:Y:S01]  /*11b80*/  FFMA.FTZ R28, R28, UR51, -R9.reuse ;  /* 0x000000331c1c7c23 */ /* 0x100fe20008010809 */
[----:B------:R-:W-:Y:S01]  /*11b90*/  FMNMX.FTZ R10, R75, R10, !PT ;  /* 0x0000000a4b0a7209 */ /* 0x000fe20007810000 */
[----:B------:R-:W-:Y:S01]  /*11ba0*/  MUFU.EX2 R24, R24 ;  /* 0x0000001800187308 */ /* 0x000fe20000000800 */
[----:B------:R-:W-:Y:S01]  /*11bb0*/  FSEL R79, R79, -INF , !P0 ;  /* 0xff8000004f4f7808 */ /* 0x000fe20004000000 */
        /* <DEDUP_REMOVED lines=8> */
[----:B------:R-:W-:Y:S01]  /*11c40*/  FMUL.FTZ R12, R3, UR51 ;  /* 0x00000033030c7c20 */ /* 0x000fe20008410000 */
[----:B------:R-:W-:Y:S01]  /*11c50*/  FMNMX.FTZ R10, R82, R10, !PT ;  /* 0x0000000a520a7209 */ /* 0x000fe20007810000 */
        /* <DEDUP_REMOVED lines=15> */
[--C-:B------:R-:W-:Y:S01]  /*11d50*/  FFMA.FTZ R52, R52, UR51, -R9.reuse ;  /* 0x0000003334347c23 */ /* 0x100fe20008010809 */
[----:B------:R-:W0:Y:S01]  /*11d60*/  SHFL.BFLY PT, R11, R10, 0x2, 0x1f ;  /* 0x0c401f000a0b7f89 */ /* 0x000e2200000e0000 */
        /* <DEDUP_REMOVED lines=20> */
[----:B------:R-:W-:-:S02]  /*11eb0*/  LOP3.LUT P0, RZ, R16, 0x20000000, RZ, 0xc0, !PT ;  /* 0x2000000010ff7812 */ /* 0x000fc4000780c0ff */
[----:B0-----:R-:W-:-:S05]  /*11ec0*/  FMNMX.FTZ R10, R10, R11, !PT ;  /* 0x0000000b0a0a7209 */ /* 0x001fca0007810000 */
        /* <DEDUP_REMOVED lines=165> */
.L_x_1531:
[----:B------:R-:W2:Y:S04]  /*12920*/  LDL R38, [R1+0x3c] ;  /* 0x00003c0001267983 */ /* 0x000ea80000100800 */
[----:B------:R-:W3:Y:S01]  /*12930*/  LDL R30, [R1+0x40] ;  /* 0x00004000011e7983 */ /* 0x000ee20000100800 */
[----:B------:R-:W-:Y:S01]  /*12940*/  F2FP.F16.F32.PACK_AB R80, R81, R80 ;  /* 0x000000505150723e */ /* 0x000fe200000000ff */
[----:B------:R-:W-:Y:S01]  /*12950*/  IMAD R17, R17, 0x8, R2 ;  /* 0x0000000811117824 */ /* 0x000fe200078e0202 */
[----:B------:R-:W-:Y:S01]  /*12960*/  F2FP.F16.F32.PACK_AB R81, R83, R82 ;  /* 0x000000525351723e */ /* 0x000fe200000000ff */
[----:B------:R-:W-:Y:S01]  /*12970*/  IMAD.U32 R23, RZ, RZ, UR38 ;  /* 0x00000026ff177e24 */ /* 0x000fe2000f8e00ff */
[----:B------:R-:W-:Y:S01]  /*12980*/  F2FP.F16.F32.PACK_AB R82, R9, R84 ;  /* 0x000000540952723e */ /* 0x000fe200000000ff */
[----:B------:R-:W-:Y:S01]  /*12990*/  VIADD R17, R17, 0x2d860 ;  /* 0x0002d86011117836 */ /* 0x000fe20000000000 */
[----:B------:R-:W4:Y:S01]  /*129a0*/  LDL R9, [R1+0xc] ;  /* 0x00000c0001097983 */ /* 0x000f220000100800 */
[----:B------:R-:W-:-:S02]  /*129b0*/  F2FP.F16.F32.PACK_AB R24, R25, R24 ;  /* 0x000000181918723e */ /* 0x000fc400000000ff */
[----:B------:R-:W-:Y:S02]  /*129c0*/  F2FP.F16.F32.PACK_AB R25, R14, R26 ;  /* 0x0000001a0e19723e */ /* 0x000fe400000000ff */
[----:B------:R-:W-:Y:S02]  /*129d0*/  F2FP.F16.F32.PACK_AB R32, R33, R32 ;  /* 0x000000202120723e */ /* 0x000fe400000000ff */
[----:B------:R-:W-:Y:S02]  /*129e0*/  PRMT R17, R23, 0x654, R17 ;  /* 0x0000065417117816 */ /* 0x000fe40000000011 */
[----:B------:R-:W-:Y:S02]  /*129f0*/  F2FP.F16.F32.PACK_AB R26, R29, R28 ;  /* 0x0000001c1d1a723e */ /* 0x000fe400000000ff */
[----:B------:R-:W-:Y:S01]  /*12a00*/  F2FP.F16.F32.PACK_AB R27, R31, R27 ;  /* 0x0000001b1f1b723e */ /* 0x000fe200000000ff */
[----:B------:R0:W-:Y:S01]  /*12a10*/  SYNCS.ARRIVE.TRANS64.RED.A1T0 RZ, [R17+URZ], RZ ;  /* 0x000000ff11ff79a7 */ /* 0x0001e2000810043f */
[----:B------:R-:W-:-:S02]  /*12a20*/  F2FP.F16.F32.PACK_AB R33, R13, R34 ;  /* 0x000000220d21723e */ /* 0x000fc400000000ff */
[----:B------:R-:W-:Y:S01]  /*12a30*/  F2FP.F16.F32.PACK_AB R40, R41, R40 ;  /* 0x000000282928723e */ /* 0x000fe200000000ff */
[----:B------:R1:W-:Y:S01]  /*12a40*/  STSM.16.M88.4 [R144+0x21800], R24 ;  /* 0x0218001890007844 */ /* 0x0003e20000000200 */
        /* <DEDUP_REMOVED lines=70> */
[----:B------:R-:W-:-:S02]  /*12eb0*/  IMAD.MOV.U32 R0, RZ, RZ, R10 ;  /* 0x000000ffff007224 */ /* 0x000fc400078e000a */
[----:B------:R-:W-:Y:S02]  /*12ec0*/  IMAD.MOV.U32 R3, RZ, RZ, R8 ;  /* 0x000000ffff037224 */ /* 0x000fe400078e0008 */
[----:B------:R-:W-:Y:S02]  /*12ed0*/  IMAD.MOV.U32 R23, RZ, RZ, R7 ;  /* 0x000000ffff177224 */ /* 0x000fe400078e0007 */
[----:B0-----:R-:W-:Y:S01]  /*12ee0*/  IMAD.MOV.U32 R17, RZ, RZ, R6 ;  /* 0x000000ffff117224 */ /* 0x001fe200078e0006 */
[----:B--2---:R1:W-:Y:S04]  /*12ef0*/  STSM.16.M88.4 [R38], R32 ;  /* 0x0000002026007844 */ /* 0x0043e80000000200 */
[----:B------:R1:W-:Y:S04]  /*12f00*/  STSM.16.M88.4 [R146], R40 ;  /* 0x0000002892007844 */ /* 0x0003e80000000200 */
[----:B------:R1:W-:Y:S04]  /*12f10*/  STSM.16.M88.4 [R145], R48 ;  /* 0x0000003091007844 */ /* 0x0003e80000000200 */
[----:B------:R1:W-:Y:S04]  /*12f20*/  STSM.16.M88.4 [R144+0x27800], R56 ;  /* 0x0278003890007844 */ /* 0x0003e80000000200 */
[----:B---3--:R1:W-:Y:S04]  /*12f30*/  STSM.16.M88.4 [R30], R64 ;  /* 0x000000401e007844 */ /* 0x0083e80000000200 */
[----:B------:R1:W-:Y:S04]  /*12f40*/  STSM.16.M88.4 [R146+0x6000], R72 ;  /* 0x0060004892007844 */ /* 0x0003e80000000200 */
[----:B------:R1:W-:Y:S01]  /*12f50*/  STSM.16.M88.4 [R145+0x6000], R80 ;  /* 0x0060005091007844 */ /* 0x0003e20000000200 */
[----:B------:R-:W-:Y:S01]  /*12f60*/  @!PT LDS RZ, [RZ] ;  /* 0x00000000fffff984 */ /* 0x000fe20000000800 */
[----:B------:R-:W-:Y:S01]  /*12f70*/  @!PT LDS RZ, [RZ] ;  /* 0x00000000fffff984 */ /* 0x000fe20000000800 */
[----:B------:R-:W-:Y:S01]  /*12f80*/  @!PT LDS RZ, [RZ] ;  /* 0x00000000fffff984 */ /* 0x000fe20000000800 */
[----:B------:R-:W-:Y:S01]  /*12f90*/  @!PT LDS RZ, [RZ] ;  /* 0x00000000fffff984 */ /* 0x000fe20000000800 */
[----:B------:R0:W-:Y:S06]  /*12fa0*/  MEMBAR.ALL.CTA ;  /* 0x0000000000007992 */ /* 0x0001ec0000008000 */
[----:B0-----:R-:W0:Y:S01]  /*12fb0*/  FENCE.VIEW.ASYNC.S ;  /* 0x00000000000073c6 */ /* 0x001e220000000000 */
[C---:B----4-:R-:W-:Y:S01]  /*12fc0*/  ISETP.GT.AND P1, PT, R4.reuse, R9, PT ;  /* 0x000000090400720c */ /* 0x050fe20003f24270 */
[----:B------:R-:W-:Y:S01]  /*12fd0*/  VIADD R4, R4, 0xffffffff ;  /* 0xffffffff04047836 */ /* 0x000fe20000000000 */
[----:B0-----:R-:W-:-:S11]  /*12fe0*/  NOP ;  /* 0x0000000000007918 */ /* 0x001fd60000000000 */
[----:B-1----:R-:W-:Y:S05]  /*12ff0*/  @P1 BRA `(.L_x_1532) ;  /* 0xffffffc800a01947 */ /* 0x002fea000383ffff */
[----:B------:R-:W-:Y:S02]  /*13000*/  IMAD.MOV.U32 R0, RZ, RZ, R10 ;  /* 0x000000ffff007224 */ /* 0x000fe400078e000a */
[----:B------:R-:W-:Y:S02]  /*13010*/  IMAD.MOV.U32 R3, RZ, RZ, R8 ;  /* 0x000000ffff037224 */ /* 0x000fe400078e0008 */
[----:B------:R-:W-:Y:S02]  /*13020*/  IMAD.MOV.U32 R17, RZ, RZ, R6 ;  /* 0x000000ffff117224 */ /* 0x000fe400078e0006 */
[----:B------:R-:W-:-:S07]  /*13030*/  IMAD.MOV.U32 R23, RZ, RZ, R7 ;  /* 0x000000ffff177224 */ /* 0x000fce00078e0007 */
.L_x_1512:
[----:B------:R-:W2:Y:S01]  /*13040*/  LDL R6, [R1+0x30] ;  /* 0x0000300001067983 */ /* 0x000ea20000100800 */
[----:B------:R-:W0:Y:S01]  /*13050*/  LDC R7, c[0x0][0x448] ;  /* 0x00011200ff077b82 */ /* 0x000e220000000800 */
[----:B------:R-:W-:Y:S02]  /*13060*/  LOP3.LUT R16, R16, 0xfffffffb, RZ, 0xc0, !PT ;  /* 0xfffffffb10107812 */ /* 0x000fe400078ec0ff */
[----:B------:R-:W-:-:S05]  /*13070*/  IADD3 R9, R143, 0x1, -R140 ;  /* 0x000000018f097810 */ /* 0x000fca0007ffe88c */
[----:B------:R-:W1:Y:S01]  /*13080*/  LDC R10, c[0x0][0x9e4] ;  /* 0x00027900ff0a7b82 */ /* 0x000e620000000800 */
[----:B0-----:R-:W-:-:S13]  /*13090*/  ISETP.NE.AND P1, PT, R7, 0x1, PT ;  /* 0x000000010700780c */ /* 0x001fda0003f25270 */
[----:B------:R-:W0:Y:S01]  /*130a0*/  @P1 LDC R7, c[0x0][0x44c] ;  /* 0x00011300ff071b82 */ /* 0x000e220000000800 */
[----:B------:R-:W-:-:S04]  /*130b0*/  @P1 LOP3.LUT R16, R16, 0x4, RZ, 0xfc, !PT ;  /* 0x0000000410101812 */ /* 0x000fc800078efcff */
[----:B------:R-:W-:-:S03]  /*130c0*/  LOP3.LUT R16, R16, 0xfffffff7, RZ, 0xc0, !PT ;  /* 0xfffffff710107812 */ /* 0x000fc600078ec0ff */
[----:B------:R-:W3:Y:S01]  /*130d0*/  @P1 LDC R8, c[0x0][0x450] ;  /* 0x00011400ff081b82 */ /* 0x000ee20000000800 */
[----:B--2---:R-:W-:-:S04]  /*130e0*/  VIADD R6, R6, 0xbf ;  /* 0x000000bf06067836 */ /* 0x004fc80000000000 */
[----:B0-----:R-:W-:-:S05]  /*130f0*/  @P1 IMAD.HI.U32 R7, R6, R7, RZ ;  /* 0x0000000706071227 */ /* 0x001fca00078e00ff */
[----:B---3--:R-:W-:Y:S02]  /*13100*/  @P1 SHF.R.U32.HI R6, RZ, R8, R7 ;  /* 0x00000008ff061219 */ /* 0x008fe40000011607 */
[----:B-1----:R-:W-:-:S03]  /*13110*/  ISETP.GE.AND P1, PT, R10, 0x1, PT ;  /* 0x000000010a00780c */ /* 0x002fc60003f26270 */
[----:B------:R-:W-:-:S04]  /*13120*/  IMAD.IADD R6, R9, 0x1, R6 ;  /* 0x0000000109067824 */ /* 0x000fc800078e0206 */
[----:B------:R-:W-:-:S06]  /*13130*/  VIADD R8, R6, -UR50 ;  /* 0x8000003206087c36 */ /* 0x000fcc0008000000 */
[----:B------:R-:W-:Y:S01]  /*13140*/  @P1 LOP3.LUT R16, R16, 0x8, RZ, 0xfc, !PT ;  /* 0x0000000810101812 */ /* 0x000fe200078efcff */
[----:B------:R-:W-:Y:S06]  /*13150*/  @!P1 BRA `(.L_x_1533) ;  /* 0x0000000000489947 */ /* 0x000fec0003800000 */
[----:B------:R-:W-:Y:S01]  /*13160*/  IMAD.MOV.U32 R9, RZ, RZ, R6 ;  /* 0x000000ffff097224 */ /* 0x000fe200078e0006 */
[----:B------:R-:W-:Y:S04]  /*13170*/  BSSY B0, `(.L_x_1534) ;  /* 0x000000e000007945 */ /* 0x000fe80003800000 */
[----:B------:R-:W-:-:S13]  /*13180*/  ISETP.GT.AND P1, PT, R9, -0x1, PT ;  /* 0xffffffff0900780c */ /* 0x000fda0003f24270 */
        /* <DEDUP_REMOVED lines=8> */
.L_x_1535:
[----:B------:R-:W-:-:S13]  /*13210*/  ISETP.NE.AND P1, PT, R10, 0x1, PT ;  /* 0x000000010a00780c */ /* 0x000fda0003f25270 */
[----:B------:R-:W0:Y:S02]  /*13220*/  @P1 LDC.64 R6, c[0x0][0x9e8] ;  /* 0x00027a00ff061b82 */ /* 0x000e240000000a00 */
[----:B0-----:R-:W-:-:S05]  /*13230*/  @P1 IMAD.HI.U32 R6, R9, R6, RZ ;  /* 0x0000000609061227 */ /* 0x001fca00078e00ff */
[----:B------:R-:W-:-:S07]  /*13240*/  @P1 SHF.R.U32.HI R9, RZ, R7, R6 ;  /* 0x00000007ff091219 */ /* 0x000fce0000011606 */
.L_x_1536:
[----:B------:R-:W-:Y:S05]  /*13250*/  BSYNC B0 ;  /* 0x0000000000007941 */ /* 0x000fea0003800000 */
.L_x_1534:
[----:B------:R-:W-:-:S05]  /*13260*/  IMAD R9, R9, R10, RZ ;  /* 0x0000000a09097224 */ /* 0x000fca00078e02ff */
[----:B------:R-:W-:-:S07]  /*13270*/  VIMNMX R8, R8, R9, !PT ;  /* 0x0000000908087248 */ /* 0x000fce0007fe0100 */
.L_x_1533:
[----:B------:R-:W2:Y:S01]  /*13280*/  LDL R6, [R1+0x6c] ;  /* 0x00006c0001067983 */ /* 0x000ea20000100800 */
[----:B------:R-:W-:-:S05]  /*13290*/  VIADD R8, R8, 0x7f ;  /* 0x0000007f08087836 */ /* 0x000fca0000000000 */
[----:B------:R-:W-:-:S04]  /*132a0*/  SHF.R.S32.HI R7, RZ, 0x1f, R8 ;  /* 0x0000001fff077819 */ /* 0x000fc80000011408 */
[----:B------:R-:W-:-:S04]  /*132b0*/  LEA.HI R7, R7, R8, RZ, 0x7 ;  /* 0x0000000807077211 */ /* 0x000fc800078f38ff */
[----:B------:R-:W-:-:S04]  /*132c0*/  SHF.R.S32.HI R7, RZ, 0x7, R7 ;  /* 0x00000007ff077819 */ /* 0x000fc80000011407 */
[----:B--2---:R-:W-:-:S04]  /*132d0*/  VIMNMX R6, R6, R7, !PT ;  /* 0x0000000706067248 */ /* 0x004fc80007fe0100 */
[----:B------:R-:W-:Y:S01]  /*132e0*/  ISETP.GE.AND P1, PT, R4, R6, PT ;  /* 0x000000060400720c */ /* 0x000fe20003f26270 */
[----:B------:R0:W-:-:S12]  /*132f0*/  STL [R1+0xc], R6 ;  /* 0x00000c0601007387 */ /* 0x0001d80000100800 */
[----:B0-----:R-:W-:Y:S05]  /*13300*/  @!P1 BRA `(.L_x_1537) ;  /* 0x0000002400249947 */ /* 0x001fea0003800000 */
[----:B------:R-:W-:Y:S02]  /*13310*/  IMAD.MOV.U32 R8, RZ, RZ, R0 ;  /* 0x000000ffff087224 */ /* 0x000fe400078e0000 */
[----:B------:R-:W-:Y:S02]  /*13320*/  IMAD.MOV.U32 R9, RZ, RZ, R3 ;  /* 0x000000ffff097224 */ /* 0x000fe400078e0003 */
[----:B------:R-:W-:Y:S02]  /*13330*/  IMAD.MOV.U32 R7, RZ, RZ, R23 ;  /* 0x000000ffff077224 */ /* 0x000fe400078e0017 */
[----:B------:R-:W-:-:S07]  /*13340*/  IMAD.MOV.U32 R6, RZ, RZ, R17 ;  /* 0x000000ffff067224 */ /* 0x000fce00078e0011 */
.L_x_1549:
        /* <DEDUP_REMOVED lines=9> */
.L_x_1539:
[----:B------:R-:W-:-:S05]  /*133e0*/  VIADD R0, R6, 0x1 ;  /* 0x0000000106007836 */ /* 0x000fca0000000000 */
[----:B------:R-:W-:-:S04]  /*133f0*/  ISETP.NE.AND P2, PT, R0, 0x2, PT ;  /* 0x000000020000780c */ /* 0x000fc80003f45270 */
[----:B------:R-:W-:Y:S02]  /*13400*/  SEL R3, R0, RZ, P2 ;  /* 0x000000ff00037207 */ /* 0x000fe40001000000 */
[----:B------:R-:W-:-:S03]  /*13410*/  SHF.L.U32 R0, R23, 0x1f, RZ ;  /* 0x0000001f17007819 */ /* 0x000fc600000006ff */
[----:B------:R-:W-:-:S04]  /*13420*/  IMAD R3, R3, 0x8, R2 ;  /* 0x0000000803037824 */ /* 0x000fc800078e0202 */
[----:B------:R0:W1:Y:S01]  /*13430*/  SYNCS.PHASECHK.TRANS64.TRYWAIT P2, [R3+URZ+0x2d830], R0 ;  /* 0x02d83000030075a7 */ /* 0x000062000804017f */
[----:B------:R-:W-:Y:S05]  /*13440*/  @!P0 BRA `(.L_x_1540) ;  /* 0x0000000000048947 */ /* 0x000fea0003800000 */
[----:B------:R-:W-:Y:S01]  /*13450*/  BPT.TRAP 0x1 ;  /* 0x000000040000795c */ /* 0x000fe20000300000 */
.L_x_1540:
[----:B------:R-:W-:Y:S04]  /*13460*/  BSSY B0, `(.L_x_1538) ;  /* 0x0000004000007945 */ /* 0x000fe80003800000 */
[----:B-1----:R-:W-:Y:S05]  /*13470*/  @P2 BRA `(.L_x_1541) ;  /* 0x0000000000082947 */ /* 0x002fea0003800000 */
[----:B------:R-:W1:Y:S02]  /*13480*/  SYNCS.PHASECHK.TRANS64.TRYWAIT P2, [R3+URZ+0x2d830], R0 ;  /* 0x02d83000030075a7 */ /* 0x000e64000804017f */
[----:B-1----:R-:W-:Y:S05]  /*13490*/  @!P2 BRA `(.L_x_1542) ;  /* 0x0000011c008ca947 */ /* 0x002fea0003800000 */
.L_x_1541:
[----:B------:R-:W-:Y:S05]  /*134a0*/  BSYNC B0 ;  /* 0x0000000000007941 */ /* 0x000fea0003800000 */
.L_x_1538:
[----:B01----:R-:W2:Y:S01]  /*134b0*/  LDL R3, [R1+0x14] ;  /* 0x0000140001037983 */ /* 0x003ea20000100800 */
[----:B------:R-:W-:Y:S01]  /*134c0*/  VIADD R17, R6, 0x1 ;  /* 0x0000000106117836 */ /* 0x000fe20000000000 */
[----:B------:R-:W0:Y:S04]  /*134d0*/  S2R R0, SR_TID.X ;  /* 0x0000000000007919 */ /* 0x000e280000002100 */
[----:B------:R-:W-:-:S04]  /*134e0*/  ISETP.NE.AND P2, PT, R17, 0x2, PT ;  /* 0x000000021100780c */ /* 0x000fc80003f45270 */
[----:B------:R-:W-:Y:S01]  /*134f0*/  SEL R17, R17, RZ, P2 ;  /* 0x000000ff11117207 */ /* 0x000fe20001000000 */
[----:B------:R-:W-:Y:S01]  /*13500*/  IMAD.MOV.U32 R13, RZ, RZ, -0x7fffffe0 ;  /* 0x80000020ff0d7424 */ /* 0x000fe200078e00ff */
[----:B------:R-:W-:Y:S05]  /*13510*/  WARPSYNC.ALL ;  /* 0x0000000000007948 */ /* 0x000fea0003800000 */
[----:B------:R-:W-:Y:S02]  /*13520*/  R2UR UR19, R13 ;  /* 0x000000000d1372ca */ /* 0x000fe400000e0000 */
[----:B0-----:R-:W-:-:S05]  /*13530*/  SHF.R.U32.HI R0, RZ, 0x7, R0 ;  /* 0x00000007ff007819 */ /* 0x001fca0000011600 */
[----:B------:R-:W-:-:S05]  /*13540*/  VIADD R0, R0, 0x8 ;  /* 0x0000000800007836 */ /* 0x000fca0000000000 */
[----:B------:R0:W-:Y:S01]  /*13550*/  BAR.SYNC.DEFER_BLOCKING R0, 0x100 ;  /* 0x000400000000751d */ /* 0x0001e20000010000 */
[----:B------:R-:W-:Y:S01]  /*13560*/  IMAD.MOV.U32 R11, RZ, RZ, -0x7fffffe0 ;  /* 0x80000020ff0b7424 */ /* 0x000fe200078e00ff */
[----:B------:R-:W-:Y:S02]  /*13570*/  R2UR UR8, R148 ;  /* 0x00000000940872ca */ /* 0x000fe400000e0000 */
[----:B------:R-:W-:Y:S02]  /*13580*/  R2UR UR9, R149 ;  /* 0x00000000950972ca */ /* 0x000fe400000e0000 */
[----:B------:R-:W-:Y:S01]  /*13590*/  R2UR UR11, R11 ;  /* 0x000000000b0b72ca */ /* 0x000fe200000e0000 */
[----:B------:R-:W-:Y:S01]  /*135a0*/  WARPGROUP.ARRIVE ;  /* 0x00000000000079c5 */ /* 0x000fe20000000000 */
[----:B--2---:R-:W-:-:S04]  /*135b0*/  IMAD R10, R17, 0x600, R3 ;  /* 0x00000600110a7824 */ /* 0x004fc800078e0203 */
[----:B------:R-:W-:-:S05]  /*135c0*/  VIADD R12, R10, 0x200 ;  /* 0x000002000a0c7836 */ /* 0x000fca0000000000 */
[----:B------:R-:W-:Y:S02]  /*135d0*/  R2UR UR18, R12 ;  /* 0x000000000c1272ca */ /* 0x000fe400000e0000 */
[----:B------:R-:W2:Y:S01]  /*135e0*/  LDL.64 R12, [R1] ;  /* 0x00000000010c7983 */ /* 0x000ea20000100a00 */
[----:B------:R-:W-:-:S13]  /*135f0*/  R2UR UR10, R10 ;  /* 0x000000000a0a72ca */ /* 0x000fda00000e0000 */
[----:B------:R-:W-:Y:S01]  /*13600*/  HGMMA.64x128x16.F32 R24, gdesc[UR8], RZ, !UPT, gsb0 ;  /* 0x01e00000081879f0 */ /* 0x000fe2000c0008ff */
[----:B------:R-:W-:Y:S02]  /*13610*/  VIADD R14, R10, 0x2 ;  /* 0x000000020a0e7836 */ /* 0x000fe40000000000 */
[----:B------:R-:W-:-:S03]  /*13620*/  IMAD.MOV.U32 R15, RZ, RZ, -0x7fffffe0 ;  /* 0x80000020ff0f7424 */ /* 0x000fc600078e00ff */
[----:B------:R-:W-:Y:S02]  /*13630*/  R2UR UR14, R14 ;  /* 0x000000000e0e72ca */ /* 0x000fe400000e0000 */
[----:B------:R-:W-:Y:S02]  /*13640*/  R2UR UR15, R15 ;  /* 0x000000000f0f72ca */ /* 0x000fe400000e0000 */
[----:B------:R-:W-:Y:S02]  /*13650*/  R2UR UR16, R156 ;  /* 0x000000009c1072ca */ /* 0x000fe400000e0000 */
[----:B------:R-:W-:Y:S01]  /*13660*/  R2UR UR17, R157 ;  /* 0x000000009d1172ca */ /* 0x000fe200000e0000 */
[----:B------:R-:W-:Y:S02]  /*13670*/  WARPGROUP.DEPBAR.LE gsb0, 0x0 ;  /* 0x00008000000079c5 */ /* 0x000fe40000010000 */
[----:B------:R-:W-:Y:S01]  /*13680*/  WARPGROUP.ARRIVE ;  /* 0x00000000000079c5 */ /* 0x000fe20000000000 */
[----:B--2---:R-:W-:-:S02]  /*13690*/  R2UR UR12, R12 ;  /* 0x000000000c0c72ca */ /* 0x004fc400000e0000 */
[----:B------:R-:W-:-:S13]  /*136a0*/  R2UR UR13, R13 ;  /* 0x000000000d0d72ca */ /* 0x000fda00000e0000 */
        /* <DEDUP_REMOVED lines=33> */
.L_x_1544:
[----:B------:R-:W-:Y:S01]  /*138c0*/  SHF.L.U32 R0, R7, 0x1f, RZ ;  /* 0x0000001f07007819 */ /* 0x000fe200000006ff */
[----:B------:R-:W-:-:S04]  /*138d0*/  IMAD R3, R6, 0x8, R2 ;  /* 0x0000000806037824 */ /* 0x000fc800078e0202 */
[----:B------:R0:W1:Y:S01]  /*138e0*/  SYNCS.PHASECHK.TRANS64.TRYWAIT P1, [R3+URZ+0x2d850], R0 ;  /* 0x02d85000030075a7 */ /* 0x000062000802017f */
[----:B------:R-:W-:Y:S05]  /*138f0*/  @!P0 BRA `(.L_x_1545) ;  /* 0x0000000000048947 */ /* 0x000fea0003800000 */
[----:B------:R-:W-:Y:S01]  /*13900*/  BPT.TRAP 0x1 ;  /* 0x000000040000795c */ /* 0x000fe20000300000 */
.L_x_1545:
[----:B-1----:R-:W-:Y:S05]  /*13910*/  @P1 BRA `(.L_x_1543) ;  /* 0x0000000000081947 */ /* 0x002fea0003800000 */
[----:B------:R-:W1:Y:S02]  /*13920*/  SYNCS.PHASECHK.TRANS64.TRYWAIT P1, [R3+URZ+0x2d850], R0 ;  /* 0x02d85000030075a7 */ /* 0x000e64000802017f */
[----:B-1----:R-:W-:Y:S05]  /*13930*/  @!P1 BRA `(.L_x_1546) ;  /* 0x0000011800789947 */ /* 0x002fea0003800000 */
.L_x_1543:
        /* <DEDUP_REMOVED lines=24> */
[----:B------:R-:W-:Y:S01]  /*13ac0*/  R2UR UR18, R12 ;  /* 0x000000000c1272ca */ /* 0x000fe200000e0000 */
[----:B------:R-:W-:Y:S01]  /*13ad0*/  VIADD R12, R10, 0xc0 ;  /* 0x000000c00a0c7836 */ /* 0x000fe20000000000 */
[----:B------:R-:W-:Y:S01]  /*13ae0*/  R2UR UR35, R13 ;  /* 0x000000000d2372ca */ /* 0x000fe200000e0000 */
[----:B------:R-:W-:Y:S01]  /*13af0*/  IMAD.MOV.U32 R13, RZ, RZ, 0x40000040 ;  /* 0x40000040ff0d7424 */ /* 0x000fe200078e00ff */
[----:B------:R-:W-:-:S02]  /*13b00*/  R2UR UR45, R11 ;  /* 0x000000000b2d72ca */ /* 0x000fc400000e0000 */
[----:B------:R-:W-:Y:S01]  /*13b10*/  R2UR UR22, R12 ;  /* 0x000000000c1672ca */ /* 0x000fe200000e0000 */
[----:B------:R-:W-:Y:S01]  /*13b20*/  VIADD R12, R10, 0x100 ;  /* 0x000001000a0c7836 */ /* 0x000fe20000000000 */
[----:B------:R-:W-:Y:S01]  /*13b30*/  R2UR UR13, R13 ;  /* 0x000000000d0d72ca */ /* 0x000fe200000e0000 */
[----:B------:R-:W-:-:S03]  /*13b40*/  IMAD.MOV.U32 R13, RZ, RZ, 0x40000040 ;  /* 0x40000040ff0d7424 */ /* 0x000fc600078e00ff */
[----:B------:R-:W-:Y:S01]  /*13b50*/  R2UR UR26, R12 ;  /* 0x000000000c1a72ca */ /* 0x000fe200000e0000 */
[----:B------:R-:W-:Y:S01]  /*13b60*/  VIADD R12, R10, 0x140 ;  /* 0x000001400a0c7836 */ /* 0x000fe20000000000 */
[----:B------:R-:W-:Y:S01]  /*13b70*/  R2UR UR17, R13 ;  /* 0x000000000d1172ca */ /* 0x000fe200000e0000 */
[----:B------:R-:W-:-:S03]  /*13b80*/  IMAD.MOV.U32 R13, RZ, RZ, 0x40000040 ;  /* 0x40000040ff0d7424 */ /* 0x000fc600078e00ff */
[----:B------:R-:W-:Y:S01]  /*13b90*/  R2UR UR30, R12 ;  /* 0x000000000c1e72ca */ /* 0x000fe200000e0000 */
[C---:B------:R-:W-:Y:S01]  /*13ba0*/  VIADD R12, R10.reuse, 0x180 ;  /* 0x000001800a0c7836 */ /* 0x040fe20000000000 */
[----:B------:R-:W-:Y:S01]  /*13bb0*/  R2UR UR21, R13 ;  /* 0x000000000d1572ca */ /* 0x000fe200000e0000 */
[----:B------:R-:W-:Y:S02]  /*13bc0*/  VIADD R10, R10, 0x1c0 ;  /* 0x000001c00a0a7836 */ /* 0x000fe40000000000 */
[----:B------:R-:W-:Y:S01]  /*13bd0*/  IMAD.MOV.U32 R13, RZ, RZ, 0x40000040 ;  /* 0x40000040ff0d7424 */ /* 0x000fe200078e00ff */
[----:B------:R-:W-:Y:S02]  /*13be0*/  R2UR UR34, R12 ;  /* 0x000000000c2272ca */ /* 0x000fe400000e0000 */
[----:B------:R-:W-:Y:S02]  /*13bf0*/  R2UR UR46, R10 ;  /* 0x000000000a2e72ca */ /* 0x000fe400000e0000 */
[----:B------:R-:W-:Y:S01]  /*13c00*/  R2UR UR25, R13 ;  /* 0x000000000d1972ca */ /* 0x000fe200000e0000 */
[----:B------:R-:W-:-:S05]  /*13c10*/  IMAD.MOV.U32 R13, RZ, RZ, 0x40000040 ;  /* 0x40000040ff0d7424 */ /* 0x000fca00078e00ff */
[----:B------:R-:W-:Y:S01]  /*13c20*/  R2UR UR29, R13 ;  /* 0x000000000d1d72ca */ /* 0x000fe200000e0000 */
[----:B------:R-:W-:-:S05]  /*13c30*/  IMAD.MOV.U32 R13, RZ, RZ, 0x40000040 ;  /* 0x40000040ff0d7424 */ /* 0x000fca00078e00ff */
[----:B------:R-:W-:Y:S02]  /*13c40*/  R2UR UR33, R13 ;  /* 0x000000000d2172ca */ /* 0x000fe400000e0000 */
[----:B--2---:R-:W-:Y:S02]  /*13c50*/  LOP3.LUT R10, R7, 0x10000, RZ, 0xfc, !PT ;  /* 0x00010000070a7812 */ /* 0x004fe400078efcff */
[----:B------:R-:W0:Y:S02]  /*13c60*/  S2R R7, SR_TID.X ;  /* 0x0000000000077919 */ /* 0x000e240000002100 */
[C---:B------:R-:W-:Y:S01]  /*13c70*/  R2UR UR8, R10.reuse ;  /* 0x000000000a0872ca */ /* 0x040fe200000e0000 */
[----:B------:R-:W-:-:S05]  /*13c80*/  VIADD R12, R10, 0x2 ;  /* 0x000000020a0c7836 */ /* 0x000fca0000000000 */
[----:B------:R-:W-:Y:S01]  /*13c90*/  R2UR UR12, R12 ;  /* 0x000000000c0c72ca */ /* 0x000fe200000e0000 */
[----:B------:R-:W-:-:S05]  /*13ca0*/  VIADD R12, R10, 0x4 ;  /* 0x000000040a0c7836 */ /* 0x000fca0000000000 */
[----:B------:R-:W-:Y:S01]  /*13cb0*/  R2UR UR16, R12 ;  /* 0x000000000c1072ca */ /* 0x000fe200000e0000 */
[----:B------:R-:W-:Y:S01]  /*13cc0*/  HGMMA.64x96x16.F32 R88, gdesc[UR8].tnspB, R88, gsb0 ;  /* 0x41600000085879f0 */ /* 0x000fe20008000858 */
[----:B------:R-:W-:-:S05]  /*13cd0*/  VIADD R12, R10, 0x6 ;  /* 0x000000060a0c7836 */ /* 0x000fca0000000000 */
[----:B------:R-:W-:Y:S01]  /*13ce0*/  R2UR UR20, R12 ;  /* 0x000000000c1472ca */ /* 0x000fe200000e0000 */
[----:B------:R-:W-:-:S05]  /*13cf0*/  VIADD R12, R10, 0x600 ;  /* 0x000006000a0c7836 */ /* 0x000fca0000000000 */
[----:B------:R-:W-:Y:S01]  /*13d00*/  R2UR UR24, R12 ;  /* 0x000000000c1872ca */ /* 0x000fe200000e0000 */
[----:B------:R-:W-:Y:S01]  /*13d10*/  VIADD R12, R10, 0x602 ;  /* 0x000006020a0c7836 */ /* 0x000fe20000000000 */
[----:B0-----:R-:W-:-:S04]  /*13d20*/  SHF.R.U32.HI R0, RZ, 0x7, R7 ;  /* 0x00000007ff007819 */ /* 0x001fc80000011607 */
[----:B------:R-:W-:Y:S01]  /*13d30*/  R2UR UR28, R12 ;  /* 0x000000000c1c72ca */ /* 0x000fe200000e0000 */
[C---:B------:R-:W-:Y:S01]  /*13d40*/  VIADD R12, R10.reuse, 0x604 ;  /* 0x000006040a0c7836 */ /* 0x040fe20000000000 */
[----:B------:R-:W-:Y:S01]  /*13d50*/  ISETP.GE.U32.AND P1, PT, R7, 0x180, PT ;  /* 0x000001800700780c */ /* 0x000fe20003f26070 */
[----:B------:R-:W-:Y:S02]  /*13d60*/  VIADD R10, R10, 0x606 ;  /* 0x000006060a0a7836 */ /* 0x000fe40000000000 */
[----:B------:R-:W-:Y:S01]  /*13d70*/  VIADD R0, R0, 0x9 ;  /* 0x0000000900007836 */ /* 0x000fe20000000000 */
        /* <DEDUP_REMOVED lines=28> */
.L_x_1547:
        /* <DEDUP_REMOVED lines=82> */
[----:B------:R-:W-:Y:S01]  /*14460*/  FMUL.FTZ R10, R0, UR51 ;  /* 0x00000033000a7c20 */ /* 0x000fe20008410000 */
[--C-:B------:R-:W-:Y:S01]  /*14470*/  FFMA.FTZ R24, R24, UR51, -R7.reuse ;  /* 0x0000003318187c23 */ /* 0x100fe20008010807 */
[----:B------:R-:W-:Y:S01]  /*14480*/  FMUL.FTZ R9, R9, UR51 ;  /* 0x0000003309097c20 */ /* 0x000fe20008410000 */
        /* <DEDUP_REMOVED lines=40> */
[----:B------:R-:W-:Y:S01]  /*14710*/  FFMA.FTZ R59, R59, UR51, -R10 ;  /* 0x000000333b3b7c23 */ /* 0x000fe2000801080a */
[--C-:B------:R-:W-:Y:S01]  /*14720*/  FFMA.FTZ R60, R60, UR51, -R7.reuse ;  /* 0x000000333c3c7c23 */ /* 0x100fe20008010807 */
[----:B------:R-:W2:Y:S01]  /*14730*/  MUFU.EX2 R21, R27 ;  /* 0x0000001b00157308 */ /* 0x000ea20000000800 */
[----:B-1----:R-:W-:Y:S01]  /*14740*/  FFMA.FTZ R5, R9, R5, R26 ;  /* 0x0000000509057223 */ /* 0x002fe2000001001a */
[--C-:B------:R-:W-:Y:S01]  /*14750*/  FFMA.FTZ R62, R62, UR51, -R10.reuse ;  /* 0x000000333e3e7c23 */ /* 0x100fe2000801080a */
[--C-:B------:R-:W-:Y:S01]  /*14760*/  FFMA.FTZ R61, R61, UR51, -R7.reuse ;  /* 0x000000333d3d7c23 */ /* 0x100fe20008010807 */
[--C-:B------:R-:W-:Y:S01]  /*14770*/  FFMA.FTZ R63, R63, UR51, -R10.reuse ;  /* 0x000000333f3f7c23 */ /* 0x100fe2000801080a */
[--C-:B------:R-:W-:Y:S01]  /*14780*/  FFMA.FTZ R64, R64, UR51, -R7.reuse ;  /* 0x0000003340407c23 */ /* 0x100fe20008010807 */
[--C-:B------:R-:W-:Y:S01]  /*14790*/  FFMA.FTZ R66, R66, UR51, -R10.reuse ;  /* 0x0000003342427c23 */ /* 0x100fe2000801080a */
[----:B------:R-:W-:Y:S01]  /*147a0*/  FFMA.FTZ R65, R65, UR51, -R7 ;  /* 0x0000003341417c23 */ /* 0x000fe20008010807 */
[----:B------:R-:W1:Y:S01]  /*147b0*/  MUFU.EX2 R28, R28 ;  /* 0x0000001c001c7308 */ /* 0x000e620000000800 */
[----:B0-----:R-:W-:Y:S01]  /*147c0*/  FADD.FTZ R139, R25, R139 ;  /* 0x0000008b198b7221 */ /* 0x001fe20000010000 */
[--C-:B------:R-:W-:Y:S01]  /*147d0*/  FFMA.FTZ R67, R67, UR51, -R10.reuse ;  /* 0x0000003343437c23 */ /* 0x100fe2000801080a */
[--C-:B------:R-:W-:Y:S01]  /*147e0*/  FFMA.FTZ R68, R68, UR51, -R7.reuse ;  /* 0x0000003344447c23 */ /* 0x100fe20008010807 */
[--C-:B------:R-:W-:Y:S01]  /*147f0*/  FFMA.FTZ R70, R70, UR51, -R10.reuse ;  /* 0x0000003346467c23 */ /* 0x100fe2000801080a */
[--C-:B------:R-:W-:Y:S01]  /*14800*/  FFMA.FTZ R69, R69, UR51, -R7.reuse ;  /* 0x0000003345457c23 */ /* 0x100fe20008010807 */
[--C-:B------:R-:W-:Y:S01]  /*14810*/  FFMA.FTZ R71, R71, UR51, -R10.reuse ;  /* 0x0000003347477c23 */ /* 0x100fe2000801080a */
[----:B------:R-:W-:Y:S01]  /*14820*/  FFMA.FTZ R72, R72, UR51, -R7 ;  /* 0x0000003348487c23 */ /* 0x000fe20008010807 */
        /* <DEDUP_REMOVED lines=8> */
[----:B------:R-:W2:Y:S01]  /*148b0*/  MUFU.EX2 R29, R29 ;  /* 0x0000001d001d7308 */ /* 0x000ea20000000800 */
[----:B-1----:R-:W-:Y:S01]  /*148c0*/  FADD.FTZ R5, R28, R139 ;  /* 0x0000008b1c057221 */ /* 0x002fe20000010000 */
        /* <DEDUP_REMOVED lines=9> */
[----:B------:R-:W-:Y:S01]  /*14960*/  FFMA.FTZ R7, R85, UR51, -R7 ;  /* 0x0000003355077c23 */ /* 0x000fe20008010807 */
[----:B------:R-:W-:-:S04]  /*14970*/  FFMA.FTZ R10, R87, UR51, -R10 ;  /* 0x00000033570a7c23 */ /* 0x000fc8000801080a */
        /* <DEDUP_REMOVED lines=116> */
.L_x_1548:
[----:B------:R-:W2:Y:S01]  /*150c0*/  LDL R46, [R1+0x3c] ;  /* 0x00003c00012e7983 */ /* 0x000ea20000100800 */
[----:B------:R-:W-:-:S03]  /*150d0*/  IMAD R6, R6, 0x8, R2 ;  /* 0x0000000806067824 */ /* 0x000fc600078e0202 */
[----:B------:R-:W3:Y:S01]  /*150e0*/  LDL R38, [R1+0x40] ;  /* 0x0000400001267983 */ /* 0x000ee20000100800 */
[----:B------:R-:W-:Y:S01]  /*150f0*/  VIADD R6, R6, 0x2d860 ;  /* 0x0002d86006067836 */ /* 0x000fe20000000000 */
[----:B------:R-:W-:Y:S01]  /*15100*/  F2FP.F16.F32.PACK_AB R24, R25, R24 ;  /* 0x000000181918723e */ /* 0x000fe200000000ff */
[----:B------:R-:W-:Y:S01]  /*15110*/  IMAD.U32 R30, RZ, RZ, UR38 ;  /* 0x00000026ff1e7e24 */ /* 0x000fe2000f8e00ff */
[----:B------:R-:W-:Y:S02]  /*15120*/  F2FP.F16.F32.PACK_AB R25, R21, R26 ;  /* 0x0000001a1519723e */ /* 0x000fe400000000ff */
[----:B------:R-:W-:Y:S02]  /*15130*/  F2FP.F16.F32.PACK_AB R32, R33, R32 ;  /* 0x000000202120723e */ /* 0x000fe400000000ff */
[----:B------:R-:W-:Y:S02]  /*15140*/  PRMT R6, R30, 0x654, R6 ;  /* 0x000006541e067816 */ /* 0x000fe40000000006 */
[----:B------:R-:W-:-:S02]  /*15150*/  F2FP.F16.F32.PACK_AB R26, R29, R28 ;  /* 0x0000001c1d1a723e */ /* 0x000fc400000000ff */
[----:B------:R0:W-:Y:S01]  /*15160*/  SYNCS.ARRIVE.TRANS64.RED.A1T0 RZ, [R6+URZ], RZ ;  /* 0x000000ff06ff79a7 */ /* 0x0001e2000810043f */
[----:B------:R-:W-:Y:S02]  /*15170*/  F2FP.F16.F32.PACK_AB R27, R31, R27 ;  /* 0x0000001b1f1b723e */ /* 0x000fe400000000ff */
[----:B------:R-:W-:Y:S02]  /*15180*/  F2FP.F16.F32.PACK_AB R33, R20, R34 ;  /* 0x000000221421723e */ /* 0x000fe400000000ff */
[----:B------:R-:W-:Y:S01]  /*15190*/  F2FP.F16.F32.PACK_AB R40, R41, R40 ;  /* 0x000000282928723e */ /* 0x000fe200000000ff */
[----:B------:R1:W-:Y:S01]  /*151a0*/  STSM.16.M88.4 [R144+0x21800], R24 ;  /* 0x0218001890007844 */ /* 0x0003e20000000200 */
[----:B------:R-:W-:Y:S02]  /*151b0*/  F2FP.F16.F32.PACK_AB R34, R37, R36 ;  /* 0x000000242522723e */ /* 0x000fe400000000ff */
[----:B------:R-:W-:Y:S01]  /*151c0*/  F2FP.F16.F32.PACK_AB R35, R39, R35 ;  /* 0x000000232723723e */ /* 0x000fe200000000ff */
[----:B0-----:R-:W4:Y:S01]  /*151d0*/  LDL R6, [R1+0xc] ;  /* 0x00000c0001067983 */ /* 0x001f220000100800 */
        /* <DEDUP_REMOVED lines=73> */
[----:B------:R-:W-:Y:S01]  /*15670*/  IMAD.MOV.U32 R7, RZ, RZ, R23 ;  /* 0x000000ffff077224 */ /* 0x000fe200078e0017 */
        /* <DEDUP_REMOVED lines=14> */
[----:B------:R-:W-:-:S02]  /*15760*/  VIADD R4, R4, 0xffffffff ;  /* 0xffffffff04047836 */ /* 0x000fc40000000000 */
[----:B------:R-:W-:Y:S01]  /*15770*/  IMAD.MOV.U32 R6, RZ, RZ, R17 ;  /* 0x000000ffff067224 */ /* 0x000fe200078e0011 */
[----:B0-----:R-:W-:-:S09]  /*15780*/  NOP ;  /* 0x0000000000007918 */ /* 0x001fd20000000000 */
[----:B-1----:R-:W-:Y:S05]  /*15790*/  @P1 BRA `(.L_x_1549) ;  /* 0xffffffd800ec1947 */ /* 0x002fea000383ffff */
.L_x_1537:
[----:B------:R-:W2:Y:S02]  /*157a0*/  LDL R6, [R1+0x6c] ;  /* 0x00006c0001067983 */ /* 0x000ea40000100800 */
[----:B--2---:R-:W-:-:S13]  /*157b0*/  ISETP.GE.AND P1, PT, R4, R6, PT ;  /* 0x000000060400720c */ /* 0x004fda0003f26270 */
[----:B------:R-:W-:Y:S05]  /*157c0*/  @!P1 BRA `(.L_x_1550) ;  /* 0x00000034006c9947 */ /* 0x000fea0003800000 */
[----:B------:R-:W-:Y:S02]  /*157d0*/  IMAD.MOV.U32 R6, RZ, RZ, R0 ;  /* 0x000000ffff067224 */ /* 0x000fe400078e0000 */
[----:B------:R-:W-:Y:S02]  /*157e0*/  IMAD.MOV.U32 R7, RZ, RZ, R3 ;  /* 0x000000ffff077224 */ /* 0x000fe400078e0003 */
[----:B------:R-:W-:Y:S02]  /*157f0*/  IMAD.MOV.U32 R9, RZ, RZ, R23 ;  /* 0x000000ffff097224 */ /* 0x000fe400078e0017 */
[----:B------:R-:W-:-:S07]  /*15800*/  IMAD.MOV.U32 R8, RZ, RZ, R17 ;  /* 0x000000ffff087224 */ /* 0x000fce00078e0011 */
.L_x_1570:
        /* <DEDUP_REMOVED lines=9> */
.L_x_1552:
        /* <DEDUP_REMOVED lines=8> */
.L_x_1553:
[----:B------:R-:W-:Y:S04]  /*15920*/  BSSY B0, `(.L_x_1551) ;  /* 0x0000004000007945 */ /* 0x000fe80003800000 */
[----:B-1----:R-:W-:Y:S05]  /*15930*/  @P2 BRA `(.L_x_1554) ;  /* 0x0000000000082947 */ /* 0x002fea0003800000 */
[----:B------:R-:W1:Y:S02]  /*15940*/  SYNCS.PHASECHK.TRANS64.TRYWAIT P2, [R3+URZ+0x2d830], R0 ;  /* 0x02d83000030075a7 */ /* 0x000e64000804017f */
[----:B-1----:R-:W-:Y:S05]  /*15950*/  @!P2 BRA `(.L_x_1555) ;  /* 0x000000f80084a947 */ /* 0x002fea0003800000 */
.L_x_1554:
[----:B------:R-:W-:Y:S05]  /*15960*/  BSYNC B0 ;  /* 0x0000000000007941 */ /* 0x000fea0003800000 */
.L_x_1551:
        /* <DEDUP_REMOVED lines=65> */
.L_x_1557:
[----:B------:R-:W-:Y:S01]  /*15d80*/  SHF.L.U32 R0, R9, 0x1f, RZ ;  /* 0x0000001f09007819 */ /* 0x000fe200000006ff */
[----:B------:R-:W-:-:S04]  /*15d90*/  IMAD R3, R8, 0x8, R2 ;  /* 0x0000000808037824 */ /* 0x000fc800078e0202 */
[----:B------:R0:W1:Y:S01]  /*15da0*/  SYNCS.PHASECHK.TRANS64.TRYWAIT P1, [R3+URZ+0x2d850], R0 ;  /* 0x02d85000030075a7 */ /* 0x000062000802017f */
[----:B------:R-:W-:Y:S05]  /*15db0*/  @!P0 BRA `(.L_x_1558) ;  /* 0x0000000000048947 */ /* 0x000fea0003800000 */
[----:B------:R-:W-:Y:S01]  /*15dc0*/  BPT.TRAP 0x1 ;  /* 0x000000040000795c */ /* 0x000fe20000300000 */
.L_x_1558:
[----:B-1----:R-:W-:Y:S05]  /*15dd0*/  @P1 BRA `(.L_x_1556) ;  /* 0x0000000000081947 */ /* 0x002fea0003800000 */
[----:B------:R-:W1:Y:S02]  /*15de0*/  SYNCS.PHASECHK.TRANS64.TRYWAIT P1, [R3+URZ+0x2d850], R0 ;  /* 0x02d85000030075a7 */ /* 0x000e64000802017f */
[----:B-1----:R-:W-:Y:S05]  /*15df0*/  @!P1 BRA `(.L_x_1559) ;  /* 0x000000f400709947 */ /* 0x002fea0003800000 */
.L_x_1556:
        /* <DEDUP_REMOVED lines=96> */
.L_x_1560:
[----:B------:R-:W2:Y:S01]  /*16400*/  LDL R10, [R1+0x30] ;  /* 0x00003000010a7983 */ /* 0x000ea20000100800 */
[----:B0-----:R-:W0:Y:S03]  /*16410*/  LDC R0, c[0x0][0x448] ;  /* 0x00011200ff007b82 */ /* 0x001e260000000800 */
[----:B------:R-:W2:Y:S01]  /*16420*/  LDL R9, [R1+0x68] ;  /* 0x0000680001097983 */ /* 0x000ea20000100800 */
[----:B0-----:R-:W-:-:S13]  /*16430*/  ISETP.NE.AND P1, PT, R0, 0x1, PT ;  /* 0x000000010000780c */ /* 0x001fda0003f25270 */
[----:B------:R-:W0:Y:S08]  /*16440*/  @P1 LDC R3, c[0x0][0x44c] ;  /* 0x00011300ff031b82 */ /* 0x000e300000000800 */
[----:B------:R-:W1:Y:S01]  /*16450*/  @P1 LDC R0, c[0x0][0x450] ;  /* 0x00011400ff001b82 */ /* 0x000e620000000800 */
[----:B------:R-:W-:Y:S01]  /*16460*/  ULOP3.LUT UR8, URZ, UR48, URZ, 0x33, !UPT ;  /* 0x000000303f087292 */ /* 0x000fe2000f8e333f */
[----:B--2---:R-:W-:-:S06]  /*16470*/  IMAD.IADD R12, R9, 0x1, R10 ;  /* 0x00000001090c7824 */ /* 0x004fcc00078e020a */
[----:B------:R-:W2:Y:S01]  /*16480*/  LDC R9, c[0x0][0x9e4] ;  /* 0x00027900ff097b82 */ /* 0x000ea20000000800 */
        /* <DEDUP_REMOVED lines=8> */
[----:B--2---:R-:W-:Y:S01]  /*16510*/  ISETP.GE.AND P3, PT, R9, 0x1, PT ;  /* 0x000000010900780c */ /* 0x004fe20003f66270 */
[----:B-1----:R-:W-:-:S05]  /*16520*/  IMAD.SHL.U32 R0, R4, 0x80, RZ ;  /* 0x0000008004007824 */ /* 0x002fca00078e00ff */
[----:B------:R-:W-:-:S04]  /*16530*/  IADD3 R10, -R142, 0x1, -R0 ;  /* 0x000000018e0a7810 */ /* 0x000fc80007ffe900 */
[----:B------:R-:W-:-:S05]  /*16540*/  IADD3 R10, -R140, R10, R143 ;  /* 0x0000000a8c0a7210 */ /* 0x000fca0007ffe18f */
[C---:B------:R-:W-:Y:S02]  /*16550*/  VIADD R11, R10.reuse, UR43 ;  /* 0x0000002b0a0b7c36 */ /* 0x040fe40008000000 */
[----:B------:R-:W-:Y:S02]  /*16560*/  VIADD R10, R10, UR8 ;  /* 0x000000080a0a7c36 */ /* 0x000fe40008000000 */
[C---:B0-----:R-:W-:Y:S02]  /*16570*/  IMAD.IADD R9, R13.reuse, 0x1, R11 ;  /* 0x000000010d097824 */ /* 0x041fe400078e020b */
[----:B------:R-:W-:Y:S01]  /*16580*/  IMAD.IADD R3, R13, 0x1, R10 ;  /* 0x000000010d037824 */ /* 0x000fe200078e020a */
[----:B------:R-:W-:Y:S06]  /*16590*/  @!P3 BRA `(.L_x_1561) ;  /* 0x000000000058b947 */ /* 0x000fec0003800000 */
        /* <DEDUP_REMOVED lines=12> */
.L_x_1563:
[----:B------:R-:W-:-:S05]  /*16660*/  IMAD.U32 R20, RZ, RZ, UR5 ;  /* 0x00000005ff147e24 */ /* 0x000fca000f8e00ff */
[----:B------:R-:W-:-:S13]  /*16670*/  ISETP.NE.AND P1, PT, R20, 0x1, PT ;  /* 0x000000011400780c */ /* 0x000fda0003f25270 */
[----:B------:R-:W0:Y:S02]  /*16680*/  @P1 LDC.64 R14, c[0x0][0x9e8] ;  /* 0x00027a00ff0e1b82 */ /* 0x000e240000000a00 */
[----:B0-----:R-:W-:-:S05]  /*16690*/  @P1 IMAD.HI.U32 R14, R13, R14, RZ ;  /* 0x0000000e0d0e1227 */ /* 0x001fca00078e00ff */
[----:B------:R-:W-:-:S07]  /*166a0*/  @P1 SHF.R.U32.HI R13, RZ, R15, R14 ;  /* 0x0000000fff0d1219 */ /* 0x000fce000001160e */
.L_x_1564:
[----:B------:R-:W-:Y:S05]  /*166b0*/  BSYNC B0 ;  /* 0x0000000000007941 */ /* 0x000fea0003800000 */
.L_x_1562:
[----:B------:R-:W-:-:S04]  /*166c0*/  IMAD R13, R13, R20, -R0 ;  /* 0x000000140d0d7224 */ /* 0x000fc800078e0a00 */
[----:B------:R-:W-:-:S05]  /*166d0*/  IMAD.IADD R13, R13, 0x1, -R142 ;  /* 0x000000010d0d7824 */ /* 0x000fca00078e0a8e */
[----:B------:R-:W-:Y:S02]  /*166e0*/  VIMNMX R3, R3, R13, !PT ;  /* 0x0000000d03037248 */ /* 0x000fe40007fe0100 */
[----:B------:R-:W-:-:S07]  /*166f0*/  VIADDMNMX R9, R13, R20, R9, PT ;  /* 0x000000140d097246 */ /* 0x000fce0003800109 */
.L_x_1561:
[----:B------:R-:W-:Y:S01]  /*16700*/  ISETP.GT.AND P5, PT, R4, -0x1, PT ;  /* 0xffffffff0400780c */ /* 0x000fe20003fa4270 */
[----:B------:R-:W0:Y:S03]  /*16710*/  SHFL.IDX PT, R12, R12, 0x1, 0x1c1f ;  /* 0x003c1f000c0c7f89 */ /* 0x000e2600000e0000 */
[C---:B------:R-:W-:Y:S02]  /*16720*/  ISETP.GT.AND P2, PT, R3.reuse, RZ, P5 ;  /* 0x000000ff0300720c */ /* 0x040fe40002f44270 */
[----:B------:R-:W-:Y:S02]  /*16730*/  ISETP.GT.AND P1, PT, R3, 0x1, P5 ;  /* 0x000000010300780c */ /* 0x000fe40002f24270 */
[C---:B------:R-:W-:Y:S02]  /*16740*/  ISETP.LT.OR P2, PT, R9.reuse, 0x1, P2 ;  /* 0x000000010900780c */ /* 0x040fe40001741670 */
[----:B------:R-:W-:-:S02]  /*16750*/  ISETP.LT.OR P1, PT, R9, 0x2, P1 ;  /* 0x000000020900780c */ /* 0x000fc40000f21670 */
[----:B------:R-:W-:Y:S02]  /*16760*/  FSEL R24, R24, -INF , !P2 ;  /* 0xff80000018187808 */ /* 0x000fe40005000000 */
[----:B------:R-:W-:Y:S02]  /*16770*/  FSEL R25, R25, -INF , !P1 ;  /* 0xff80000019197808 */ /* 0x000fe40004800000 */
[C---:B------:R-:W-:Y:S02]  /*16780*/  ISETP.GT.AND P2, PT, R3.reuse, 0x8, P5 ;  /* 0x000000080300780c */ /* 0x040fe40002f44270 */
        /* <DEDUP_REMOVED lines=84> */
[----:B------:R-:W-:Y:S01]  /*16cd0*/  ISETP.GT.AND P1, PT, R3, 0x79, P5 ;  /* 0x000000790300780c */ /* 0x000fe20002f24270 */
[--C-:B0-----:R-:W-:Y:S01]  /*16ce0*/  IMAD.IADD R3, R11, 0x1, R12.reuse ;  /* 0x000000010b037824 */ /* 0x101fe200078e020c */
[C---:B------:R-:W-:Y:S02]  /*16cf0*/  ISETP.LT.OR P2, PT, R9.reuse, 0x79, P2 ;  /* 0x000000790900780c */ /* 0x040fe40001741670 */
[----:B------:R-:W-:Y:S01]  /*16d00*/  ISETP.LT.OR P1, PT, R9, 0x7a, P1 ;  /* 0x0000007a0900780c */ /* 0x000fe20000f21670 */
[----:B------:R-:W-:Y:S01]  /*16d10*/  IMAD.IADD R9, R10, 0x1, R12 ;  /* 0x000000010a097824 */ /* 0x000fe200078e020c */
[----:B------:R-:W-:-:S02]  /*16d20*/  FSEL R84, R84, -INF , !P2 ;  /* 0xff80000054547808 */ /* 0x000fc40005000000 */
[----:B------:R-:W-:Y:S01]  /*16d30*/  FSEL R85, R85, -INF , !P1 ;  /* 0xff80000055557808 */ /* 0x000fe20004800000 */
[----:B------:R-:W-:Y:S08]  /*16d40*/  @!P3 BRA `(.L_x_1565) ;  /* 0x000000000058b947 */ /* 0x000ff00003800000 */
        /* <DEDUP_REMOVED lines=12> */
.L_x_1567:
[----:B------:R-:W-:-:S05]  /*16e10*/  IMAD.U32 R13, RZ, RZ, UR5 ;  /* 0x00000005ff0d7e24 */ /* 0x000fca000f8e00ff */
[----:B------:R-:W-:-:S13]  /*16e20*/  ISETP.NE.AND P1, PT, R13, 0x1, PT ;  /* 0x000000010d00780c */ /* 0x000fda0003f25270 */
[----:B------:R-:W0:Y:S02]  /*16e30*/  @P1 LDC.64 R10, c[0x0][0x9e8] ;  /* 0x00027a00ff0a1b82 */ /* 0x000e240000000a00 */
[----:B0-----:R-:W-:-:S05]  /*16e40*/  @P1 IMAD.HI.U32 R10, R12, R10, RZ ;  /* 0x0000000a0c0a1227 */ /* 0x001fca00078e00ff */
[----:B------:R-:W-:-:S07]  /*16e50*/  @P1 SHF.R.U32.HI R12, RZ, R11, R10 ;  /* 0x0000000bff0c1219 */ /* 0x000fce000001160a */
.L_x_1568:
[----:B------:R-:W-:Y:S05]  /*16e60*/  BSYNC B0 ;  /* 0x0000000000007941 */ /* 0x000fea0003800000 */
.L_x_1566:
[----:B------:R-:W-:-:S04]  /*16e70*/  IMAD R0, R12, R13, -R0 ;  /* 0x0000000d0c007224 */ /* 0x000fc800078e0a00 */
[----:B------:R-:W-:-:S05]  /*16e80*/  IMAD.IADD R0, R0, 0x1, -R142 ;  /* 0x0000000100007824 */ /* 0x000fca00078e0a8e */
[----:B------:R-:W-:Y:S02]  /*16e90*/  VIMNMX R9, R9, R0, !PT ;  /* 0x0000000009097248 */ /* 0x000fe40007fe0100 */
[----:B------:R-:W-:-:S07]  /*16ea0*/  VIADDMNMX R3, R0, R13, R3, PT ;  /* 0x0000000d00037246 */ /* 0x000fce0003800103 */
.L_x_1565:
        /* <DEDUP_REMOVED lines=8> */
[C---:B------:R-:W-:Y:S02]  /*16f30*/  ISETP.GT.AND P2, PT, R9.reuse, 0x8, P5 ;  /* 0x000000080900780c */ /* 0x040fe40002f44270 */
[----:B------:R-:W-:Y:S02]  /*16f40*/  ISETP.GT.AND P1, PT, R9, 0x9, P5 ;  /* 0x000000090900780c */ /* 0x000fe40002f24270 */
[----:B------:R-:W-:Y:S02]  /*16f50*/  FMNMX.FTZ R0, R32, R0, !PT ;  /* 0x0000000020007209 */ /* 0x000fe40007810000 */
[C---:B------:R-:W-:Y:S02]  /*16f60*/  ISETP.LT.OR P2, PT, R3.reuse, 0x9, P2 ;  /* 0x000000090300780c */ /* 0x040fe40001741670 */
[----:B------:R-:W-:-:S02]  /*16f70*/  ISETP.LT.OR P1, PT, R3, 0xa, P1 ;  /* 0x0000000a0300780c */ /* 0x000fc40000f21670 */
[----:B------:R-:W-:Y:S02]  /*16f80*/  FMNMX.FTZ R0, R33, R0, !PT ;  /* 0x0000000021007209 */ /* 0x000fe40007810000 */
[----:B------:R-:W-:Y:S02]  /*16f90*/  FSEL R30, R30, -INF , !P2 ;  /* 0xff8000001e1e7808 */ /* 0x000fe40005000000 */
[----:B------:R-:W-:Y:S02]  /*16fa0*/  FSEL R31, R31, -INF , !P1 ;  /* 0xff8000001f1f7808 */ /* 0x000fe40004800000 */
[C---:B------:R-:W-:Y:S02]  /*16fb0*/  ISETP.GT.AND P2, PT, R9.reuse, 0x10, P5 ;  /* 0x000000100900780c */ /* 0x040fe40002f44270 */
[----:B------:R-:W-:Y:S02]  /*16fc0*/  ISETP.GT.AND P1, PT, R9, 0x11, P5 ;  /* 0x000000110900780c */ /* 0x000fe40002f24270 */
[----:B------:R-:W-:-:S02]  /*16fd0*/  FMNMX.FTZ R0, R36, R0, !PT ;  /* 0x0000000024007209 */ /* 0x000fc40007810000 */
[C---:B------:R-:W-:Y:S02]  /*16fe0*/  ISETP.LT.OR P2, PT, R3.reuse, 0x11, P2 ;  /* 0x000000110300780c */ /* 0x040fe40001741670 */
[----:B------:R-:W-:Y:S02]  /*16ff0*/  ISETP.LT.OR P1, PT, R3, 0x12, P1 ;  /* 0x000000120300780c */ /* 0x000fe40000f21670 */
[----:B------:R-:W-:Y:S02]  /*17000*/  FMNMX.FTZ R0, R37, R0, !PT ;  /* 0x0000000025007209 */ /* 0x000fe40007810000 */
[----:B------:R-:W-:Y:S02]  /*17010*/  FSEL R34, R34, -INF , !P2 ;  /* 0xff80000022227808 */ /* 0x000fe40005000000 */
[----:B------:R-:W-:Y:S02]  /*17020*/  FSEL R35, R35, -INF , !P1 ;  /* 0xff80000023237808 */ /* 0x000fe40004800000 */
[----:B------:R-:W-:-:S02]  /*17030*/  FMNMX.FTZ R0, R40, R0, !PT ;  /* 0x0000000028007209 */ /* 0x000fc40007810000 */
[C---:B------:R-:W-:Y:S02]  /*17040*/  ISETP.GT.AND P2, PT, R9.reuse, 0x18, P5 ;  /* 0x000000180900780c */ /* 0x040fe40002f44270 */
[----:B------:R-:W-:Y:S02]  /*17050*/  ISETP.GT.AND P1, PT, R9, 0x19, P5 ;  /* 0x000000190900780c */ /* 0x000fe40002f24270 */
[----:B------:R-:W-:Y:S02]  /*17060*/  FMNMX.FTZ R0, R41, R0, !PT ;  /* 0x0000000029007209 */ /* 0x000fe40007810000 */
[C---:B------:R-:W-:Y:S02]  /*17070*/  ISETP.LT.OR P2, PT, R3.reuse, 0x19, P2 ;  /* 0x000000190300780c */ /* 0x040fe40001741670 */
[----:B------:R-:W-:Y:S02]  /*17080*/  ISETP.LT.OR P1, PT, R3, 0x1a, P1 ;  /* 0x0000001a0300780c */ /* 0x000fe40000f21670 */
[----:B------:R-:W-:-:S02]  /*17090*/  FMNMX.FTZ R0, R44, R0, !PT ;  /* 0x000000002c007209 */ /* 0x000fc40007810000 */
[----:B------:R-:W-:Y:S02]  /*170a0*/  FSEL R38, R38, -INF , !P2 ;  /* 0xff80000026267808 */ /* 0x000fe40005000000 */
[----:B------:R-:W-:Y:S02]  /*170b0*/  FSEL R39, R39, -INF , !P1 ;  /* 0xff80000027277808 */ /* 0x000fe40004800000 */
[C---:B------:R-:W-:Y:S02]  /*170c0*/  ISETP.GT.AND P2, PT, R9.reuse, 0x20, P5 ;  /* 0x000000200900780c */ /* 0x040fe40002f44270 */
[----:B------:R-:W-:Y:S02]  /*170d0*/  ISETP.GT.AND P1, PT, R9, 0x21, P5 ;  /* 0x000000210900780c */ /* 0x000fe40002f24270 */
[----:B------:R-:W-:Y:S02]  /*170e0*/  FMNMX.FTZ R0, R45, R0, !PT ;  /* 0x000000002d007209 */ /* 0x000fe40007810000 */
[----:B------:R-:W-:-:S02]  /*170f0*/  ISETP.LT.OR P2, PT, R3, 0x21, P2 ;  /* 0x000000210300780c */ /* 0x000fc40001741670 */
[----:B------:R-:W-:Y:S02]  /*17100*/  ISETP.LT.OR P1, PT, R3, 0x22, P1 ;  /* 0x000000220300780c */ /* 0x000fe40000f21670 */
[----:B------:R-:W-:Y:S02]  /*17110*/  FMNMX.FTZ R0, R48, R0, !PT ;  /* 0x0000000030007209 */ /* 0x000fe40007810000 */
[----:B------:R-:W-:Y:S02]  /*17120*/  FSEL R42, R42, -INF , !P2 ;  /* 0xff8000002a2a7808 */ /* 0x000fe40005000000 */
[----:B------:R-:W-:Y:S02]  /*17130*/  FSEL R43, R43, -INF , !P1 ;  /* 0xff8000002b2b7808 */ /* 0x000fe40004800000 */
[C---:B------:R-:W-:Y:S02]  /*17140*/  ISETP.GT.AND P2, PT, R9.reuse, 0x28, P5 ;  /* 0x000000280900780c */ /* 0x040fe40002f44270 */
[----:B------:R-:W-:-:S02]  /*17150*/  ISETP.GT.AND P1, PT, R9, 0x29, P5 ;  /* 0x000000290900780c */ /* 0x000fc40002f24270 */
[----:B------:R-:W-:Y:S02]  /*17160*/  FMNMX.FTZ R0, R49, R0, !PT ;  /* 0x0000000031007209 */ /* 0x000fe40007810000 */
[C---:B------:R-:W-:Y:S02]  /*17170*/  ISETP.LT.OR P2, PT, R3.reuse, 0x29, P2 ;  /* 0x000000290300780c */ /* 0x040fe40001741670 */
[----:B------:R-:W-:Y:S02]  /*17180*/  ISETP.LT.OR P1, PT, R3, 0x2a, P1 ;  /* 0x0000002a0300780c */ /* 0x000fe40000f21670 */
[----:B------:R-:W-:Y:S02]  /*17190*/  FMNMX.FTZ R0, R52, R0, !PT ;  /* 0x0000000034007209 */ /* 0x000fe40007810000 */
[----:B------:R-:W-:Y:S02]  /*171a0*/  FSEL R46, R46, -INF , !P2 ;  /* 0xff8000002e2e7808 */ /* 0x000fe40005000000 */
[----:B------:R-:W-:-:S02]  /*171b0*/  FSEL R47, R47, -INF , !P1 ;  /* 0xff8000002f2f7808 */ /* 0x000fc40004800000 */
        /* <DEDUP_REMOVED lines=8> */
[----:B------:R-:W-:Y:S02]  /*17240*/  FMNMX.FTZ R0, R57, R0, !PT ;  /* 0x0000000039007209 */ /* 0x000fe40007810000 */
        /* <DEDUP_REMOVED lines=8> */
[----:B------:R-:W-:-:S02]  /*172d0*/  ISETP.GT.AND P2, PT, R9, 0x40, P5 ;  /* 0x000000400900780c */ /* 0x000fc40002f44270 */
[----:B------:R-:W-:Y:S02]  /*172e0*/  ISETP.GT.AND P1, PT, R9, 0x41, P5 ;  /* 0x000000410900780c */ /* 0x000fe40002f24270 */
[----:B------:R-:W-:Y:S02]  /*172f0*/  FMNMX.FTZ R0, R64, R0, !PT ;  /* 0x0000000040007209 */ /* 0x000fe40007810000 */
[C---:B------:R-:W-:Y:S02]  /*17300*/  ISETP.LT.OR P2, PT, R3.reuse, 0x41, P2 ;  /* 0x000000410300780c */ /* 0x040fe40001741670 */
[----:B------:R-:W-:Y:S02]  /*17310*/  ISETP.LT.OR P1, PT, R3, 0x42, P1 ;  /* 0x000000420300780c */ /* 0x000fe40000f21670 */
[----:B------:R-:W-:Y:S02]  /*17320*/  FMNMX.FTZ R0, R65, R0, !PT ;  /* 0x0000000041007209 */ /* 0x000fe40007810000 */
[----:B------:R-:W-:-:S02]  /*17330*/  FSEL R58, R58, -INF , !P2 ;  /* 0xff8000003a3a7808 */ /* 0x000fc40005000000 */
[----:B------:R-:W-:Y:S02]  /*17340*/  FSEL R59, R59, -INF , !P1 ;  /* 0xff8000003b3b7808 */ /* 0x000fe40004800000 */
        /* <DEDUP_REMOVED lines=22> */
[----:B------:R-:W-:-:S02]  /*174b0*/  ISETP.GT.AND P4, PT, R9, 0x68, P5 ;  /* 0x000000680900780c */ /* 0x000fc40002f84270 */
[----:B------:R-:W-:Y:S02]  /*174c0*/  FMNMX.FTZ R0, R80, R0, !PT ;  /* 0x0000000050007209 */ /* 0x000fe40007810000 */
[----:B------:R-:W-:Y:S02]  /*174d0*/  FSEL R70, R70, -INF , !P2 ;  /* 0xff80000046467808 */ /* 0x000fe40005000000 */
[----:B------:R-:W-:Y:S02]  /*174e0*/  FSEL R71, R71, -INF , !P1 ;  /* 0xff80000047477808 */ /* 0x000fe40004800000 */
[C---:B------:R-:W-:Y:S02]  /*174f0*/  ISETP.GT.AND P2, PT, R9.reuse, 0x60, P5 ;  /* 0x000000600900780c */ /* 0x040fe40002f44270 */
[----:B------:R-:W-:Y:S02]  /*17500*/  ISETP.GT.AND P1, PT, R9, 0x61, P5 ;  /* 0x000000610900780c */ /* 0x000fe40002f24270 */
[----:B------:R-:W-:-:S02]  /*17510*/  ISETP.LT.OR P4, PT, R3, 0x69, P4 ;  /* 0x000000690300780c */ /* 0x000fc40002781670 */
[----:B------:R-:W-:Y:S02]  /*17520*/  LOP3.LUT R16, R16, 0xdfffffff, RZ, 0xc0, !PT ;  /* 0xdfffffff10107812 */ /* 0x000fe400078ec0ff */
[----:B------:R-:W-:Y:S02]  /*17530*/  FMNMX.FTZ R0, R81, R0, !PT ;  /* 0x0000000051007209 */ /* 0x000fe40007810000 */
[C---:B------:R-:W-:Y:S02]  /*17540*/  ISETP.LT.OR P2, PT, R3.reuse, 0x61, P2 ;  /* 0x000000610300780c */ /* 0x040fe40001741670 */
[----:B------:R-:W-:Y:S02]  /*17550*/  ISETP.LT.OR P1, PT, R3, 0x62, P1 ;  /* 0x000000620300780c */ /* 0x000fe40000f21670 */
[----:B------:R-:W-:Y:S02]  /*17560*/  @P0 LOP3.LUT R16, R16, 0x20000000, RZ, 0xfc, !PT ;  /* 0x2000000010100812 */ /* 0x000fe400078efcff */
[----:B------:R-:W-:-:S02]  /*17570*/  FMNMX.FTZ R0, R84, R0, !PT ;  /* 0x0000000054007209 */ /* 0x000fc40007810000 */
[----:B------:R-:W-:Y:S02]  /*17580*/  FSEL R74, R74, -INF , !P2 ;  /* 0xff8000004a4a7808 */ /* 0x000fe40005000000 */
[----:B------:R-:W-:Y:S02]  /*17590*/  FSEL R75, R75, -INF , !P1 ;  /* 0xff8000004b4b7808 */ /* 0x000fe40004800000 */
[C---:B------:R-:W-:Y:S02]  /*175a0*/  ISETP.GT.AND P6, PT, R9.reuse, 0x69, P5 ;  /* 0x000000690900780c */ /* 0x040fe40002fc4270 */
[C---:B------:R-:W-:Y:S02]  /*175b0*/  ISETP.GT.AND P3, PT, R9.reuse, 0x70, P5 ;  /* 0x000000700900780c */ /* 0x040fe40002f64270 */
[C---:B------:R-:W-:Y:S02]  /*175c0*/  ISETP.GT.AND P2, PT, R9.reuse, 0x71, P5 ;  /* 0x000000710900780c */ /* 0x040fe40002f44270 */
[----:B------:R-:W-:-:S02]  /*175d0*/  ISETP.GT.AND P1, PT, R9, 0x78, P5 ;  /* 0x000000780900780c */ /* 0x000fc40002f24270 */
[C---:B------:R-:W-:Y:S02]  /*175e0*/  ISETP.GT.AND P0, PT, R9.reuse, RZ, P5 ;  /* 0x000000ff0900720c */ /* 0x040fe40002f04270 */
[----:B------:R-:W-:Y:S02]  /*175f0*/  LOP3.LUT R16, R16, 0xfffffffd, RZ, 0xc0, !PT ;  /* 0xfffffffd10107812 */ /* 0x000fe400078ec0ff */
[----:B------:R-:W-:Y:S02]  /*17600*/  ISETP.GT.AND P5, PT, R9, 0x79, P5 ;  /* 0x000000790900780c */ /* 0x000fe40002fa4270 */
[----:B------:R-:W-:Y:S02]  /*17610*/  FMNMX.FTZ R0, R85, R0, !PT ;  /* 0x0000000055007209 */ /* 0x000fe40007810000 */
[----:B------:R-:W-:Y:S02]  /*17620*/  @P4 LOP3.LUT R16, R16, 0x2, RZ, 0xfc, !PT ;  /* 0x0000000210104812 */ /* 0x000fe400078efcff */
[----:B------:R-:W-:-:S02]  /*17630*/  ISETP.LT.OR P4, PT, R3, 0x6a, P6 ;  /* 0x0000006a0300780c */ /* 0x000fc40003781670 */
[C---:B------:R-:W-:Y:S02]  /*17640*/  ISETP.LT.OR P3, PT, R3.reuse, 0x71, P3 ;  /* 0x000000710300780c */ /* 0x040fe40001f61670 */
[C---:B------:R-:W-:Y:S02]  /*17650*/  ISETP.LT.OR P2, PT, R3.reuse, 0x72, P2 ;  /* 0x000000720300780c */ /* 0x040fe40001741670 */
[C---:B------:R-:W-:Y:S02]  /*17660*/  ISETP.LT.OR P1, PT, R3.reuse, 0x79, P1 ;  /* 0x000000790300780c */ /* 0x040fe40000f21670 */
[C---:B------:R-:W-:Y:S02]  /*17670*/  ISETP.LT.OR P0, PT, R3.reuse, 0x1, P0 ;  /* 0x000000010300780c */ /* 0x040fe40000701670 */
[----:B------:R-:W-:Y:S02]  /*17680*/  ISETP.LT.OR P5, PT, R3, 0x7a, P5 ;  /* 0x0000007a0300780c */ /* 0x000fe40002fa1670 */
[----:B------:R-:W0:Y:S01]  /*17690*/  SHFL.BFLY PT, R3, R0, 0x2, 0x1f ;  /* 0x0c401f0000037f89 */ /* 0x000e2200000e0000 */
[----:B------:R-:W-:-:S02]  /*176a0*/  FSEL R26, R26, -INF , !P0 ;  /* 0xff8000001a1a7808 */ /* 0x000fc40004000000 */
[----:B------:R-:W-:Y:S02]  /*176b0*/  FSEL R79, R79, -INF , !P4 ;  /* 0xff8000004f4f7808 */ /* 0x000fe40006000000 */
[----:B------:R-:W-:Y:S02]  /*176c0*/  FSEL R82, R82, -INF , !P3 ;  /* 0xff80000052527808 */ /* 0x000fe40005800000 */
[----:B------:R-:W-:Y:S02]  /*176d0*/  FSEL R83, R83, -INF , !P2 ;  /* 0xff80000053537808 */ /* 0x000fe40005000000 */
[----:B------:R-:W-:Y:S02]  /*176e0*/  FSEL R86, R86, -INF , !P1 ;  /* 0xff80000056567808 */ /* 0x000fe40004800000 */
[----:B------:R-:W-:Y:S02]  /*176f0*/  FSEL R87, R87, -INF , !P5 ;  /* 0xff80000057577808 */ /* 0x000fe40006800000 */
[----:B------:R-:W-:-:S02]  /*17700*/  LOP3.LUT P0, RZ, R16, 0x20000000, RZ, 0xc0, !PT ;  /* 0x2000000010ff7812 */ /* 0x000fc4000780c0ff */
[----:B0-----:R-:W-:-:S05]  /*17710*/  FMNMX.FTZ R3, R0, R3, !PT ;  /* 0x0000000300037209 */ /* 0x001fca0007810000 */
[----:B------:R-:W0:Y:S02]  /*17720*/  SHFL.BFLY PT, R0, R3, 0x1, 0x1f ;  /* 0x0c201f0003007f89 */ /* 0x000e2400000e0000 */
[----:B0-----:R-:W-:-:S04]  /*17730*/  FMNMX.FTZ R3, R3, R0, !PT ;  /* 0x0000000003037209 */ /* 0x001fc80007810000 */
[----:B------:R-:W-:-:S04]  /*17740*/  FSETP.NEU.FTZ.AND P6, PT, R3, -INF , PT ;  /* 0xff8000000300780b */ /* 0x000fc80003fdd000 */
[----:B------:R-:W-:-:S05]  /*17750*/  FSEL R0, R3, RZ, P6 ;  /* 0x000000ff03007208 */ /* 0x000fca0003000000 */
[----:B------:R-:W-:Y:S01]  /*17760*/  FADD.FTZ R7, -R0, R7 ;  /* 0x0000000700077221 */ /* 0x000fe20000010100 */
[----:B------:R-:W-:-:S03]  /*17770*/  FMUL.FTZ R0, R3, UR51 ;  /* 0x0000003303007c20 */ /* 0x000fc60008410000 */
[----:B------:R-:W-:Y:S02]  /*17780*/  FMUL.FTZ R10, R7, UR51 ;  /* 0x00000033070a7c20 */ /* 0x000fe40008410000 */
[----:B------:R-:W-:Y:S02]  /*17790*/  FSEL R0, R0, RZ, P6 ;  /* 0x000000ff00007208 */ /* 0x000fe40003000000 */
[----:B------:R-:W-:-:S03]  /*177a0*/  LOP3.LUT P6, RZ, R16, 0x2, RZ, 0xc0, !PT ;  /* 0x0000000210ff7812 */ /* 0x000fc600078cc0ff */
        /* <DEDUP_REMOVED lines=34> */
[----:B------:R-:W-:-:S02]  /*179d0*/  FSEL R78, R78, -INF , !P6 ;  /* 0xff8000004e4e7808 */ /* 0x000fc40007000000 */
        /* <DEDUP_REMOVED lines=204> */
.L_x_1569:
        /* <DEDUP_REMOVED lines=110> */
.L_x_1550:
[----:B------:R-:W-:Y:S05]  /*18d80*/  WARPSYNC.ALL ;  /* 0x0000000000007948 */ /* 0x000fea0003800000 */
[----:B------:R-:W-:Y:S06]  /*18d90*/  BAR.ARV 0x8, 0x200 ;  /* 0x0208000000007b1d */ /* 0x000fec0000002000 */
[----:B------:R-:W-:Y:S05]  /*18da0*/  @!P0 BRA `(.L_x_1571) ;  /* 0x0000000000048947 */ /* 0x000fea0003800000 */
[----:B------:R-:W-:Y:S01]  /*18db0*/  BPT.TRAP 0x1 ;  /* 0x000000040000795c */ /* 0x000fe20000300000 */
.L_x_1571:
[----:B------:R-:W-:Y:S01]  /*18dc0*/  IMAD R14, R17, 0x8, R2 ;  /* 0x00000008110e7824 */ /* 0x000fe200078e0202 */
[----:B------:R-:W-:-:S04]  /*18dd0*/  SHF.L.U32 R9, R23, 0x1f, RZ ;  /* 0x0000001f17097819 */ /* 0x000fc800000006ff */
[----:B------:R0:W1:Y:S01]  /*18de0*/  SYNCS.PHASECHK.TRANS64.TRYWAIT P1, [R14+URZ+0x2d850], R9 ;  /* 0x02d850090e0075a7 */ /* 0x000062000802017f */
[----:B------:R-:W-:Y:S05]  /*18df0*/  @!P0 BRA `(.L_x_1572) ;  /* 0x0000000000048947 */ /* 0x000fea0003800000 */
[----:B------:R-:W-:Y:S01]  /*18e00*/  BPT.TRAP 0x1 ;  /* 0x000000040000795c */ /* 0x000fe20000300000 */
.L_x_1572:
        /* <DEDUP_REMOVED lines=10> */
.L_x_1573:
[----:B------:R-:W-:Y:S01]  /*18eb0*/  IMAD R8, R17, 0x600, R2 ;  /* 0x0000060011087824 */ /* 0x000fe200078e0202 */
[----:B------:R-:W-:Y:S05]  /*18ec0*/  WARPSYNC.ALL ;  /* 0x0000000000007948 */ /* 0x000fea0003800000 */
[----:B01----:R-:W-:Y:S01]  /*18ed0*/  IMAD.MOV.U32 R9, RZ, RZ, -0x7fffffe0 ;  /* 0x80000020ff097424 */ /* 0x003fe200078e00ff */
[C---:B------:R-:W-:Y:S01]  /*18ee0*/  R2UR UR4, R6.reuse ;  /* 0x00000000060472ca */ /* 0x040fe200000e0000 */
[----:B------:R-:W-:Y:S01]  /*18ef0*/  WARPGROUP.ARRIVE ;  /* 0x00000000000079c5 */ /* 0x000fe20000000000 */
[----:B------:R-:W-:Y:S01]  /*18f00*/  R2UR UR5, R7 ;  /* 0x00000000070572ca */ /* 0x000fe200000e0000 */
[----:B------:R-:W-:Y:S01]  /*18f10*/  VIADD R10, R6, 0x2 ;  /* 0x00000002060a7836 */ /* 0x000fe20000000000 */
[C---:B------:R-:W-:Y:S01]  /*18f20*/  R2UR UR6, R8.reuse ;  /* 0x00000000080672ca */ /* 0x040fe200000e0000 */
[----:B------:R-:W-:Y:S01]  /*18f30*/  VIADD R12, R8, 0x40 ;  /* 0x00000040080c7836 */ /* 0x000fe20000000000 */
[----:B------:R-:W-:Y:S01]  /*18f40*/  R2UR UR7, R9 ;  /* 0x00000000090772ca */ /* 0x000fe200000e0000 */
[----:B------:R-:W-:Y:S01]  /*18f50*/  IMAD.MOV.U32 R11, RZ, RZ, 0x40000040 ;  /* 0x40000040ff0b7424 */ /* 0x000fe200078e00ff */
[----:B------:R-:W0:Y:S01]  /*18f60*/  SHFL.BFLY PT, R2, R139, 0x2, 0x1f ;  /* 0x0c401f008b027f89 */ /* 0x000e2200000e0000 */
[----:B------:R-:W-:-:S02]  /*18f70*/  IMAD.MOV.U32 R13, RZ, RZ, -0x7fffffe0 ;  /* 0x80000020ff0d7424 */ /* 0x000fc400078e00ff */
[----:B------:R-:W-:Y:S02]  /*18f80*/  IMAD.MOV.U32 R7, RZ, RZ, 0x40000040 ;  /* 0x40000040ff077424 */ /* 0x000fe400078e00ff */
[----:B------:R-:W-:-:S06]  /*18f90*/  IMAD.MOV.U32 R9, RZ, RZ, -0x7fffffe0 ;  /* 0x80000020ff097424 */ /* 0x000fcc00078e00ff */
        /* <DEDUP_REMOVED lines=8> */
[----:B------:R-:W-:Y:S02]  /*19020*/  IMAD.MOV.U32 R13, RZ, RZ, -0x7fffffe0 ;  /* 0x80000020ff0d7424 */ /* 0x000fe400078e00ff */
[----:B0-----:R-:W-:Y:S01]  /*19030*/  FADD.FTZ R4, R2, R139 ;  /* 0x0000008b02047221 */ /* 0x001fe20000010000 */
[----:B------:R-:W-:Y:S01]  /*19040*/  IMAD.MOV.U32 R2, RZ, RZ, RZ ;  /* 0x000000ffff027224 */ /* 0x000fe200078e00ff */
[----:B------:R-:W-:-:S02]  /*19050*/  WARPGROUP.DEPBAR.LE gsb0, 0x0 ;  /* 0x00008000000079c5 */ /* 0x000fc40000010000 */
[----:B------:R-:W-:-:S06]  /*19060*/  WARPGROUP.ARRIVE ;  /* 0x00000000000079c5 */ /* 0x000fcc0000000000 */
        /* <DEDUP_REMOVED lines=42> */
[----:B------:R-:W-:-:S02]  /*19310*/  VIADD R6, R6, 0x606 ;  /* 0x0000060606067836 */ /* 0x000fc40000000000 */
[----:B------:R-:W-:Y:S01]  /*19320*/  VIADD R8, R8, 0x1c0 ;  /* 0x000001c008087836 */ /* 0x000fe20000000000 */
[----:B------:R-:W-:Y:S02]  /*19330*/  WARPGROUP.DEPBAR.LE gsb0, 0x0 ;  /* 0x00008000000079c5 */ /* 0x000fe40000010000 */
[----:B------:R-:W-:-:S06]  /*19340*/  WARPGROUP.ARRIVE ;  /* 0x00000000000079c5 */ /* 0x000fcc0000000000 */
[----:B------:R-:W-:Y:S01]  /*19350*/  HGMMA.64x96x16.F32 R88, gdesc[UR4].tnspB, R88, gsb0 ;  /* 0x41600000045879f0 */ /* 0x000fe20008000858 */
[----:B------:R-:W-:Y:S02]  /*19360*/  R2UR UR4, R10 ;  /* 0x000000000a0472ca */ /* 0x000fe400000e0000 */
[----:B------:R-:W-:Y:S02]  /*19370*/  R2UR UR5, R11 ;  /* 0x000000000b0572ca */ /* 0x000fe400000e0000 */
[----:B------:R-:W-:Y:S01]  /*19380*/  R2UR UR6, R12 ;  /* 0x000000000c0672ca */ /* 0x000fe200000e0000 */
[----:B------:R-:W-:Y:S01]  /*19390*/  IMAD.U32 R12, RZ, RZ, UR51 ;  /* 0x00000033ff0c7e24 */ /* 0x000fe2000f8e00ff */
[----:B------:R-:W-:Y:S01]  /*193a0*/  R2UR UR7, R13 ;  /* 0x000000000d0772ca */ /* 0x000fe200000e0000 */
[----:B------:R-:W-:Y:S01]  /*193b0*/  IMAD.U32 R13, RZ, RZ, UR51 ;  /* 0x00000033ff0d7e24 */ /* 0x000fe2000f8e00ff */
[----:B------:R-:W-:Y:S02]  /*193c0*/  WARPGROUP.DEPBAR.LE gsb0, 0x0 ;  /* 0x00008000000079c5 */ /* 0x000fe40000010000 */
[----:B------:R-:W-:-:S09]  /*193d0*/  WARPGROUP.ARRIVE ;  /* 0x00000000000079c5 */ /* 0x000fd20000000000 */
[----:B------:R-:W-:Y:S01]  /*193e0*/  HGMMA.64x96x16.F32 R88, gdesc[UR4].tnspB, R88, gsb0 ;  /* 0x41600000045879f0 */ /* 0x000fe20008000858 */
[----:B------:R-:W-:Y:S02]  /*193f0*/  R2UR UR4, R6 ;  /* 0x00000000060472ca */ /* 0x000fe400000e0000 */
[----:B------:R-:W-:Y:S01]  /*19400*/  R2UR UR5, R7 ;  /* 0x00000000070572ca */ /* 0x000fe200000e0000 */
[----:B------:R-:W0:Y:S01]  /*19410*/  SHFL.BFLY PT, R6, R5, 0x2, 0x1f ;  /* 0x0c401f0005067f89 */ /* 0x000e2200000e0000 */
[----:B------:R-:W-:Y:S01]  /*19420*/  R2UR UR6, R8 ;  /* 0x00000000080672ca */ /* 0x000fe200000e0000 */
[----:B------:R-:W-:Y:S01]  /*19430*/  IMAD.MOV.U32 R8, RZ, RZ, RZ ;  /* 0x000000ffff087224 */ /* 0x000fe200078e00ff */
[----:B------:R-:W-:Y:S01]  /*19440*/  R2UR UR7, R9 ;  /* 0x00000000090772ca */ /* 0x000fe200000e0000 */
[----:B------:R-:W1:Y:S01]  /*19450*/  SHFL.BFLY PT, R7, R4, 0x1, 0x1f ;  /* 0x0c201f0004077f89 */ /* 0x000e6200000e0000 */
[----:B0-----:R-:W-:Y:S01]  /*19460*/  FADD.FTZ R6, R6, R5 ;  /* 0x0000000506067221 */ /* 0x001fe20000010000 */
[----:B------:R-:W-:-:S02]  /*19470*/  IMAD.MOV.U32 R5, RZ, RZ, -0x800000 ;  /* 0xff800000ff057424 */ /* 0x000fc400078e00ff */
[----:B-1----:R-:W-:Y:S02]  /*19480*/  FADD.FTZ R10, R4, R7 ;  /* 0x00000007040a7221 */ /* 0x002fe40000010000 */
[----:B------:R-:W0:Y:S01]  /*19490*/  SHFL.BFLY PT, R9, R6, 0x1, 0x1f ;  /* 0x0c201f0006097f89 */ /* 0x000e2200000e0000 */
[----:B------:R-:W-:Y:S02]  /*194a0*/  IMAD.MOV.U32 R4, RZ, RZ, -0x800000 ;  /* 0xff800000ff047424 */ /* 0x000fe400078e00ff */
[----:B------:R-:W-:-:S13]  /*194b0*/  FSETP.NE.FTZ.AND P1, PT, R10, RZ, PT ;  /* 0x000000ff0a00720b */ /* 0x000fda0003f35000 */
[----:B------:R-:W1:Y:S01]  /*194c0*/  @P1 MUFU.LG2 R7, R10 ;  /* 0x0000000a00071308 */ /* 0x000e620000000c00 */
[----:B0-----:R-:W-:-:S07]  /*194d0*/  FADD.FTZ R11, R6, R9 ;  /* 0x00000009060b7221 */ /* 0x001fce0000010000 */
[----:B------:R-:W-:Y:S01]  /*194e0*/  @P1 MUFU.RCP R8, R10 ;  /* 0x0000000a00081308 */ /* 0x000fe20000001000 */
[----:B------:R-:W-:Y:S01]  /*194f0*/  @P1 FMUL.FTZ R6, R12, 0.69314718246459960938 ;  /* 0x3f3172180c061820 */ /* 0x000fe20000410000 */
[----:B------:R-:W-:Y:S01]  /*19500*/  FSETP.NE.FTZ.AND P2, PT, R11, RZ, PT ;  /* 0x000000ff0b00720b */ /* 0x000fe20003f55000 */
[----:B-1----:R-:W-:-:S04]  /*19510*/  @P1 FMUL.FTZ R7, R7, 0.69314718246459960938 ;  /* 0x3f31721807071820 */ /* 0x002fc80000410000 */
[----:B------:R-:W-:-:S08]  /*19520*/  @P1 FFMA.FTZ R4, R6, R3, R7 ;  /* 0x0000000306041223 */ /* 0x000fd00000010007 */
        /* <DEDUP_REMOVED lines=11> */
.L_x_1575:
[----:B------:R-:W-:Y:S02]  /*195e0*/  VIADD R14, R14, 0x2d860 ;  /* 0x0002d8600e0e7836 */ /* 0x000fe40000000000 */
[-C--:B------:R-:W-:Y:S01]  /*195f0*/  FMUL.FTZ R88, R88, R8.reuse ;  /* 0x0000000858587220 */ /* 0x080fe20000410000 */
[----:B------:R-:W-:Y:S02]  /*19600*/  IMAD.U32 R3, RZ, RZ, UR38 ;  /* 0x00000026ff037e24 */ /* 0x000fe4000f8e00ff */
[-C--:B------:R-:W-:Y:S01]  /*19610*/  FMUL.FTZ R89, R89, R8.reuse ;  /* 0x0000000859597220 */ /* 0x080fe20000410000 */
[----:B------:R-:W-:Y:S02]  /*19620*/  VIADD R17, R17, 0x1 ;  /* 0x0000000111117836 */ /* 0x000fe40000000000 */
[-C--:B------:R-:W-:Y:S01]  /*19630*/  FMUL.FTZ R92, R92, R8.reuse ;  /* 0x000000085c5c7220 */ /* 0x080fe20000410000 */
[-C--:B------:R-:W-:Y:S01]  /*19640*/  FMUL.FTZ R93, R93, R8.reuse ;  /* 0x000000085d5d7220 */ /* 0x080fe20000410000 */
[----:B------:R-:W-:Y:S01]  /*19650*/  PRMT R14, R3, 0x654, R14 ;  /* 0x00000654030e7816 */ /* 0x000fe2000000000e */
[-C--:B------:R-:W-:Y:S01]  /*19660*/  FMUL.FTZ R6, R96, R8.reuse ;  /* 0x0000000860067220 */ /* 0x080fe20000410000 */
[----:B------:R-:W-:Y:S01]  /*19670*/  ISETP.NE.AND P1, PT, R17, 0x2, PT ;  /* 0x000000021100780c */ /* 0x000fe20003f25270 */
[-C--:B------:R-:W-:Y:S01]  /*19680*/  FMUL.FTZ R7, R97, R8.reuse ;  /* 0x0000000861077220 */ /* 0x080fe20000410000 */
[----:B------:R0:W-:Y:S01]  /*19690*/  SYNCS.ARRIVE.TRANS64.RED.A1T0 RZ, [R14+URZ], RZ ;  /* 0x000000ff0eff79a7 */ /* 0x0001e2000810043f */
[-C--:B------:R-:W-:Y:S01]  /*196a0*/  FMUL.FTZ R100, R100, R8.reuse ;  /* 0x0000000864647220 */ /* 0x080fe20000410000 */
[----:B------:R-:W-:Y:S01]  /*196b0*/  SEL R0, RZ, 0x1, P1 ;  /* 0x00000001ff007807 */ /* 0x000fe20000800000 */
        /* <DEDUP_REMOVED lines=44> */
[----:B0-----:R-:W-:-:S11]  /*19980*/  SEL R17, R17, RZ, P1 ;  /* 0x000000ff11117207 */ /* 0x001fd60000800000 */
.L_x_1458:
[----:B------:R-:W-:Y:S05]  /*19990*/  WARPSYNC.ALL ;  /* 0x0000000000007948 */ /* 0x000fea0003800000 */
[----:B------:R-:W0:Y:S08]  /*199a0*/  S2UR UR38, SR_CgaCtaId ;  /* 0x00000000002679c3 */ /* 0x000e300000008800 */
[----:B------:R-:W-:Y:S06]  /*199b0*/  BAR.SYNC.DEFER_BLOCKING 0x5, 0x200 ;  /* 0x0148000000007b1d */ /* 0x000fec0000010000 */
[----:B------:R-:W-:Y:S01]  /*199c0*/  UMOV UR4, 0x400 ;  /* 0x0000040000047882 */ /* 0x000fe20000000000 */
[----:B------:R-:W-:Y:S01]  /*199d0*/  BSSY B0, `(.L_x_1576) ;  /* 0x00002c8000007945 */ /* 0x000fe20003800000 */
[----:B0-----:R-:W-:-:S06]  /*199e0*/  ULEA UR4, UR38, UR4, 0x18 ;  /* 0x0000000426047291 */ /* 0x001fcc000f8ec03f */
[----:B------:R-:W-:-:S05]  /*199f0*/  IMAD.U32 R2, RZ, RZ, UR4 ;  /* 0x00000004ff027e24 */ /* 0x000fca000f8e00ff */
[----:B------:R0:W1:Y:S01]  /*19a00*/  LDS.128 R32, [R2+0x2d8d0] ;  /* 0x02d8d00002207984 */ /* 0x0000620000000c00 */
[----:B------:R-:W-:Y:S06]  /*19a10*/  BAR.ARV 0x4, 0x200 ;  /* 0x0108000000007b1d */ /* 0x000fec0000002000 */
[----:B------:R-:W-:Y:S05]  /*19a20*/  @P0 BRA `(.L_x_1577) ;  /* 0x0000002000380947 */ /* 0x000fea0003800000 */
[----:B------:R-:W3:Y:S01]  /*19a30*/  LDL R0, [R1+0x90] ;  /* 0x0000900001007983 */ /* 0x000ee20000100800 */
[----:B------:R-:W-:-:S03]  /*19a40*/  ULDC UR4, c[0x0][0xad4] ;  /* 0x0002b50000047ab9 */ /* 0x000fc60000000800 */
[----:B-1----:R-:W4:Y:S04]  /*19a50*/  LDL.LU R32, [R1+0x74] ;  /* 0x0000740001207983 */ /* 0x002f280000300800 */
[----:B--2---:R-:W2:Y:S01]  /*19a60*/  LDL R41, [R1+0x78] ;  /* 0x0000780001297983 */ /* 0x004ea20000100800 */
[----:B------:R-:W1:Y:S01]  /*19a70*/  S2R R3, SR_SWINHI ;  /* 0x0000000000037919 */ /* 0x000e620000002f00 */
[----:B------:R-:W-:Y:S02]  /*19a80*/  MOV R20, R2 ;  /* 0x0000000200147202 */ /* 0x000fe40000000f00 */
[----:B-1----:R-:W-:-:S03]  /*19a90*/  MOV R21, R3 ;  /* 0x0000000300157202 */ /* 0x002fc60000000f00 */
[----:B---3--:R-:W-:-:S03]  /*19aa0*/  IMAD.WIDE R8, R0, 0x2, R20 ;  /* 0x0000000200087825 */ /* 0x008fc600078e0214 */
[C---:B------:R-:W-:Y:S02]  /*19ab0*/  LOP3.LUT R3, R8.reuse, 0x180, RZ, 0xc0, !PT ;  /* 0x0000018008037812 */ /* 0x040fe400078ec0ff */
[C---:B------:R-:W-:Y:S02]  /*19ac0*/  IADD3 R10, P2, R8.reuse, 0x3020, RZ ;  /* 0x00003020080a7810 */ /* 0x040fe40007f5e0ff */
[----:B------:R-:W-:Y:S02]  /*19ad0*/  SHF.R.U64 R3, R3, 0x3, RZ ;  /* 0x0000000303037819 */ /* 0x000fe400000012ff */
[C---:B------:R-:W-:Y:S02]  /*19ae0*/  IADD3 R11, P4, R8.reuse, 0x20, RZ ;  /* 0x00000020080b7810 */ /* 0x040fe40007f9e0ff */
[C---:B------:R-:W-:Y:S02]  /*19af0*/  IADD3 R31, P3, R8.reuse, 0x3000, RZ ;  /* 0x00003000081f7810 */ /* 0x040fe40007f7e0ff */
[----:B------:R-:W-:-:S02]  /*19b00*/  IADD3 R12, P1, R8, 0x6000, RZ ;  /* 0x00006000080c7810 */ /* 0x000fc40007f3e0ff */
[----:B------:R-:W-:Y:S02]  /*19b10*/  IADD3 R37, P0, R8, 0x6020, RZ ;  /* 0x0000602008257810 */ /* 0x000fe40007f1e0ff */
[----:B------:R-:W-:Y:S02]  /*19b20*/  LOP3.LUT R8, R3, R8, RZ, 0x3c, !PT ;  /* 0x0000000803087212 */ /* 0x000fe400078e3cff */
[----:B------:R-:W-:Y:S01]  /*19b30*/  LOP3.LUT R3, R10, 0x180, RZ, 0xc0, !PT ;  /* 0x000001800a037812 */ /* 0x000fe200078ec0ff */
[----:B------:R-:W-:Y:S01]  /*19b40*/  IMAD.X R15, RZ, RZ, R9, P0 ;  /* 0x000000ffff0f7224 */ /* 0x000fe200000e0609 */
[----:B----4-:R-:W-:Y:S02]  /*19b50*/  ISETP.NE.AND P0, PT, R32, RZ, PT ;  /* 0x000000ff2000720c */ /* 0x010fe40003f05270 */
[----:B------:R-:W-:-:S04]  /*19b60*/  SHF.R.U64 R3, R3, 0x3, RZ ;  /* 0x0000000303037819 */ /* 0x000fc800000012ff */
        /* <DEDUP_REMOVED lines=9> */
[----:B------:R-:W-:Y:S01]  /*19c00*/  MOV R30, R8 ;  /* 0x00000008001e7202 */ /* 0x000fe20000000f00 */
        /* <DEDUP_REMOVED lines=11> */
[----:B------:R-:W-:-:S02]  /*19cc0*/  F2FP.F16.F32.PACK_AB R8, R89, R88 ;  /* 0x000000585908723e */ /* 0x000fc400000000ff */
[----:B------:R-:W-:Y:S02]  /*19cd0*/  F2FP.F16.F32.PACK_AB R9, R91, R90 ;  /* 0x0000005a5b09723e */ /* 0x000fe400000000ff */
[----:B------:R-:W-:Y:S02]  /*19ce0*/  F2FP.F16.F32.PACK_AB R10, R93, R92 ;  /* 0x0000005c5d0a723e */ /* 0x000fe400000000ff */
[----:B------:R-:W-:Y:S01]  /*19cf0*/  F2FP.F16.F32.PACK_AB R11, R95, R94 ;  /* 0x0000005e5f0b723e */ /* 0x000fe200000000ff */
[----:B------:R-:W-:Y:S01]  /*19d00*/  BAR.SYNC.DEFER_BLOCKING 0x1, 0x180 ;  /* 0x0046000000007b1d */ /* 0x000fe20000010000 */
[----:B------:R-:W-:Y:S02]  /*19d10*/  MOV R40, R24 ;  /* 0x0000001800287202 */ /* 0x000fe40000000f00 */
[----:B------:R-:W-:Y:S02]  /*19d20*/  MOV R0, R26 ;  /* 0x0000001a00007202 */ /* 0x000fe40000000f00 */
[----:B------:R-:W-:-:S02]  /*19d30*/  LOP3.LUT R14, R14, R37, RZ, 0x3c, !PT ;  /* 0x000000250e0e7212 */ /* 0x000fc400078e3cff */
[----:B------:R-:W-:Y:S01]  /*19d40*/  F2FP.F16.F32.PACK_AB R24, R7, R6 ;  /* 0x000000060718723e */ /* 0x000fe200000000ff */
[----:B------:R-:W2:Y:S01]  /*19d50*/  LDC.64 R36, c[0x0][0xc00] ;  /* 0x00030000ff247b82 */ /* 0x000ea20000000a00 */
        /* <DEDUP_REMOVED lines=15> */
[----:B-1----:R-:W-:Y:S02]  /*19e50*/  F2FP.F16.F32.PACK_AB R30, R109, R108 ;  /* 0x0000006c6d1e723e */ /* 0x002fe400000000ff */
[----:B------:R-:W-:Y:S02]  /*19e60*/  F2FP.F16.F32.PACK_AB R8, R113, R112 ;  /* 0x000000707108723e */ /* 0x000fe400000000ff */
[----:B------:R-:W-:Y:S02]  /*19e70*/  F2FP.F16.F32.PACK_AB R9, R115, R114 ;  /* 0x000000727309723e */ /* 0x000fe400000000ff */
[----:B------:R-:W-:-:S02]  /*19e80*/  F2FP.F16.F32.PACK_AB R10, R117, R116 ;  /* 0x00000074750a723e */ /* 0x000fc400000000ff */
[----:B------:R-:W-:Y:S02]  /*19e90*/  F2FP.F16.F32.PACK_AB R11, R119, R118 ;  /* 0x00000076770b723e */ /* 0x000fe400000000ff */
[----:B---3--:R-:W-:Y:S02]  /*19ea0*/  F2FP.F16.F32.PACK_AB R24, R129, R128 ;  /* 0x000000808118723e */ /* 0x008fe400000000ff */
        /* <DEDUP_REMOVED lines=9> */
[----:B------:R-:W-:Y:S01]  /*19f40*/  ISETP.NE.AND.EX P3, PT, RZ, UR5, PT, P3 ;  /* 0x00000005ff007c0c */ /* 0x000fe2000bf65330 */
[----:B-1----:R-:W-:Y:S02]  /*19f50*/  IMAD.MOV.U32 R0, RZ, RZ, RZ ;  /* 0x000000ffff007224 */ /* 0x002fe400078e00ff */
[----:B--2---:R-:W-:-:S10]  /*19f60*/  IMAD.WIDE R28, R41, 0x4, R36 ;  /* 0x00000004291c7825 */ /* 0x004fd400078e0224 */
[----:B------:R-:W5:Y:S01]  /*19f70*/  @P3 LDG.E R0, desc[UR52][R28.64] ;  /* 0x000000341c003981 */ /* 0x000f62000c1e1900 */
[----:B------:R-:W-:-:S04]  /*19f80*/  ISETP.NE.U32.AND P0, PT, RZ, UR6, PT ;  /* 0x00000006ff007c0c */ /* 0x000fc8000bf05070 */
[----:B------:R-:W-:-:S13]  /*19f90*/  ISETP.NE.AND.EX P0, PT, RZ, UR7, PT, P0 ;  /* 0x00000007ff007c0c */ /* 0x000fda000bf05300 */
[----:B---3--:R-:W1:Y:S01]  /*19fa0*/  @P0 LDC.64 R8, c[0x0][0xc08] ;  /* 0x00030200ff080b82 */ /* 0x008e620000000a00 */
[----:B------:R-:W-:Y:S01]  /*19fb0*/  ULDC UR6, c[0x0][0xa88] ;  /* 0x0002a20000067ab9 */ /* 0x000fe20000000800 */
[----:B----4-:R-:W-:Y:S01]  /*19fc0*/  IMAD.MOV.U32 R14, RZ, RZ, 0x9b8 ;  /* 0x000009b8ff0e7424 */ /* 0x010fe200078e00ff */
[----:B------:R-:W-:Y:S01]  /*19fd0*/  ISETP.GT.AND P1, PT, R3, 0x1, PT ;  /* 0x000000010300780c */ /* 0x000fe20003f24270 */
[----:B------:R-:W-:-:S03]  /*19fe0*/  IMAD.U32 R48, RZ, RZ, UR6 ;  /* 0x00000006ff307e24 */ /* 0x000fc6000f8e00ff */
[----:B------:R-:W-:Y:S01]  /*19ff0*/  SEL R14, R14, 0x978, P1 ;  /* 0x000009780e0e7807 */ /* 0x000fe20000800000 */
[----:B------:R-:W2:Y:S08]  /*1a000*/  LDC R3, c[0x0][0xbe8] ;  /* 0x0002fa00ff037b82 */ /* 0x000eb00000000800 */
[----:B------:R0:W3:Y:S01]  /*1a010*/  LDC.64 R10, c[0x0][R14+0x218] ;  /* 0x000086000e0a7b82 */ /* 0x0000e20000000a00 */
[----:B-1----:R-:W-:-:S07]  /*1a020*/  @P0 IMAD.WIDE R8, R41, 0x4, R8 ;  /* 0x0000000429080825 */ /* 0x002fce00078e0208 */
[----:B------:R0:W1:Y:S01]  /*1a030*/  LDC.64 R12, c[0x0][R14+0x228] ;  /* 0x00008a000e0c7b82 */ /* 0x0000620000000a00 */
[----:B------:R4:W5:Y:S07]  /*1a040*/  @P0 LDG.E R48, desc[UR52][R8.64] ;  /* 0x0000003408300981 */ /* 0x00096e000c1e1900 */
[----:B----4-:R0:W4:Y:S01]  /*1a050*/  LDC.64 R8, c[0x0][R14+0x220] ;  /* 0x000088000e087b82 */ /* 0x0101220000000a00 */
[----:B--2---:R-:W-:Y:S01]  /*1a060*/  ISETP.NE.AND P2, PT, R3, 0x1, PT ;  /* 0x000000010300780c */ /* 0x004fe20003f45270 */
[----:B---3--:R-:W-:-:S12]  /*1a070*/  @P0 BRA `(.L_x_1578) ;  /* 0x0000000000100947 */ /* 0x008fd80003800000 */
[----:B------:R-:W-:Y:S05]  /*1a080*/  @!P3 BRA `(.L_x_1578) ;  /* 0x00000000000cb947 */ /* 0x000fea0003800000 */
[----:B------:R-:W2:Y:S04]  /*1a090*/  LDG.E R15, desc[UR52][R28.64] ;  /* 0x000000341c0f7981 */ /* 0x000ea8000c1e1900 */
[----:B-----5:R-:W2:Y:S02]  /*1a0a0*/  LDG.E R48, desc[UR52][R28.64+0x4] ;  /* 0x000004341c307981 */ /* 0x020ea4000c1e1900 */
[----:B--2---:R-:W-:-:S07]  /*1a0b0*/  IMAD.IADD R48, R48, 0x1, -R15 ;  /* 0x0000000130307824 */ /* 0x004fce00078e0a0f */
.L_x_1578:
[----:B------:R-:W2:Y:S04]  /*1a0c0*/  LDL R28, [R1+0x68] ;  /* 0x00006800011c7983 */ /* 0x000ea80000100800 */
[----:B------:R-:W2:Y:S04]  /*1a0d0*/  LDL R54, [R1+0x30] ;  /* 0x0000300001367983 */ /* 0x000ea80000100800 */
[----:B------:R-:W3:Y:S01]  /*1a0e0*/  LDL R52, [R1+0x7c] ;  /* 0x00007c0001347983 */ /* 0x000ee20000100800 */
[----:B0-----:R-:W0:Y:S01]  /*1a0f0*/  LDC.64 R14, c[0x0][R14+0x210] ;  /* 0x000084000e0e7b82 */ /* 0x001e220000000a00 */
[----:B------:R-:W-:Y:S01]  /*1a100*/  ISETP.NE.U32.AND P0, PT, RZ, UR4, PT ;  /* 0x00000004ff007c0c */ /* 0x000fe2000bf05070 */
[-C--:B------:R-:W-:Y:S01]  /*1a110*/  IMAD R31, R11, R141.reuse, RZ ;  /* 0x0000008d0b1f7224 */ /* 0x080fe200078e02ff */
[----:B------:R-:W3:Y:S01]  /*1a120*/  LDL R36, [R1+0x8c] ;  /* 0x00008c0001247983 */ /* 0x000ee20000100800 */
[----:B------:R-:W-:Y:S01]  /*1a130*/  SHF.R.S32.HI R26, RZ, 0x1f, R41 ;  /* 0x0000001fff1a7819 */ /* 0x000fe20000011429 */
[----:B------:R-:W-:Y:S01]  /*1a140*/  IMAD.WIDE.U32 R10, R10, R141, RZ ;  /* 0x0000008d0a0a7225 */ /* 0x000fe200078e00ff */
[----:B------:R-:W-:Y:S01]  /*1a150*/  ISETP.NE.AND.EX P0, PT, RZ, UR5, PT, P0 ;  /* 0x00000005ff007c0c */ /* 0x000fe2000bf05300 */
[----:B------:R-:W3:Y:S01]  /*1a160*/  LDL R30, [R1+0x84] ;  /* 0x00008400011e7983 */ /* 0x000ee20000100800 */
[----:B------:R-:W1:Y:S02]  /*1a170*/  @P2 LDC R39, c[0x0][0xbec] ;  /* 0x0002fb00ff272b82 */ /* 0x000e640000000800 */
[----:B------:R-:W-:-:S02]  /*1a180*/  SEL R32, R41, RZ, !P0 ;  /* 0x000000ff29207207 */ /* 0x000fc40004000000 */
[----:B------:R-:W-:-:S03]  /*1a190*/  SEL R29, R26, RZ, !P0 ;  /* 0x000000ff1a1d7207 */ /* 0x000fc60004000000 */
[-C--:B----4-:R-:W-:Y:S01]  /*1a1a0*/  IMAD R9, R9, R32.reuse, RZ ;  /* 0x0000002009097224 */ /* 0x090fe200078e02ff */
[----:B------:R-:W4:Y:S03]  /*1a1b0*/  @P2 LDC R27, c[0x0][0xbf0] ;  /* 0x0002fc00ff1b2b82 */ /* 0x000f260000000800 */
[C---:B------:R-:W-:Y:S02]  /*1a1c0*/  IMAD R37, R8.reuse, R29, R9 ;  /* 0x0000001d08257224 */ /* 0x040fe400078e0209 */
[----:B------:R-:W-:-:S03]  /*1a1d0*/  IMAD.WIDE.U32 R8, R8, R32, RZ ;  /* 0x0000002008087225 */ /* 0x000fc600078e00ff */
[----:B------:R-:W0:Y:S01]  /*1a1e0*/  LDC.64 R24, c[0x0][0xba8] ;  /* 0x0002ea00ff187b82 */ /* 0x000e220000000a00 */
[--C-:B-----5:R-:W-:Y:S02]  /*1a1f0*/  IADD3 R10, P0, P3, R8, R10, R0.reuse ;  /* 0x0000000a080a7210 */ /* 0x120fe40007b1e000 */
[----:B------:R-:W-:-:S05]  /*1a200*/  SHF.R.S32.HI R49, RZ, 0x1f, R0 ;  /* 0x0000001fff317819 */ /* 0x000fca0000011400 */
[----:B0-----:R-:W0:Y:S08]  /*1a210*/  @!P1 LDC R24, c[0x0][0xb50] ;  /* 0x0002d400ff189b82 */ /* 0x001e300000000800 */
[----:B------:R-:W0:Y:S01]  /*1a220*/  @!P1 LDC R25, c[0x0][0xb54] ;  /* 0x0002d500ff199b82 */ /* 0x000e220000000800 */
[----:B------:R-:W-:Y:S02]  /*1a230*/  IMAD R48, R48, R3, RZ ;  /* 0x0000000330307224 */ /* 0x000fe400078e02ff */
[----:B--2---:R-:W-:-:S02]  /*1a240*/  IMAD.IADD R26, R28, 0x1, R54 ;  /* 0x000000011c1a7824 */ /* 0x004fc400078e0236 */
[----:B------:R-:W-:Y:S02]  /*1a250*/  IMAD.IADD R28, R11, 0x1, R31 ;  /* 0x000000010b1c7824 */ /* 0x000fe400078e021f */
[----:B-1----:R-:W-:Y:S01]  /*1a260*/  @P2 IMAD.HI.U32 R8, R26, R39, RZ ;  /* 0x000000271a082227 */ /* 0x002fe200078e00ff */
[----:B---3--:R-:W-:-:S03]  /*1a270*/  SEL R29, R52, RZ, P1 ;  /* 0x000000ff341d7207 */ /* 0x008fc60000800000 */
[----:B------:R-:W-:Y:S02]  /*1a280*/  IMAD.IADD R11, R9, 0x1, R37 ;  /* 0x00000001090b7824 */ /* 0x000fe400078e0225 */
[----:B------:R-:W-:Y:S01]  /*1a290*/  IMAD.MOV.U32 R9, RZ, RZ, R26 ;  /* 0x000000ffff097224 */ /* 0x000fe200078e001a */
[----:B----4-:R-:W-:Y:S01]  /*1a2a0*/  @P2 SHF.R.U32.HI R9, RZ, R27, R8 ;  /* 0x0000001bff092219 */ /* 0x010fe20000011608 */
[-C--:B------:R-:W-:Y:S02]  /*1a2b0*/  IMAD R31, R13, R29.reuse, RZ ;  /* 0x0000001d0d1f7224 */ /* 0x080fe400078e02ff */
[----:B------:R-:W-:Y:S01]  /*1a2c0*/  IMAD.WIDE.U32 R12, R12, R29, RZ ;  /* 0x0000001d0c0c7225 */ /* 0x000fe200078e00ff */
[----:B------:R-:W-:-:S03]  /*1a2d0*/  IADD3.X R11, R11, R28, R49, P0, P3 ;  /* 0x0000001c0b0b7210 */ /* 0x000fc600007e6431 */
[----:B------:R-:W-:Y:S01]  /*1a2e0*/  IMAD.MOV R27, RZ, RZ, -R9 ;  /* 0x000000ffff1b7224 */ /* 0x000fe200078e0a09 */
[----:B------:R-:W-:Y:S01]  /*1a2f0*/  IADD3 R12, P0, P3, R9, R10, R12 ;  /* 0x0000000a090c7210 */ /* 0x000fe20007b1e00c */
[----:B------:R-:W-:Y:S01]  /*1a300*/  IMAD.IADD R31, R13, 0x1, R31 ;  /* 0x000000010d1f7824 */ /* 0x000fe200078e021f */
[----:B------:R-:W-:Y:S01]  /*1a310*/  SHF.R.S32.HI R8, RZ, 0x1f, R9 ;  /* 0x0000001fff087819 */ /* 0x000fe20000011409 */
[----:B------:R-:W-:-:S03]  /*1a320*/  IMAD R9, R3, R27, R26 ;  /* 0x0000001b03097224 */ /* 0x000fc600078e021a */
[----:B------:R-:W-:Y:S01]  /*1a330*/  IADD3.X R13, R8, R11, R31, P0, P3 ;  /* 0x0000000b080d7210 */ /* 0x000fe200007e641f */
[-C--:B------:R-:W-:Y:S01]  /*1a340*/  IMAD R8, R15, R9.reuse, RZ ;  /* 0x000000090f087224 */ /* 0x080fe200078e02ff */
[----:B------:R-:W-:Y:S01]  /*1a350*/  SHF.R.S32.HI R11, RZ, 0x1f, R9 ;  /* 0x0000001fff0b7819 */ /* 0x000fe20000011409 */
[----:B------:R-:W-:-:S04]  /*1a360*/  IMAD.WIDE.U32 R12, R14, R9, R12 ;  /* 0x000000090e0c7225 */ /* 0x000fc800078e000c */
[----:B------:R-:W-:-:S04]  /*1a370*/  IMAD R11, R14, R11, R8 ;  /* 0x0000000b0e0b7224 */ /* 0x000fc800078e0208 */
[----:B------:R-:W-:Y:S01]  /*1a380*/  IMAD.IADD R8, R13, 0x1, R11 ;  /* 0x000000010d087824 */ /* 0x000fe200078e020b */
[----:B0-----:R-:W-:-:S04]  /*1a390*/  LEA R13, P0, R12, R24, 0x2 ;  /* 0x000000180c0d7211 */ /* 0x001fc800078010ff */
[----:B------:R-:W-:Y:S01]  /*1a3a0*/  LEA.HI.X R12, R12, R25, R8, 0x2, P0 ;  /* 0x000000190c0c7211 */ /* 0x000fe200000f1408 */
[----:B------:R-:W-:Y:S01]  /*1a3b0*/  SHFL.IDX PT, R10, R13, 0x1, 0x1c1f ;  /* 0x003c1f000d0a7f89 */ /* 0x000fe200000e0000 */
[----:B------:R-:W-:-:S03]  /*1a3c0*/  IMAD.IADD R25, R36, 0x1, R54 ;  /* 0x0000000124197824 */ /* 0x000fc600078e0236 */
[----:B------:R-:W-:Y:S04]  /*1a3d0*/  SHFL.IDX PT, R8, R13, RZ, 0x1c1f ;  /* 0x001c1fff0d087589 */ /* 0x000fe800000e0000 */
[----:B------:R-:W0:Y:S04]  /*1a3e0*/  SHFL.IDX PT, R9, R12, RZ, 0x1c1f ;  /* 0x001c1fff0c097589 */ /* 0x000e2800000e0000 */
[----:B------:R-:W1:Y:S01]  /*1a3f0*/  SHFL.IDX PT, R11, R12, 0x1, 0x1c1f ;  /* 0x003c1f000c0b7f89 */ /* 0x000e6200000e0000 */
        /* <DEDUP_REMOVED lines=11> */
[----:B-1----:R-:W-:-:S05]  /*1a4b0*/  VIADD R4, R30, 0xffffff80 ;  /* 0xffffff801e047836 */ /* 0x002fca0000000000 */
[----:B------:R-:W-:-:S04]  /*1a4c0*/  SHF.R.S32.HI R5, RZ, 0x1f, R4 ;  /* 0x0000001fff057819 */ /* 0x000fc80000011404 */
[----:B------:R-:W-:-:S04]  /*1a4d0*/  LEA.HI R5, R5, R4, RZ, 0x2 ;  /* 0x0000000405057211 */ /* 0x000fc800078f10ff */
[----:B------:R-:W-:Y:S02]  /*1a4e0*/  LOP3.LUT R7, R5, 0xfffffffc, RZ, 0xc0, !PT ;  /* 0xfffffffc05077812 */ /* 0x000fe400078ec0ff */
[----:B------:R-:W-:-:S03]  /*1a4f0*/  SHF.R.S32.HI R10, RZ, 0x2, R5 ;  /* 0x00000002ff0a7819 */ /* 0x000fc60000011405 */
[----:B------:R-:W-:-:S04]  /*1a500*/  IMAD.IADD R13, R4, 0x1, -R7 ;  /* 0x00000001040d7824 */ /* 0x000fc800078e0a07 */
[----:B------:R-:W-:-:S04]  /*1a510*/  IMAD.SHL.U32 R51, R13, 0x8, RZ ;  /* 0x000000080d337824 */ /* 0x000fc800078e00ff */
[----:B------:R-:W-:Y:S02]  /*1a520*/  IMAD R5, R10, 0x20, R51 ;  /* 0x000000200a057824 */ /* 0x000fe400078e0233 */
[----:B------:R-:W-:Y:S02]  /*1a530*/  IMAD R49, R49, UR4, RZ ;  /* 0x0000000431317c24 */ /* 0x000fe4000f8e02ff */
[----:B------:R-:W-:-:S04]  /*1a540*/  IMAD.WIDE R20, R5, 0x2, R20 ;  /* 0x0000000205147825 */ /* 0x000fc800078e0214 */
[----:B------:R-:W-:Y:S01]  /*1a550*/  IMAD R49, R0, UR5, R49 ;  /* 0x0000000500317c24 */ /* 0x000fe2000f8e0231 */
[----:B------:R-:W-:Y:S01]  /*1a560*/  IADD3 R25, P0, R20, 0x1800, RZ ;  /* 0x0000180014197810 */ /* 0x000fe20007f1e0ff */
[----:B------:R-:W-:Y:S01]  /*1a570*/  IMAD.WIDE.U32 R8, R0, UR4, RZ ;  /* 0x0000000400087c25 */ /* 0x000fe2000f8e00ff */
[C---:B------:R-:W-:Y:S01]  /*1a580*/  IADD3 R29, P1, R20.reuse, 0x3000, RZ ;  /* 0x00003000141d7810 */ /* 0x040fe20007f3e0ff */
[----:B------:R-:W-:Y:S01]  /*1a590*/  ULDC.64 UR4, c[0x0][0xae8] ;  /* 0x0002ba0000047ab9 */ /* 0x000fe20000000a00 */
[C---:B------:R-:W-:Y:S01]  /*1a5a0*/  IADD3 R37, P3, R20.reuse, 0x4800, RZ ;  /* 0x0000480014257810 */ /* 0x040fe20007f7e0ff */
[----:B------:R-:W-:Y:S01]  /*1a5b0*/  IMAD R0, R13, 0x60, R10 ;  /* 0x000000600d007824 */ /* 0x000fe200078e020a */
[C---:B------:R-:W-:Y:S01]  /*1a5c0*/  IADD3 R41, P4, R20.reuse, 0x6000, RZ ;  /* 0x0000600014297810 */ /* 0x040fe20007f9e0ff */
[----:B------:R-:W-:Y:S01]  /*1a5d0*/  IMAD.IADD R9, R9, 0x1, R49 ;  /* 0x0000000109097824 */ /* 0x000fe200078e0231 */
[----:B------:R-:W-:Y:S01]  /*1a5e0*/  IADD3 R5, P5, R20, 0x7800, RZ ;  /* 0x0000780014057810 */ /* 0x000fe20007fbe0ff */
[----:B------:R-:W-:Y:S01]  /*1a5f0*/  IMAD.IADD R14, R54, 0x1, R0 ;  /* 0x00000001360e7824 */ /* 0x000fe200078e0200 */
[----:B------:R-:W-:-:S02]  /*1a600*/  LOP3.LUT R24, R25, 0x180, RZ, 0xc0, !PT ;  /* 0x0000018019187812 */ /* 0x000fc400078ec0ff */
[----:B------:R-:W-:Y:S02]  /*1a610*/  LOP3.LUT R28, R29, 0x180, RZ, 0xc0, !PT ;  /* 0x000001801d1c7812 */ /* 0x000fe400078ec0ff */
[----:B------:R-:W-:Y:S02]  /*1a620*/  LOP3.LUT R36, R37, 0x180, RZ, 0xc0, !PT ;  /* 0x0000018025247812 */ /* 0x000fe400078ec0ff */
[----:B------:R-:W-:Y:S01]  /*1a630*/  LOP3.LUT R40, R41, 0x180, RZ, 0xc0, !PT ;  /* 0x0000018029287812 */ /* 0x000fe200078ec0ff */
[----:B------:R-:W-:Y:S01]  /*1a640*/  IMAD.WIDE.U32 R8, R141, UR4, R8 ;  /* 0x000000048d087c25 */ /* 0x000fe2000f8e0008 */
[----:B------:R-:W-:Y:S02]  /*1a650*/  LOP3.LUT R4, R5, 0x180, RZ, 0xc0, !PT ;  /* 0x0000018005047812 */ /* 0x000fe400078ec0ff */
[----:B------:R-:W-:Y:S01]  /*1a660*/  LOP3.LUT R7, R20, 0x180, RZ, 0xc0, !PT ;  /* 0x0000018014077812 */ /* 0x000fe200078ec0ff */
[----:B0-----:R-:W-:Y:S01]  /*1a670*/  @P2 IMAD.HI.U32 R0, R14, R11, RZ ;  /* 0x0000000b0e002227 */ /* 0x001fe200078e00ff */
[----:B------:R-:W-:-:S02]  /*1a680*/  SHF.R.U64 R24, R24, 0x3, RZ ;  /* 0x0000000318187819 */ /* 0x000fc400000012ff */
[----:B------:R-:W-:Y:S01]  /*1a690*/  SHF.R.U64 R28, R28, 0x3, RZ ;  /* 0x000000031c1c7819 */ /* 0x000fe200000012ff */
[----:B------:R-:W-:Y:S01]  /*1a6a0*/  IMAD.X R45, RZ, RZ, R21, P5 ;  /* 0x000000ffff2d7224 */ /* 0x000fe200028e0615 */
[----:B------:R-:W-:Y:S02]  /*1a6b0*/  SHF.R.U64 R36, R36, 0x3, RZ ;  /* 0x0000000324247819 */ /* 0x000fe400000012ff */
[----:B------:R-:W-:Y:S02]  /*1a6c0*/  SHF.R.U64 R40, R40, 0x3, RZ ;  /* 0x0000000328287819 */ /* 0x000fe400000012ff */
[----:B------:R-:W-:Y:S01]  /*1a6d0*/  SHF.R.S32.HI R13, RZ, 0x1f, R32 ;  /* 0x0000001fff0d7819 */ /* 0x000fe20000011420 */
[----:B------:R-:W-:Y:S01]  /*1a6e0*/  IMAD R9, R141, UR5, R9 ;  /* 0x000000058d097c24 */ /* 0x000fe2000f8e0209 */
[----:B------:R-:W-:Y:S01]  /*1a6f0*/  SHF.R.U64 R4, R4, 0x3, RZ ;  /* 0x0000000304047819 */ /* 0x000fe200000012ff */
[----:B------:R-:W-:Y:S01]  /*1a700*/  ULDC.64 UR4, c[0x0][0xaf0] ;  /* 0x0002bc0000047ab9 */ /* 0x000fe20000000a00 */
[----:B------:R-:W-:Y:S01]  /*1a710*/  SHF.R.U64 R7, R7, 0x3, RZ ;  /* 0x0000000307077819 */ /* 0x000fe200000012ff */
[----:B------:R-:W-:Y:S01]  /*1a720*/  IMAD.MOV.U32 R11, RZ, RZ, R14 ;  /* 0x000000ffff0b7224 */ /* 0x000fe200078e000e */
        /* <DEDUP_REMOVED lines=8> */
[----:B--2---:R-:W-:Y:S01]  /*1a7b0*/  @P2 SHF.R.U32.HI R11, RZ, R15, R0 ;  /* 0x0000000fff0b2219 */ /* 0x004fe20000011600 */
[----:B------:R-:W-:Y:S01]  /*1a7c0*/  IMAD R13, R13, UR4, RZ ;  /* 0x000000040d0d7c24 */ /* 0x000fe2000f8e02ff */
[----:B------:R-:W-:Y:S01]  /*1a7d0*/  LOP3.LUT R44, R4, R5, RZ, 0x3c, !PT ;  /* 0x00000005042c7212 */ /* 0x000fe200078e3cff */
[C---:B------:R-:W-:Y:S01]  /*1a7e0*/  IMAD.WIDE.U32 R8, R32.reuse, UR4, R8 ;  /* 0x0000000420087c25 */ /* 0x040fe2000f8e0008 */
[----:B------:R-:W-:Y:S01]  /*1a7f0*/  LOP3.LUT R20, R7, R20, RZ, 0x3c, !PT ;  /* 0x0000001407147212 */ /* 0x000fe200078e3cff */
[----:B------:R-:W5:Y:S01]  /*1a800*/  LD.E.128 R24, desc[UR52][R24.64] ;  /* 0x0000003418187980 */ /* 0x000f62000c101d00 */
[----:B------:R-:W-:Y:S01]  /*1a810*/  SHF.R.S32.HI R0, RZ, 0x1f, R11 ;  /* 0x0000001fff007819 */ /* 0x000fe2000001140b */
[----:B------:R-:W-:Y:S01]  /*1a820*/  IMAD R13, R32, UR5, R13 ;  /* 0x00000005200d7c24 */ /* 0x000fe2000f8e020d */
[----:B------:R-:W-:Y:S01]  /*1a830*/  ULDC.64 UR4, c[0x0][0xae0] ;  /* 0x0002b80000047ab9 */ /* 0x000fe20000000a00 */
[----:B------:R-:W-:Y:S01]  /*1a840*/  IMAD.MOV R12, RZ, RZ, -R11 ;  /* 0x000000ffff0c7224 */ /* 0x000fe200078e0a0b */
[----:B------:R0:W5:Y:S01]  /*1a850*/  LD.E.128 R4, desc[UR52][R20.64] ;  /* 0x0000003414047980 */ /* 0x000162000c101d00 */
[----:B------:R-:W-:-:S03]  /*1a860*/  IMAD.IADD R9, R9, 0x1, R13 ;  /* 0x0000000109097824 */ /* 0x000fc600078e020d */
[----:B------:R-:W5:Y:S01]  /*1a870*/  LD.E.128 R28, desc[UR52][R28.64] ;  /* 0x000000341c1c7980 */ /* 0x000f62000c101d00 */
[----:B------:R-:W-:-:S03]  /*1a880*/  IMAD R0, R0, UR4, RZ ;  /* 0x0000000400007c24 */ /* 0x000fc6000f8e02ff */
[----:B------:R-:W5:Y:S01]  /*1a890*/  LD.E.128 R36, desc[UR52][R36.64] ;  /* 0x0000003424247980 */ /* 0x000f62000c101d00 */
[----:B------:R-:W-:-:S03]  /*1a8a0*/  IMAD R3, R3, R12, R14 ;  /* 0x0000000c03037224 */ /* 0x000fc600078e020e */
        /* <DEDUP_REMOVED lines=8> */
[----:B------:R-:W-:-:S04]  /*1a930*/  IMAD.WIDE.U32 R8, R11, UR4, R8 ;  /* 0x000000040b087c25 */ /* 0x000fc8000f8e0008 */
[----:B------:R-:W-:Y:S01]  /*1a940*/  IMAD R13, R11, UR5, R0 ;  /* 0x000000050b0d7c24 */ /* 0x000fe2000f8e0200 */
[----:B------:R-:W-:Y:S01]  /*1a950*/  SHF.R.S32.HI R11, RZ, 0x1f, R3 ;  /* 0x0000001fff0b7819 */ /* 0x000fe20000011403 */
[----:B------:R-:W-:Y:S02]  /*1a960*/  ULDC.64 UR4, c[0x0][0xad8] ;  /* 0x0002b60000047ab9 */ /* 0x000fe40000000a00 */
[----:B------:R-:W-:Y:S02]  /*1a970*/  IMAD.IADD R9, R9, 0x1, R13 ;  /* 0x0000000109097824 */ /* 0x000fe400078e020d */
[----:B------:R-:W-:Y:S02]  /*1a980*/  IMAD R12, R11, UR4, RZ ;  /* 0x000000040b0c7c24 */ /* 0x000fe4000f8e02ff */
[----:B------:R-:W-:Y:S02]  /*1a990*/  VIADD R0, R2, 0x2d820 ;  /* 0x0002d82002007836 */ /* 0x000fe40000000000 */
[----:B------:R-:W-:-:S02]  /*1a9a0*/  IMAD R11, R3, UR5, R12 ;  /* 0x00000005030b7c24 */ /* 0x000fc4000f8e020c */
[----:B------:R-:W-:Y:S01]  /*1a9b0*/  IMAD.WIDE.U32 R8, R3, UR4, R8 ;  /* 0x0000000403087c25 */ /* 0x000fe2000f8e0008 */
[----:B------:R-:W-:Y:S01]  /*1a9c0*/  ULDC.64 UR4, c[0x0][0xa80] ;  /* 0x0002a00000047ab9 */ /* 0x000fe20000000a00 */
[----:B------:R-:W-:Y:S02]  /*1a9d0*/  PRMT R0, RZ, 0x654, R0 ;  /* 0x00000654ff007816 */ /* 0x000fe40000000000 */
[----:B------:R-:W-:Y:S01]  /*1a9e0*/  IMAD.IADD R3, R9, 0x1, R11 ;  /* 0x0000000109037824 */ /* 0x000fe200078e020b */
[C---:B0-----:R-:W-:Y:S01]  /*1a9f0*/  LEA R20, P0, R8.reuse, UR4, 0x1 ;  /* 0x0000000408147c11 */ /* 0x041fe2000f8008ff */
[C---:B------:R-:W-:Y:S01]  /*1aa00*/  VIADD R49, R51.reuse, 0x20 ;  /* 0x0000002033317836 */ /* 0x040fe20000000000 */
[----:B------:R-:W-:Y:S01]  /*1aa10*/  UMOV UR4, 0xffffffff ;  /* 0xffffffff00047882 */ /* 0x000fe20000000000 */
[----:B------:R-:W-:Y:S01]  /*1aa20*/  VIADD R53, R51, 0x40 ;  /* 0x0000004033357836 */ /* 0x000fe20000000000 */
[----:B-1----:R0:W-:Y:S01]  /*1aa30*/  SYNCS.ARRIVE.TRANS64.RED.A1T0 RZ, [R0+URZ], RZ ;  /* 0x000000ff00ff79a7 */ /* 0x0021e2000810043f */
[----:B------:R-:W-:-:S02]  /*1aa40*/  LEA.HI.X R3, R8, UR5, R3, 0x1, P0 ;  /* 0x0000000508037c11 */ /* 0x000fc400080f0c03 */
[----:B------:R-:W-:Y:S02]  /*1aa50*/  SHF.R.S32.HI R32, RZ, 0x1f, R49 ;  /* 0x0000001fff207819 */ /* 0x000fe40000011431 */
[----:B------:R-:W-:Y:S01]  /*1aa60*/  SHF.R.S32.HI R50, RZ, 0x1f, R53 ;  /* 0x0000001fff327819 */ /* 0x000fe20000011435 */
[----:B------:R-:W-:Y:S06]  /*1aa70*/  BRA.DIV UR4, `(.L_x_1580) ;  /* 0x000000aa04787947 */ /* 0x000fec000b800000 */
[----:B0-----:R0:W1:Y:S04]  /*1aa80*/  SHFL.IDX PT, R0, R3, RZ, 0x1c1f ;  /* 0x001c1fff03007589 */ /* 0x00106800000e0000 */
[----:B------:R0:W2:Y:S02]  /*1aa90*/  SHFL.IDX PT, R14, R20, RZ, 0x1c1f ;  /* 0x001c1fff140e7589 */ /* 0x0000a400000e0000 */
.L_x_1774:
[----:B------:R-:W-:Y:S01]  /*1aaa0*/  IMAD.IADD R21, R10, 0x1, R54 ;  /* 0x000000010a157824 */ /* 0x000fe200078e0236 */
[----:B------:R-:W-:Y:S04]  /*1aab0*/  BSSY B1, `(.L_x_1581) ;  /* 0x0000011000017945 */ /* 0x000fe80003800000 */
[----:B------:R-:W-:-:S13]  /*1aac0*/  ISETP.GE.AND P0, PT, R21, R48, PT ;  /* 0x000000301500720c */ /* 0x000fda0003f06270 */
[----:B------:R-:W-:Y:S05]  /*1aad0*/  @P0 BRA `(.L_x_1582) ;  /* 0x0000000000380947 */ /* 0x000fea0003800000 */
[----:B------:R-:W-:Y:S02]  /*1aae0*/  ULDC UR4, c[0x0][0xac8] ;  /* 0x0002b20000047ab9 */ /* 0x000fe40000000800 */
[----:B------:R-:W-:Y:S02]  /*1aaf0*/  ISETP.GE.AND P0, PT, R51, UR4, PT ;  /* 0x0000000433007c0c */ /* 0x000fe4000bf06270 */
[----:B------:R-:W-:Y:S02]  /*1ab00*/  ISETP.GE.AND P1, PT, R49, UR4, PT ;  /* 0x0000000431007c0c */ /* 0x000fe4000bf26270 */
[----:B------:R-:W-:-:S09]  /*1ab10*/  ISETP.GE.AND P2, PT, R53, UR4, PT ;  /* 0x0000000435007c0c */ /* 0x000fd2000bf46270 */
[----:B--2---:R-:W-:Y:S02]  /*1ab20*/  @!P0 IMAD.MOV.U32 R12, RZ, RZ, R14 ;  /* 0x000000ffff0c8224 */ /* 0x004fe400078e000e */
[----:B-1----:R-:W-:Y:S01]  /*1ab30*/  @!P0 IMAD.MOV.U32 R13, RZ, RZ, R0 ;  /* 0x000000ffff0d8224 */ /* 0x002fe200078e0000 */
[-C--:B------:R-:W-:Y:S02]  /*1ab40*/  @!P1 LEA R10, P3, R49, R14.reuse, 0x1 ;  /* 0x0000000e310a9211 */ /* 0x080fe400078608ff */
[----:B------:R-:W-:Y:S01]  /*1ab50*/  @!P2 LEA R8, P4, R53, R14, 0x1 ;  /* 0x0000000e3508a211 */ /* 0x000fe200078808ff */
[----:B------:R-:W-:Y:S01]  /*1ab60*/  @!P0 IMAD.WIDE R12, R51, 0x2, R12 ;  /* 0x00000002330c8825 */ /* 0x000fe200078e020c */
[-C--:B------:R-:W-:Y:S02]  /*1ab70*/  @!P1 LEA.HI.X R11, R49, R0.reuse, R32, 0x1, P3 ;  /* 0x00000000310b9211 */ /* 0x080fe400018f0c20 */
[----:B------:R-:W-:Y:S02]  /*1ab80*/  @!P2 LEA.HI.X R9, R53, R0, R50, 0x1, P4 ;  /* 0x000000003509a211 */ /* 0x000fe400020f0c32 */
[----:B-----5:R3:W-:Y:S04]  /*1ab90*/  @!P0 ST.E.128 desc[UR52][R12.64], R4 ;  /* 0x000000040c008985 */ /* 0x0207e8000c101d34 */
[----:B------:R3:W-:Y:S04]  /*1aba0*/  @!P1 ST.E.128 desc[UR52][R10.64], R28 ;  /* 0x0000001c0a009985 */ /* 0x0007e8000c101d34 */
[----:B------:R3:W-:Y:S02]  /*1abb0*/  @!P2 ST.E.128 desc[UR52][R8.64], R40 ;  /* 0x000000280800a985 */ /* 0x0007e4000c101d34 */
.L_x_1582:
[----:B------:R-:W-:Y:S05]  /*1abc0*/  BSYNC B1 ;  /* 0x0000000000017941 */ /* 0x000fea0003800000 */
.L_x_1581:
[----:B------:R-:W-:-:S03]  /*1abd0*/  UMOV UR4, 0xffffffff ;  /* 0xffffffff00047882 */ /* 0x000fc60000000000 */
[----:B------:R-:W-:Y:S05]  /*1abe0*/  BRA.DIV UR4, `(.L_x_1583) ;  /* 0x000000aa04507947 */ /* 0x000fea000b800000 */
[----:B0-----:R-:W0:Y:S04]  /*1abf0*/  SHFL.IDX PT, R3, R3, 0x1, 0x1c1f ;  /* 0x003c1f0003037f89 */ /* 0x001e2800000e0000 */
[----:B--2---:R2:W4:Y:S02]  /*1ac00*/  SHFL.IDX PT, R14, R20, 0x1, 0x1c1f ;  /* 0x003c1f00140e7f89 */ /* 0x00452400000e0000 */
.L_x_1778:
[----:B---3-5:R-:W-:-:S05]  /*1ac10*/  VIADD R5, R21, 0x60 ;  /* 0x0000006015057836 */ /* 0x028fca0000000000 */
[----:B------:R-:W-:-:S13]  /*1ac20*/  ISETP.GE.AND P0, PT, R5, R48, PT ;  /* 0x000000300500720c */ /* 0x000fda0003f06270 */
[----:B------:R-:W-:Y:S05]  /*1ac30*/  @P0 BRA `(.L_x_1584) ;  /* 0x0000001800840947 */ /* 0x000fea0003800000 */
[----:B------:R-:W-:Y:S02]  /*1ac40*/  ULDC UR4, c[0x0][0xac8] ;  /* 0x0002b20000047ab9 */ /* 0x000fe40000000800 */
[----:B------:R-:W-:Y:S02]  /*1ac50*/  ISETP.GE.AND P1, PT, R51, UR4, PT ;  /* 0x0000000433007c0c */ /* 0x000fe4000bf26270 */
[----:B------:R-:W-:-:S11]  /*1ac60*/  ISETP.GE.AND P2, PT, R49, UR4, PT ;  /* 0x0000000431007c0c */ /* 0x000fd6000bf46270 */
[----:B0-----:R-:W-:Y:S02]  /*1ac70*/  @!P1 IMAD.MOV.U32 R15, RZ, RZ, R3 ;  /* 0x000000ffff0f9224 */ /* 0x001fe400078e0003 */
[----:B----4-:R-:W-:Y:S01]  /*1ac80*/  @!P2 LEA R4, P0, R49, R14, 0x1 ;  /* 0x0000000e3104a211 */ /* 0x010fe200078008ff */
        /* <DEDUP_REMOVED lines=10> */
.L_x_1579:
[----:B------:R-:W-:Y:S01]  /*1ad30*/  ULDC.64 UR4, c[0x0][0xb08] ;  /* 0x0002c20000047ab9 */ /* 0x000fe20000000a00 */
[----:B------:R-:W1:Y:S01]  /*1ad40*/  @P2 LDC R13, c[0x0][0xbec] ;  /* 0x0002fb00ff0d2b82 */ /* 0x000e620000000800 */
[----:B------:R-:W-:Y:S01]  /*1ad50*/  IMAD R49, R49, UR4, RZ ;  /* 0x0000000431317c24 */ /* 0x000fe2000f8e02ff */
[----:B0-----:R-:W-:Y:S01]  /*1ad60*/  SHF.R.S32.HI R9, RZ, 0x1f, R32 ;  /* 0x0000001fff097819 */ /* 0x001fe20000011420 */
[----:B------:R-:W-:-:S04]  /*1ad70*/  IMAD.WIDE.U32 R4, R0, UR4, RZ ;  /* 0x0000000400047c25 */ /* 0x000fc8000f8e00ff */
[----:B------:R-:W-:Y:S01]  /*1ad80*/  IMAD R49, R0, UR5, R49 ;  /* 0x0000000500317c24 */ /* 0x000fe2000f8e0231 */
[----:B------:R-:W-:Y:S01]  /*1ad90*/  ULDC.64 UR4, c[0x0][0xb38] ;  /* 0x0002ce0000047ab9 */ /* 0x000fe20000000a00 */
[----:B------:R-:W0:Y:S01]  /*1ada0*/  @P2 LDC R0, c[0x0][0xbf0] ;  /* 0x0002fc00ff002b82 */ /* 0x000e220000000800 */
[----:B------:R-:W-:Y:S02]  /*1adb0*/  VIADD R10, R2, 0x2d820 ;  /* 0x0002d820020a7836 */ /* 0x000fe40000000000 */
[----:B------:R-:W-:-:S03]  /*1adc0*/  IMAD.IADD R5, R5, 0x1, R49 ;  /* 0x0000000105057824 */ /* 0x000fc600078e0231 */
[----:B------:R-:W-:Y:S01]  /*1add0*/  PRMT R10, RZ, 0x654, R10 ;  /* 0x00000654ff0a7816 */ /* 0x000fe2000000000a */
[----:B------:R-:W-:-:S03]  /*1ade0*/  IMAD.WIDE.U32 R4, R141, UR4, R4 ;  /* 0x000000048d047c25 */ /* 0x000fc6000f8e0004 */
[----:B------:R2:W-:Y:S01]  /*1adf0*/  SYNCS.ARRIVE.TRANS64.RED.A1T0 RZ, [R10+URZ], RZ ;  /* 0x000000ff0aff79a7 */ /* 0x0005e2000810043f */
[----:B------:R-:W-:Y:S01]  /*1ae00*/  IMAD R5, R141, UR5, R5 ;  /* 0x000000058d057c24 */ /* 0x000fe2000f8e0205 */
[----:B------:R-:W-:Y:S02]  /*1ae10*/  ULDC.64 UR4, c[0x0][0xb40] ;  /* 0x0002d00000047ab9 */ /* 0x000fe40000000a00 */
[----:B------:R-:W-:Y:S02]  /*1ae20*/  IMAD R9, R9, UR4, RZ ;  /* 0x0000000409097c24 */ /* 0x000fe4000f8e02ff */
[----:B------:R-:W-:-:S04]  /*1ae30*/  IMAD.WIDE.U32 R4, R32, UR4, R4 ;  /* 0x0000000420047c25 */ /* 0x000fc8000f8e0004 */
[----:B------:R-:W-:Y:S01]  /*1ae40*/  IMAD R11, R32, UR5, R9 ;  /* 0x00000005200b7c24 */ /* 0x000fe2000f8e0209 */
[----:B------:R-:W-:Y:S01]  /*1ae50*/  ULDC.64 UR4, c[0x0][0xb48] ;  /* 0x0002d20000047ab9 */ /* 0x000fe20000000a00 */
[----:B-1----:R-:W-:-:S04]  /*1ae60*/  @P2 IMAD.HI.U32 R13, R26, R13, RZ ;  /* 0x0000000d1a0d2227 */ /* 0x002fc800078e00ff */
[----:B------:R-:W-:Y:S02]  /*1ae70*/  IMAD.IADD R5, R5, 0x1, R11 ;  /* 0x0000000105057824 */ /* 0x000fe400078e020b */
[----:B------:R-:W-:Y:S01]  /*1ae80*/  IMAD.MOV.U32 R9, RZ, RZ, R26 ;  /* 0x000000ffff097224 */ /* 0x000fe200078e001a */
[----:B0-----:R-:W-:Y:S01]  /*1ae90*/  @P2 SHF.R.U32.HI R9, RZ, R0, R13 ;  /* 0x00000000ff092219 */ /* 0x001fe2000001160d */
[----:B------:R-:W-:-:S03]  /*1aea0*/  IMAD.WIDE.U32 R4, R52, UR4, R4 ;  /* 0x0000000434047c25 */ /* 0x000fc6000f8e0004 */
[--C-:B------:R-:W-:Y:S01]  /*1aeb0*/  SHF.R.S32.HI R0, RZ, 0x1f, R9.reuse ;  /* 0x0000001fff007819 */ /* 0x100fe20000011409 */
[----:B------:R-:W-:Y:S02]  /*1aec0*/  IMAD.MOV R8, RZ, RZ, -R9 ;  /* 0x000000ffff087224 */ /* 0x000fe400078e0a09 */
[----:B------:R-:W-:Y:S01]  /*1aed0*/  IMAD R5, R52, UR5, R5 ;  /* 0x0000000534057c24 */ /* 0x000fe2000f8e0205 */
[----:B------:R-:W-:Y:S01]  /*1aee0*/  ULDC.64 UR4, c[0x0][0xb30] ;  /* 0x0002cc0000047ab9 */ /* 0x000fe20000000a00 */
[----:B------:R-:W-:Y:S02]  /*1aef0*/  IMAD R3, R3, R8, R26 ;  /* 0x0000000803037224 */ /* 0x000fe400078e021a */
[----:B------:R-:W-:Y:S02]  /*1af00*/  IMAD R0, R0, UR4, RZ ;  /* 0x0000000400007c24 */ /* 0x000fe4000f8e02ff */
[----:B------:R-:W-:-:S04]  /*1af10*/  IMAD.WIDE.U32 R4, R9, UR4, R4 ;  /* 0x0000000409047c25 */ /* 0x000fc8000f8e0004 */
[----:B------:R-:W-:Y:S01]  /*1af20*/  IMAD R11, R9, UR5, R0 ;  /* 0x00000005090b7c24 */ /* 0x000fe2000f8e0200 */
[----:B------:R-:W-:Y:S01]  /*1af30*/  SHF.R.S32.HI R0, RZ, 0x1f, R3 ;  /* 0x0000001fff007819 */ /* 0x000fe20000011403 */
[----:B------:R-:W-:Y:S02]  /*1af40*/  ULDC.64 UR4, c[0x0][0xb28] ;  /* 0x0002ca0000047ab9 */ /* 0x000fe40000000a00 */
        /* <DEDUP_REMOVED lines=9> */
[----:B--2---:R-:W-:Y:S06]  /*1afe0*/  BRA.DIV UR4, `(.L_x_1585) ;  /* 0x000000a604987947 */ /* 0x004fec000b800000 */
[----:B------:R0:W1:Y:S04]  /*1aff0*/  SHFL.IDX PT, R3, R20, RZ, 0x1c1f ;  /* 0x001c1fff14037589 */ /* 0x00006800000e0000 */
[----:B------:R0:W2:Y:S02]  /*1b000*/  SHFL.IDX PT, R14, R0, RZ, 0x1c1f ;  /* 0x001c1fff000e7589 */ /* 0x0000a400000e0000 */
.L_x_1781:
[----:B------:R-:W-:Y:S01]  /*1b010*/  ISETP.GE.AND P0, PT, R25, R48, PT ;  /* 0x000000301900720c */ /* 0x000fe20003f06270 */
[----:B------:R-:W-:-:S12]  /*1b020*/  BSSY B1, `(.L_x_1586) ;  /* 0x0000054000017945 */ /* 0x000fd80003800000 */
[----:B------:R-:W-:Y:S05]  /*1b030*/  @P0 BRA `(.L_x_1587) ;  /* 0x0000000400480947 */ /* 0x000fea0003800000 */
[----:B------:R-:W-:Y:S01]  /*1b040*/  ULDC UR4, c[0x0][0xac8] ;  /* 0x0002b20000047ab9 */ /* 0x000fe20000000800 */
[C---:B------:R-:W-:Y:S01]  /*1b050*/  VIADD R12, R142.reuse, 0x8 ;  /* 0x000000088e0c7836 */ /* 0x040fe20000000000 */
[C---:B------:R-:W-:Y:S01]  /*1b060*/  ISETP.GE.AND P2, PT, R142.reuse, UR4, PT ;  /* 0x000000048e007c0c */ /* 0x040fe2000bf46270 */
[C---:B------:R-:W-:Y:S01]  /*1b070*/  VIADD R11, R142.reuse, 0x10 ;  /* 0x000000108e0b7836 */ /* 0x040fe20000000000 */
[----:B------:R-:W-:Y:S01]  /*1b080*/  SHF.R.S32.HI R8, RZ, 0x1f, R142 ;  /* 0x0000001fff087819 */ /* 0x000fe2000001148e */
[----:B------:R-:W-:Y:S01]  /*1b090*/  VIADD R15, R142, 0x18 ;  /* 0x000000188e0f7836 */ /* 0x000fe20000000000 */
[----:B------:R-:W-:Y:S01]  /*1b0a0*/  ISETP.GE.AND P3, PT, R12, UR4, PT ;  /* 0x000000040c007c0c */ /* 0x000fe2000bf66270 */
[C---:B------:R-:W-:Y:S01]  /*1b0b0*/  VIADD R10, R142.reuse, 0x20 ;  /* 0x000000208e0a7836 */ /* 0x040fe20000000000 */
[----:B------:R-:W-:Y:S01]  /*1b0c0*/  ISETP.GE.AND P0, PT, R11, UR4, PT ;  /* 0x000000040b007c0c */ /* 0x000fe2000bf06270 */
[C---:B------:R-:W-:Y:S02]  /*1b0d0*/  VIADD R21, R142.reuse, 0x8 ;  /* 0x000000088e157836 */ /* 0x040fe40000000000 */
[----:B------:R-:W-:-:S02]  /*1b0e0*/  VIADD R13, R142, 0x10 ;  /* 0x000000108e0d7836 */ /* 0x000fc40000000000 */
[C---:B------:R-:W-:Y:S01]  /*1b0f0*/  VIADD R26, R142.reuse, 0x28 ;  /* 0x000000288e1a7836 */ /* 0x040fe20000000000 */
[----:B------:R-:W-:Y:S01]  /*1b100*/  SHF.R.S32.HI R21, RZ, 0x1f, R21 ;  /* 0x0000001fff157819 */ /* 0x000fe20000011415 */
[C---:B------:R-:W-:Y:S01]  /*1b110*/  VIADD R25, R142.reuse, 0x38 ;  /* 0x000000388e197836 */ /* 0x040fe20000000000 */
[CC--:B--2---:R-:W-:Y:S02]  /*1b120*/  @!P2 LEA R4, P1, R142.reuse, R14.reuse, 0x2 ;  /* 0x0000000e8e04a211 */ /* 0x0c4fe400078210ff */
[----:B------:R-:W-:Y:S02]  /*1b130*/  SHF.R.S32.HI R13, RZ, 0x1f, R13 ;  /* 0x0000001fff0d7819 */ /* 0x000fe4000001140d */
[----:B-1----:R-:W-:Y:S02]  /*1b140*/  @!P2 LEA.HI.X R5, R142, R3, R8, 0x2, P1 ;  /* 0x000000038e05a211 */ /* 0x002fe400008f1408 */
[----:B------:R-:W-:Y:S02]  /*1b150*/  ISETP.GE.AND P1, PT, R15, UR4, PT ;  /* 0x000000040f007c0c */ /* 0x000fe4000bf26270 */
[----:B------:R-:W-:Y:S01]  /*1b160*/  @!P3 LEA R8, P4, R12, R14, 0x2 ;  /* 0x0000000e0c08b211 */ /* 0x000fe200078810ff */
[----:B------:R1:W-:Y:S01]  /*1b170*/  @!P2 ST.E.64 desc[UR52][R4.64], R88 ;  /* 0x000000580400a985 */ /* 0x0003e2000c101b34 */
[----:B------:R-:W-:-:S02]  /*1b180*/  ISETP.GE.AND P2, PT, R10, UR4, PT ;  /* 0x000000040a007c0c */ /* 0x000fc4000bf46270 */
[----:B------:R-:W-:Y:S01]  /*1b190*/  @!P3 LEA.HI.X R9, R12, R3, R21, 0x2, P4 ;  /* 0x000000030c09b211 */ /* 0x000fe200020f1415 */
[C---:B------:R-:W-:Y:S01]  /*1b1a0*/  VIADD R12, R142.reuse, 0x28 ;  /* 0x000000288e0c7836 */ /* 0x040fe20000000000 */
[----:B------:R-:W-:Y:S01]  /*1b1b0*/  SHF.R.S32.HI R26, RZ, 0x1f, R26 ;  /* 0x0000001fff1a7819 */ /* 0x000fe2000001141a */
[----:B------:R-:W-:Y:S01]  /*1b1c0*/  VIADD R21, R142, 0x18 ;  /* 0x000000188e157836 */ /* 0x000fe20000000000 */
[----:B------:R-:W-:Y:S01]  /*1b1d0*/  SHF.R.S32.HI R25, RZ, 0x1f, R25 ;  /* 0x0000001fff197819 */ /* 0x000fe20000011419 */
[----:B------:R2:W-:Y:S01]  /*1b1e0*/  @!P3 ST.E.64 desc[UR52][R8.64], R92 ;  /* 0x0000005c0800b985 */ /* 0x0005e2000c101b34 */
[----:B------:R-:W-:Y:S02]  /*1b1f0*/  ISETP.GE.AND P3, PT, R12, UR4, PT ;  /* 0x000000040c007c0c */ /* 0x000fe4000bf66270 */
[----:B------:R-:W-:Y:S02]  /*1b200*/  SHF.R.S32.HI R21, RZ, 0x1f, R21 ;  /* 0x0000001fff157819 */ /* 0x000fe40000011415 */
[----:B-1----:R-:W-:-:S04]  /*1b210*/  @!P0 LEA R4, P5, R11, R14, 0x2 ;  /* 0x0000000e0b048211 */ /* 0x002fc800078a10ff */
[-C--:B------:R-:W-:Y:S01]  /*1b220*/  @!P0 LEA.HI.X R5, R11, R3.reuse, R13, 0x2, P5 ;  /* 0x000000030b058211 */ /* 0x080fe200028f140d */
[C---:B------:R-:W-:Y:S02]  /*1b230*/  VIADD R13, R142.reuse, 0x30 ;  /* 0x000000308e0d7836 */ /* 0x040fe40000000000 */
[C---:B------:R-:W-:Y:S01]  /*1b240*/  VIADD R11, R142.reuse, 0x20 ;  /* 0x000000208e0b7836 */ /* 0x040fe20000000000 */
[----:B--2---:R-:W-:Y:S01]  /*1b250*/  @!P1 LEA R8, P4, R15, R14, 0x2 ;  /* 0x0000000e0f089211 */ /* 0x004fe200078810ff */
[----:B------:R1:W-:Y:S01]  /*1b260*/  @!P0 ST.E.64 desc[UR52][R4.64], R6 ;  /* 0x0000000604008985 */ /* 0x0003e2000c101b34 */
[----:B------:R-:W-:Y:S02]  /*1b270*/  ISETP.GE.AND P0, PT, R13, UR4, PT ;  /* 0x000000040d007c0c */ /* 0x000fe4000bf06270 */
[----:B------:R-:W-:Y:S02]  /*1b280*/  SHF.R.S32.HI R11, RZ, 0x1f, R11 ;  /* 0x0000001fff0b7819 */ /* 0x000fe4000001140b */
[----:B------:R-:W-:Y:S01]  /*1b290*/  @!P1 LEA.HI.X R9, R15, R3, R21, 0x2, P4 ;  /* 0x000000030f099211 */ /* 0x000fe200020f1415 */
[----:B------:R-:W-:-:S02]  /*1b2a0*/  VIADD R21, R142, 0x38 ;  /* 0x000000388e157836 */ /* 0x000fc40000000000 */
[----:B------:R-:W-:Y:S02]  /*1b2b0*/  VIADD R15, R142, 0x30 ;  /* 0x000000308e0f7836 */ /* 0x000fe40000000000 */
[----:B------:R-:W-:Y:S01]  /*1b2c0*/  @!P1 ST.E.64 desc[UR52][R8.64], R100 ;  /* 0x0000006408009985 */ /* 0x000fe2000c101b34 */
[----:B------:R-:W-:Y:S02]  /*1b2d0*/  ISETP.GE.AND P1, PT, R21, UR4, PT ;  /* 0x0000000415007c0c */ /* 0x000fe4000bf26270 */
[----:B------:R-:W-:Y:S02]  /*1b2e0*/  SHF.R.S32.HI R15, RZ, 0x1f, R15 ;  /* 0x0000001fff0f7819 */ /* 0x000fe4000001140f */
[----:B-1----:R-:W-:-:S04]  /*1b2f0*/  @!P2 LEA R4, P5, R10, R14, 0x2 ;  /* 0x0000000e0a04a211 */ /* 0x002fc800078a10ff */
[-C--:B------:R-:W-:Y:S01]  /*1b300*/  @!P2 LEA.HI.X R5, R10, R3.reuse, R11, 0x2, P5 ;  /* 0x000000030a05a211 */ /* 0x080fe200028f140b */
[----:B------:R-:W-:Y:S01]  /*1b310*/  VIADD R11, R142, 0x40 ;  /* 0x000000408e0b7836 */ /* 0x000fe20000000000 */
[----:B------:R-:W-:Y:S01]  /*1b320*/  @!P3 LEA R6, P5, R12, R14, 0x2 ;  /* 0x0000000e0c06b211 */ /* 0x000fe200078a10ff */
[----:B------:R-:W-:Y:S02]  /*1b330*/  VIADD R10, R142, 0x48 ;  /* 0x000000488e0a7836 */ /* 0x000fe40000000000 */
[----:B------:R1:W-:Y:S01]  /*1b340*/  @!P2 ST.E.64 desc[UR52][R4.64], R104 ;  /* 0x000000680400a985 */ /* 0x0003e2000c101b34 */
[----:B------:R-:W-:Y:S02]  /*1b350*/  ISETP.GE.AND P2, PT, R11, UR4, PT ;  /* 0x000000040b007c0c */ /* 0x000fe4000bf46270 */
[----:B------:R-:W-:Y:S01]  /*1b360*/  @!P3 LEA.HI.X R7, R12, R3, R26, 0x2, P5 ;  /* 0x000000030c07b211 */ /* 0x000fe200028f141a */
[----:B------:R-:W-:Y:S01]  /*1b370*/  VIADD R12, R142, 0x50 ;  /* 0x000000508e0c7836 */ /* 0x000fe20000000000 */
[----:B------:R-:W-:-:S03]  /*1b380*/  ISETP.GE.AND P5, PT, R10, UR4, PT ;  /* 0x000000040a007c0c */ /* 0x000fc6000bfa6270 */
[----:B------:R2:W-:Y:S01]  /*1b390*/  @!P3 ST.E.64 desc[UR52][R6.64], R108 ;  /* 0x0000006c0600b985 */ /* 0x0005e2000c101b34 */
[----:B------:R-:W-:Y:S02]  /*1b3a0*/  ISETP.GE.AND P3, PT, R12, UR4, PT ;  /* 0x000000040c007c0c */ /* 0x000fe4000bf66270 */
[----:B-1----:R-:W-:-:S04]  /*1b3b0*/  @!P0 LEA R4, P4, R13, R14, 0x2 ;  /* 0x0000000e0d048211 */ /* 0x002fc800078810ff */
[-C--:B------:R-:W-:Y:S01]  /*1b3c0*/  @!P0 LEA.HI.X R5, R13, R3.reuse, R15, 0x2, P4 ;  /* 0x000000030d058211 */ /* 0x080fe200020f140f */
[C---:B------:R-:W-:Y:S02]  /*1b3d0*/  VIADD R13, R142.reuse, 0x40 ;  /* 0x000000408e0d7836 */ /* 0x040fe40000000000 */
[----:B------:R-:W-:Y:S01]  /*1b3e0*/  VIADD R15, R142, 0x58 ;  /* 0x000000588e0f7836 */ /* 0x000fe20000000000 */
[C---:B--2---:R-:W-:Y:S01]  /*1b3f0*/  @!P1 LEA R6, P4, R21.reuse, R14, 0x2 ;  /* 0x0000000e15069211 */ /* 0x044fe200078810ff */
[----:B------:R1:W-:Y:S01]  /*1b400*/  @!P0 ST.E.64 desc[UR52][R4.64], R112 ;  /* 0x0000007004008985 */ /* 0x0003e2000c101b34 */
[----:B------:R-:W-:Y:S02]  /*1b410*/  SHF.R.S32.HI R13, RZ, 0x1f, R13 ;  /* 0x0000001fff0d7819 */ /* 0x000fe4000001140d */
[----:B------:R-:W-:Y:S02]  /*1b420*/  @!P1 LEA.HI.X R7, R21, R3, R25, 0x2, P4 ;  /* 0x0000000315079211 */ /* 0x000fe400020f1419 */
[----:B------:R-:W-:-:S02]  /*1b430*/  ISETP.GE.AND P4, PT, R15, UR4, PT ;  /* 0x000000040f007c0c */ /* 0x000fc4000bf86270 */
[----:B------:R-:W-:Y:S01]  /*1b440*/  SHF.R.S32.HI R26, RZ, 0x1f, R15 ;  /* 0x0000001fff1a7819 */ /* 0x000fe2000001140f */
[----:B------:R3:W-:Y:S01]  /*1b450*/  @!P1 ST.E.64 desc[UR52][R6.64], R116 ;  /* 0x0000007406009985 */ /* 0x0007e2000c101b34 */
[----:B-1----:R-:W-:-:S04]  /*1b460*/  @!P2 LEA R4, P0, R11, R14, 0x2 ;  /* 0x0000000e0b04a211 */ /* 0x002fc800078010ff */
[-C--:B------:R-:W-:Y:S01]  /*1b470*/  @!P2 LEA.HI.X R5, R11, R3.reuse, R13, 0x2, P0 ;  /* 0x000000030b05a211 */ /* 0x080fe200000f140d */
[----:B------:R-:W-:Y:S01]  /*1b480*/  VIADD R11, R142, 0x48 ;  /* 0x000000488e0b7836 */ /* 0x000fe20000000000 */
[----:B------:R-:W-:Y:S01]  /*1b490*/  @!P5 LEA R8, P0, R10, R14, 0x2 ;  /* 0x0000000e0a08d211 */ /* 0x000fe200078010ff */
[----:B------:R-:W-:Y:S02]  /*1b4a0*/  VIADD R13, R142, 0x50 ;  /* 0x000000508e0d7836 */ /* 0x000fe40000000000 */
[----:B------:R3:W-:Y:S01]  /*1b4b0*/  @!P2 ST.E.64 desc[UR52][R4.64], R120 ;  /* 0x000000780400a985 */ /* 0x0007e2000c101b34 */
[----:B------:R-:W-:Y:S02]  /*1b4c0*/  SHF.R.S32.HI R11, RZ, 0x1f, R11 ;  /* 0x0000001fff0b7819 */ /* 0x000fe4000001140b */
[----:B------:R-:W-:Y:S02]  /*1b4d0*/  SHF.R.S32.HI R13, RZ, 0x1f, R13 ;  /* 0x0000001fff0d7819 */ /* 0x000fe4000001140d */
[----:B------:R-:W-:-:S02]  /*1b4e0*/  @!P5 LEA.HI.X R9, R10, R3, R11, 0x2, P0 ;  /* 0x000000030a09d211 */ /* 0x000fc400000f140b */
[----:B------:R-:W-:-:S03]  /*1b4f0*/  @!P3 LEA R10, P0, R12, R14, 0x2 ;  /* 0x0000000e0c0ab211 */ /* 0x000fc600078010ff */
[----:B------:R3:W-:Y:S01]  /*1b500*/  @!P5 ST.E.64 desc[UR52][R8.64], R124 ;  /* 0x0000007c0800d985 */ /* 0x0007e2000c101b34 */
[----:B------:R-:W-:Y:S02]  /*1b510*/  @!P3 LEA.HI.X R11, R12, R3, R13, 0x2, P0 ;  /* 0x000000030c0bb211 */ /* 0x000fe400000f140d */
[----:B------:R-:W-:-:S03]  /*1b520*/  @!P4 LEA R12, P0, R15, R14, 0x2 ;  /* 0x0000000e0f0cc211 */ /* 0x000fc600078010ff */
[----:B------:R3:W-:Y:S01]  /*1b530*/  @!P3 ST.E.64 desc[UR52][R10.64], R128 ;  /* 0x000000800a00b985 */ /* 0x0007e2000c101b34 */
[----:B------:R-:W-:-:S05]  /*1b540*/  @!P4 LEA.HI.X R13, R15, R3, R26, 0x2, P0 ;  /* 0x000000030f0dc211 */ /* 0x000fca00000f141a */
[----:B------:R3:W-:Y:S04]  /*1b550*/  @!P4 ST.E.64 desc[UR52][R12.64], R132 ;  /* 0x000000840c00c985 */ /* 0x0007e8000c101b34 */
.L_x_1587:
[----:B------:R-:W-:Y:S05]  /*1b560*/  BSYNC B1 ;  /* 0x0000000000017941 */ /* 0x000fea0003800000 */
.L_x_1586:
[----:B------:R-:W-:-:S03]  /*1b570*/  UMOV UR4, 0xffffffff ;  /* 0xffffffff00047882 */ /* 0x000fc60000000000 */
[----:B------:R-:W-:Y:S05]  /*1b580*/  BRA.DIV UR4, `(.L_x_1588) ;  /* 0x000000a204647947 */ /* 0x000fea000b800000 */
[----:B-1----:R1:W4:Y:S04]  /*1b590*/  SHFL.IDX PT, R3, R20, 0x1, 0x1c1f ;  /* 0x003c1f0014037f89 */ /* 0x00232800000e0000 */
[----:B--2---:R1:W2:Y:S02]  /*1b5a0*/  SHFL.IDX PT, R14, R0, 0x1, 0x1c1f ;  /* 0x003c1f00000e7f89 */ /* 0x0042a400000e0000 */
.L_x_1785:
[----:B------:R-:W-:-:S13]  /*1b5b0*/  ISETP.GE.AND P0, PT, R24, R48, PT ;  /* 0x000000301800720c */ /* 0x000fda0003f06270 */
[----:B------:R-:W-:Y:S05]  /*1b5c0*/  @P0 BRA `(.L_x_1584) ;  /* 0x0000001000200947 */ /* 0x000fea0003800000 */
[----:B------:R-:W-:Y:S01]  /*1b5d0*/  ULDC UR4, c[0x0][0xac8] ;  /* 0x0002b20000047ab9 */ /* 0x000fe20000000800 */
[C---:B---3--:R-:W-:Y:S01]  /*1b5e0*/  VIADD R12, R142.reuse, 0x8 ;  /* 0x000000088e0c7836 */ /* 0x048fe20000000000 */
[C---:B------:R-:W-:Y:S01]  /*1b5f0*/  ISETP.GE.AND P3, PT, R142.reuse, UR4, PT ;  /* 0x000000048e007c0c */ /* 0x040fe2000bf66270 */
[C---:B------:R-:W-:Y:S01]  /*1b600*/  VIADD R10, R142.reuse, 0x10 ;  /* 0x000000108e0a7836 */ /* 0x040fe20000000000 */
[----:B01----:R-:W-:Y:S01]  /*1b610*/  SHF.R.S32.HI R0, RZ, 0x1f, R142 ;  /* 0x0000001fff007819 */ /* 0x003fe2000001148e */
[----:B------:R-:W-:Y:S01]  /*1b620*/  VIADD R15, R142, 0x18 ;  /* 0x000000188e0f7836 */ /* 0x000fe20000000000 */
[----:B------:R-:W-:Y:S01]  /*1b630*/  ISETP.GE.AND P4, PT, R12, UR4, PT ;  /* 0x000000040c007c0c */ /* 0x000fe2000bf86270 */
[----:B------:R-:W-:Y:S01]  /*1b640*/  VIADD R13, R142, 0x8 ;  /* 0x000000088e0d7836 */ /* 0x000fe20000000000 */
[----:B------:R-:W-:Y:S01]  /*1b650*/  ISETP.GE.AND P1, PT, R10, UR4, PT ;  /* 0x000000040a007c0c */ /* 0x000fe2000bf26270 */
[C---:B------:R-:W-:Y:S01]  /*1b660*/  VIADD R11, R142.reuse, 0x10 ;  /* 0x000000108e0b7836 */ /* 0x040fe20000000000 */
[----:B------:R-:W-:Y:S01]  /*1b670*/  ISETP.GE.AND P2, PT, R15, UR4, PT ;  /* 0x000000040f007c0c */ /* 0x000fe2000bf46270 */
[C---:B------:R-:W-:Y:S01]  /*1b680*/  VIADD R20, R142.reuse, 0x20 ;  /* 0x000000208e147836 */ /* 0x040fe20000000000 */
[----:B------:R-:W-:Y:S01]  /*1b690*/  SHF.R.S32.HI R13, RZ, 0x1f, R13 ;  /* 0x0000001fff0d7819 */ /* 0x000fe2000001140d */
[C---:B------:R-:W-:Y:S01]  /*1b6a0*/  VIADD R21, R142.reuse, 0x30 ;  /* 0x000000308e157836 */ /* 0x040fe20000000000 */
[----:B------:R-:W-:Y:S01]  /*1b6b0*/  SHF.R.S32.HI R11, RZ, 0x1f, R11 ;  /* 0x0000001fff0b7819 */ /* 0x000fe2000001140b */
[C---:B------:R-:W-:Y:S01]  /*1b6c0*/  VIADD R26, R142.reuse, 0x18 ;  /* 0x000000188e1a7836 */ /* 0x040fe20000000000 */
[C---:B--2---:R-:W-:Y:S01]  /*1b6d0*/  @!P3 LEA R4, P0, R142.reuse, R14, 0x2 ;  /* 0x0000000e8e04b211 */ /* 0x044fe200078010ff */
[----:B------:R-:W-:-:S03]  /*1b6e0*/  VIADD R25, R142, 0x20 ;  /* 0x000000208e197836 */ /* 0x000fc60000000000 */
[CC--:B----4-:R-:W-:Y:S01]  /*1b6f0*/  @!P3 LEA.HI.X R5, R142.reuse, R3.reuse, R0, 0x2, P0 ;  /* 0x000000038e05b211 */ /* 0x0d0fe200000f1400 */
[----:B------:R-:W-:Y:S01]  /*1b700*/  VIADD R0, R142, 0x28 ;  /* 0x000000288e007836 */ /* 0x000fe20000000000 */
[-C--:B------:R-:W-:Y:S02]  /*1b710*/  @!P4 LEA R6, P0, R12, R14.reuse, 0x2 ;  /* 0x0000000e0c06c211 */ /* 0x080fe400078010ff */
[----:B------:R-:W-:Y:S01]  /*1b720*/  @!P1 LEA R8, P5, R10, R14, 0x2 ;  /* 0x0000000e0a089211 */ /* 0x000fe200078a10ff */
[----:B------:R-:W-:Y:S01]  /*1b730*/  @!P3 ST.E.64 desc[UR52][R4.64], R90 ;  /* 0x0000005a0400b985 */ /* 0x000fe2000c101b34 */
[----:B------:R-:W-:Y:S02]  /*1b740*/  ISETP.GE.AND P3, PT, R20, UR4, PT ;  /* 0x0000000414007c0c */ /* 0x000fe4000bf66270 */
[-C--:B------:R-:W-:Y:S02]  /*1b750*/  @!P4 LEA.HI.X R7, R12, R3.reuse, R13, 0x2, P0 ;  /* 0x000000030c07c211 */ /* 0x080fe400000f140d */
[----:B------:R-:W-:-:S02]  /*1b760*/  @!P1 LEA.HI.X R9, R10, R3, R11, 0x2, P5 ;  /* 0x000000030a099211 */ /* 0x000fc400028f140b */
[----:B------:R-:W-:Y:S01]  /*1b770*/  SHF.R.S32.HI R26, RZ, 0x1f, R26 ;  /* 0x0000001fff1a7819 */ /* 0x000fe2000001141a */
[----:B------:R0:W-:Y:S01]  /*1b780*/  @!P4 ST.E.64 desc[UR52][R6.64], R94 ;  /* 0x0000005e0600c985 */ /* 0x0001e2000c101b34 */
[-C--:B------:R-:W-:Y:S02]  /*1b790*/  @!P2 LEA R10, P4, R15, R14.reuse, 0x2 ;  /* 0x0000000e0f0aa211 */ /* 0x080fe400078810ff */
[----:B------:R-:W-:Y:S01]  /*1b7a0*/  ISETP.GE.AND P0, PT, R0, UR4, PT ;  /* 0x0000000400007c0c */ /* 0x000fe2000bf06270 */
[----:B------:R1:W-:Y:S01]  /*1b7b0*/  @!P1 ST.E.64 desc[UR52][R8.64], R98 ;  /* 0x0000006208009985 */ /* 0x0003e2000c101b34 */
[----:B------:R-:W-:Y:S02]  /*1b7c0*/  ISETP.GE.AND P1, PT, R21, UR4, PT ;  /* 0x0000000415007c0c */ /* 0x000fe4000bf26270 */
[----:B------:R-:W-:Y:S02]  /*1b7d0*/  @!P3 LEA R12, P5, R20, R14, 0x2 ;  /* 0x0000000e140cb211 */ /* 0x000fe400078a10ff */
[----:B------:R-:W-:-:S02]  /*1b7e0*/  SHF.R.S32.HI R25, RZ, 0x1f, R25 ;  /* 0x0000001fff197819 */ /* 0x000fc40000011419 */
[-C--:B------:R-:W-:Y:S01]  /*1b7f0*/  @!P2 LEA.HI.X R11, R15, R3.reuse, R26, 0x2, P4 ;  /* 0x000000030f0ba211 */ /* 0x080fe200020f141a */
[----:B------:R-:W-:Y:S01]  /*1b800*/  VIADD R15, R142, 0x38 ;  /* 0x000000388e0f7836 */ /* 0x000fe20000000000 */
[----:B------:R-:W-:Y:S01]  /*1b810*/  @!P3 LEA.HI.X R13, R20, R3, R25, 0x2, P5 ;  /* 0x00000003140db211 */ /* 0x000fe200028f1419 */
[C---:B------:R-:W-:Y:S02]  /*1b820*/  VIADD R26, R142.reuse, 0x30 ;  /* 0x000000308e1a7836 */ /* 0x040fe40000000000 */
[C---:B------:R-:W-:Y:S01]  /*1b830*/  VIADD R25, R142.reuse, 0x28 ;  /* 0x000000288e197836 */ /* 0x040fe20000000000 */
[----:B------:R2:W-:Y:S01]  /*1b840*/  @!P2 ST.E.64 desc[UR52][R10.64], R102 ;  /* 0x000000660a00a985 */ /* 0x0005e2000c101b34 */
[----:B------:R-:W-:Y:S01]  /*1b850*/  ISETP.GE.AND P2, PT, R15, UR4, PT ;  /* 0x000000040f007c0c */ /* 0x000fe2000bf46270 */
[----:B------:R-:W-:Y:S01]  /*1b860*/  VIADD R20, R142, 0x40 ;  /* 0x000000408e147836 */ /* 0x000fe20000000000 */
[----:B------:R-:W-:Y:S01]  /*1b870*/  SHF.R.S32.HI R26, RZ, 0x1f, R26 ;  /* 0x0000001fff1a7819 */ /* 0x000fe2000001141a */
[----:B------:R3:W-:Y:S01]  /*1b880*/  @!P3 ST.E.64 desc[UR52][R12.64], R106 ;  /* 0x0000006a0c00b985 */ /* 0x0007e2000c101b34 */
[----:B0-----:R-:W-:-:S02]  /*1b890*/  @!P1 LEA R6, P5, R21, R14, 0x2 ;  /* 0x0000000e15069211 */ /* 0x001fc400078a10ff */
[-C--:B------:R-:W-:Y:S02]  /*1b8a0*/  @!P0 LEA R4, P4, R0, R14.reuse, 0x2 ;  /* 0x0000000e00048211 */ /* 0x080fe400078810ff */
[----:B------:R-:W-:Y:S02]  /*1b8b0*/  SHF.R.S32.HI R25, RZ, 0x1f, R25 ;  /* 0x0000001fff197819 */ /* 0x000fe40000011419 */
[-C--:B------:R-:W-:Y:S01]  /*1b8c0*/  @!P1 LEA.HI.X R7, R21, R3.reuse, R26, 0x2, P5 ;  /* 0x0000000315079211 */ /* 0x080fe200028f141a */
[----:B------:R-:W-:Y:S01]  /*1b8d0*/  VIADD R21, R142, 0x38 ;  /* 0x000000388e157836 */ /* 0x000fe20000000000 */
[----:B------:R-:W-:Y:S01]  /*1b8e0*/  @!P0 LEA.HI.X R5, R0, R3, R25, 0x2, P4 ;  /* 0x0000000300058211 */ /* 0x000fe200020f1419 */
[----:B------:R-:W-:Y:S01]  /*1b8f0*/  VIADD R25, R142, 0x48 ;  /* 0x000000488e197836 */ /* 0x000fe20000000000 */
[----:B------:R-:W-:Y:S01]  /*1b900*/  ISETP.GE.AND P4, PT, R20, UR4, PT ;  /* 0x0000000414007c0c */ /* 0x000fe2000bf86270 */
[C---:B------:R-:W-:Y:S01]  /*1b910*/  VIADD R0, R142.reuse, 0x50 ;  /* 0x000000508e007836 */ /* 0x040fe20000000000 */
[----:B------:R-:W-:Y:S01]  /*1b920*/  SHF.R.S32.HI R21, RZ, 0x1f, R21 ;  /* 0x0000001fff157819 */ /* 0x000fe20000011415 */
[----:B------:R0:W-:Y:S01]  /*1b930*/  @!P0 ST.E.64 desc[UR52][R4.64], R110 ;  /* 0x0000006e04008985 */ /* 0x0001e2000c101b34 */
[----:B-1----:R-:W-:Y:S01]  /*1b940*/  @!P2 LEA R8, P5, R15, R14, 0x2 ;  /* 0x0000000e0f08a211 */ /* 0x002fe200078a10ff */
[----:B------:R-:W-:Y:S01]  /*1b950*/  VIADD R26, R142, 0x48 ;  /* 0x000000488e1a7836 */ /* 0x000fe20000000000 */
[----:B------:R-:W-:Y:S01]  /*1b960*/  ISETP.GE.AND P3, PT, R25, UR4, PT ;  /* 0x0000000419007c0c */ /* 0x000fe2000bf66270 */
[----:B------:R0:W-:Y:S01]  /*1b970*/  @!P1 ST.E.64 desc[UR52][R6.64], R114 ;  /* 0x0000007206009985 */ /* 0x0001e2000c101b34 */
[----:B------:R-:W-:-:S02]  /*1b980*/  ISETP.GE.AND P0, PT, R0, UR4, PT ;  /* 0x0000000400007c0c */ /* 0x000fc4000bf06270 */
[----:B------:R-:W-:Y:S01]  /*1b990*/  @!P2 LEA.HI.X R9, R15, R3, R21, 0x2, P5 ;  /* 0x000000030f09a211 */ /* 0x000fe200028f1415 */
[C---:B------:R-:W-:Y:S01]  /*1b9a0*/  VIADD R21, R142.reuse, 0x40 ;  /* 0x000000408e157836 */ /* 0x040fe20000000000 */
[----:B------:R-:W-:Y:S01]  /*1b9b0*/  SHF.R.S32.HI R26, RZ, 0x1f, R26 ;  /* 0x0000001fff1a7819 */ /* 0x000fe2000001141a */
[----:B------:R-:W-:Y:S01]  /*1b9c0*/  VIADD R15, R142, 0x50 ;  /* 0x000000508e0f7836 */ /* 0x000fe20000000000 */
[-C--:B--2---:R-:W-:Y:S01]  /*1b9d0*/  @!P4 LEA R10, P1, R20, R14.reuse, 0x2 ;  /* 0x0000000e140ac211 */ /* 0x084fe200078210ff */
[----:B------:R0:W-:Y:S01]  /*1b9e0*/  @!P2 ST.E.64 desc[UR52][R8.64], R118 ;  /* 0x000000760800a985 */ /* 0x0001e2000c101b34 */
[----:B------:R-:W-:Y:S02]  /*1b9f0*/  SHF.R.S32.HI R21, RZ, 0x1f, R21 ;  /* 0x0000001fff157819 */ /* 0x000fe40000011415 */
[----:B------:R-:W-:Y:S02]  /*1ba00*/  SHF.R.S32.HI R15, RZ, 0x1f, R15 ;  /* 0x0000001fff0f7819 */ /* 0x000fe4000001140f */
[----:B---3--:R-:W-:-:S02]  /*1ba10*/  @!P3 LEA R12, P5, R25, R14, 0x2 ;  /* 0x0000000e190cb211 */ /* 0x008fc400078a10ff */
[-C--:B------:R-:W-:Y:S02]  /*1ba20*/  @!P4 LEA.HI.X R11, R20, R3.reuse, R21, 0x2, P1 ;  /* 0x00000003140bc211 */ /* 0x080fe400008f1415 */
[----:B------:R-:W-:Y:S02]  /*1ba30*/  @!P0 LEA R20, P1, R0, R14, 0x2 ;  /* 0x0000000e00148211 */ /* 0x000fe400078210ff */
[-C--:B------:R-:W-:Y:S01]  /*1ba40*/  @!P3 LEA.HI.X R13, R25, R3.reuse, R26, 0x2, P5 ;  /* 0x00000003190db211 */ /* 0x080fe200028f141a */
[----:B------:R-:W-:Y:S01]  /*1ba50*/  VIADD R25, R142, 0x58 ;  /* 0x000000588e197836 */ /* 0x000fe20000000000 */
[----:B------:R-:W-:Y:S01]  /*1ba60*/  @!P0 LEA.HI.X R21, R0, R3, R15, 0x2, P1 ;  /* 0x0000000300158211 */ /* 0x000fe200008f140f */
[----:B------:R0:W-:Y:S04]  /*1ba70*/  @!P4 ST.E.64 desc[UR52][R10.64], R122 ;  /* 0x0000007a0a00c985 */ /* 0x0001e8000c101b34 */
[----:B------:R0:W-:Y:S04]  /*1ba80*/  @!P3 ST.E.64 desc[UR52][R12.64], R126 ;  /* 0x0000007e0c00b985 */ /* 0x0001e8000c101b34 */
[----:B------:R0:W-:Y:S01]  /*1ba90*/  @!P0 ST.E.64 desc[UR52][R20.64], R130 ;  /* 0x0000008214008985 */ /* 0x0001e2000c101b34 */
[----:B------:R-:W-:-:S13]  /*1baa0*/  ISETP.GE.AND P0, PT, R25, UR4, PT ;  /* 0x0000000419007c0c */ /* 0x000fda000bf06270 */
[----:B0-----:R-:W-:Y:S05]  /*1bab0*/  @P0 BRA `(.L_x_1584) ;  /* 0x0000000800e40947 */ /* 0x001fea0003800000 */
[----:B------:R-:W-:Y:S02]  /*1bac0*/  LEA R14, P0, R25, R14, 0x2 ;  /* 0x0000000e190e7211 */ /* 0x000fe400078010ff */
[----:B------:R-:W-:-:S04]  /*1bad0*/  SHF.R.S32.HI R0, RZ, 0x1f, R25 ;  /* 0x0000001fff007819 */ /* 0x000fc80000011419 */
[----:B------:R-:W-:-:S05]  /*1bae0*/  LEA.HI.X R15, R25, R3, R0, 0x2, P0 ;  /* 0x00000003190f7211 */ /* 0x000fca00000f1400 */
[----:B------:R0:W-:Y:S01]  /*1baf0*/  ST.E.64 desc[UR52][R14.64], R134 ;  /* 0x000000860e007985 */ /* 0x0001e2000c101b34 */
[----:B------:R-:W-:Y:S05]  /*1bb00*/  BRA `(.L_x_1584) ;  /* 0x0000000800d07947 */ /* 0x000fea0003800000 */
.L_x_1577:
[----:B------:R-:W3:Y:S01]  /*1bb10*/  LDL R0, [R1+0x78] ;  /* 0x0000780001007983 */ /* 0x000ee20000100800 */
[----:B------:R-:W-:Y:S01]  /*1bb20*/  ULDC.64 UR4, c[0x0][0xc08] ;  /* 0x0003020000047ab9 */ /* 0x000fe20000000a00 */
[----:B------:R-:W3:Y:S01]  /*1bb30*/  LDC.64 R4, c[0x0][0xc00] ;  /* 0x00030000ff047b82 */ /* 0x000ee20000000a00 */
[----:B------:R-:W-:Y:S01]  /*1bb40*/  ISETP.NE.U32.AND P0, PT, RZ, UR4, PT ;  /* 0x00000004ff007c0c */ /* 0x000fe2000bf05070 */
[----:B------:R-:W4:Y:S01]  /*1bb50*/  LDL R8, [R1+0x74] ;  /* 0x0000740001087983 */ /* 0x000f220000100800 */
[----:B------:R-:W-:Y:S02]  /*1bb60*/  IMAD.MOV.U32 R3, RZ, RZ, RZ ;  /* 0x000000ffff037224 */ /* 0x000fe400078e00ff */
[----:B------:R-:W-:Y:S01]  /*1bb70*/  ISETP.NE.AND.EX P1, PT, RZ, UR5, PT, P0 ;  /* 0x00000005ff007c0c */ /* 0x000fe2000bf25300 */
[----:B------:R-:W-:Y:S02]  /*1bb80*/  ULDC.64 UR4, c[0x0][0xc00] ;  /* 0x0003000000047ab9 */ /* 0x000fe40000000a00 */
[----:B------:R-:W-:-:S04]  /*1bb90*/  ISETP.NE.U32.AND P0, PT, RZ, UR4, PT ;  /* 0x00000004ff007c0c */ /* 0x000fc8000bf05070 */
[----:B------:R-:W-:-:S06]  /*1bba0*/  ISETP.NE.AND.EX P0, PT, RZ, UR5, PT, P0 ;  /* 0x00000005ff007c0c */ /* 0x000fcc000bf05300 */
[----:B------:R-:W2:Y:S01]  /*1bbb0*/  @P1 LDC.64 R6, c[0x0][0xc08] ;  /* 0x00030200ff061b82 */ /* 0x000ea20000000a00 */
[----:B------:R-:W-:Y:S02]  /*1bbc0*/  ULDC UR4, c[0x0][0xa88] ;  /* 0x0002a20000047ab9 */ /* 0x000fe40000000800 */
[----:B------:R-:W-:Y:S01]  /*1bbd0*/  IMAD.U32 R20, RZ, RZ, UR4 ;  /* 0x00000004ff147e24 */ /* 0x000fe2000f8e00ff */
[----:B------:R-:W0:Y:S01]  /*1bbe0*/  S2R R9, SR_TID.X ;  /* 0x0000000000097919 */ /* 0x000e220000002100 */
[----:B---3--:R-:W-:-:S04]  /*1bbf0*/  IMAD.WIDE R4, R0, 0x4, R4 ;  /* 0x0000000400047825 */ /* 0x008fc800078e0204 */
[----:B--2---:R-:W-:Y:S01]  /*1bc00*/  @P1 IMAD.WIDE R6, R0, 0x4, R6 ;  /* 0x0000000400061825 */ /* 0x004fe200078e0206 */
[----:B------:R2:W5:Y:S04]  /*1bc10*/  @P0 LDG.E R3, desc[UR52][R4.64] ;  /* 0x0000003404030981 */ /* 0x000568000c1e1900 */
[----:B------:R2:W5:Y:S01]  /*1bc20*/  @P1 LDG.E R20, desc[UR52][R6.64] ;  /* 0x0000003406141981 */ /* 0x000562000c1e1900 */
[----:B----4-:R-:W-:Y:S01]  /*1bc30*/  ISETP.NE.AND P2, PT, R8, RZ, PT ;  /* 0x000000ff0800720c */ /* 0x010fe20003f45270 */
[----:B0-----:R-:W-:Y:S01]  /*1bc40*/  VIADD R30, R9, 0xffffff80 ;  /* 0xffffff80091e7836 */ /* 0x001fe20000000000 */
[----:B------:R-:W-:-:S04]  /*1bc50*/  SHF.R.S32.HI R28, RZ, 0x1f, R0 ;  /* 0x0000001fff1c7819 */ /* 0x000fc80000011400 */
[----:B------:R-:W-:-:S07]  /*1bc60*/  ISETP.GT.AND P3, PT, R30, 0xbf, PT ;  /* 0x000000bf1e00780c */ /* 0x000fce0003f64270 */
[----:B------:R-:W0:Y:S02]  /*1bc70*/  @!P2 LDC R8, c[0x0][0xad4] ;  /* 0x0002b500ff08ab82 */ /* 0x000e240000000800 */
[----:B0-----:R2:W-:Y:S01]  /*1bc80*/  @!P2 STL [R1+0x74], R8 ;  /* 0x000074080100a387 */ /* 0x0015e20000100800 */
[----:B------:R-:W-:Y:S01]  /*1bc90*/  ISETP.GT.AND P2, PT, R8, 0x1, PT ;  /* 0x000000010800780c */ /* 0x000fe20003f44270 */
[----:B------:R-:W-:-:S12]  /*1bca0*/  @P1 BRA `(.L_x_1589) ;  /* 0x0000000000101947 */ /* 0x000fd80003800000 */
[----:B------:R-:W-:Y:S05]  /*1bcb0*/  @!P0 BRA `(.L_x_1589) ;  /* 0x00000000000c8947 */ /* 0x000fea0003800000 */
[----:B--2---:R-:W2:Y:S04]  /*1bcc0*/  LDG.E R7, desc[UR52][R4.64] ;  /* 0x0000003404077981 */ /* 0x004ea8000c1e1900 */
[----:B-----5:R-:W2:Y:S02]  /*1bcd0*/  LDG.E R20, desc[UR52][R4.64+0x4] ;  /* 0x0000043404147981 */ /* 0x020ea4000c1e1900 */
[----:B--2---:R-:W-:-:S07]  /*1bce0*/  IMAD.IADD R20, R20, 0x1, -R7 ;  /* 0x0000000114147824 */ /* 0x004fce00078e0a07 */
.L_x_1589:
[----:B------:R-:W-:Y:S01]  /*1bcf0*/  BSSY B1, `(.L_x_1590) ;  /* 0x0000037000017945 */ /* 0x000fe20003800000 */
[----:B------:R-:W-:Y:S02]  /*1bd00*/  SEL R29, R0, RZ, !P0 ;  /* 0x000000ff001d7207 */ /* 0x000fe40004000000 */
[----:B------:R-:W-:Y:S02]  /*1bd10*/  SEL R28, R28, RZ, !P0 ;  /* 0x000000ff1c1c7207 */ /* 0x000fe40004000000 */
[----:B-----5:R-:W-:Y:S01]  /*1bd20*/  SHF.R.S32.HI R26, RZ, 0x1f, R3 ;  /* 0x0000001fff1a7819 */ /* 0x020fe20000011403 */
[----:B------:R-:W-:Y:S06]  /*1bd30*/  @P3 BRA `(.L_x_1591) ;  /* 0x0000000000c83947 */ /* 0x000fec0003800000 */
[----:B--2---:R-:W2:Y:S01]  /*1bd40*/  LDL R4, [R1+0x30] ;  /* 0x0000300001047983 */ /* 0x004ea20000100800 */
[----:B------:R-:W0:Y:S02]  /*1bd50*/  LDC R37, c[0x0][0xbe8] ;  /* 0x0002fa00ff257b82 */ /* 0x000e240000000800 */
[----:B0-----:R-:W-:Y:S01]  /*1bd60*/  IMAD R0, R20, R37, RZ ;  /* 0x0000002514007224 */ /* 0x001fe200078e02ff */
[----:B--2---:R-:W-:-:S04]  /*1bd70*/  IADD3 R31, R4, -0x80, R9 ;  /* 0xffffff80041f7810 */ /* 0x004fc80007ffe009 */
[----:B------:R-:W-:-:S13]  /*1bd80*/  ISETP.GE.AND P0, PT, R31, R0, PT ;  /* 0x000000001f00720c */ /* 0x000fda0003f06270 */
[----:B------:R-:W-:Y:S05]  /*1bd90*/  @P0 BRA `(.L_x_1591) ;  /* 0x0000000000b00947 */ /* 0x000fea0003800000 */
[----:B-1----:R-:W2:Y:S01]  /*1bda0*/  LDL.LU R32, [R1+0x7c] ;  /* 0x00007c0001207983 */ /* 0x002ea20000300800 */
[----:B------:R-:W-:Y:S01]  /*1bdb0*/  IMAD.MOV.U32 R24, RZ, RZ, 0x9b8 ;  /* 0x000009b8ff187424 */ /* 0x000fe200078e00ff */
[----:B------:R-:W-:Y:S01]  /*1bdc0*/  ISETP.GT.AND P0, PT, R8, 0x1, PT ;  /* 0x000000010800780c */ /* 0x000fe20003f04270 */
[----:B------:R-:W0:Y:S01]  /*1bdd0*/  LDC.64 R4, c[0x0][0xba8] ;  /* 0x0002ea00ff047b82 */ /* 0x000e220000000a00 */
[----:B------:R-:W-:Y:S01]  /*1bde0*/  ISETP.NE.AND P1, PT, R37, 0x1, PT ;  /* 0x000000012500780c */ /* 0x000fe20003f25270 */
[----:B------:R-:W-:Y:S01]  /*1bdf0*/  IMAD.MOV.U32 R21, RZ, RZ, R31 ;  /* 0x000000ffff157224 */ /* 0x000fe200078e001f */
[----:B------:R-:W-:-:S05]  /*1be00*/  SEL R24, R24, 0x978, P0 ;  /* 0x0000097818187807 */ /* 0x000fca0000000000 */
[----:B------:R-:W1:Y:S08]  /*1be10*/  LDC.64 R12, c[0x0][R24+0x220] ;  /* 0x00008800180c7b82 */ /* 0x000e700000000a00 */
[----:B------:R-:W3:Y:S08]  /*1be20*/  LDC.64 R14, c[0x0][R24+0x218] ;  /* 0x00008600180e7b82 */ /* 0x000ef00000000a00 */
[----:B------:R-:W4:Y:S08]  /*1be30*/  LDC.64 R8, c[0x0][R24+0x228] ;  /* 0x00008a0018087b82 */ /* 0x000f300000000a00 */
[----:B------:R-:W5:Y:S08]  /*1be40*/  @P1 LDC R0, c[0x0][0xbec] ;  /* 0x0002fb00ff001b82 */ /* 0x000f700000000800 */
[----:B------:R-:W4:Y:S08]  /*1be50*/  LDC.64 R6, c[0x0][R24+0x210] ;  /* 0x0000840018067b82 */ /* 0x000f300000000a00 */
[----:B------:R-:W4:Y:S01]  /*1be60*/  @P1 LDC R27, c[0x0][0xbf0] ;  /* 0x0002fc00ff1b1b82 */ /* 0x000f220000000800 */
[----:B-----5:R-:W-:-:S07]  /*1be70*/  @P1 IMAD.HI.U32 R0, R31, R0, RZ ;  /* 0x000000001f001227 */ /* 0x020fce00078e00ff */
[----:B0-----:R-:W0:Y:S01]  /*1be80*/  @!P0 LDC R4, c[0x0][0xb50] ;  /* 0x0002d400ff048b82 */ /* 0x001e220000000800 */
[-C--:B-1----:R-:W-:Y:S02]  /*1be90*/  IMAD R13, R13, R29.reuse, RZ ;  /* 0x0000001d0d0d7224 */ /* 0x082fe400078e02ff */
[----:B------:R-:W-:-:S05]  /*1bea0*/  IMAD.WIDE.U32 R10, R12, R29, RZ ;  /* 0x0000001d0c0a7225 */ /* 0x000fca00078e00ff */
[----:B------:R-:W1:Y:S01]  /*1beb0*/  @!P0 LDC R5, c[0x0][0xb54] ;  /* 0x0002d500ff058b82 */ /* 0x000e620000000800 */
[-C--:B---3--:R-:W-:Y:S02]  /*1bec0*/  IMAD R25, R15, R141.reuse, RZ ;  /* 0x0000008d0f197224 */ /* 0x088fe400078e02ff */
[----:B------:R-:W-:Y:S01]  /*1bed0*/  IMAD.WIDE.U32 R14, R14, R141, RZ ;  /* 0x0000008d0e0e7225 */ /* 0x000fe200078e00ff */
[----:B----4-:R-:W-:-:S03]  /*1bee0*/  @P1 SHF.R.U32.HI R21, RZ, R27, R0 ;  /* 0x0000001bff151219 */ /* 0x010fc60000011600 */
[----:B------:R-:W-:Y:S01]  /*1bef0*/  IMAD R27, R12, R28, R13 ;  /* 0x0000001c0c1b7224 */ /* 0x000fe200078e020d */
[----:B------:R-:W-:Y:S01]  /*1bf00*/  IADD3 R14, P1, P3, R10, R14, R3 ;  /* 0x0000000e0a0e7210 */ /* 0x000fe20007b3e003 */
[----:B------:R-:W-:Y:S02]  /*1bf10*/  IMAD.IADD R25, R15, 0x1, R25 ;  /* 0x000000010f197824 */ /* 0x000fe400078e0219 */
[----:B------:R-:W-:Y:S02]  /*1bf20*/  IMAD.MOV R0, RZ, RZ, -R21 ;  /* 0x000000ffff007224 */ /* 0x000fe400078e0a15 */
[----:B------:R-:W-:Y:S02]  /*1bf30*/  IMAD.IADD R27, R11, 0x1, R27 ;  /* 0x000000010b1b7824 */ /* 0x000fe400078e021b */
[----:B------:R-:W-:-:S03]  /*1bf40*/  IMAD R11, R37, R0, R31 ;  /* 0x00000000250b7224 */ /* 0x000fc600078e021f */
        /* <DEDUP_REMOVED lines=17> */
.L_x_1591:
[----:B------:R-:W-:Y:S05]  /*1c060*/  BSYNC B1 ;  /* 0x0000000000017941 */ /* 0x000fea0003800000 */
.L_x_1590:
[----:B------:R-:W-:Y:S05]  /*1c070*/  @P2 BRA `(.L_x_1584) ;  /* 0x0000000400742947 */ /* 0x000fea0003800000 */
[----:B------:R-:W3:Y:S01]  /*1c080*/  LDL R25, [R1+0x30] ;  /* 0x0000300001197983 */ /* 0x000ee20000100800 */
[----:B------:R-:W4:Y:S01]  /*1c090*/  LDC R21, c[0x0][0xbe8] ;  /* 0x0002fa00ff157b82 */ /* 0x000f220000000800 */
[----:B0-2---:R-:W-:Y:S01]  /*1c0a0*/  SHF.R.S32.HI R5, RZ, 0x1f, R30 ;  /* 0x0000001fff057819 */ /* 0x005fe2000001141e */
        /* <DEDUP_REMOVED lines=14> */
[----:B----4-:R-:W-:-:S03]  /*1c190*/  ISETP.NE.AND P0, PT, R21, 0x1, PT ;  /* 0x000000011500780c */ /* 0x010fc60003f05270 */
[----:B------:R-:W-:Y:S01]  /*1c1a0*/  IMAD R5, R141, UR5, R5 ;  /* 0x000000058d057c24 */ /* 0x000fe2000f8e0205 */
[----:B------:R-:W-:Y:S01]  /*1c1b0*/  ULDC.64 UR4, c[0x0][0xae0] ;  /* 0x0002b80000047ab9 */ /* 0x000fe20000000a00 */
[C---:B------:R-:W-:Y:S02]  /*1c1c0*/  IMAD R7, R29.reuse, UR7, R6 ;  /* 0x000000071d077c24 */ /* 0x040fe4000f8e0206 */
[----:B------:R-:W-:-:S04]  /*1c1d0*/  IMAD.WIDE.U32 R4, R29, UR6, R4 ;  /* 0x000000061d047c25 */ /* 0x000fc8000f8e0004 */
[----:B------:R-:W-:Y:S02]  /*1c1e0*/  IMAD.IADD R5, R5, 0x1, R7 ;  /* 0x0000000105057824 */ /* 0x000fe400078e0207 */
[----:B------:R-:W0:Y:S08]  /*1c1f0*/  @P0 LDC R8, c[0x0][0xbec] ;  /* 0x0002fb00ff080b82 */ /* 0x000e300000000800 */
[----:B------:R-:W2:Y:S01]  /*1c200*/  @P0 LDC R11, c[0x0][0xbf0] ;  /* 0x0002fc00ff0b0b82 */ /* 0x000ea20000000800 */
[----:B---3--:R-:W-:-:S04]  /*1c210*/  IMAD.IADD R9, R25, 0x1, R0 ;  /* 0x0000000119097824 */ /* 0x008fc800078e0200 */
[----:B0-----:R-:W-:-:S04]  /*1c220*/  @P0 IMAD.HI.U32 R0, R9, R8, RZ ;  /* 0x0000000809000227 */ /* 0x001fc800078e00ff */
[----:B------:R-:W-:Y:S01]  /*1c230*/  IMAD.MOV.U32 R3, RZ, RZ, R9 ;  /* 0x000000ffff037224 */ /* 0x000fe200078e0009 */
[----:B--2---:R-:W-:-:S04]  /*1c240*/  @P0 SHF.R.U32.HI R3, RZ, R11, R0 ;  /* 0x0000000bff030219 */ /* 0x004fc80000011600 */
        /* <DEDUP_REMOVED lines=11> */
[----:B------:R-:W-:-:S04]  /*1c300*/  IMAD.WIDE.U32 R4, R7, UR4, R4 ;  /* 0x0000000407047c25 */ /* 0x000fc8000f8e0004 */
[----:B------:R-:W-:Y:S01]  /*1c310*/  IMAD R3, R7, UR5, R0 ;  /* 0x0000000507037c24 */ /* 0x000fe2000f8e0200 */
[----:B------:R-:W-:Y:S01]  /*1c320*/  ULDC.64 UR4, c[0x0][0xa80] ;  /* 0x0002a00000047ab9 */ /* 0x000fe20000000a00 */
[----:B------:R-:W-:Y:S01]  /*1c330*/  VIADD R8, R9, 0x40 ;  /* 0x0000004009087836 */ /* 0x000fe20000000000 */
[C---:B------:R-:W-:Y:S01]  /*1c340*/  LEA R0, P0, R4.reuse, UR4, 0x1 ;  /* 0x0000000404007c11 */ /* 0x040fe2000f8008ff */
[----:B------:R-:W-:Y:S01]  /*1c350*/  IMAD.IADD R3, R5, 0x1, R3 ;  /* 0x0000000105037824 */ /* 0x000fe200078e0203 */
[----:B------:R-:W-:Y:S01]  /*1c360*/  UMOV UR4, 0xffffffff ;  /* 0xffffffff00047882 */ /* 0x000fe20000000000 */
[----:B------:R-:W-:Y:S01]  /*1c370*/  VIADD R7, R9, 0x20 ;  /* 0x0000002009077836 */ /* 0x000fe20000000000 */
[----:B------:R-:W-:Y:S02]  /*1c380*/  SHF.R.S32.HI R24, RZ, 0x1f, R8 ;  /* 0x0000001fff187819 */ /* 0x000fe40000011408 */
[----:B------:R-:W-:Y:S02]  /*1c390*/  LEA.HI.X R4, R4, UR5, R3, 0x1, P0 ;  /* 0x0000000504047c11 */ /* 0x000fe400080f0c03 */
[----:B------:R-:W-:Y:S01]  /*1c3a0*/  SHF.R.S32.HI R26, RZ, 0x1f, R7 ;  /* 0x0000001fff1a7819 */ /* 0x000fe20000011407 */
[----:B------:R-:W-:Y:S06]  /*1c3b0*/  BRA.DIV UR4, `(.L_x_1592) ;  /* 0x0000009604207947 */ /* 0x000fec000b800000 */
[----:B------:R0:W2:Y:S04]  /*1c3c0*/  SHFL.IDX PT, R3, R4, RZ, 0x1c1f ;  /* 0x001c1fff04037589 */ /* 0x0000a800000e0000 */
[----:B------:R0:W3:Y:S02]  /*1c3d0*/  SHFL.IDX PT, R14, R0, RZ, 0x1c1f ;  /* 0x001c1fff000e7589 */ /* 0x0000e400000e0000 */
.L_x_1788:
[----:B------:R-:W-:Y:S01]  /*1c3e0*/  IMAD R21, R20, R21, RZ ;  /* 0x0000001514157224 */ /* 0x000fe200078e02ff */
[----:B------:R-:W-:Y:S01]  /*1c3f0*/  BSSY B1, `(.L_x_1593) ;  /* 0x0000011000017945 */ /* 0x000fe20003800000 */
[----:B------:R-:W-:-:S05]  /*1c400*/  IMAD.IADD R6, R10, 0x1, R25 ;  /* 0x000000010a067824 */ /* 0x000fca00078e0219 */
        /* <DEDUP_REMOVED lines=15> */
.L_x_1594:
[----:B------:R-:W-:Y:S05]  /*1c500*/  BSYNC B1 ;  /* 0x0000000000017941 */ /* 0x000fea0003800000 */
.L_x_1593:
[----:B------:R-:W-:-:S03]  /*1c510*/  UMOV UR4, 0xffffffff ;  /* 0xffffffff00047882 */ /* 0x000fc60000000000 */
[----:B------:R-:W-:Y:S05]  /*1c520*/  BRA.DIV UR4, `(.L_x_1595) ;  /* 0x0000009204f87947 */ /* 0x000fea000b800000 */
[----:B--2---:R2:W0:Y:S04]  /*1c530*/  SHFL.IDX PT, R3, R4, 0x1, 0x1c1f ;  /* 0x003c1f0004037f89 */ /* 0x00442800000e0000 */
[----:B---34-:R2:W3:Y:S02]  /*1c540*/  SHFL.IDX PT, R14, R0, 0x1, 0x1c1f ;  /* 0x003c1f00000e7f89 */ /* 0x0184e400000e0000 */
.L_x_1792:
        /* <DEDUP_REMOVED lines=16> */
.L_x_1584:
[----:B------:R-:W-:Y:S05]  /*1c650*/  BSYNC B0 ;  /* 0x0000000000007941 */ /* 0x000fea0003800000 */
.L_x_1576:
[----:B------:R-:W-:Y:S02]  /*1c660*/  ULDC UR4, c[0x0][0xc3c] ;  /* 0x00030f0000047ab9 */ /* 0x000fe40000000800 */
[----:B-1----:R-:W-:-:S13]  /*1c670*/  ISETP.GE.AND P0, PT, R35, UR4, PT ;  /* 0x0000000423007c0c */ /* 0x002fda000bf06270 */
[----:B------:R-:W-:Y:S05]  /*1c680*/  @!P0 BRA `(.L_x_1596) ;  /* 0xfffffe4c00a08947 */ /* 0x000fea000383ffff */
[----:B------:R-:W-:Y:S05]  /*1c690*/  BRA `(.L_x_1369) ;  /* 0x0000008000687947 */ /* 0x000fea0003800000 */
.L_x_1367:
        /* <DEDUP_REMOVED lines=16> */
.L_x_1597:
        /* <DEDUP_REMOVED lines=44> */
.L_x_1601:
[----:B------:R-:W0:Y:S01]  /*1ca60*/  LDC R2, c[0x0][0xc3c] ;  /* 0x00030f00ff027b82 */ /* 0x000e220000000800 */
[----:B------:R-:W-:Y:S01]  /*1ca70*/  UIADD3 UR4, UR4, 0x1f, URZ ;  /* 0x0000001f04047890 */ /* 0x000fe2000fffe03f */
[----:B------:R-:W-:Y:S02]  /*1ca80*/  ULDC UR7, c[0x0][0xc3c] ;  /* 0x00030f0000077ab9 */ /* 0x000fe40000000800 */
[----:B------:R-:W-:-:S03]  /*1ca90*/  IMAD.U32 R27, RZ, RZ, UR7 ;  /* 0x00000007ff1b7e24 */ /* 0x000fc6000f8e00ff */
[----:B0-----:R-:W-:-:S13]  /*1caa0*/  ISETP.LE.AND P6, PT, R2, UR4, PT ;  /* 0x0000000402007c0c */ /* 0x001fda000bfc3270 */
[----:B------:R-:W-:Y:S05]  /*1cab0*/  @P6 BRA `(.L_x_1600) ;  /* 0x0000000800ac6947 */ /* 0x000fea0003800000 */
[----:B------:R-:W-:Y:S02]  /*1cac0*/  VIADD R9, R0, UR4 ;  /* 0x0000000400097c36 */ /* 0x000fe40008000000 */
[----:B------:R-:W-:Y:S02]  /*1cad0*/  IMAD.MOV.U32 R25, RZ, RZ, RZ ;  /* 0x000000ffff197224 */ /* 0x000fe400078e00ff */
[----:B------:R-:W-:Y:S01]  /*1cae0*/  IMAD.MOV.U32 R6, RZ, RZ, RZ ;  /* 0x000000ffff067224 */ /* 0x000fe200078e00ff */
[----:B------:R-:W-:-:S13]  /*1caf0*/  ISETP.GE.OR P6, PT, R9, R2, !P0 ;  /* 0x000000020900720c */ /* 0x000fda00047c6670 */
[----:B------:R-:W0:Y:S08]  /*1cb00*/  @!P6 LDC.64 R4, c[0x0][0xc80] ;  /* 0x00032000ff04eb82 */ /* 0x000e300000000a00 */
[----:B------:R-:W1:Y:S01]  /*1cb10*/  @!P6 LDC.64 R2, c[0x0][0xc78] ;  /* 0x00031e00ff02eb82 */ /* 0x000e620000000a00 */
[----:B0-----:R-:W-:-:S05]  /*1cb20*/  @!P6 IMAD.WIDE R4, R9, 0x4, R4 ;  /* 0x000000040904e825 */ /* 0x001fca00078e0204 */
[----:B------:R-:W2:Y:S01]  /*1cb30*/  @!P6 LDG.E R25, desc[UR52][R4.64] ;  /* 0x000000340419e981 */ /* 0x000ea2000c1e1900 */
[----:B-1----:R-:W-:-:S05]  /*1cb40*/  @!P6 IMAD.WIDE R2, R9, 0x4, R2 ;  /* 0x000000040902e825 */ /* 0x002fca00078e0202 */
        /* <DEDUP_REMOVED lines=22> */
.L_x_1599:
        /* <DEDUP_REMOVED lines=11> */
[----:B------:R-:W-:-:S05]  /*1cd60*/  VIADD R3, R27, 0xffffffff ;  /* 0xffffffff1b037836 */ /* 0x000fca0000000000 */
[----:B------:R0:W1:Y:S02]  /*1cd70*/  SHFL.IDX PT, R24, R2, R3, 0x1f ;  /* 0x00001f0302187589 */ /* 0x00006400000e0000 */
.L_x_1602:
[----:B-1----:R-:W-:Y:S02]  /*1cd80*/  IMAD R24, R24, UR5, R5 ;  /* 0x0000000518187c24 */ /* 0x002fe4000f8e0205 */
[----:B------:R-:W-:-:S03]  /*1cd90*/  VIADD R27, R27, UR4 ;  /* 0x000000041b1b7c36 */ /* 0x000fc60008000000 */
[----:B------:R-:W-:Y:S01]  /*1cda0*/  IADD3 R4, -R24, UR6, RZ ;  /* 0x0000000618047c10 */ /* 0x000fe2000fffe1ff */
[----:B------:R-:W-:Y:S06]  /*1cdb0*/  @!P1 BRA `(.L_x_1603) ;  /* 0x0000000000e89947 */ /* 0x000fec0003800000 */
[----:B--2---:R-:W-:Y:S02]  /*1cdc0*/  IABS R7, R25 ;  /* 0x0000001900077213 */ /* 0x004fe40000000000 */
[----:B------:R-:W-:Y:S02]  /*1cdd0*/  IABS R5, R6 ;  /* 0x0000000600057213 */ /* 0x000fe40000000000 */
[----:B------:R-:W1:Y:S08]  /*1cde0*/  I2F.RP R8, R7 ;  /* 0x0000000700087306 */ /* 0x000e700000209400 */
[----:B-1----:R-:W0:Y:S02]  /*1cdf0*/  MUFU.RCP R8, R8 ;  /* 0x0000000800087308 */ /* 0x002e240000001000 */
[----:B0-----:R-:W-:Y:S01]  /*1ce00*/  VIADD R2, R8, 0xffffffe ;  /* 0x0ffffffe08027836 */ /* 0x001fe20000000000 */
[----:B------:R-:W-:-:S05]  /*1ce10*/  IABS R8, R4 ;  /* 0x0000000400087213 */ /* 0x000fca0000000000 */
[----:B------:R0:W1:Y:S02]  /*1ce20*/  F2I.FTZ.U32.TRUNC.NTZ R3, R2 ;  /* 0x0000000200037305 */ /* 0x000064000021f000 */
[----:B0-----:R-:W-:Y:S02]  /*1ce30*/  IMAD.MOV.U32 R2, RZ, RZ, RZ ;  /* 0x000000ffff027224 */ /* 0x001fe400078e00ff */
[----:B-1----:R-:W-:-:S04]  /*1ce40*/  IMAD.MOV R10, RZ, RZ, -R3 ;  /* 0x000000ffff0a7224 */ /* 0x002fc800078e0a03 */
[----:B------:R-:W-:Y:S01]  /*1ce50*/  IMAD R9, R10, R7, RZ ;  /* 0x000000070a097224 */ /* 0x000fe200078e02ff */
[----:B------:R-:W-:-:S03]  /*1ce60*/  IABS R10, R25 ;  /* 0x00000019000a7213 */ /* 0x000fc60000000000 */
[----:B------:R-:W-:Y:S02]  /*1ce70*/  IMAD.HI.U32 R3, R3, R9, R2 ;  /* 0x0000000903037227 */ /* 0x000fe400078e0002 */
[----:B------:R-:W0:Y:S02]  /*1ce80*/  I2F.RP R9, R5 ;  /* 0x0000000500097306 */ /* 0x000e240000209400 */
[----:B------:R-:W-:Y:S01]  /*1ce90*/  IMAD.MOV R11, RZ, RZ, -R10 ;  /* 0x000000ffff0b7224 */ /* 0x000fe200078e0a0a */
[----:B------:R-:W-:Y:S01]  /*1cea0*/  IABS R10, R6 ;  /* 0x00000006000a7213 */ /* 0x000fe20000000000 */
[----:B------:R-:W-:-:S04]  /*1ceb0*/  IMAD.HI.U32 R2, R3, R8, RZ ;  /* 0x0000000803027227 */ /* 0x000fc800078e00ff */
[----:B------:R-:W-:Y:S02]  /*1cec0*/  IMAD R8, R2, R11, R8 ;  /* 0x0000000b02087224 */ /* 0x000fe400078e0208 */
[----:B------:R-:W-:-:S03]  /*1ced0*/  IMAD.MOV R10, RZ, RZ, -R10 ;  /* 0x000000ffff0a7224 */ /* 0x000fc600078e0a0a */
[----:B------:R-:W-:Y:S01]  /*1cee0*/  ISETP.GT.U32.AND P1, PT, R7, R8, PT ;  /* 0x000000080700720c */ /* 0x000fe20003f24070 */
[----:B0-----:R-:W0:-:S12]  /*1cef0*/  MUFU.RCP R9, R9 ;  /* 0x0000000900097308 */ /* 0x001e180000001000 */
[----:B------:R-:W-:Y:S02]  /*1cf00*/  @!P1 IMAD.IADD R8, R8, 0x1, -R7 ;  /* 0x0000000108089824 */ /* 0x000fe400078e0a07 */
[----:B------:R-:W-:Y:S01]  /*1cf10*/  @!P1 VIADD R2, R2, 0x1 ;  /* 0x0000000102029836 */ /* 0x000fe20000000000 */
[----:B------:R-:W-:Y:S02]  /*1cf20*/  ISETP.NE.AND P1, PT, R25, RZ, PT ;  /* 0x000000ff1900720c */ /* 0x000fe40003f25270 */
[----:B------:R-:W-:Y:S01]  /*1cf30*/  ISETP.GE.U32.AND P0, PT, R8, R7, PT ;  /* 0x000000070800720c */ /* 0x000fe20003f06070 */
[----:B0-----:R-:W-:Y:S01]  /*1cf40*/  VIADD R3, R9, 0xffffffe ;  /* 0x0ffffffe09037836 */ /* 0x001fe20000000000 */
[----:B------:R-:W-:-:S04]  /*1cf50*/  LOP3.LUT R7, R4, R25, RZ, 0x3c, !PT ;  /* 0x0000001904077212 */ /* 0x000fc800078e3cff */
[----:B------:R-:W-:Y:S01]  /*1cf60*/  ISETP.GE.AND P2, PT, R7, RZ, PT ;  /* 0x000000ff0700720c */ /* 0x000fe20003f46270 */
[----:B------:R-:W0:Y:S06]  /*1cf70*/  F2I.FTZ.U32.TRUNC.NTZ R3, R3 ;  /* 0x0000000300037305 */ /* 0x000e2c000021f000 */
[----:B------:R-:W-:-:S04]  /*1cf80*/  @P0 VIADD R2, R2, 0x1 ;  /* 0x0000000102020836 */ /* 0x000fc80000000000 */
[----:B------:R-:W-:-:S04]  /*1cf90*/  IMAD.MOV.U32 R9, RZ, RZ, R2 ;  /* 0x000000ffff097224 */ /* 0x000fc800078e0002 */
[----:B------:R-:W-:Y:S01]  /*1cfa0*/  @!P2 IMAD.MOV R9, RZ, RZ, -R9 ;  /* 0x000000ffff09a224 */ /* 0x000fe200078e0a09 */
[----:B------:R-:W-:Y:S01]  /*1cfb0*/  @!P1 LOP3.LUT R9, RZ, R25, RZ, 0x33, !PT ;  /* 0x00000019ff099212 */ /* 0x000fe200078e33ff */
[----:B0-----:R-:W-:-:S03]  /*1cfc0*/  IMAD.MOV R2, RZ, RZ, -R3 ;  /* 0x000000ffff027224 */ /* 0x001fc600078e0a03 */
[----:B------:R-:W-:Y:S01]  /*1cfd0*/  IABS R8, R9 ;  /* 0x0000000900087213 */ /* 0x000fe20000000000 */
[----:B------:R-:W-:Y:S02]  /*1cfe0*/  IMAD R7, R2, R5, RZ ;  /* 0x0000000502077224 */ /* 0x000fe400078e02ff */
[----:B------:R-:W-:-:S04]  /*1cff0*/  IMAD.MOV.U32 R2, RZ, RZ, RZ ;  /* 0x000000ffff027224 */ /* 0x000fc800078e00ff */
[----:B------:R-:W-:-:S04]  /*1d000*/  IMAD.HI.U32 R2, R3, R7, R2 ;  /* 0x0000000703027227 */ /* 0x000fc800078e0002 */
[----:B------:R-:W-:Y:S02]  /*1d010*/  IMAD.MOV.U32 R3, RZ, RZ, R8 ;  /* 0x000000ffff037224 */ /* 0x000fe400078e0008 */
[----:B------:R-:W-:Y:S02]  /*1d020*/  IMAD.MOV.U32 R8, RZ, RZ, R10 ;  /* 0x000000ffff087224 */ /* 0x000fe400078e000a */
        /* <DEDUP_REMOVED lines=8> */
[----:B------:R-:W-:Y:S01]  /*1d0b0*/  ISETP.GE.U32.AND P0, PT, R8, R5, PT ;  /* 0x000000050800720c */ /* 0x000fe20003f06070 */
[----:B------:R-:W-:-:S12]  /*1d0c0*/  IMAD.MOV R5, RZ, RZ, -R9 ;  /* 0x000000ffff057224 */ /* 0x000fd800078e0a09 */
[----:B------:R-:W-:-:S04]  /*1d0d0*/  @P0 VIADD R2, R2, 0x1 ;  /* 0x0000000102020836 */ /* 0x000fc80000000000 */
        /* <DEDUP_REMOVED lines=8> */
.L_x_1603:
[----:B0-----:R-:W0:Y:S02]  /*1d160*/  LDC.64 R2, c[0x0][0xc90] ;  /* 0x00032400ff027b82 */ /* 0x001e240000000a00 */
        /* <DEDUP_REMOVED lines=14> */
[----:B------:R-:W-:Y:S02]  /*1d250*/  IMAD.MOV.U32 R9, RZ, RZ, R11 ;  /* 0x000000ffff097224 */ /* 0x000fe400078e000b */
        /* <DEDUP_REMOVED lines=16> */
[----:B------:R-:W-:Y:S02]  /*1d360*/  IMAD R4, R5, R2, R4 ;  /* 0x0000000205047224 */ /* 0x000fe400078e0204 */
[----:B------:R-:W-:Y:S01]  /*1d370*/  IMAD.MOV.U32 R2, RZ, RZ, RZ ;  /* 0x000000ffff027224 */ /* 0x000fe200078e00ff */
[----:B------:R-:W-:Y:S02]  /*1d380*/  VIADDMNMX R6, R3, UR5, R6, PT ;  /* 0x0000000503067c46 */ /* 0x000fe4000b800106 */
[----:B------:R-:W-:-:S02]  /*1d390*/  IABS R10, R4 ;  /* 0x00000004000a7213 */ /* 0x000fc40000000000 */
[----:B------:R-:W-:Y:S01]  /*1d3a0*/  IABS R8, R6 ;  /* 0x0000000600087213 */ /* 0x000fe20000000000 */
[----:B------:R-:W-:Y:S01]  /*1d3b0*/  IMAD.MOV R26, RZ, RZ, -R6 ;  /* 0x000000ffff1a7224 */ /* 0x000fe200078e0a06 */
[----:B------:R-:W-:Y:S02]  /*1d3c0*/  IADD3 R7, R7, 0x1000000, R4 ;  /* 0x0100000007077810 */ /* 0x000fe40007ffe004 */
[----:B------:R-:W0:Y:S08]  /*1d3d0*/  I2F.RP R9, R8 ;  /* 0x0000000800097306 */ /* 0x000e300000209400 */
[----:B0-----:R-:W0:Y:S02]  /*1d3e0*/  MUFU.RCP R9, R9 ;  /* 0x0000000900097308 */ /* 0x001e240000001000 */
[----:B0-----:R-:W-:-:S06]  /*1d3f0*/  VIADD R3, R9, 0xffffffe ;  /* 0x0ffffffe09037836 */ /* 0x001fcc0000000000 */
[----:B------:R-:W0:Y:S02]  /*1d400*/  F2I.FTZ.U32.TRUNC.NTZ R3, R3 ;  /* 0x0000000300037305 */ /* 0x000e24000021f000 */
[----:B0-----:R-:W-:-:S04]  /*1d410*/  IMAD.MOV R11, RZ, RZ, -R3 ;  /* 0x000000ffff0b7224 */ /* 0x001fc800078e0a03 */
[----:B------:R-:W-:Y:S01]  /*1d420*/  IMAD R5, R11, R8, RZ ;  /* 0x000000080b057224 */ /* 0x000fe200078e02ff */
[----:B------:R-:W-:-:S03]  /*1d430*/  IABS R11, R6 ;  /* 0x00000006000b7213 */ /* 0x000fc60000000000 */
        /* <DEDUP_REMOVED lines=15> */
[----:B------:R-:W-:-:S07]  /*1d530*/  IMAD R26, R2, R26, R7 ;  /* 0x0000001a021a7224 */ /* 0x000fce00078e0207 */
.L_x_1604:
[----:B------:R-:W-:-:S05]  /*1d540*/  LOP3.LUT R2, RZ, R2, RZ, 0x33, !PT ;  /* 0x00000002ff027212 */ /* 0x000fca00078e33ff */
[----:B------:R-:W-:Y:S01]  /*1d550*/  IMAD.IADD R25, R25, 0x1, R2 ;  /* 0x0000000119197824 */ /* 0x000fe200078e0202 */
[----:B------:R-:W-:Y:S06]  /*1d560*/  BRA `(.L_x_1605) ;  /* 0x00000000000c7947 */ /* 0x000fec0003800000 */
.L_x_1600:
[----:B------:R-:W-:Y:S02]  /*1d570*/  IMAD.MOV.U32 R25, RZ, RZ, RZ ;  /* 0x000000ffff197224 */ /* 0x000fe400078e00ff */
[----:B------:R-:W-:Y:S02]  /*1d580*/  IMAD.U32 R24, RZ, RZ, UR6 ;  /* 0x00000006ff187e24 */ /* 0x000fe4000f8e00ff */
[----:B------:R-:W-:-:S07]  /*1d590*/  IMAD.MOV.U32 R26, RZ, RZ, RZ ;  /* 0x000000ffff1a7224 */ /* 0x000fce00078e00ff */
.L_x_1605:
[----:B------:R-:W-:-:S13]  /*1d5a0*/  ISETP.NE.AND P0, PT, R0, RZ, PT ;  /* 0x000000ff0000720c */ /* 0x000fda0003f05270 */
[----:B------:R-:W0:Y:S01]  /*1d5b0*/  @!P0 S2R R3, SR_CgaCtaId ;  /* 0x0000000000038919 */ /* 0x000e220000008800 */
[----:B------:R-:W-:-:S04]  /*1d5c0*/  @!P0 MOV R0, 0x400 ;  /* 0x0000040000008802 */ /* 0x000fc80000000f00 */
[----:B0-----:R-:W-:-:S05]  /*1d5d0*/  @!P0 LEA R0, R3, R0, 0x18 ;  /* 0x0000000003008211 */ /* 0x001fca00078ec0ff */
[----:B------:R0:W-:Y:S01]  /*1d5e0*/  @!P0 STS.128 [R0+0x2d8d0], R24 ;  /* 0x02d8d01800008388 */ /* 0x0001e20000000c00 */
[----:B------:R-:W-:Y:S06]  /*1d5f0*/  BAR.ARV 0x5, 0x200 ;  /* 0x0148000000007b1d */ /* 0x000fec0000002000 */
.L_x_1598:
        /* <DEDUP_REMOVED lines=22> */
[----:B------:R-:W-:Y:S01]  /*1d760*/  LOP3.LUT R3, R3, 0x300, R4, 0xf8, !PT ;  /* 0x0000030003037812 */ /* 0x000fe200078ef804 */
[----:B------:R-:W-:Y:S01]  /*1d770*/  IMAD.MOV.U32 R4, RZ, RZ, 0x1 ;  /* 0x00000001ff047424 */ /* 0x000fe200078e00ff */
[----:B------:R-:W-:Y:S02]  /*1d780*/  LOP3.LUT R2, R2, 0x18, R7, 0x78, !PT ;  /* 0x0000001802027812 */ /* 0x000fe400078e7807 */
[----:B------:R-:W-:Y:S02]  /*1d790*/  LOP3.LUT R0, R0, 0x18, RZ, 0xc0, !PT ;  /* 0x0000001800007812 */ /* 0x000fe400078ec0ff */
[----:B------:R-:W-:Y:S01]  /*1d7a0*/  LOP3.LUT R5, R3, R2, RZ, 0xfc, !PT ;  /* 0x0000000203057212 */ /* 0x000fe200078efcff */
[----:B------:R-:W-:Y:S01]  /*1d7b0*/  IMAD.SHL.U32 R2, R7, 0x20, RZ ;  /* 0x0000002007027824 */ /* 0x000fe200078e00ff */
[----:B------:R-:W-:Y:S01]  /*1d7c0*/  SHF.R.U32.HI R3, RZ, 0x2, R6 ;  /* 0x00000002ff037819 */ /* 0x000fe20000011606 */
[----:B------:R-:W-:-:S02]  /*1d7d0*/  IMAD.MOV.U32 R6, RZ, RZ, 0x1 ;  /* 0x00000001ff067424 */ /* 0x000fc400078e00ff */
        /* <DEDUP_REMOVED lines=10> */
.L_x_1727:
[----:B------:R-:W-:Y:S05]  /*1d880*/  YIELD ;  /* 0x0000000000007946 */ /* 0x000fea0003800000 */
[----:B------:R-:W-:Y:S01]  /*1d890*/  ULDC.64 UR4, c[0x0][0xa28] ;  /* 0x00028a0000047ab9 */ /* 0x000fe20000000a00 */
[----:B------:R-:W-:Y:S01]  /*1d8a0*/  IMAD.MOV.U32 R11, RZ, RZ, RZ ;  /* 0x000000ffff0b7224 */ /* 0x000fe200078e00ff */
[----:B------:R-:W-:Y:S01]  /*1d8b0*/  ISETP.NE.U32.AND P0, PT, RZ, UR4, PT ;  /* 0x00000004ff007c0c */ /* 0x000fe2000bf05070 */
[----:B01----:R-:W0:Y:S01]  /*1d8c0*/  LDC.64 R6, c[0x0][0xa00] ;  /* 0x00028000ff067b82 */ /* 0x003e220000000a00 */
[----:B------:R-:W-:Y:S01]  /*1d8d0*/  IMAD.MOV.U32 R0, RZ, RZ, RZ ;  /* 0x000000ffff007224 */ /* 0x000fe200078e00ff */
[----:B------:R-:W-:Y:S01]  /*1d8e0*/  ULDC.64 UR6, c[0x0][0xa10] ;  /* 0x0002840000067ab9 */ /* 0x000fe20000000a00 */
[----:B------:R-:W-:Y:S01]  /*1d8f0*/  ISETP.NE.AND.EX P0, PT, RZ, UR5, PT, P0 ;  /* 0x00000005ff007c0c */ /* 0x000fe2000bf05300 */
[----:B------:R-:W-:-:S12]  /*1d900*/  ULDC.64 UR4, c[0x0][0xa18] ;  /* 0x0002860000047ab9 */ /* 0x000fd80000000a00 */
[----:B------:R-:W1:Y:S02]  /*1d910*/  @P0 LDC.64 R2, c[0x0][0xa28] ;  /* 0x00028a00ff020b82 */ /* 0x000e640000000a00 */
[----:B-1----:R-:W-:-:S05]  /*1d920*/  @P0 IMAD.WIDE R2, R27, 0x4, R2 ;  /* 0x000000041b020825 */ /* 0x002fca00078e0202 */
[----:B--2---:R1:W2:Y:S01]  /*1d930*/  @P0 LDG.E R11, desc[UR52][R2.64] ;  /* 0x00000034020b0981 */ /* 0x0042a2000c1e1900 */
[----:B------:R-:W-:Y:S01]  /*1d940*/  ISETP.NE.U32.AND P0, PT, RZ, UR4, PT ;  /* 0x00000004ff007c0c */ /* 0x000fe2000bf05070 */
[----:B0-----:R-:W-:Y:S01]  /*1d950*/  IMAD.WIDE R6, R27, 0x4, R6 ;  /* 0x000000041b067825 */ /* 0x001fe200078e0206 */
[----:B------:R-:W-:Y:S02]  /*1d960*/  ISETP.NE.U32.AND P1, PT, RZ, UR6, PT ;  /* 0x00000006ff007c0c */ /* 0x000fe4000bf25070 */
[----:B------:R-:W-:Y:S01]  /*1d970*/  ISETP.NE.AND.EX P2, PT, RZ, UR5, PT, P0 ;  /* 0x00000005ff007c0c */ /* 0x000fe2000bf45300 */
[----:B------:R-:W-:Y:S01]  /*1d980*/  ULDC.64 UR4, c[0x0][0xa00] ;  /* 0x0002800000047ab9 */ /* 0x000fe20000000a00 */
[----:B------:R-:W-:Y:S01]  /*1d990*/  ISETP.NE.AND.EX P1, PT, RZ, UR7, PT, P1 ;  /* 0x00000007ff007c0c */ /* 0x000fe2000bf25310 */
[----:B------:R-:W-:Y:S01]  /*1d9a0*/  IMAD.MOV.U32 R4, RZ, RZ, RZ ;  /* 0x000000ffff047224 */ /* 0x000fe200078e00ff */
[----:B------:R-:W-:Y:S01]  /*1d9b0*/  ISETP.NE.U32.AND P0, PT, RZ, UR4, PT ;  /* 0x00000004ff007c0c */ /* 0x000fe2000bf05070 */
[----:B-1----:R-:W0:Y:S03]  /*1d9c0*/  LDC.64 R2, c[0x0][0xa10] ;  /* 0x00028400ff027b82 */ /* 0x002e260000000a00 */
[----:B------:R-:W-:-:S05]  /*1d9d0*/  ISETP.NE.AND.EX P0, PT, RZ, UR5, PT, P0 ;  /* 0x00000005ff007c0c */ /* 0x000fca000bf05300 */
[----:B------:R-:W1:Y:S08]  /*1d9e0*/  @P2 LDC.64 R8, c[0x0][0xa18] ;  /* 0x00028600ff082b82 */ /* 0x000e700000000a00 */
[----:B---3--:R-:W3:Y:S01]  /*1d9f0*/  @P0 LDG.E R0, desc[UR52][R6.64] ;  /* 0x0000003406000981 */ /* 0x008ee2000c1e1900 */
[----:B------:R-:W-:Y:S01]  /*1da00*/  ULDC UR4, c[0x0][0x288] ;  /* 0x0000a20000047ab9 */ /* 0x000fe20000000800 */
[----:B0-----:R-:W-:-:S05]  /*1da10*/  IMAD.WIDE R2, R27, 0x4, R2 ;  /* 0x000000041b027825 */ /* 0x001fca00078e0202 */
[----:B-----5:R-:W5:Y:S01]  /*1da20*/  @P1 LDG.E R4, desc[UR52][R2.64] ;  /* 0x0000003402041981 */ /* 0x020f62000c1e1900 */
[----:B-1----:R-:W-:-:S03]  /*1da30*/  @P2 IMAD.WIDE R8, R27, 0x4, R8 ;  /* 0x000000041b082825 */ /* 0x002fc600078e0208 */
[----:B---3--:R0:W-:Y:S02]  /*1da40*/  STL [R1+0x34], R0 ;  /* 0x0000340001007387 */ /* 0x0081e40000100800 */
[----:B0-----:R-:W-:Y:S01]  /*1da50*/  IMAD.U32 R0, RZ, RZ, UR4 ;  /* 0x00000004ff007e24 */ /* 0x001fe2000f8e00ff */
[----:B------:R-:W-:-:S05]  /*1da60*/  ULDC.64 UR4, c[0x0][0x418] ;  /* 0x0001060000047ab9 */ /* 0x000fca0000000a00 */
[----:B------:R0:W3:Y:S01]  /*1da70*/  @P2 LDG.E R0, desc[UR52][R8.64] ;  /* 0x0000003408002981 */ /* 0x0000e2000c1e1900 */
[----:B------:R-:W-:-:S03]  /*1da80*/  UISETP.NE.U32.AND UP0, UPT, UR4, URZ, UPT ;  /* 0x0000003f0400728c */ /* 0x000fc6000bf05070 */
[----:B------:R-:W-:Y:S01]  /*1da90*/  ULDC UR4, c[0x0][0x424] ;  /* 0x0001090000047ab9 */ /* 0x000fe20000000800 */
[----:B------:R-:W-:-:S03]  /*1daa0*/  UISETP.NE.AND.EX UP0, UPT, UR5, URZ, UPT, UP0 ;  /* 0x0000003f0500728c */ /* 0x000fc6000bf05300 */
[----:B------:R-:W-:Y:S01]  /*1dab0*/  ULDC UR5, c[0x0][0x2f0] ;  /* 0x0000bc0000057ab9 */ /* 0x000fe20000000800 */
[----:B------:R-:W-:-:S04]  /*1dac0*/  USEL UR4, UR4, 0x1, UP0 ;  /* 0x0000000104047887 */ /* 0x000fc80008000000 */
[----:B------:R-:W-:-:S03]  /*1dad0*/  UIMAD UR4, UR4, UR5, URZ ;  /* 0x00000005040472a4 */ /* 0x000fc6000f8e023f */
[----:B------:R-:W-:Y:S02]  /*1dae0*/  ULDC UR5, c[0x0][0x348] ;  /* 0x0000d20000057ab9 */ /* 0x000fe40000000800 */
[----:B0-----:R-:W-:Y:S02]  /*1daf0*/  IMAD.U32 R8, RZ, RZ, UR5 ;  /* 0x00000005ff087e24 */ /* 0x001fe4000f8e00ff */
[----:B------:R-:W-:Y:S01]  /*1db00*/  IMAD.U32 R5, RZ, RZ, UR4 ;  /* 0x00000004ff057e24 */ /* 0x000fe2000f8e00ff */
[----:B---3--:R0:W-:Y:S04]  /*1db10*/  STL [R1+0x8], R0 ;  /* 0x0000080001007387 */ /* 0x0081e80000100800 */
[----:B--2---:R0:W-:Y:S01]  /*1db20*/  STL [R1+0x28], R11 ;  /* 0x0000280b01007387 */ /* 0x0041e20000100800 */
[----:B------:R-:W-:Y:S01]  /*1db30*/  IMAD.MOV.U32 R12, RZ, RZ, R0 ;  /* 0x000000ffff0c7224 */ /* 0x000fe200078e0000 */
[----:B------:R-:W-:Y:S06]  /*1db40*/  @P2 BRA `(.L_x_1607) ;  /* 0x0000000000142947 */ /* 0x000fec0003800000 */
[----:B------:R-:W-:Y:S05]  /*1db50*/  @!P0 BRA `(.L_x_1607) ;  /* 0x0000000000108947 */ /* 0x000fea0003800000 */
[----:B0-----:R-:W2:Y:S04]  /*1db60*/  LDG.E R0, desc[UR52][R6.64] ;  /* 0x0000003406007981 */ /* 0x001ea8000c1e1900 */
[----:B------:R-:W2:Y:S02]  /*1db70*/  LDG.E R6, desc[UR52][R6.64+0x4] ;  /* 0x0000043406067981 */ /* 0x000ea4000c1e1900 */
[----:B--2---:R-:W-:-:S05]  /*1db80*/  IMAD.IADD R12, R6, 0x1, -R0 ;  /* 0x00000001060c7824 */ /* 0x004fca00078e0a00 */
[----:B------:R1:W-:Y:S02]  /*1db90*/  STL [R1+0x8], R12 ;  /* 0x0000080c01007387 */ /* 0x0003e40000100800 */
.L_x_1607:
[----:B------:R-:W-:Y:S01]  /*1dba0*/  ULDC.64 UR4, c[0x0][0xa20] ;  /* 0x0002880000047ab9 */ /* 0x000fe20000000a00 */
[C---:B------:R-:W-:Y:S02]  /*1dbb0*/  LOP3.LUT R10, R26.reuse, 0xff000000, RZ, 0xc0, !PT ;  /* 0xff0000001a0a7812 */ /* 0x040fe400078ec0ff */
[----:B------:R-:W-:Y:S02]  /*1dbc0*/  ISETP.NE.U32.AND P0, PT, RZ, UR4, PT ;  /* 0x00000004ff007c0c */ /* 0x000fe4000bf05070 */
[----:B------:R-:W-:Y:S02]  /*1dbd0*/  SHF.R.U32.HI R10, RZ, 0x8, R10 ;  /* 0x00000008ff0a7819 */ /* 0x000fe4000001160a */
[----:B------:R-:W-:Y:S02]  /*1dbe0*/  ISETP.NE.AND.EX P0, PT, RZ, UR5, PT, P0 ;  /* 0x00000005ff007c0c */ /* 0x000fe4000bf05300 */
[C---:B0-----:R-:W-:Y:S02]  /*1dbf0*/  LOP3.LUT R0, R26.reuse, 0xff0000, RZ, 0xc0, !PT ;  /* 0x00ff00001a007812 */ /* 0x041fe400078ec0ff */
[----:B------:R-:W-:-:S02]  /*1dc00*/  LOP3.LUT R17, R26, 0xffff, RZ, 0xc0, !PT ;  /* 0x0000ffff1a117812 */ /* 0x000fc400078ec0ff */
[----:B------:R-:W-:-:S07]  /*1dc10*/  LEA.HI R10, R0, R10, RZ, 0x10 ;  /* 0x0000000a000a7211 */ /* 0x000fce00078f80ff */
[----:B------:R-:W-:Y:S05]  /*1dc20*/  @!P0 BRA `(.L_x_1608) ;  /* 0x0000000000108947 */ /* 0x000fea0003800000 */
[----:B------:R-:W0:Y:S02]  /*1dc30*/  LDC.64 R6, c[0x0][0xa20] ;  /* 0x00028800ff067b82 */ /* 0x000e240000000a00 */
[----:B0-----:R-:W-:-:S05]  /*1dc40*/  IMAD.WIDE R6, R27, 0x4, R6 ;  /* 0x000000041b067825 */ /* 0x001fca00078e0206 */
[----:B------:R0:W5:Y:S01]  /*1dc50*/  LDG.E R5, desc[UR52][R6.64] ;  /* 0x0000003406057981 */ /* 0x000162000c1e1900 */
[----:B------:R-:W-:Y:S05]  /*1dc60*/  BRA `(.L_x_1609) ;  /* 0x0000000000247947 */ /* 0x000fea0003800000 */
.L_x_1608:
        /* <DEDUP_REMOVED lines=9> */
.L_x_1609:
[----:B------:R-:W2:Y:S04]  /*1dd00*/  @P1 LDG.E R0, desc[UR52][R2.64] ;  /* 0x0000003402001981 */ /* 0x000ea8000c1e1900 */
[----:B0-----:R0:W2:Y:S01]  /*1dd10*/  @P1 LDG.E R6, desc[UR52][R2.64+0x4] ;  /* 0x0000043402061981 */ /* 0x0010a2000c1e1900 */
[----:B------:R-:W-:Y:S02]  /*1dd20*/  IMAD R25, R25, 0xc0, RZ ;  /* 0x000000c019197824 */ /* 0x000fe400078e02ff */
[----:B-----5:R-:W-:Y:S01]  /*1dd30*/  IMAD.IADD R5, R5, 0x1, -R11 ;  /* 0x0000000105057824 */ /* 0x020fe200078e0a0b */
[----:B0-----:R-:W0:Y:S02]  /*1dd40*/  LDC R2, c[0x0][0x448] ;  /* 0x00011200ff027b82 */ /* 0x001e240000000800 */
[----:B0-----:R-:W-:-:S13]  /*1dd50*/  ISETP.NE.AND P2, PT, R2, 0x1, PT ;  /* 0x000000010200780c */ /* 0x001fda0003f45270 */
[----:B------:R-:W0:Y:S08]  /*1dd60*/  @P2 LDC R3, c[0x0][0x44c] ;  /* 0x00011300ff032b82 */ /* 0x000e300000000800 */
[----:B------:R-:W3:Y:S01]  /*1dd70*/  @P2 LDC R2, c[0x0][0x450] ;  /* 0x00011400ff022b82 */ /* 0x000ee20000000800 */
[----:B--2---:R-:W-:Y:S02]  /*1dd80*/  @P1 IMAD.IADD R8, R6, 0x1, -R0 ;  /* 0x0000000106081824 */ /* 0x004fe400078e0a00 */
[----:B------:R-:W-:-:S02]  /*1dd90*/  VIADD R0, R25, 0xbf ;  /* 0x000000bf19007836 */ /* 0x000fc40000000000 */
[----:B------:R-:W-:Y:S02]  /*1dda0*/  IMAD.IADD R11, R5, 0x1, R8 ;  /* 0x00000001050b7824 */ /* 0x000fe400078e0208 */
[----:B0-----:R-:W-:-:S03]  /*1ddb0*/  @P2 IMAD.HI.U32 R3, R0, R3, RZ ;  /* 0x0000000300032227 */ /* 0x001fc600078e00ff */
[----:B------:R0:W-:Y:S01]  /*1ddc0*/  STL [R1+0x18], R11 ;  /* 0x0000180b01007387 */ /* 0x0001e20000100800 */
[C---:B------:R-:W-:Y:S01]  /*1ddd0*/  VIADD R22, R11.reuse, 0x7f ;  /* 0x0000007f0b167836 */ /* 0x040fe20000000000 */
[----:B---3--:R-:W-:Y:S02]  /*1dde0*/  @P2 SHF.R.U32.HI R0, RZ, R2, R3 ;  /* 0x00000002ff002219 */ /* 0x008fe40000011603 */
[----:B------:R-:W-:Y:S02]  /*1ddf0*/  IADD3 R21, R11, 0x1, -R12 ;  /* 0x000000010b157810 */ /* 0x000fe40007ffe80c */
[----:B------:R-:W-:-:S03]  /*1de00*/  SHF.R.S32.HI R2, RZ, 0x1f, R22 ;  /* 0x0000001fff027819 */ /* 0x000fc60000011416 */
[----:B------:R-:W-:Y:S01]  /*1de10*/  IMAD.IADD R0, R21, 0x1, R0 ;  /* 0x0000000115007824 */ /* 0x000fe200078e0200 */
[----:B------:R-:W-:Y:S02]  /*1de20*/  LEA.HI R22, R2, R22, RZ, 0x7 ;  /* 0x0000001602167211 */ /* 0x000fe400078f38ff */
[----:B------:R-:W2:Y:S02]  /*1de30*/  LDC.64 R2, c[0x0][0x9e0] ;  /* 0x00027800ff027b82 */ /* 0x000ea40000000a00 */
[----:B------:R-:W-:Y:S02]  /*1de40*/  SHF.R.S32.HI R22, RZ, 0x7, R22 ;  /* 0x00000007ff167819 */ /* 0x000fe40000011416 */
[----:B--2---:R-:W-:Y:S01]  /*1de50*/  ISETP.GE.AND P3, PT, R3, 0x1, PT ;  /* 0x000000010300780c */ /* 0x004fe20003f66270 */
[----:B------:R-:W-:-:S12]  /*1de60*/  IMAD.IADD R2, R0, 0x1, R2 ;  /* 0x0000000100027824 */ /* 0x000fd800078e0202 */
[----:B0-----:R-:W-:Y:S05]  /*1de70*/  @!P3 BRA `(.L_x_1610) ;  /* 0x000000000048b947 */ /* 0x001fea0003800000 */
        /* <DEDUP_REMOVED lines=11> */
.L_x_1612:
[----:B------:R-:W-:-:S13]  /*1df30*/  ISETP.NE.AND P0, PT, R3, 0x1, PT ;  /* 0x000000010300780c */ /* 0x000fda0003f05270 */
[----:B------:R-:W0:Y:S02]  /*1df40*/  @P0 LDC.64 R6, c[0x0][0x9e8] ;  /* 0x00027a00ff060b82 */ /* 0x000e240000000a00 */
[----:B0-----:R-:W-:-:S05]  /*1df50*/  @P0 IMAD.HI.U32 R6, R9, R6, RZ ;  /* 0x0000000609060227 */ /* 0x001fca00078e00ff */
[----:B------:R-:W-:-:S07]  /*1df60*/  @P0 SHF.R.U32.HI R9, RZ, R7, R6 ;  /* 0x00000007ff090219 */ /* 0x000fce0000011606 */
.L_x_1613:
[----:B------:R-:W-:Y:S05]  /*1df70*/  BSYNC B0 ;  /* 0x0000000000007941 */ /* 0x000fea0003800000 */
.L_x_1611:
[----:B------:R-:W-:-:S05]  /*1df80*/  IMAD R9, R9, R3, R3 ;  /* 0x0000000309097224 */ /* 0x000fca00078e0203 */
[----:B------:R-:W-:-:S07]  /*1df90*/  VIMNMX R2, R2, R9, PT ;  /* 0x0000000902027248 */ /* 0x000fce0003fe0100 */
.L_x_1610:
[----:B------:R-:W0:Y:S01]  /*1dfa0*/  @P2 LDC R6, c[0x0][0x44c] ;  /* 0x00011300ff062b82 */ /* 0x000e220000000800 */
[----:B------:R-:W-:Y:S01]  /*1dfb0*/  VIADD R2, R2, 0x7f ;  /* 0x0000007f02027836 */ /* 0x000fe20000000000 */
[----:B------:R-:W-:Y:S01]  /*1dfc0*/  ULDC UR4, c[0x0][0x9dc] ;  /* 0x0002770000047ab9 */ /* 0x000fe20000000800 */
[----:B------:R-:W-:Y:S02]  /*1dfd0*/  IMAD.MOV.U32 R0, RZ, RZ, R25 ;  /* 0x000000ffff007224 */ /* 0x000fe400078e0019 */
[----:B------:R-:W-:-:S03]  /*1dfe0*/  IMAD.IADD R20, R11, 0x1, -R12 ;  /* 0x000000010b147824 */ /* 0x000fc600078e0a0c */
[----:B------:R-:W2:Y:S01]  /*1dff0*/  @P2 LDC R7, c[0x0][0x450] ;  /* 0x00011400ff072b82 */ /* 0x000ea20000000800 */
[----:B0-----:R-:W-:-:S05]  /*1e000*/  @P2 IMAD.HI.U32 R6, R25, R6, RZ ;  /* 0x0000000619062227 */ /* 0x001fca00078e00ff */
[----:B--2---:R-:W-:Y:S02]  /*1e010*/  @P2 SHF.R.U32.HI R0, RZ, R7, R6 ;  /* 0x00000007ff002219 */ /* 0x004fe40000011606 */
[----:B------:R-:W-:-:S04]  /*1e020*/  SHF.R.S32.HI R6, RZ, 0x1f, R2 ;  /* 0x0000001fff067819 */ /* 0x000fc80000011402 */
[----:B------:R-:W-:Y:S01]  /*1e030*/  LEA.HI R6, R6, R2, RZ, 0x7 ;  /* 0x0000000206067211 */ /* 0x000fe200078f38ff */
[----:B------:R-:W-:-:S03]  /*1e040*/  IMAD.IADD R2, R20, 0x1, R0 ;  /* 0x0000000114027824 */ /* 0x000fc600078e0200 */
[----:B------:R-:W-:Y:S01]  /*1e050*/  SHF.R.S32.HI R9, RZ, 0x7, R6 ;  /* 0x00000007ff097819 */ /* 0x000fe20000011406 */
[----:B------:R-:W-:-:S03]  /*1e060*/  VIADD R0, R2, -UR4 ;  /* 0x8000000402007c36 */ /* 0x000fc60008000000 */
        /* <DEDUP_REMOVED lines=12> */
.L_x_1616:
[----:B------:R-:W-:-:S13]  /*1e130*/  ISETP.NE.AND P0, PT, R3, 0x1, PT ;  /* 0x000000010300780c */ /* 0x000fda0003f05270 */
[----:B------:R-:W0:Y:S02]  /*1e140*/  @P0 LDC.64 R6, c[0x0][0x9e8] ;  /* 0x00027a00ff060b82 */ /* 0x000e240000000a00 */
[----:B0-----:R-:W-:-:S05]  /*1e150*/  @P0 IMAD.HI.U32 R6, R2, R6, RZ ;  /* 0x0000000602060227 */ /* 0x001fca00078e00ff */
[----:B------:R-:W-:-:S07]  /*1e160*/  @P0 SHF.R.U32.HI R2, RZ, R7, R6 ;  /* 0x00000007ff020219 */ /* 0x000fce0000011606 */
.L_x_1617:
[----:B------:R-:W-:Y:S05]  /*1e170*/  BSYNC B0 ;  /* 0x0000000000007941 */ /* 0x000fea0003800000 */
.L_x_1615:
[----:B------:R-:W-:-:S05]  /*1e180*/  IMAD R2, R2, R3, RZ ;  /* 0x0000000302027224 */ /* 0x000fca00078e02ff */
[----:B------:R-:W-:-:S07]  /*1e190*/  VIMNMX R0, R0, R2, !PT ;  /* 0x0000000200007248 */ /* 0x000fce0007fe0100 */
.L_x_1614:
[----:B------:R-:W-:Y:S01]  /*1e1a0*/  SHF.R.S32.HI R2, RZ, 0x1f, R0 ;  /* 0x0000001fff027819 */ /* 0x000fe20000011400 */
[----:B------:R-:W-:Y:S01]  /*1e1b0*/  BSSY B0, `(.L_x_1618) ;  /* 0x0000027000007945 */ /* 0x000fe20003800000 */
[----:B------:R-:W-:Y:S02]  /*1e1c0*/  LOP3.LUT R19, R10, 0xff, RZ, 0xc0, !PT ;  /* 0x000000ff0a137812 */ /* 0x000fe400078ec0ff */
[----:B------:R-:W-:Y:S02]  /*1e1d0*/  LEA.HI R2, R2, R0, RZ, 0x7 ;  /* 0x0000000002027211 */ /* 0x000fe400078f38ff */
[----:B------:R-:W-:Y:S02]  /*1e1e0*/  SHF.R.U32.HI R0, RZ, 0x10, R10 ;  /* 0x00000010ff007819 */ /* 0x000fe4000001160a */
[----:B------:R-:W-:-:S04]  /*1e1f0*/  SHF.R.S32.HI R2, RZ, 0x7, R2 ;  /* 0x00000007ff027819 */ /* 0x000fc80000011402 */
[----:B------:R-:W-:Y:S01]  /*1e200*/  VIMNMX R6, RZ, R2, !PT ;  /* 0x00000002ff067248 */ /* 0x000fe20007fe0100 */
[----:B------:R-:W-:-:S03]  /*1e210*/  IMAD.MOV.U32 R2, RZ, RZ, RZ ;  /* 0x000000ffff027224 */ /* 0x000fc600078e00ff */
[----:B------:R-:W-:-:S13]  /*1e220*/  ISETP.GT.AND P0, PT, R9, R6, PT ;  /* 0x000000060900720c */ /* 0x000fda0003f04270 */
[----:B------:R-:W-:Y:S05]  /*1e230*/  @!P0 BRA `(.L_x_1619) ;  /* 0x0000000000788947 */ /* 0x000fea0003800000 */
[----:B------:R-:W-:Y:S01]  /*1e240*/  ISETP.NE.AND P0, PT, R0, RZ, PT ;  /* 0x000000ff0000720c */ /* 0x000fe20003f05270 */
[----:B------:R-:W-:-:S03]  /*1e250*/  ULDC UR4, c[0x0][0x9f0] ;  /* 0x00027c0000047ab9 */ /* 0x000fc60000000800 */
[----:B------:R-:W-:-:S04]  /*1e260*/  SEL R7, R0, UR4, P0 ;  /* 0x0000000400077c07 */ /* 0x000fc80008000000 */
[----:B------:R-:W-:Y:S02]  /*1e270*/  IABS R10, R7 ;  /* 0x00000007000a7213 */ /* 0x000fe40000000000 */
[----:B------:R-:W-:Y:S02]  /*1e280*/  IADD3 R11, R7, -0x1, R9 ;  /* 0xffffffff070b7810 */ /* 0x000fe40007ffe009 */
[----:B------:R-:W0:Y:S03]  /*1e290*/  I2F.RP R2, R10 ;  /* 0x0000000a00027306 */ /* 0x000e260000209400 */
[----:B------:R-:W-:-:S05]  /*1e2a0*/  IMAD.IADD R11, R11, 0x1, -R6 ;  /* 0x000000010b0b7824 */ /* 0x000fca00078e0a06 */
[----:B0-----:R-:W0:Y:S02]  /*1e2b0*/  MUFU.RCP R2, R2 ;  /* 0x0000000200027308 */ /* 0x001e240000001000 */
[----:B0-----:R-:W-:-:S06]  /*1e2c0*/  VIADD R2, R2, 0xffffffe ;  /* 0x0ffffffe02027836 */ /* 0x001fcc0000000000 */
[----:B------:R0:W2:Y:S02]  /*1e2d0*/  F2I.FTZ.U32.TRUNC.NTZ R3, R2 ;  /* 0x0000000200037305 */ /* 0x0000a4000021f000 */
[----:B0-----:R-:W-:-:S04]  /*1e2e0*/  LOP3.LUT R2, R11, R7, RZ, 0x3c, !PT ;  /* 0x000000070b027212 */ /* 0x001fc800078e3cff */
[----:B------:R-:W-:Y:S01]  /*1e2f0*/  ISETP.GE.AND P3, PT, R2, RZ, PT ;  /* 0x000000ff0200720c */ /* 0x000fe20003f66270 */
[----:B--2---:R-:W-:-:S04]  /*1e300*/  IMAD.MOV R2, RZ, RZ, -R3 ;  /* 0x000000ffff027224 */ /* 0x004fc800078e0a03 */
[----:B-1----:R-:W-:Y:S02]  /*1e310*/  IMAD R12, R2, R10, RZ ;  /* 0x0000000a020c7224 */ /* 0x002fe400078e02ff */
        /* <DEDUP_REMOVED lines=15> */
[----:B------:R-:W-:-:S07]  /*1e410*/  @!P2 LOP3.LUT R2, RZ, R7, RZ, 0x33, !PT ;  /* 0x00000007ff02a212 */ /* 0x000fce00078e33ff */
.L_x_1619:
[----:B------:R-:W-:Y:S05]  /*1e420*/  BSYNC B0 ;  /* 0x0000000000007941 */ /* 0x000fea0003800000 */
.L_x_1618:
[-C--:B------:R-:W-:Y:S01]  /*1e430*/  IMAD R6, R19, R2.reuse, R6 ;  /* 0x0000000213067224 */ /* 0x080fe200078e0206 */
[----:B------:R-:W-:Y:S04]  /*1e440*/  BSSY B0, `(.L_x_1620) ;  /* 0x0000156000007945 */ /* 0x000fe80003800000 */
[C---:B------:R-:W-:Y:S01]  /*1e450*/  VIADDMNMX R2, R6.reuse, R2, R9, PT ;  /* 0x0000000206027246 */ /* 0x040fe20003800109 */
[----:B------:R-:W-:-:S04]  /*1e460*/  IMAD R6, R6, 0x80, -R5 ;  /* 0x0000008006067824 */ /* 0x000fc800078e0a05 */
[----:B------:R-:W-:Y:S01]  /*1e470*/  IMAD R2, R2, 0x80, -R5 ;  /* 0x0000008002027824 */ /* 0x000fe200078e0a05 */
[----:B------:R-:W-:-:S04]  /*1e480*/  VIMNMX R6, RZ, R6, !PT ;  /* 0x00000006ff067248 */ /* 0x000fc80007fe0100 */
[----:B------:R-:W-:Y:S02]  /*1e490*/  VIMNMX R2, R2, R8, PT ;  /* 0x0000000802027248 */ /* 0x000fe40003fe0100 */
[----:B------:R-:W-:Y:S02]  /*1e4a0*/  SHF.R.U32.HI R5, RZ, 0x7, R6 ;  /* 0x00000007ff057819 */ /* 0x000fe40000011606 */
[----:B------:R-:W-:-:S13]  /*1e4b0*/  ISETP.GT.AND P0, PT, R2, R6, PT ;  /* 0x000000060200720c */ /* 0x000fda0003f04270 */
[----:B------:R-:W-:-:S05]  /*1e4c0*/  @P0 VIADD R2, R2, 0x7f ;  /* 0x0000007f02020836 */ /* 0x000fca0000000000 */
        /* <DEDUP_REMOVED lines=14> */
.L_x_1795:
[----:B--2---:R-:W-:Y:S02]  /*1e5b0*/  ISETP.NE.AND P0, PT, R14, RZ, PT ;  /* 0x000000ff0e00720c */ /* 0x004fe40003f05270 */
[----:B------:R-:W-:-:S11]  /*1e5c0*/  PLOP3.LUT P6, PT, PT, PT, PT, 0x8, 0x0 ;  /* 0x000000000000781c */ /* 0x000fd60003fce170 */
[----:B------:R-:W-:Y:S05]  /*1e5d0*/  @P0 BRA `(.L_x_1623) ;  /* 0x00000000000c0947 */ /* 0x000fea0003800000 */
[----:B------:R-:W-:-:S03]  /*1e5e0*/  UMOV UR4, 0xffffffff ;  /* 0xffffffff00047882 */ /* 0x000fc60000000000 */
[----:B------:R-:W-:Y:S05]  /*1e5f0*/  BRA.DIV UR4, `(.L_x_1624) ;  /* 0x0000007604407947 */ /* 0x000fea000b800000 */
[----:B------:R-:W-:-:S13]  /*1e600*/  ELECT P6, URZ, PT ;  /* 0x00000000003f782f */ /* 0x000fda00038c0000 */
.L_x_1623:
        /* <DEDUP_REMOVED lines=9> */
.L_x_1798:
[----:B------:R-:W-:Y:S05]  /*1e6a0*/  BSYNC B1 ;  /* 0x0000000000017941 */ /* 0x000fea0003800000 */
.L_x_1625:
[----:B------:R-:W-:Y:S04]  /*1e6b0*/  BSSY B1, `(.L_x_1627) ;  /* 0x000008c000017945 */ /* 0x000fe80003800000 */
[----:B------:R-:W-:Y:S05]  /*1e6c0*/  @!P6 BRA `(.L_x_1628) ;  /* 0x000000080028e947 */ /* 0x000fea0003800000 */
[----:B------:R-:W2:Y:S01]  /*1e6d0*/  LDL R8, [R1+0x4] ;  /* 0x0000040001087983 */ /* 0x000ea20000100800 */
[----:B------:R-:W-:Y:S01]  /*1e6e0*/  IMAD R10, R29, 0x8, R18 ;  /* 0x000000081d0a7824 */ /* 0x000fe200078e0212 */
[----:B------:R-:W3:Y:S01]  /*1e6f0*/  S2R R7, SR_TID.X ;  /* 0x0000000000077919 */ /* 0x000ee20000002100 */
[----:B------:R-:W-:Y:S01]  /*1e700*/  BSSY B2, `(.L_x_1629) ;  /* 0x0000006000027945 */ /* 0x000fe20003800000 */
[----:B---3--:R-:W-:-:S04]  /*1e710*/  LOP3.LUT R7, R7, 0x7f, RZ, 0xc0, !PT ;  /* 0x0000007f07077812 */ /* 0x008fc800078ec0ff */
[----:B------:R-:W-:Y:S02]  /*1e720*/  ISETP.NE.AND P1, PT, R7, RZ, PT ;  /* 0x000000ff0700720c */ /* 0x000fe40003f25270 */
[----:B--2---:R-:W-:-:S04]  /*1e730*/  SHF.L.U32 R9, R8, 0x1f, RZ ;  /* 0x0000001f08097819 */ /* 0x004fc800000006ff */
[----:B------:R-:W2:Y:S02]  /*1e740*/  SYNCS.PHASECHK.TRANS64.TRYWAIT P0, [R10+URZ+0x2d8a0], R9 ;  /* 0x02d8a0090a0075a7 */ /* 0x000ea4000800017f */
[----:B--2---:R-:W-:Y:S05]  /*1e750*/  @!P0 BRA `(.L_x_1630) ;  /* 0x00000074001c8947 */ /* 0x004fea0003800000 */
.L_x_1799:
[----:B------:R-:W-:Y:S05]  /*1e760*/  BSYNC B2 ;  /* 0x0000000000027941 */ /* 0x000fea0003800000 */
.L_x_1629:
[----:B------:R-:W-:Y:S04]  /*1e770*/  BSSY B2, `(.L_x_1631) ;  /* 0x0000009000027945 */ /* 0x000fe80003800000 */
[----:B------:R-:W-:Y:S05]  /*1e780*/  @P1 BRA `(.L_x_1632) ;  /* 0x00000000001c1947 */ /* 0x000fea0003800000 */
[----:B0-----:R-:W0:Y:S02]  /*1e790*/  S2R R6, SR_TID.X ;  /* 0x0000000000067919 */ /* 0x001e240000002100 */
[----:B0-----:R-:W-:Y:S01]  /*1e7a0*/  LOP3.LUT R7, R6, 0x1f, RZ, 0xc0, !PT ;  /* 0x0000001f06077812 */ /* 0x001fe200078ec0ff */
[----:B------:R-:W-:-:S03]  /*1e7b0*/  IMAD.MOV.U32 R6, RZ, RZ, 0x6000 ;  /* 0x00006000ff067424 */ /* 0x000fc600078e00ff */
[----:B------:R-:W-:Y:S01]  /*1e7c0*/  ISETP.NE.AND P0, PT, R7, RZ, PT ;  /* 0x000000ff0700720c */ /* 0x000fe20003f05270 */
[----:B------:R3:W-:-:S12]  /*1e7d0*/  SYNCS.ARRIVE.TRANS64 RZ, [R10+URZ+0x2d890], R6 ;  /* 0x02d890060aff79a7 */ /* 0x0007d8000800003f */
[----:B---3--:R-:W-:Y:S05]  /*1e7e0*/  @!P0 BRA `(.L_x_1632) ;  /* 0x0000000000048947 */ /* 0x008fea0003800000 */
[----:B------:R-:W-:Y:S01]  /*1e7f0*/  BPT.TRAP 0x1 ;  /* 0x000000040000795c */ /* 0x000fe20000300000 */
.L_x_1632:
[----:B------:R-:W-:Y:S05]  /*1e800*/  BSYNC B2 ;  /* 0x0000000000027941 */ /* 0x000fea0003800000 */
.L_x_1631:
        /* <DEDUP_REMOVED lines=8> */
[----:B0-----:R-:W-:Y:S01]  /*1e890*/  VIADD R6, R10, 0x2d890 ;  /* 0x0002d8900a067836 */ /* 0x001fe20000000000 */
[----:B------:R-:W-:Y:S01]  /*1e8a0*/  UMOV UR6, 0x0 ;  /* 0x0000000000067882 */ /* 0x000fe20000000000 */
[----:B------:R-:W-:Y:S01]  /*1e8b0*/  VIADD R11, R8, 0x15400 ;  /* 0x00015400080b7836 */ /* 0x000fe20000000000 */
[----:B------:R-:W-:-:S09]  /*1e8c0*/  UMOV UR7, 0x12f00000 ;  /* 0x12f0000000077882 */ /* 0x000fd20000000000 */
.L_x_1633:
        /* <DEDUP_REMOVED lines=16> */
.L_x_1634:
        /* <DEDUP_REMOVED lines=16> */
.L_x_1635:
        /* <DEDUP_REMOVED lines=13> */
.L_x_1800:
[----:B------:R-:W-:Y:S05]  /*1eba0*/  BSYNC B2 ;  /* 0x0000000000027941 */ /* 0x000fea0003800000 */
.L_x_1636:
[----:B------:R-:W-:Y:S01]  /*1ebb0*/  BSSY B2, `(.L_x_1638) ;  /* 0x000000b000027945 */ /* 0x000fe20003800000 */
[----:B-1----:R-:W-:Y:S02]  /*1ebc0*/  IMAD.MOV.U32 R12, RZ, RZ, 0x0 ;  /* 0x00000000ff0c7424 */ /* 0x002fe400078e00ff */
[----:B------:R-:W-:Y:S01]  /*1ebd0*/  IMAD.MOV.U32 R13, RZ, RZ, 0x12f00000 ;  /* 0x12f00000ff0d7424 */ /* 0x000fe200078e00ff */
[----:B------:R-:W-:Y:S06]  /*1ebe0*/  @P1 BRA `(.L_x_1639) ;  /* 0x00000000001c1947 */ /* 0x000fec0003800000 */
[----:B------:R-:W1:Y:S02]  /*1ebf0*/  S2R R6, SR_TID.X ;  /* 0x0000000000067919 */ /* 0x000e640000002100 */
[----:B-1----:R-:W-:Y:S01]  /*1ec00*/  LOP3.LUT R11, R6, 0x1f, RZ, 0xc0, !PT ;  /* 0x0000001f060b7812 */ /* 0x002fe200078ec0ff */
[----:B------:R-:W-:-:S03]  /*1ec10*/  IMAD.MOV.U32 R6, RZ, RZ, 0x6000 ;  /* 0x00006000ff067424 */ /* 0x000fc600078e00ff */
[----:B------:R-:W-:Y:S01]  /*1ec20*/  ISETP.NE.AND P0, PT, R11, RZ, PT ;  /* 0x000000ff0b00720c */ /* 0x000fe20003f05270 */
[----:B------:R1:W-:-:S12]  /*1ec30*/  SYNCS.ARRIVE.TRANS64 RZ, [R10+URZ+0x2d8b0], R6 ;  /* 0x02d8b0060aff79a7 */ /* 0x0003d8000800003f */
[----:B-1----:R-:W-:Y:S05]  /*1ec40*/  @!P0 BRA `(.L_x_1639) ;  /* 0x0000000000048947 */ /* 0x002fea0003800000 */
[----:B------:R-:W-:Y:S01]  /*1ec50*/  BPT.TRAP 0x1 ;  /* 0x000000040000795c */ /* 0x000fe20000300000 */
.L_x_1639:
[----:B------:R-:W-:Y:S05]  /*1ec60*/  BSYNC B2 ;  /* 0x0000000000027941 */ /* 0x000fea0003800000 */
.L_x_1638:
[----:B------:R-:W-:Y:S01]  /*1ec70*/  R2UR UR10, R23 ;  /* 0x00000000170a72ca */ /* 0x000fe200000e0000 */
[----:B------:R-:W-:Y:S01]  /*1ec80*/  UIADD3 UR4, UP0, UR40, 0x670, URZ ;  /* 0x0000067028047890 */ /* 0x000fe2000ff1e03f */
[----:B------:R-:W-:Y:S01]  /*1ec90*/  R2UR UR6, R12 ;  /* 0x000000000c0672ca */ /* 0x000fe200000e0000 */
[----:B0-2---:R-:W-:Y:S01]  /*1eca0*/  VIADD R10, R10, 0x2d8b0 ;  /* 0x0002d8b00a0a7836 */ /* 0x005fe20000000000 */
[----:B------:R-:W-:Y:S01]  /*1ecb0*/  R2UR UR7, R13 ;  /* 0x000000000d0772ca */ /* 0x000fe200000e0000 */
[----:B------:R-:W-:Y:S01]  /*1ecc0*/  VIADD R6, R8, 0x400 ;  /* 0x0000040008067836 */ /* 0x000fe20000000000 */
[----:B------:R-:W-:Y:S01]  /*1ecd0*/  PLOP3.LUT P0, PT, PT, PT, PT, 0x80, 0x0 ;  /* 0x000000000000781c */ /* 0x000fe20003f0f070 */
[----:B------:R-:W-:-:S12]  /*1ece0*/  UIADD3.X UR5, URZ, UR41, URZ, UP0, !UPT ;  /* 0x000000293f057290 */ /* 0x000fd800087fe43f */
.L_x_1640:
        /* <DEDUP_REMOVED lines=15> */
.L_x_1641:
        /* <DEDUP_REMOVED lines=15> */
.L_x_1642:
        /* <DEDUP_REMOVED lines=10> */
.L_x_1628:
[----:B------:R-:W-:Y:S05]  /*1ef70*/  BSYNC B1 ;  /* 0x0000000000017941 */ /* 0x000fea0003800000 */
.L_x_1627:
        /* <DEDUP_REMOVED lines=11> */
.L_x_1659:
[----:B------:R-:W-:Y:S05]  /*1f030*/  YIELD ;  /* 0x0000000000007946 */ /* 0x000fea0003800000 */
[----:B------:R-:W-:Y:S04]  /*1f040*/  BSSY B1, `(.L_x_1643) ;  /* 0x000008b000017945 */ /* 0x000fe80003800000 */
[----:B--2---:R-:W-:Y:S05]  /*1f050*/  @!P6 BRA `(.L_x_1644) ;  /* 0x000000080024e947 */ /* 0x004fea0003800000 */
[----:B0-----:R-:W2:Y:S01]  /*1f060*/  LDL R6, [R1+0x4] ;  /* 0x0000040001067983 */ /* 0x001ea20000100800 */
[----:B------:R-:W-:Y:S01]  /*1f070*/  IMAD R9, R29, 0x8, R18 ;  /* 0x000000081d097824 */ /* 0x000fe200078e0212 */
[----:B------:R-:W0:Y:S01]  /*1f080*/  S2R R3, SR_TID.X ;  /* 0x0000000000037919 */ /* 0x000e220000002100 */
[----:B------:R-:W-:Y:S01]  /*1f090*/  BSSY B2, `(.L_x_1645) ;  /* 0x0000006000027945 */ /* 0x000fe20003800000 */
[----:B0-----:R-:W-:-:S04]  /*1f0a0*/  LOP3.LUT R3, R3, 0x7f, RZ, 0xc0, !PT ;  /* 0x0000007f03037812 */ /* 0x001fc800078ec0ff */
[----:B------:R-:W-:Y:S02]  /*1f0b0*/  ISETP.NE.AND P2, PT, R3, RZ, PT ;  /* 0x000000ff0300720c */ /* 0x000fe40003f45270 */
[----:B--2---:R-:W-:-:S04]  /*1f0c0*/  SHF.L.U32 R8, R6, 0x1f, RZ ;  /* 0x0000001f06087819 */ /* 0x004fc800000006ff */
[----:B------:R-:W0:Y:S02]  /*1f0d0*/  SYNCS.PHASECHK.TRANS64.TRYWAIT P1, [R9+URZ+0x2d8a0], R8 ;  /* 0x02d8a008090075a7 */ /* 0x000e24000802017f */
[----:B0-----:R-:W-:Y:S05]  /*1f0e0*/  @!P1 BRA `(.L_x_1646) ;  /* 0x0000006800e09947 */ /* 0x001fea0003800000 */
.L_x_1801:
[----:B------:R-:W-:Y:S05]  /*1f0f0*/  BSYNC B2 ;  /* 0x0000000000027941 */ /* 0x000fea0003800000 */
.L_x_1645:
[----:B------:R-:W-:Y:S04]  /*1f100*/  BSSY B2, `(.L_x_1647) ;  /* 0x0000009000027945 */ /* 0x000fe80003800000 */
[----:B------:R-:W-:Y:S05]  /*1f110*/  @P2 BRA `(.L_x_1648) ;  /* 0x00000000001c2947 */ /* 0x000fea0003800000 */
[----:B------:R-:W2:Y:S02]  /*1f120*/  S2R R3, SR_TID.X ;  /* 0x0000000000037919 */ /* 0x000ea40000002100 */
[----:B--2---:R-:W-:Y:S01]  /*1f130*/  LOP3.LUT R6, R3, 0x1f, RZ, 0xc0, !PT ;  /* 0x0000001f03067812 */ /* 0x004fe200078ec0ff */
[----:B------:R-:W-:-:S03]  /*1f140*/  IMAD.MOV.U32 R3, RZ, RZ, 0x6000 ;  /* 0x00006000ff037424 */ /* 0x000fc600078e00ff */
[----:B------:R-:W-:Y:S01]  /*1f150*/  ISETP.NE.AND P1, PT, R6, RZ, PT ;  /* 0x000000ff0600720c */ /* 0x000fe20003f25270 */
[----:B------:R2:W-:-:S12]  /*1f160*/  SYNCS.ARRIVE.TRANS64 RZ, [R9+URZ+0x2d890], R3 ;  /* 0x02d8900309ff79a7 */ /* 0x0005d8000800003f */
[----:B--2---:R-:W-:Y:S05]  /*1f170*/  @!P1 BRA `(.L_x_1648) ;  /* 0x0000000000049947 */ /* 0x004fea0003800000 */
[----:B------:R-:W-:Y:S01]  /*1f180*/  BPT.TRAP 0x1 ;  /* 0x000000040000795c */ /* 0x000fe20000300000 */
.L_x_1648:
[----:B------:R-:W-:Y:S05]  /*1f190*/  BSYNC B2 ;  /* 0x0000000000027941 */ /* 0x000fea0003800000 */
.L_x_1647:
        /* <DEDUP_REMOVED lines=11> */
.L_x_1649:
        /* <DEDUP_REMOVED lines=10> */
[----:B------:R-:W-:Y:S01]  /*1f2f0*/  IMAD.MOV.U32 R23, RZ, RZ, 0x20 ;  /* 0x00000020ff177424 */ /* 0x000fe200078e00ff */
[----:B------:R-:W-:Y:S01]  /*1f300*/  PLOP3.LUT P1, PT, PT, PT, PT, 0x80, 0x0 ;  /* 0x000000000000781c */ /* 0x000fe20003f2f070 */
[----:B------:R-:W-:Y:S01]  /*1f310*/  VIADD R11, R7, 0x17400 ;  /* 0x00017400070b7836 */ /* 0x000fe20000000000 */
[----:B------:R-:W-:Y:S01]  /*1f320*/  UMOV UR6, 0x0 ;  /* 0x0000000000067882 */ /* 0x000fe20000000000 */
[----:B------:R-:W-:Y:S01]  /*1f330*/  UMOV UR7, 0x12f00000 ;  /* 0x12f0000000077882 */ /* 0x000fe20000000000 */
[----:B------:R-:W-:-:S15]  /*1f340*/  R2UR UR10, R23 ;  /* 0x00000000170a72ca */ /* 0x000fde00000e0000 */
.L_x_1650:
        /* <DEDUP_REMOVED lines=16> */
.L_x_1651:
        /* <DEDUP_REMOVED lines=10> */
[----:B------:R-:W2:Y:S01]  /*1f4f0*/  SYNCS.PHASECHK.TRANS64.TRYWAIT P1, [R9+URZ+0x2d8c0], R8 ;  /* 0x02d8c008090075a7 */ /* 0x000ea2000802017f */
[----:B------:R-:W-:Y:S04]  /*1f500*/  BSSY B2, `(.L_x_1652) ;  /* 0x0000002000027945 */ /* 0x000fe80003800000 */
[----:B--2---:R-:W-:Y:S05]  /*1f510*/  @!P1 BRA `(.L_x_1653) ;  /* 0x0000006400e89947 */ /* 0x004fea0003800000 */
.L_x_1802:
[----:B------:R-:W-:Y:S05]  /*1f520*/  BSYNC B2 ;  /* 0x0000000000027941 */ /* 0x000fea0003800000 */
.L_x_1652:
        /* <DEDUP_REMOVED lines=11> */
.L_x_1655:
[----:B------:R-:W-:Y:S05]  /*1f5e0*/  BSYNC B2 ;  /* 0x0000000000027941 */ /* 0x000fea0003800000 */
.L_x_1654:
        /* <DEDUP_REMOVED lines=8> */
.L_x_1656:
        /* <DEDUP_REMOVED lines=15> */
.L_x_1657:
        /* <DEDUP_REMOVED lines=15> */
.L_x_1658:
        /* <DEDUP_REMOVED lines=10> */
.L_x_1644:
[----:B------:R-:W-:Y:S05]  /*1f8f0*/  BSYNC B1 ;  /* 0x0000000000017941 */ /* 0x000fea0003800000 */
.L_x_1643:
[----:B------:R-:W2:Y:S01]  /*1f900*/  LDL.LU R8, [R1+0x4] ;  /* 0x0000040001087983 */ /* 0x000ea20000300800 */
[----:B------:R-:W-:Y:S01]  /*1f910*/  VIADD R29, R29, 0x1 ;  /* 0x000000011d1d7836 */ /* 0x000fe20000000000 */
[C---:B------:R-:W-:Y:S01]  /*1f920*/  ISETP.GT.AND P2, PT, R10.reuse, R5, PT ;  /* 0x000000050a00720c */ /* 0x040fe20003f44270 */
[----:B------:R-:W-:-:S03]  /*1f930*/  VIADD R10, R10, 0xffffffff ;  /* 0xffffffff0a0a7836 */ /* 0x000fc60000000000 */
[----:B------:R-:W-:-:S04]  /*1f940*/  ISETP.NE.AND P1, PT, R29, 0x2, PT ;  /* 0x000000021d00780c */ /* 0x000fc80003f25270 */
[----:B------:R-:W-:Y:S02]  /*1f950*/  SEL R3, RZ, 0x1, P1 ;  /* 0x00000001ff037807 */ /* 0x000fe40000800000 */
[----:B------:R-:W-:Y:S02]  /*1f960*/  SEL R29, R29, RZ, P1 ;  /* 0x000000ff1d1d7207 */ /* 0x000fe40000800000 */
[----:B--2---:R-:W-:-:S05]  /*1f970*/  LOP3.LUT R8, R8, R3, RZ, 0x3c, !PT ;  /* 0x0000000308087212 */ /* 0x004fca00078e3cff */
[----:B------:R2:W-:Y:S01]  /*1f980*/  STL [R1+0x4], R8 ;  /* 0x0000040801007387 */ /* 0x0005e20000100800 */
[----:B------:R-:W-:Y:S05]  /*1f990*/  @P2 BRA `(.L_x_1659) ;  /* 0xfffffff400a42947 */ /* 0x000fea000383ffff */
.L_x_1621:
[----:B------:R-:W-:Y:S05]  /*1f9a0*/  BSYNC B0 ;  /* 0x0000000000007941 */ /* 0x000fea0003800000 */
.L_x_1620:
[----:B------:R-:W3:Y:S01]  /*1f9b0*/  LDC R2, c[0x0][0x448] ;  /* 0x00011200ff027b82 */ /* 0x000ee20000000800 */
[----:B------:R-:W-:Y:S01]  /*1f9c0*/  VIADD R3, R25, 0xbf ;  /* 0x000000bf19037836 */ /* 0x000fe20000000000 */
[----:B------:R-:W-:Y:S06]  /*1f9d0*/  @!P0 WARPSYNC.ALL ;  /* 0x0000000000008948 */ /* 0x000fec0003800000 */
[----:B------:R-:W-:Y:S01]  /*1f9e0*/  @!P0 BAR.SYNC.DEFER_BLOCKING 0xc, 0x200 ;  /* 0x0308000000008b1d */ /* 0x000fe20000010000 */
[----:B---3--:R-:W-:-:S13]  /*1f9f0*/  ISETP.NE.AND P1, PT, R2, 0x1, PT ;  /* 0x000000010200780c */ /* 0x008fda0003f25270 */
[----:B------:R-:W3:Y:S08]  /*1fa00*/  @P1 LDC R4, c[0x0][0x44c] ;  /* 0x00011300ff041b82 */ /* 0x000ef00000000800 */
[----:B------:R-:W4:Y:S01]  /*1fa10*/  @P1 LDC R2, c[0x0][0x450] ;  /* 0x00011400ff021b82 */ /* 0x000f220000000800 */
[----:B---3--:R-:W-:-:S05]  /*1fa20*/  @P1 IMAD.HI.U32 R4, R3, R4, RZ ;  /* 0x0000000403041227 */ /* 0x008fca00078e00ff */
[----:B----4-:R-:W-:-:S05]  /*1fa30*/  @P1 SHF.R.U32.HI R3, RZ, R2, R4 ;  /* 0x00000002ff031219 */ /* 0x010fca0000011604 */
[----:B------:R-:W-:Y:S02]  /*1fa40*/  IMAD.IADD R21, R21, 0x1, R3 ;  /* 0x0000000115157824 */ /* 0x000fe400078e0203 */
[----:B------:R-:W3:Y:S02]  /*1fa50*/  LDC.64 R2, c[0x0][0x9e0] ;  /* 0x00027800ff027b82 */ /* 0x000ee40000000a00 */
[----:B---3--:R-:W-:Y:S01]  /*1fa60*/  ISETP.GE.AND P2, PT, R3, 0x1, PT ;  /* 0x000000010300780c */ /* 0x008fe20003f46270 */
[----:B------:R-:W-:-:S12]  /*1fa70*/  IMAD.IADD R2, R21, 0x1, R2 ;  /* 0x0000000115027824 */ /* 0x000fd800078e0202 */
[----:B------:R-:W-:Y:S05]  /*1fa80*/  @!P2 BRA `(.L_x_1660) ;  /* 0x000000000048a947 */ /* 0x000fea0003800000 */
[C---:B------:R-:W-:Y:S01]  /*1fa90*/  ISETP.GT.AND P0, PT, R21.reuse, RZ, PT ;  /* 0x000000ff1500720c */ /* 0x040fe20003f04270 */
[----:B------:R-:W-:Y:S01]  /*1faa0*/  BSSY B0, `(.L_x_1661) ;  /* 0x000000e000007945 */ /* 0x000fe20003800000 */
[----:B0-----:R-:W-:-:S11]  /*1fab0*/  VIADD R6, R21, 0xffffffff ;  /* 0xffffffff15067836 */ /* 0x001fd60000000000 */
        /* <DEDUP_REMOVED lines=8> */
.L_x_1662:
[----:B------:R-:W-:-:S13]  /*1fb40*/  ISETP.NE.AND P0, PT, R3, 0x1, PT ;  /* 0x000000010300780c */ /* 0x000fda0003f05270 */
[----:B------:R-:W0:Y:S02]  /*1fb50*/  @P0 LDC.64 R4, c[0x0][0x9e8] ;  /* 0x00027a00ff040b82 */ /* 0x000e240000000a00 */
[----:B0-----:R-:W-:-:S05]  /*1fb60*/  @P0 IMAD.HI.U32 R4, R6, R4, RZ ;  /* 0x0000000406040227 */ /* 0x001fca00078e00ff */
[----:B------:R-:W-:-:S07]  /*1fb70*/  @P0 SHF.R.U32.HI R6, RZ, R5, R4 ;  /* 0x00000005ff060219 */ /* 0x000fce0000011604 */
.L_x_1663:
[----:B------:R-:W-:Y:S05]  /*1fb80*/  BSYNC B0 ;  /* 0x0000000000007941 */ /* 0x000fea0003800000 */
.L_x_1661:
[----:B------:R-:W-:-:S05]  /*1fb90*/  IMAD R6, R6, R3, R3 ;  /* 0x0000000306067224 */ /* 0x000fca00078e0203 */
[----:B------:R-:W-:-:S07]  /*1fba0*/  VIMNMX R2, R2, R6, PT ;  /* 0x0000000602027248 */ /* 0x000fce0003fe0100 */
.L_x_1660:
[----:B------:R-:W-:Y:S01]  /*1fbb0*/  VIADD R2, R2, 0x7f ;  /* 0x0000007f02027836 */ /* 0x000fe20000000000 */
[----:B------:R-:W-:Y:S01]  /*1fbc0*/  ULDC UR4, c[0x0][0x9dc] ;  /* 0x0002770000047ab9 */ /* 0x000fe20000000800 */
[----:B------:R-:W-:-:S03]  /*1fbd0*/  IMAD.MOV.U32 R5, RZ, RZ, R25 ;  /* 0x000000ffff057224 */ /* 0x000fc600078e0019 */
[----:B------:R-:W-:-:S04]  /*1fbe0*/  SHF.R.S32.HI R4, RZ, 0x1f, R2 ;  /* 0x0000001fff047819 */ /* 0x000fc80000011402 */
[----:B------:R-:W-:Y:S02]  /*1fbf0*/  LEA.HI R4, R4, R2, RZ, 0x7 ;  /* 0x0000000204047211 */ /* 0x000fe400078f38ff */
[----:B------:R-:W3:Y:S02]  /*1fc00*/  @P1 LDC R2, c[0x0][0x450] ;  /* 0x00011400ff021b82 */ /* 0x000ee40000000800 */
[----:B------:R-:W-:-:S04]  /*1fc10*/  SHF.R.S32.HI R4, RZ, 0x7, R4 ;  /* 0x00000007ff047819 */ /* 0x000fc80000011404 */
[----:B0-----:R-:W-:Y:S02]  /*1fc20*/  VIMNMX R6, R22, R4, PT ;  /* 0x0000000416067248 */ /* 0x001fe40003fe0100 */
[----:B------:R-:W0:Y:S02]  /*1fc30*/  @P1 LDC R4, c[0x0][0x44c] ;  /* 0x00011300ff041b82 */ /* 0x000e240000000800 */
[----:B0-----:R-:W-:-:S05]  /*1fc40*/  @P1 IMAD.HI.U32 R4, R25, R4, RZ ;  /* 0x0000000419041227 */ /* 0x001fca00078e00ff */
[----:B---3--:R-:W-:-:S05]  /*1fc50*/  @P1 SHF.R.U32.HI R5, RZ, R2, R4 ;  /* 0x00000002ff051219 */ /* 0x008fca0000011604 */
[----:B------:R-:W-:-:S04]  /*1fc60*/  IMAD.IADD R7, R20, 0x1, R5 ;  /* 0x0000000114077824 */ /* 0x000fc800078e0205 */
        /* <DEDUP_REMOVED lines=12> */
.L_x_1666:
[----:B------:R-:W-:-:S13]  /*1fd30*/  ISETP.NE.AND P0, PT, R3, 0x1, PT ;  /* 0x000000010300780c */ /* 0x000fda0003f05270 */
[----:B------:R-:W0:Y:S02]  /*1fd40*/  @P0 LDC.64 R4, c[0x0][0x9e8] ;  /* 0x00027a00ff040b82 */ /* 0x000e240000000a00 */
[----:B0-----:R-:W-:-:S05]  /*1fd50*/  @P0 IMAD.HI.U32 R4, R7, R4, RZ ;  /* 0x0000000407040227 */ /* 0x001fca00078e00ff */
[----:B------:R-:W-:-:S07]  /*1fd60*/  @P0 SHF.R.U32.HI R7, RZ, R5, R4 ;  /* 0x00000005ff070219 */ /* 0x000fce0000011604 */
.L_x_1667:
[----:B------:R-:W-:Y:S05]  /*1fd70*/  BSYNC B0 ;  /* 0x0000000000007941 */ /* 0x000fea0003800000 */
.L_x_1665:
[----:B------:R-:W-:-:S05]  /*1fd80*/  IMAD R3, R7, R3, RZ ;  /* 0x0000000307037224 */ /* 0x000fca00078e02ff */
[----:B------:R-:W-:-:S07]  /*1fd90*/  VIMNMX R2, R2, R3, !PT ;  /* 0x0000000302027248 */ /* 0x000fce0007fe0100 */
.L_x_1664:
[----:B------:R-:W-:Y:S01]  /*1fda0*/  ISETP.NE.AND P1, PT, R0, RZ, PT ;  /* 0x000000ff0000720c */ /* 0x000fe20003f25270 */
[----:B------:R-:W-:Y:S01]  /*1fdb0*/  BSSY B0, `(.L_x_1668) ;  /* 0x0000024000007945 */ /* 0x000fe20003800000 */
[----:B------:R-:W-:-:S04]  /*1fdc0*/  SHF.R.S32.HI R3, RZ, 0x1f, R2 ;  /* 0x0000001fff037819 */ /* 0x000fc80000011402 */
[----:B------:R-:W-:Y:S01]  /*1fdd0*/  LEA.HI R3, R3, R2, RZ, 0x7 ;  /* 0x0000000203037211 */ /* 0x000fe200078f38ff */
[----:B------:R-:W-:-:S03]  /*1fde0*/  IMAD.MOV.U32 R2, RZ, RZ, RZ ;  /* 0x000000ffff027224 */ /* 0x000fc600078e00ff */
[----:B------:R-:W-:-:S03]  /*1fdf0*/  SHF.R.S32.HI R3, RZ, 0x7, R3 ;  /* 0x00000007ff037819 */ /* 0x000fc60000011403 */
[----:B------:R-:W0:Y:S01]  /*1fe00*/  @!P1 LDC R0, c[0x0][0x9f0] ;  /* 0x00027c00ff009b82 */ /* 0x000e220000000800 */
[----:B------:R-:W-:-:S04]  /*1fe10*/  VIMNMX R4, RZ, R3, !PT ;  /* 0x00000003ff047248 */ /* 0x000fc80007fe0100 */
[----:B------:R-:W-:-:S13]  /*1fe20*/  ISETP.GT.AND P0, PT, R6, R4, PT ;  /* 0x000000040600720c */ /* 0x000fda0003f04270 */
[----:B------:R-:W-:Y:S05]  /*1fe30*/  @!P0 BRA `(.L_x_1669) ;  /* 0x00000000006c8947 */ /* 0x000fea0003800000 */
[-C--:B0-----:R-:W-:Y:S02]  /*1fe40*/  IABS R5, R0.reuse ;  /* 0x0000000000057213 */ /* 0x081fe40000000000 */
[----:B--2---:R-:W-:Y:S02]  /*1fe50*/  IABS R8, R0 ;  /* 0x0000000000087213 */ /* 0x004fe40000000000 */
        /* <DEDUP_REMOVED lines=9> */
[----:B------:R-:W-:-:S05]  /*1fef0*/  IADD3 R3, R0, -0x1, R6 ;  /* 0xffffffff00037810 */ /* 0x000fca0007ffe006 */
[----:B------:R-:W-:-:S05]  /*1ff00*/  IMAD.IADD R3, R3, 0x1, -R4 ;  /* 0x0000000103037824 */ /* 0x000fca00078e0a04 */
[----:B------:R-:W-:Y:S02]  /*1ff10*/  IABS R2, R3 ;  /* 0x0000000300027213 */ /* 0x000fe40000000000 */
[----:B------:R-:W-:-:S03]  /*1ff20*/  LOP3.LUT R3, R3, R0, RZ, 0x3c, !PT ;  /* 0x0000000003037212 */ /* 0x000fc600078e3cff */
[----:B------:R-:W-:Y:S01]  /*1ff30*/  IMAD.HI.U32 R7, R7, R2, RZ ;  /* 0x0000000207077227 */ /* 0x000fe200078e00ff */
[----:B------:R-:W-:-:S03]  /*1ff40*/  ISETP.GE.AND P2, PT, R3, RZ, PT ;  /* 0x000000ff0300720c */ /* 0x000fc60003f46270 */
        /* <DEDUP_REMOVED lines=10> */
.L_x_1669:
[----:B------:R-:W-:Y:S05]  /*1fff0*/  BSYNC B0 ;  /* 0x0000000000007941 */ /* 0x000fea0003800000 */
.L_x_1668:
[-C--:B0-----:R-:W-:Y:S01]  /*20000*/  IMAD R0, R19, R2.reuse, R4 ;  /* 0x0000000213007224 */ /* 0x081fe200078e0204 */
[----:B------:R-:W-:Y:S04]  /*20010*/  BSSY B7, `(.L_x_1670) ;  /* 0x0000344000077945 */ /* 0x000fe80003800000 */
        /* <DEDUP_REMOVED lines=11> */
[----:B------:R-:W3:Y:S01]  /*200d0*/  LDC.64 R2, c[0x0][0xc60] ;  /* 0x00031800ff027b82 */ /* 0x000ee20000000a00 */
[----:B------:R-:W0:Y:S02]  /*200e0*/  FLO.U32 R0, UR4 ;  /* 0x0000000400007d00 */ /* 0x000e2400080e0000 */
[----:B0-----:R-:W-:-:S06]  /*200f0*/  ISETP.EQ.U32.AND P0, PT, R0, R5, PT ;  /* 0x000000050000720c */ /* 0x001fcc0003f02070 */
[----:B------:R-:W3:Y:S07]  /*20100*/  POPC R5, UR4 ;  /* 0x0000000400057d09 */ /* 0x000eee0008000000 */
[----:B---3--:R-:W3:Y:S01]  /*20110*/  @P0 ATOMG.E.ADD.STRONG.GPU PT, R3, desc[UR52][R2.64], R5 ;  /* 0x00000005020309a8 */ /* 0x008ee200081ee1f4 */
[----:B------:R-:W0:Y:S02]  /*20120*/  S2R R4, SR_LTMASK ;  /* 0x0000000000047919 */ /* 0x000e240000003900 */
[----:B0-----:R-:W-:-:S04]  /*20130*/  LOP3.LUT R4, R4, UR4, RZ, 0xc0, !PT ;  /* 0x0000000404047c12 */ /* 0x001fc8000f8ec0ff */
[----:B------:R-:W0:Y:S01]  /*20140*/  POPC R7, R4 ;  /* 0x0000000400077309 */ /* 0x000e220000000000 */
[----:B---3--:R-:W0:Y:S02]  /*20150*/  SHFL.IDX PT, R0, R3, R0, 0x1f ;  /* 0x00001f0003007589 */ /* 0x008e2400000e0000 */
[----:B0-----:R-:W-:Y:S01]  /*20160*/  IADD3 R24, R0, UR37, R7 ;  /* 0x0000002500187c10 */ /* 0x001fe2000fffe007 */
[----:B------:R-:W-:Y:S06]  /*20170*/  BRA `(.L_x_1672) ;  /* 0x0000003000b47947 */ /* 0x000fec0003800000 */
.L_x_1671:
        /* <DEDUP_REMOVED lines=15> */
[----:B--2---:R-:W-:Y:S02]  /*20270*/  IMAD.MOV.U32 R8, RZ, RZ, 0x70 ;  /* 0x00000070ff087424 */ /* 0x004fe400078e00ff */
[----:B-1----:R-:W-:Y:S02]  /*20280*/  IMAD.MOV.U32 R12, RZ, RZ, 0x1 ;  /* 0x00000001ff0c7424 */ /* 0x002fe400078e00ff */
[----:B------:R-:W-:-:S07]  /*20290*/  IMAD.MOV.U32 R13, RZ, RZ, RZ ;  /* 0x000000ffff0d7224 */ /* 0x000fce00078e00ff */
[----:B------:R-:W-:-:S07]  /*202a0*/  LEPC R20, `(.L_x_1674) ;  /* 0x000000001014794e */ /* 0x000fce0000000000 */
[----:B0-----:R-:W-:Y:S05]  /*202b0*/  CALL.ABS.NOINC R2 ;  /* 0x0000000002007343 */ /* 0x001fea0003c00000 */
.L_x_1674:
[----:B------:R-:W-:Y:S05]  /*202c0*/  BSYNC B6 ;  /* 0x0000000000067941 */ /* 0x000fea0003800000 */
.L_x_1673:
        /* <DEDUP_REMOVED lines=8> */
[----:B------:R0:W3:Y:S01]  /*20350*/  LDC.64 R2, c[0x4][R19] ;  /* 0x0100000013027b82 */ /* 0x0000e20000000a00 */
[----:B------:R-:W-:Y:S02]  /*20360*/  IMAD.U32 R4, RZ, RZ, UR6 ;  /* 0x00000006ff047e24 */ /* 0x000fe4000f8e00ff */
[----:B------:R-:W-:Y:S02]  /*20370*/  IMAD.U32 R5, RZ, RZ, UR7 ;  /* 0x00000007ff057e24 */ /* 0x000fe4000f8e00ff */
[----:B------:R-:W-:Y:S02]  /*20380*/  IMAD.U32 R6, RZ, RZ, UR8 ;  /* 0x00000008ff067e24 */ /* 0x000fe4000f8e00ff */
[----:B------:R-:W-:-:S02]  /*20390*/  IMAD.U32 R7, RZ, RZ, UR9 ;  /* 0x00000009ff077e24 */ /* 0x000fc4000f8e00ff */
[----:B------:R-:W-:Y:S02]  /*203a0*/  IMAD.U32 R10, RZ, RZ, UR4 ;  /* 0x00000004ff0a7e24 */ /* 0x000fe4000f8e00ff */
[----:B------:R-:W-:Y:S02]  /*203b0*/  IMAD.U32 R11, RZ, RZ, UR5 ;  /* 0x00000005ff0b7e24 */ /* 0x000fe4000f8e00ff */
[----:B--2---:R-:W-:Y:S02]  /*203c0*/  IMAD.MOV.U32 R8, RZ, RZ, 0x70 ;  /* 0x00000070ff087424 */ /* 0x004fe400078e00ff */
[----:B-1----:R-:W-:Y:S02]  /*203d0*/  IMAD.MOV.U32 R12, RZ, RZ, 0x1 ;  /* 0x00000001ff0c7424 */ /* 0x002fe400078e00ff */
[----:B0-----:R-:W-:-:S07]  /*203e0*/  IMAD.MOV.U32 R13, RZ, RZ, RZ ;  /* 0x000000ffff0d7224 */ /* 0x001fce00078e00ff */
[----:B------:R-:W-:-:S07]  /*203f0*/  LEPC R20, `(.L_x_1677) ;  /* 0x000000001014794e */ /* 0x000fce0000000000 */
[----:B---3--:R-:W-:Y:S05]  /*20400*/  CALL.ABS.NOINC R2 ;  /* 0x0000000002007343 */ /* 0x008fea0003c00000 */
.L_x_1677:
        /* <DEDUP_REMOVED lines=15> */
.L_x_1676:
[----:B------:R-:W-:Y:S05]  /*20500*/  BSYNC B6 ;  /* 0x0000000000067941 */ /* 0x000fea0003800000 */
.L_x_1675:
[----:B------:R-:W-:Y:S01]  /*20510*/  ULDC.64 UR4, c[0x0][0x9f8] ;  /* 0x00027e0000047ab9 */ /* 0x000fe20000000a00 */
[----:B------:R-:W3:Y:S01]  /*20520*/  LDL R20, [R1+0x18] ;  /* 0x0000180001147983 */ /* 0x000ee20000100800 */
[----:B------:R-:W-:-:S03]  /*20530*/  ISETP.NE.U32.AND P0, PT, RZ, UR4, PT ;  /* 0x00000004ff007c0c */ /* 0x000fc6000bf05070 */
[----:B------:R-:W4:Y:S01]  /*20540*/  LDL R19, [R1+0x28] ;  /* 0x0000280001137983 */ /* 0x000f220000100800 */
[----:B------:R-:W-:Y:S01]  /*20550*/  ISETP.NE.AND.EX P0, PT, RZ, UR5, PT, P0 ;  /* 0x00000005ff007c0c */ /* 0x000fe2000bf05300 */
[----:B------:R-:W-:Y:S01]  /*20560*/  IMAD.MOV.U32 R9, RZ, RZ, R27 ;  /* 0x000000ffff097224 */ /* 0x000fe200078e001b */
[----:B------:R-:W0:Y:S01]  /*20570*/  LDC R5, c[0x0][0x430] ;  /* 0x00010c00ff057b82 */ /* 0x000e220000000800 */
[----:B------:R-:W1:Y:S01]  /*20580*/  S2R R22, SR_TID.X ;  /* 0x0000000000167919 */ /* 0x000e620000002100 */
[----:B------:R-:W2:Y:S01]  /*20590*/  S2R R21, SR_TID.X ;  /* 0x0000000000157919 */ /* 0x000ea20000002100 */
[----:B------:R-:W-:Y:S01]  /*205a0*/  VIADD R23, R23, 0xffffffff ;  /* 0xffffffff17177836 */ /* 0x000fe20000000000 */
[----:B------:R-:W-:-:S07]  /*205b0*/  ULDC UR4, c[0x0][0x2f4] ;  /* 0x0000bd0000047ab9 */ /* 0x000fce0000000800 */
[----:B------:R-:W1:Y:S02]  /*205c0*/  @P0 LDC.64 R2, c[0x0][0x9f8] ;  /* 0x00027e00ff020b82 */ /* 0x000e640000000a00 */
[----:B-1----:R-:W-:-:S05]  /*205d0*/  @P0 IMAD.WIDE R2, R27, 0x4, R2 ;  /* 0x000000041b020825 */ /* 0x002fca00078e0202 */
[----:B------:R1:W4:Y:S01]  /*205e0*/  @P0 LDG.E R9, desc[UR52][R2.64] ;  /* 0x0000003402090981 */ /* 0x000322000c1e1900 */
[----:B0-----:R-:W-:Y:S01]  /*205f0*/  ISETP.NE.AND P1, PT, R5, 0x1, PT ;  /* 0x000000010500780c */ /* 0x001fe20003f25270 */
[----:B------:R-:W-:Y:S01]  /*20600*/  IMAD.SHL.U32 R22, R22, 0x20, RZ ;  /* 0x0000002016167824 */ /* 0x000fe200078e00ff */
[----:B--2---:R-:W-:Y:S01]  /*20610*/  LOP3.LUT R21, R21, 0x7f, RZ, 0xc0, !PT ;  /* 0x0000007f15157812 */ /* 0x004fe200078ec0ff */
[----:B------:R-:W-:-:S03]  /*20620*/  IMAD.SHL.U32 R8, R23, 0x80, RZ ;  /* 0x0000008017087824 */ /* 0x000fc600078e00ff */
[----:B------:R-:W-:Y:S02]  /*20630*/  SHF.R.U32.HI R21, RZ, 0x2, R21 ;  /* 0x00000002ff157819 */ /* 0x000fe40000011615 */
[----:B------:R-:W-:-:S04]  /*20640*/  LOP3.LUT R22, R22, 0x60, RZ, 0xc0, !PT ;  /* 0x0000006016167812 */ /* 0x000fc800078ec0ff */
[----:B------:R-:W-:Y:S01]  /*20650*/  LOP3.LUT R0, R8, R21, R22, 0xfe, !PT ;  /* 0x0000001508007212 */ /* 0x000fe200078efe16 */
[----:B-1----:R-:W0:Y:S08]  /*20660*/  @P1 LDC R3, c[0x0][0x434] ;  /* 0x00010d00ff031b82 */ /* 0x002e300000000800 */
[----:B------:R-:W1:Y:S01]  /*20670*/  @P1 LDC R2, c[0x0][0x438] ;  /* 0x00010e00ff021b82 */ /* 0x000e620000000800 */
[----:B------:R-:W-:Y:S01]  /*20680*/  LOP3.LUT R16, R16, 0xfffffff7, RZ, 0xc0, !PT ;  /* 0xfffffff710107812 */ /* 0x000fe200078ec0ff */
[----:B------:R-:W-:Y:S01]  /*20690*/  UMOV UR5, 0xffffffff ;  /* 0xffffffff00057882 */ /* 0x000fe20000000000 */
[C---:B---3--:R-:W-:Y:S01]  /*206a0*/  ISETP.GE.AND P0, PT, R0.reuse, R20, PT ;  /* 0x000000140000720c */ /* 0x048fe20003f06270 */
[----:B----4-:R-:W-:-:S04]  /*206b0*/  IMAD.IADD R0, R0, 0x1, R19 ;  /* 0x0000000100007824 */ /* 0x010fc800078e0213 */
[----:B0-----:R-:W-:-:S04]  /*206c0*/  @P1 IMAD.HI.U32 R3, R0, R3, RZ ;  /* 0x0000000300031227 */ /* 0x001fc800078e00ff */
[----:B------:R-:W-:Y:S01]  /*206d0*/  IMAD.MOV.U32 R6, RZ, RZ, R0 ;  /* 0x000000ffff067224 */ /* 0x000fe200078e0000 */
[----:B-1----:R-:W-:-:S03]  /*206e0*/  @P1 SHF.R.U32.HI R6, RZ, R2, R3 ;  /* 0x00000002ff061219 */ /* 0x002fc60000011603 */
[----:B------:R-:W0:Y:S01]  /*206f0*/  @!P0 LDC.64 R2, c[0x0][0x428] ;  /* 0x00010a00ff028b82 */ /* 0x000e220000000a00 */
[--C-:B------:R-:W-:Y:S01]  /*20700*/  @!P0 SHF.R.S32.HI R7, RZ, 0x1f, R6.reuse ;  /* 0x0000001fff078819 */ /* 0x100fe20000011406 */
[----:B------:R-:W-:-:S04]  /*20710*/  IMAD.MOV R4, RZ, RZ, -R6 ;  /* 0x000000ffff047224 */ /* 0x000fc800078e0a06 */
[----:B------:R-:W-:Y:S01]  /*20720*/  IMAD R4, R5, R4, R0 ;  /* 0x0000000405047224 */ /* 0x000fe200078e0200 */
[----:B------:R-:W-:Y:S01]  /*20730*/  SHF.R.S32.HI R10, RZ, 0x1f, R9 ;  /* 0x0000001fff0a7819 */ /* 0x000fe20000011409 */
[----:B------:R1:W-:Y:S01]  /*20740*/  STL [R1+0xc], R9 ;  /* 0x00000c0901007387 */ /* 0x0003e20000100800 */
[----:B0-----:R-:W-:-:S03]  /*20750*/  @!P0 IMAD.WIDE.U32 R6, R9, R2, R6 ;  /* 0x0000000209068225 */ /* 0x001fc600078e0006 */
[----:B------:R0:W-:Y:S01]  /*20760*/  STL [R1+0x2c], R10 ;  /* 0x00002c0a01007387 */ /* 0x0001e20000100800 */
[----:B------:R-:W-:-:S04]  /*20770*/  @!P0 IMAD R0, R10, R2, RZ ;  /* 0x000000020a008224 */ /* 0x000fc800078e02ff */
[----:B------:R-:W-:Y:S02]  /*20780*/  @!P0 IMAD R0, R9, R3, R0 ;  /* 0x0000000309008224 */ /* 0x000fe400078e0200 */
[----:B-1----:R-:W1:Y:S01]  /*20790*/  S2R R9, SR_TID.X ;  /* 0x0000000000097919 */ /* 0x002e620000002100 */
[----:B------:R-:W2:Y:S01]  /*207a0*/  @!P0 LDC.64 R2, c[0x0][0x418] ;  /* 0x00010600ff028b82 */ /* 0x000ea20000000a00 */
[----:B------:R-:W-:Y:S02]  /*207b0*/  @!P0 IMAD.IADD R0, R7, 0x1, R0 ;  /* 0x0000000107008824 */ /* 0x000fe400078e0200 */
[----:B------:R-:W-:-:S05]  /*207c0*/  IMAD.U32 R5, RZ, RZ, UR38 ;  /* 0x00000026ff057e24 */ /* 0x000fca000f8e00ff */
[----:B------:R-:W-:Y:S02]  /*207d0*/  ISETP.NE.AND P2, PT, R5, 0x3, PT ;  /* 0x000000030500780c */ /* 0x000fe40003f45270 */
[----:B--2---:R-:W-:-:S04]  /*207e0*/  @!P0 LEA R2, P1, R6, R2, 0x2 ;  /* 0x0000000206028211 */ /* 0x004fc800078210ff */
[----:B------:R-:W-:Y:S01]  /*207f0*/  @!P0 LEA.HI.X R3, R6, R3, R0, 0x2, P1 ;  /* 0x0000000306038211 */ /* 0x000fe200008f1400 */
[----:B------:R-:W-:Y:S02]  /*20800*/  IMAD.MOV.U32 R0, RZ, RZ, RZ ;  /* 0x000000ffff007224 */ /* 0x000fe400078e00ff */
[----:B-1----:R-:W-:-:S04]  /*20810*/  IMAD.SHL.U32 R9, R9, 0x8, RZ ;  /* 0x0000000809097824 */ /* 0x002fc800078e00ff */
[----:B------:R1:W5:Y:S01]  /*20820*/  @!P0 LDG.E R0, desc[UR52][R2.64] ;  /* 0x0000003402008981 */ /* 0x000362000c1e1900 */
[----:B------:R-:W-:Y:S02]  /*20830*/  LOP3.LUT R9, R9, 0x18, RZ, 0xc0, !PT ;  /* 0x0000001809097812 */ /* 0x000fe400078ec0ff */
[----:B------:R-:W-:Y:S02]  /*20840*/  @P2 LOP3.LUT R16, R16, 0x8, RZ, 0xfc, !PT ;  /* 0x0000000810102812 */ /* 0x000fe400078efcff */
[C---:B------:R-:W-:Y:S02]  /*20850*/  ISETP.GE.AND P0, PT, R9.reuse, UR4, PT ;  /* 0x0000000409007c0c */ /* 0x040fe4000bf06270 */
[C---:B0-----:R-:W-:Y:S02]  /*20860*/  LOP3.LUT R10, R9.reuse, 0x20, RZ, 0xfc, !PT ;  /* 0x00000020090a7812 */ /* 0x041fe400078efcff */
[----:B------:R-:W-:Y:S02]  /*20870*/  LOP3.LUT R16, R16, 0xfffffffb, RZ, 0xc0, !PT ;  /* 0xfffffffb10107812 */ /* 0x000fe400078ec0ff */
[----:B------:R-:W-:-:S02]  /*20880*/  LOP3.LUT R9, R9, 0x40, RZ, 0xfc, !PT ;  /* 0x0000004009097812 */ /* 0x000fc400078efcff */
[----:B------:R-:W-:-:S05]  /*20890*/  ISETP.GE.AND P1, PT, R10, UR4, PT ;  /* 0x000000040a007c0c */ /* 0x000fca000bf26270 */
[----:B------:R-:W-:Y:S02]  /*208a0*/  @P0 LOP3.LUT R16, R16, 0x4, RZ, 0xfc, !PT ;  /* 0x0000000410100812 */ /* 0x000fe400078efcff */
[----:B------:R-:W-:Y:S02]  /*208b0*/  ISETP.GE.AND P0, PT, R9, UR4, PT ;  /* 0x0000000409007c0c */ /* 0x000fe4000bf06270 */
[----:B------:R-:W-:-:S04]  /*208c0*/  LOP3.LUT R16, R16, 0xfffffffe, RZ, 0xc0, !PT ;  /* 0xfffffffe10107812 */ /* 0x000fc800078ec0ff */
[----:B------:R-:W-:-:S04]  /*208d0*/  LOP3.LUT R16, R16, 0xfffffffd, RZ, 0xc0, !PT ;  /* 0xfffffffd10107812 */ /* 0x000fc800078ec0ff */
[----:B------:R-:W-:-:S04]  /*208e0*/  @P1 LOP3.LUT R16, R16, 0x2, RZ, 0xfc, !PT ;  /* 0x0000000210101812 */ /* 0x000fc800078efcff */
[----:B------:R-:W-:Y:S01]  /*208f0*/  @P0 LOP3.LUT R16, R16, 0x1, RZ, 0xfc, !PT ;  /* 0x0000000110100812 */ /* 0x000fe200078efcff */
[----:B-1----:R-:W-:Y:S06]  /*20900*/  BRA.DIV UR5, `(.L_x_1678) ;  /* 0x0000005605007947 */ /* 0x002fec000b800000 */
.L_x_1805:
[----:B------:R-:W-:Y:S05]  /*20910*/  @!P2 BRA `(.L_x_1679) ;  /* 0x000000000004a947 */ /* 0x000fea0003800000 */
[----:B------:R-:W-:Y:S01]  /*20920*/  BPT.TRAP 0x1 ;  /* 0x000000040000795c */ /* 0x000fe20000300000 */
.L_x_1679:
[----:B------:R-:W2:Y:S01]  /*20930*/  LDL R9, [R1] ;  /* 0x0000000001097983 */ /* 0x000ea20000100800 */
        /* <DEDUP_REMOVED lines=17> */
[----:B------:R-:W-:-:S04]  /*20a50*/  LEA R19, P0, R2, UR6, 0x1 ;  /* 0x0000000602137c11 */ /* 0x000fc8000f8008ff */
[----:B------:R-:W-:Y:S01]  /*20a60*/  LEA.HI.X R22, R2, UR7, R22, 0x1, P0 ;  /* 0x0000000702167c11 */ /* 0x000fe200080f0c16 */
[----:B------:R-:W-:Y:S01]  /*20a70*/  IMAD R2, R28, 0x8, R18 ;  /* 0x000000081c027824 */ /* 0x000fe200078e0212 */
[----:B--2---:R-:W-:-:S06]  /*20a80*/  SHF.L.U32 R3, R9, 0x1f, RZ ;  /* 0x0000001f09037819 */ /* 0x004fcc00000006ff */
[----:B------:R-:W0:Y:S02]  /*20a90*/  SYNCS.PHASECHK.TRANS64.TRYWAIT P0, [R2+URZ+0x2d840], R3 ;  /* 0x02d84003020075a7 */ /* 0x000e24000800017f */
[----:B0-----:R-:W-:Y:S05]  /*20aa0*/  @!P0 BRA `(.L_x_1681) ;  /* 0x0000005000cc8947 */ /* 0x001fea0003800000 */
.L_x_1806:
[----:B------:R-:W-:Y:S05]  /*20ab0*/  BSYNC B0 ;  /* 0x0000000000007941 */ /* 0x000fea0003800000 */
.L_x_1680:
[----:B------:R-:W2:Y:S01]  /*20ac0*/  LDL R12, [R1+0x18] ;  /* 0x00001800010c7983 */ /* 0x000ea20000100800 */
[----:B------:R-:W-:Y:S01]  /*20ad0*/  ULDC.64 UR4, c[0x0][0x300] ;  /* 0x0000c00000047ab9 */ /* 0x000fe20000000a00 */
[----:B------:R-:W-:Y:S02]  /*20ae0*/  ULDC.64 UR6, c[0x0][0x2e8] ;  /* 0x0000ba0000067ab9 */ /* 0x000fe40000000a00 */
[----:B------:R-:W3:Y:S01]  /*20af0*/  LDL R10, [R1+0x10] ;  /* 0x00001000010a7983 */ /* 0x000ee20000100800 */
[----:B------:R-:W-:Y:S01]  /*20b00*/  IMAD R5, R5, UR4, RZ ;  /* 0x0000000405057c24 */ /* 0x000fe2000f8e02ff */
[----:B------:R-:W-:Y:S01]  /*20b10*/  LOP3.LUT P4, RZ, R16, 0x4, RZ, 0xc0, !PT ;  /* 0x0000000410ff7812 */ /* 0x000fe2000788c0ff */
[----:B------:R-:W1:Y:S02]  /*20b20*/  S2R R7, SR_TID.X ;  /* 0x0000000000077919 */ /* 0x000e640000002100 */
[----:B0-----:R-:W-:Y:S01]  /*20b30*/  IMAD R3, R4, UR5, R5 ;  /* 0x0000000504037c24 */ /* 0x001fe2000f8e0205 */
[----:B------:R-:W-:Y:S01]  /*20b40*/  LOP3.LUT P3, RZ, R16, 0x2, RZ, 0xc0, !PT ;  /* 0x0000000210ff7812 */ /* 0x000fe2000786c0ff */
[----:B------:R-:W-:Y:S01]  /*20b50*/  IMAD.WIDE.U32 R4, R4, UR4, RZ ;  /* 0x0000000404047c25 */ /* 0x000fe2000f8e00ff */
[----:B------:R-:W-:Y:S01]  /*20b60*/  ULDC.64 UR4, c[0x0][0x310] ;  /* 0x0000c40000047ab9 */ /* 0x000fe20000000a00 */
[----:B------:R-:W-:-:S02]  /*20b70*/  LOP3.LUT P2, RZ, R16, 0x1, RZ, 0xc0, !PT ;  /* 0x0000000110ff7812 */ /* 0x000fc4000784c0ff */
[----:B------:R-:W-:Y:S02]  /*20b80*/  IMAD.IADD R5, R5, 0x1, R3 ;  /* 0x0000000105057824 */ /* 0x000fe400078e0203 */
[----:B------:R-:W-:Y:S02]  /*20b90*/  IMAD R6, R6, UR4, RZ ;  /* 0x0000000406067c24 */ /* 0x000fe4000f8e02ff */
[----:B------:R-:W-:-:S04]  /*20ba0*/  IMAD.WIDE.U32 R4, R0, UR4, R4 ;  /* 0x0000000400047c25 */ /* 0x000fc8000f8e0004 */
[----:B------:R-:W-:Y:S01]  /*20bb0*/  IMAD R0, R0, UR5, R6 ;  /* 0x0000000500007c24 */ /* 0x000fe2000f8e0206 */
[----:B------:R-:W-:-:S03]  /*20bc0*/  ULDC.64 UR4, c[0x0][0x308] ;  /* 0x0000c20000047ab9 */ /* 0x000fc60000000a00 */
[----:B------:R-:W-:Y:S02]  /*20bd0*/  IMAD.IADD R5, R5, 0x1, R0 ;  /* 0x0000000105057824 */ /* 0x000fe400078e0200 */
[----:B------:R-:W-:Y:S01]  /*20be0*/  IMAD.WIDE.U32 R4, R17, UR4, R4 ;  /* 0x0000000411047c25 */ /* 0x000fe2000f8e0004 */
[----:B------:R-:W-:Y:S02]  /*20bf0*/  UMOV UR4, 0xffffffff ;  /* 0xffffffff00047882 */ /* 0x000fe40000000000 */
[----:B------:R-:W-:Y:S02]  /*20c00*/  LEA R0, P0, R4, UR6, 0x1 ;  /* 0x0000000604007c11 */ /* 0x000fe4000f8008ff */
[----:B-1----:R-:W-:Y:S01]  /*20c10*/  LOP3.LUT R9, R7, 0x7f, RZ, 0xc0, !PT ;  /* 0x0000007f07097812 */ /* 0x002fe200078ec0ff */
[----:B------:R-:W-:-:S03]  /*20c20*/  IMAD R7, R17, UR5, R5 ;  /* 0x0000000511077c24 */ /* 0x000fc6000f8e0205 */
[----:B------:R-:W-:Y:S02]  /*20c30*/  SHF.R.U32.HI R11, RZ, 0x2, R9 ;  /* 0x00000002ff0b7819 */ /* 0x000fe40000011609 */
[----:B------:R-:W0:Y:S01]  /*20c40*/  S2R R9, SR_TID.X ;  /* 0x0000000000097919 */ /* 0x000e220000002100 */
[----:B------:R-:W-:Y:S01]  /*20c50*/  LEA.HI.X R7, R4, UR7, R7, 0x1, P0 ;  /* 0x0000000704077c11 */ /* 0x000fe200080f0c07 */
[----:B0-----:R-:W-:-:S05]  /*20c60*/  IMAD.SHL.U32 R9, R9, 0x8, RZ ;  /* 0x0000000809097824 */ /* 0x001fca00078e00ff */
[----:B------:R-:W-:Y:S02]  /*20c70*/  LOP3.LUT R9, R9, 0x18, RZ, 0xc0, !PT ;  /* 0x0000001809097812 */ /* 0x000fe400078ec0ff */
[----:B--2---:R-:W-:-:S04]  /*20c80*/  IADD3 R3, -R11, R12, -R8 ;  /* 0x0000000c0b037210 */ /* 0x004fc80007ffe908 */
[----:B------:R-:W-:Y:S01]  /*20c90*/  ISETP.GE.AND P0, PT, R3, 0x1, PT ;  /* 0x000000010300780c */ /* 0x000fe20003f06270 */
[----:B---3--:R-:W-:Y:S01]  /*20ca0*/  IMAD R8, R28, 0x3000, R10 ;  /* 0x000030001c087824 */ /* 0x008fe200078e020a */
[----:B------:R-:W-:Y:S11]  /*20cb0*/  BRA.DIV UR4, `(.L_x_1682) ;  /* 0x00000052045c7947 */ /* 0x000ff6000b800000 */
        /* <DEDUP_REMOVED lines=38> */
.L_x_1816:
        /* <DEDUP_REMOVED lines=12> */
.L_x_1683:
        /* <DEDUP_REMOVED lines=11> */
.L_x_1684:
[----:B------:R1:W5:Y:S01]  /*21090*/  LDL.LU R3, [R1+0x34] ;  /* 0x0000340001037983 */ /* 0x0003620000300800 */
[----:B------:R1:W-:Y:S02]  /*210a0*/  SYNCS.ARRIVE.TRANS64.A1T0 RZ, [R2+URZ+0x2d830], RZ ;  /* 0x02d830ff02ff79a7 */ /* 0x0003e4000810003f */
[----:B------:R-:W-:Y:S05]  /*210b0*/  WARPSYNC.ALL ;  /* 0x0000000000007948 */ /* 0x000fea0003800000 */
[----:B------:R-:W-:Y:S01]  /*210c0*/  ULDC.64 UR4, c[0x0][0x298] ;  /* 0x0000a60000047ab9 */ /* 0x000fe20000000a00 */
[----:B------:R-:W-:Y:S01]  /*210d0*/  VIADD R0, R18, 0xc400 ;  /* 0x0000c40012007836 */ /* 0x000fe20000000000 */
[----:B------:R-:W-:Y:S01]  /*210e0*/  ULDC.64 UR6, c[0x0][0xa00] ;  /* 0x0002800000067ab9 */ /* 0x000fe20000000a00 */
[----:B------:R-:W-:Y:S01]  /*210f0*/  BSSY B6, `(.L_x_1685) ;  /* 0x0000021000067945 */ /* 0x000fe20003800000 */
[----:B------:R-:W-:Y:S01]  /*21100*/  BAR.SYNC.DEFER_BLOCKING 0x8, 0x200 ;  /* 0x0208000000007b1d */ /* 0x000fe20000010000 */
[----:B------:R-:W-:-:S02]  /*21110*/  ISETP.NE.U32.AND P0, PT, RZ, UR6, PT ;  /* 0x00000006ff007c0c */ /* 0x000fc4000bf05070 */
[----:B------:R-:W-:Y:S02]  /*21120*/  LOP3.LUT P1, RZ, R0, 0x1bf, RZ, 0xc0, !PT ;  /* 0x000001bf00ff7812 */ /* 0x000fe4000782c0ff */
[----:B------:R-:W-:-:S04]  /*21130*/  ISETP.NE.AND.EX P0, PT, RZ, UR7, PT, P0 ;  /* 0x00000007ff007c0c */ /* 0x000fc8000bf05300 */
[----:B------:R-:W-:Y:S02]  /*21140*/  SEL R26, R27, RZ, !P0 ;  /* 0x000000ff1b1a7207 */ /* 0x000fe40004000000 */
[----:B-1---5:R-:W-:Y:S01]  /*21150*/  SHF.R.S32.HI R2, RZ, 0x1f, R3 ;  /* 0x0000001fff027819 */ /* 0x022fe20000011403 */
[----:B0-----:R-:W-:-:S04]  /*21160*/  IMAD.WIDE.U32 R4, R3, UR4, RZ ;  /* 0x0000000403047c25 */ /* 0x001fc8000f8e00ff */
[----:B------:R-:W-:Y:S01]  /*21170*/  IMAD R2, R2, UR4, RZ ;  /* 0x0000000402027c24 */ /* 0x000fe2000f8e02ff */
[----:B------:R0:W-:Y:S03]  /*21180*/  STL.64 [R1+0x38], R4 ;  /* 0x0000380401007387 */ /* 0x0001e60000100a00 */
[----:B------:R-:W-:Y:S01]  /*21190*/  IMAD R0, R3, UR5, R2 ;  /* 0x0000000503007c24 */ /* 0x000fe2000f8e0202 */
[----:B------:R-:W-:-:S03]  /*211a0*/  SHF.R.S32.HI R2, RZ, 0x1f, R27 ;  /* 0x0000001fff027819 */ /* 0x000fc6000001141b */
[----:B------:R-:W-:Y:S01]  /*211b0*/  IMAD.IADD R3, R5, 0x1, R0 ;  /* 0x0000000105037824 */ /* 0x000fe200078e0200 */
[----:B------:R-:W-:-:S04]  /*211c0*/  SEL R0, R2, RZ, !P0 ;  /* 0x000000ff02007207 */ /* 0x000fc80004000000 */
[----:B------:R0:W-:Y:S04]  /*211d0*/  STL [R1+0x34], R3 ;  /* 0x0000340301007387 */ /* 0x0001e80000100800 */
[----:B------:R0:W-:Y:S01]  /*211e0*/  STL [R1+0x44], R0 ;  /* 0x0000440001007387 */ /* 0x0001e20000100800 */
        /* <DEDUP_REMOVED lines=17> */
.L_x_1686:
[----:B------:R-:W-:Y:S05]  /*21300*/  BSYNC B6 ;  /* 0x0000000000067941 */ /* 0x000fea0003800000 */
.L_x_1685:
[----:B------:R-:W2:Y:S01]  /*21310*/  LDL.LU R2, [R1+0x34] ;  /* 0x0000340001027983 */ /* 0x000ea20000300800 */
[----:B------:R-:W1:Y:S01]  /*21320*/  LDC R9, c[0x0][0x448] ;  /* 0x00011200ff097b82 */ /* 0x000e620000000800 */
[----:B------:R-:W-:Y:S01]  /*21330*/  ULDC.64 UR4, c[0x0][0x2d8] ;  /* 0x0000b60000047ab9 */ /* 0x000fe20000000a00 */
[----:B------:R-:W-:Y:S01]  /*21340*/  ULDC.64 UR6, c[0x0][0x2e0] ;  /* 0x0000b80000067ab9 */ /* 0x000fe20000000a00 */
[----:B------:R-:W3:Y:S01]  /*21350*/  LDL.LU.64 R20, [R1+0x38] ;  /* 0x0000380001147983 */ /* 0x000ee20000300a00 */
[----:B------:R-:W-:-:S03]  /*21360*/  ULDC.64 UR8, c[0x0][0x280] ;  /* 0x0000a00000087ab9 */ /* 0x000fc60000000a00 */
[----:B0-----:R-:W4:Y:S01]  /*21370*/  LDL.LU R0, [R1+0x44] ;  /* 0x0000440001007983 */ /* 0x001f220000300800 */
[----:B-1----:R-:W-:-:S13]  /*21380*/  ISETP.NE.AND P1, PT, R9, 0x1, PT ;  /* 0x000000010900780c */ /* 0x002fda0003f25270 */
[----:B------:R-:W0:Y:S08]  /*21390*/  @P1 LDC R5, c[0x0][0x44c] ;  /* 0x00011300ff051b82 */ /* 0x000e300000000800 */
[----:B------:R-:W1:Y:S08]  /*213a0*/  @P1 LDC R6, c[0x0][0x450] ;  /* 0x00011400ff061b82 */ /* 0x000e700000000800 */
[----:B------:R-:W1:Y:S01]  /*213b0*/  @P1 LDC R8, c[0x0][0x450] ;  /* 0x00011400ff081b82 */ /* 0x000e620000000800 */
[----:B--2---:R-:W-:-:S02]  /*213c0*/  IMAD.MOV.U32 R3, RZ, RZ, R2 ;  /* 0x000000ffff037224 */ /* 0x004fc400078e0002 */
        /* <DEDUP_REMOVED lines=17> */
[----:B------:R-:W-:-:S04]  /*214e0*/  IMAD.IADD R0, R20, 0x1, R25 ;  /* 0x0000000114007824 */ /* 0x000fc800078e0219 */
[----:B0-----:R-:W-:-:S04]  /*214f0*/  @P1 IMAD.HI.U32 R5, R0, R5, RZ ;  /* 0x0000000500051227 */ /* 0x001fc800078e00ff */
[----:B------:R-:W-:Y:S01]  /*21500*/  IMAD.MOV.U32 R4, RZ, RZ, R0 ;  /* 0x000000ffff047224 */ /* 0x000fe200078e0000 */
[----:B-1----:R-:W-:-:S04]  /*21510*/  @P1 SHF.R.U32.HI R4, RZ, R6, R5 ;  /* 0x00000006ff041219 */ /* 0x002fc80000011605 */
[--C-:B------:R-:W-:Y:S01]  /*21520*/  SHF.R.S32.HI R5, RZ, 0x1f, R4.reuse ;  /* 0x0000001fff057819 */ /* 0x100fe20000011404 */
[----:B------:R-:W-:-:S04]  /*21530*/  IMAD.MOV R7, RZ, RZ, -R4 ;  /* 0x000000ffff077224 */ /* 0x000fc800078e0a04 */
[----:B------:R-:W-:-:S04]  /*21540*/  IMAD R5, R5, UR4, RZ ;  /* 0x0000000405057c24 */ /* 0x000fc8000f8e02ff */
[C---:B------:R-:W-:Y:S02]  /*21550*/  IMAD R6, R4.reuse, UR5, R5 ;  /* 0x0000000504067c24 */ /* 0x040fe4000f8e0205 */
[----:B------:R-:W-:-:S04]  /*21560*/  IMAD.WIDE.U32 R4, R4, UR4, R2 ;  /* 0x0000000404047c25 */ /* 0x000fc8000f8e0002 */
[----:B------:R-:W-:Y:S02]  /*21570*/  IMAD.IADD R5, R5, 0x1, R6 ;  /* 0x0000000105057824 */ /* 0x000fe400078e0206 */
        /* <DEDUP_REMOVED lines=21> */
[----:B------:R-:W-:-:S04]  /*216d0*/  IMAD R6, R6, UR5, R7 ;  /* 0x0000000506067c24 */ /* 0x000fc8000f8e0207 */
[----:B------:R-:W-:Y:S01]  /*216e0*/  IMAD.IADD R3, R3, 0x1, R6 ;  /* 0x0000000103037824 */ /* 0x000fe200078e0206 */
[----:B------:R-:W-:-:S05]  /*216f0*/  SHF.R.S32.HI R6, RZ, 0x1f, R0 ;  /* 0x0000001fff067819 */ /* 0x000fca0000011400 */
[----:B------:R-:W-:Y:S02]  /*21700*/  IMAD R6, R6, UR6, RZ ;  /* 0x0000000606067c24 */ /* 0x000fe4000f8e02ff */
[----:B------:R-:W-:-:S04]  /*21710*/  IMAD.WIDE.U32 R2, R0, UR6, R2 ;  /* 0x0000000600027c25 */ /* 0x000fc8000f8e0002 */
[C---:B0-----:R-:W-:Y:S02]  /*21720*/  IMAD.SHL.U32 R11, R13.reuse, 0x8, RZ ;  /* 0x000000080d0b7824 */ /* 0x041fe400078e00ff */
[----:B------:R-:W-:Y:S02]  /*21730*/  IMAD R6, R0, UR7, R6 ;  /* 0x0000000700067c24 */ /* 0x000fe4000f8e0206 */
[----:B------:R-:W-:Y:S01]  /*21740*/  IMAD.SHL.U32 R10, R13, 0x8, RZ ;  /* 0x000000080d0a7824 */ /* 0x000fe200078e00ff */
[----:B------:R-:W-:Y:S01]  /*21750*/  LOP3.LUT R11, R11, 0x18, RZ, 0xc0, !PT ;  /* 0x000000180b0b7812 */ /* 0x000fe200078ec0ff */
[----:B------:R-:W-:Y:S01]  /*21760*/  IMAD.IADD R6, R3, 0x1, R6 ;  /* 0x0000000103067824 */ /* 0x000fe200078e0206 */
[----:B------:R-:W-:Y:S02]  /*21770*/  LEA R7, P0, R2, UR8, 0x1 ;  /* 0x0000000802077c11 */ /* 0x000fe4000f8008ff */
[----:B------:R-:W-:Y:S02]  /*21780*/  LOP3.LUT R12, R11, 0x20, RZ, 0xfc, !PT ;  /* 0x000000200b0c7812 */ /* 0x000fe400078efcff */
[----:B------:R-:W-:-:S02]  /*21790*/  LOP3.LUT R10, R10, 0x18, RZ, 0xc0, !PT ;  /* 0x000000180a0a7812 */ /* 0x000fc400078ec0ff */
[----:B------:R-:W-:Y:S01]  /*217a0*/  LOP3.LUT R11, R11, 0x40, RZ, 0xfc, !PT ;  /* 0x000000400b0b7812 */ /* 0x000fe200078efcff */
[----:B------:R-:W-:Y:S01]  /*217b0*/  UMOV UR5, 0xffffffff ;  /* 0xffffffff00057882 */ /* 0x000fe20000000000 */
[----:B------:R-:W-:Y:S02]  /*217c0*/  LEA.HI.X R6, R2, UR9, R6, 0x1, P0 ;  /* 0x0000000902067c11 */ /* 0x000fe400080f0c06 */
[----:B------:R-:W-:Y:S02]  /*217d0*/  LOP3.LUT R20, R13, 0x7f, RZ, 0xc0, !PT ;  /* 0x0000007f0d147812 */ /* 0x000fe400078ec0ff */
[----:B------:R-:W-:Y:S02]  /*217e0*/  ISETP.GE.AND P0, PT, R10, UR4, PT ;  /* 0x000000040a007c0c */ /* 0x000fe4000bf06270 */
[----:B------:R-:W-:Y:S02]  /*217f0*/  ISETP.GE.AND P1, PT, R12, UR4, PT ;  /* 0x000000040c007c0c */ /* 0x000fe4000bf26270 */
[----:B------:R-:W-:-:S02]  /*21800*/  ISETP.GE.AND P2, PT, R11, UR4, PT ;  /* 0x000000040b007c0c */ /* 0x000fc4000bf46270 */
[----:B------:R-:W-:Y:S01]  /*21810*/  SHF.R.U32.HI R20, RZ, 0x2, R20 ;  /* 0x00000002ff147819 */ /* 0x000fe20000011614 */
[----:B--2---:R-:W-:Y:S10]  /*21820*/  BRA.DIV UR5, `(.L_x_1687) ;  /* 0x0000004a05e87947 */ /* 0x004ff4000b800000 */
[----:B------:R-:W0:Y:S01]  /*21830*/  SHFL.IDX PT, R3, R5, RZ, 0x1c1f ;  /* 0x001c1fff05037589 */ /* 0x000e2200000e0000 */
[----:B-----5:R-:W-:Y:S02]  /*21840*/  IMAD R0, R21, R9, RZ ;  /* 0x0000000915007224 */ /* 0x020fe400078e02ff */
[----:B------:R-:W-:Y:S01]  /*21850*/  IMAD.IADD R25, R20, 0x1, R25 ;  /* 0x0000000114197824 */ /* 0x000fe200078e0219 */
        /* <DEDUP_REMOVED lines=23> */
[----:B0-----:R-:W-:-:S02]  /*219d0*/  VIADD R2, R25, 0x40 ;  /* 0x0000004019027836 */ /* 0x001fc40000000000 */
[----:B------:R-:W0:Y:S03]  /*219e0*/  SHFL.IDX PT, R3, R5, 0x2, 0x1c1f ;  /* 0x005c1f0005037f89 */ /* 0x000e2600000e0000 */
[----:B------:R-:W-:Y:S01]  /*219f0*/  ISETP.GE.AND P3, PT, R2, R0, PT ;  /* 0x000000000200720c */ /* 0x000fe20003f66270 */
[----:B------:R-:W-:Y:S04]  /*21a00*/  SHFL.IDX PT, R5, R5, 0x3, 0x1c1f ;  /* 0x007c1f0005057f89 */ /* 0x000fe800000e0000 */
[----:B------:R-:W1:Y:S04]  /*21a10*/  SHFL.IDX PT, R2, R4, 0x2, 0x1c1f ;  /* 0x005c1f0004027f89 */ /* 0x000e6800000e0000 */
[----:B------:R-:W2:Y:S04]  /*21a20*/  SHFL.IDX PT, R4, R4, 0x3, 0x1c1f ;  /* 0x007c1f0004047f89 */ /* 0x000ea800000e0000 */
        /* <DEDUP_REMOVED lines=29> */
.L_x_1829:
[----:B------:R-:W-:-:S05]  /*21c00*/  VIADD R25, R25, 0xa0 ;  /* 0x000000a019197836 */ /* 0x000fca0000000000 */
        /* <DEDUP_REMOVED lines=11> */
.L_x_1688:
        /* <DEDUP_REMOVED lines=18> */
.L_x_1830:
[----:B------:R-:W-:Y:S05]  /*21de0*/  BSYNC B0 ;  /* 0x0000000000007941 */ /* 0x000fea0003800000 */
.L_x_1689:
        /* <DEDUP_REMOVED lines=8> */
[----:B------:R-:W-:Y:S01]  /*21e70*/  IMAD.MOV.U32 R10, RZ, RZ, R28 ;  /* 0x000000ffff0a7224 */ /* 0x000fe200078e001c */
        /* <DEDUP_REMOVED lines=9> */
.L_x_1705:
        /* <DEDUP_REMOVED lines=30> */
[----:B------:R-:W-:-:S05]  /*220f0*/  VIADD R28, R10, 0x1 ;  /* 0x000000010a1c7836 */ /* 0x000fca0000000000 */
        /* <DEDUP_REMOVED lines=11> */
.L_x_1693:
[----:B------:R-:W-:Y:S01]  /*221b0*/  IMAD R5, R28, 0x8, R18 ;  /* 0x000000081c057824 */ /* 0x000fe200078e0212 */
[----:B------:R-:W-:Y:S01]  /*221c0*/  SHF.L.U32 R0, R2, 0x1f, RZ ;  /* 0x0000001f02007819 */ /* 0x000fe200000006ff */
[----:B------:R-:W-:Y:S03]  /*221d0*/  BSSY B1, `(.L_x_1694) ;  /* 0x0000003000017945 */ /* 0x000fe60003800000 */
[----:B------:R-:W0:Y:S02]  /*221e0*/  SYNCS.PHASECHK.TRANS64.TRYWAIT P0, [R5+URZ+0x2d840], R0 ;  /* 0x02d84000050075a7 */ /* 0x000e24000800017f */
[----:B0-----:R-:W-:Y:S05]  /*221f0*/  @!P0 BRA `(.L_x_1695) ;  /* 0x0000004800988947 */ /* 0x001fea0003800000 */
.L_x_1831:
[----:B------:R-:W-:Y:S05]  /*22200*/  BSYNC B1 ;  /* 0x0000000000017941 */ /* 0x000fea0003800000 */
.L_x_1694:
        /* <DEDUP_REMOVED lines=52> */
.L_x_1841:
        /* <DEDUP_REMOVED lines=11> */
.L_x_1697:
        /* <DEDUP_REMOVED lines=11> */
.L_x_1698:
[----:B------:R1:W-:Y:S01]  /*226b0*/  SYNCS.ARRIVE.TRANS64.A1T0 RZ, [R5+URZ+0x2d830], RZ ;  /* 0x02d830ff05ff79a7 */ /* 0x0003e2000810003f */
[----:B------:R-:W-:Y:S05]  /*226c0*/  @!P5 BRA `(.L_x_1699) ;  /* 0x000000000004d947 */ /* 0x000fea0003800000 */
[----:B------:R-:W-:Y:S01]  /*226d0*/  BPT.TRAP 0x1 ;  /* 0x000000040000795c */ /* 0x000fe20000300000 */
.L_x_1699:
[----:B------:R-:W-:Y:S01]  /*226e0*/  SHF.L.U32 R2, R20, 0x1f, RZ ;  /* 0x0000001f14027819 */ /* 0x000fe200000006ff */
[----:B-1----:R-:W-:Y:S01]  /*226f0*/  IMAD R5, R10, 0x8, R18 ;  /* 0x000000080a057824 */ /* 0x002fe200078e0212 */
[----:B------:R-:W-:Y:S03]  /*22700*/  BSSY B1, `(.L_x_1700) ;  /* 0x0000003000017945 */ /* 0x000fe60003800000 */
[----:B------:R-:W1:Y:S02]  /*22710*/  SYNCS.PHASECHK.TRANS64.TRYWAIT P0, [R5+URZ+0x2d860], R2 ;  /* 0x02d86002050075a7 */ /* 0x000e64000800017f */
[----:B-1----:R-:W-:Y:S05]  /*22720*/  @!P0 BRA `(.L_x_1701) ;  /* 0x0000004800b48947 */ /* 0x002fea0003800000 */
.L_x_1842:
[----:B------:R-:W-:Y:S05]  /*22730*/  BSYNC B1 ;  /* 0x0000000000017941 */ /* 0x000fea0003800000 */
.L_x_1700:
        /* <DEDUP_REMOVED lines=45> */
.L_x_1852:
        /* <DEDUP_REMOVED lines=29> */
.L_x_1703:
        /* <DEDUP_REMOVED lines=12> */
.L_x_1704:
        /* <DEDUP_REMOVED lines=8> */
.L_x_1692:
[----:B------:R-:W-:Y:S05]  /*22d20*/  BSYNC B0 ;  /* 0x0000000000007941 */ /* 0x000fea0003800000 */
.L_x_1691:
        /* <DEDUP_REMOVED lines=17> */
.L_x_1707:
[----:B------:R-:W-:Y:S05]  /*22e40*/  BSYNC B0 ;  /* 0x0000000000007941 */ /* 0x000fea0003800000 */
.L_x_1706:
[----:B------:R-:W-:-:S05]  /*22e50*/  IMAD.U32 R0, RZ, RZ, UR38 ;  /* 0x00000026ff007e24 */ /* 0x000fca000f8e00ff */
[----:B------:R-:W-:-:S13]  /*22e60*/  ISETP.NE.AND P0, PT, R0, 0x3, PT ;  /* 0x000000030000780c */ /* 0x000fda0003f05270 */
[----:B------:R-:W-:Y:S05]  /*22e70*/  @!P0 BRA `(.L_x_1708) ;  /* 0x0000000000048947 */ /* 0x000fea0003800000 */
[----:B------:R-:W-:Y:S01]  /*22e80*/  BPT.TRAP 0x1 ;  /* 0x000000040000795c */ /* 0x000fe20000300000 */
.L_x_1708:
        /* <DEDUP_REMOVED lines=8> */
.L_x_1853:
[----:B------:R-:W-:Y:S05]  /*22f10*/  BSYNC B0 ;  /* 0x0000000000007941 */ /* 0x000fea0003800000 */
.L_x_1709:
        /* <DEDUP_REMOVED lines=51> */
.L_x_1863:
        /* <DEDUP_REMOVED lines=13> */
.L_x_1712:
        /* <DEDUP_REMOVED lines=11> */
.L_x_1713:
        /* <DEDUP_REMOVED lines=8> */
.L_x_1672:
[----:B------:R-:W-:Y:S05]  /*23450*/  BSYNC B7 ;  /* 0x0000000000077941 */ /* 0x000fea0003800000 */
.L_x_1670:
        /* <DEDUP_REMOVED lines=11> */
.L_x_1714:
[----:B------:R-:W2:Y:S01]  /*23510*/  S2R R0, SR_TID.X ;  /* 0x0000000000007919 */ /* 0x000ea20000002100 */
[----:B------:R-:W-:Y:S01]  /*23520*/  UMOV UR4, 0xffffffff ;  /* 0xffffffff00047882 */ /* 0x000fe20000000000 */
[----:B--2---:R-:W-:-:S04]  /*23530*/  LOP3.LUT R8, R0, 0x1f, RZ, 0xc0, !PT ;  /* 0x0000001f00087812 */ /* 0x004fc800078ec0ff */
[----:B------:R-:W-:Y:S01]  /*23540*/  ISETP.NE.AND P0, PT, R8, 0x1f, PT ;  /* 0x0000001f0800780c */ /* 0x000fe20003f05270 */
[----:B------:R-:W-:-:S12]  /*23550*/  BRA.DIV UR4, `(.L_x_1716) ;  /* 0x0000004a04247947 */ /* 0x000fd8000b800000 */
[----:B------:R-:W-:Y:S01]  /*23560*/  IMAD.IADD R9, R27, 0x1, R8 ;  /* 0x000000011b097824 */ /* 0x000fe200078e0208 */
[----:B------:R-:W-:-:S04]  /*23570*/  ULDC UR4, c[0x0][0xc3c] ;  /* 0x00030f0000047ab9 */ /* 0x000fc80000000800 */
[----:B------:R-:W-:-:S13]  /*23580*/  ISETP.GE.OR P1, PT, R9, UR4, !P0 ;  /* 0x0000000409007c0c */ /* 0x000fda000c726670 */
[----:B0-----:R-:W0:Y:S08]  /*23590*/  @!P1 LDC.64 R2, c[0x0][0xc80] ;  /* 0x00032000ff029b82 */ /* 0x001e300000000a00 */
[----:B------:R-:W2:Y:S01]  /*235a0*/  @!P1 LDC.64 R4, c[0x0][0xc78] ;  /* 0x00031e00ff049b82 */ /* 0x000ea20000000a00 */
[----:B0-----:R-:W-:-:S05]  /*235b0*/  @!P1 IMAD.WIDE R2, R9, 0x4, R2 ;  /* 0x0000000409029825 */ /* 0x001fca00078e0202 */
[----:B------:R2:W3:Y:S02]  /*235c0*/  @!P1 LDG.E R7, desc[UR52][R2.64] ;  /* 0x0000003402079981 */ /* 0x0004e4000c1e1900 */
[----:B--2---:R-:W-:-:S05]  /*235d0*/  @!P1 IMAD.WIDE R2, R9, 0x4, R4 ;  /* 0x0000000409029825 */ /* 0x004fca00078e0204 */
[----:B------:R-:W2:Y:S01]  /*235e0*/  @!P1 LDG.E R4, desc[UR52][R2.64] ;  /* 0x0000003402049981 */ /* 0x000ea2000c1e1900 */
        /* <DEDUP_REMOVED lines=9> */
[----:B---3--:R-:W-:Y:S02]  /*23680*/  @!P1 IMAD.MOV.U32 R25, RZ, RZ, R7 ;  /* 0x000000ffff199224 */ /* 0x008fe400078e0007 */
[----:B--2---:R-:W-:Y:S01]  /*23690*/  @!P1 IMAD.MOV.U32 R5, RZ, RZ, R4 ;  /* 0x000000ffff059224 */ /* 0x004fe200078e0004 */
        /* <DEDUP_REMOVED lines=17> */
[----:B------:R0:W2:Y:S02]  /*237b0*/  SHFL.IDX PT, R14, R2, 0x1f, 0x1f ;  /* 0x03e01f00020e7f89 */ /* 0x0000a400000e0000 */
.L_x_1873:
[----:B------:R-:W-:Y:S02]  /*237c0*/  ULDC UR4, c[0x0][0xc38] ;  /* 0x00030e0000047ab9 */ /* 0x000fe40000000800 */
[----:B------:R-:W-:-:S04]  /*237d0*/  IMAD.U32 R4, RZ, RZ, UR4 ;  /* 0x00000004ff047e24 */ /* 0x000fc8000f8e00ff */
[----:B--2---:R-:W-:-:S04]  /*237e0*/  IMAD R3, R14, R4, RZ ;  /* 0x000000040e037224 */ /* 0x004fc800078e02ff */
[----:B------:R-:W-:-:S05]  /*237f0*/  IMAD.IADD R6, R6, 0x1, R3 ;  /* 0x0000000106067824 */ /* 0x000fca00078e0203 */
[----:B------:R-:W-:-:S13]  /*23800*/  ISETP.GT.AND P6, PT, R6, R0, PT ;  /* 0x000000000600720c */ /* 0x000fda0003fc4270 */
[----:B------:R-:W-:Y:S05]  /*23810*/  @P6 BRA `(.L_x_1717) ;  /* 0x0000000000a46947 */ /* 0x000fea0003800000 */
.L_x_1720:
        /* <DEDUP_REMOVED lines=35> */
.L_x_1881:
[----:B------:R-:W-:Y:S02]  /*23a50*/  ULDC UR4, c[0x0][0xc38] ;  /* 0x00030e0000047ab9 */ /* 0x000fe40000000800 */
[----:B------:R-:W-:-:S04]  /*23a60*/  IMAD.U32 R4, RZ, RZ, UR4 ;  /* 0x00000004ff047e24 */ /* 0x000fc8000f8e00ff */
[----:B--2---:R-:W-:-:S04]  /*23a70*/  IMAD R3, R14, R4, RZ ;  /* 0x000000040e037224 */ /* 0x004fc800078e02ff */
[----:B------:R-:W-:-:S05]  /*23a80*/  IMAD.IADD R6, R3, 0x1, R6 ;  /* 0x0000000103067824 */ /* 0x000fca00078e0206 */
[----:B------:R-:W-:-:S13]  /*23a90*/  ISETP.GT.AND P6, PT, R6, R0, PT ;  /* 0x000000000600720c */ /* 0x000fda0003fc4270 */
[----:B------:R-:W-:Y:S05]  /*23aa0*/  @!P6 BRA `(.L_x_1720) ;  /* 0xfffffffc005ce947 */ /* 0x000fea000383ffff */
.L_x_1717:
[----:B------:R-:W-:Y:S01]  /*23ab0*/  IMAD.IADD R6, R6, 0x1, -R3 ;  /* 0x0000000106067824 */ /* 0x000fe200078e0a03 */
[----:B------:R-:W-:-:S03]  /*23ac0*/  UMOV UR4, 0xffffffff ;  /* 0xffffffff00047882 */ /* 0x000fc60000000000 */
[----:B------:R-:W-:-:S05]  /*23ad0*/  IMAD R3, R2, R4, R6 ;  /* 0x0000000402037224 */ /* 0x000fca00078e0206 */
[----:B------:R-:W-:Y:S01]  /*23ae0*/  ISETP.GT.AND P6, PT, R3, R0, PT ;  /* 0x000000000300720c */ /* 0x000fe20003fc4270 */
[----:B------:R-:W-:-:S12]  /*23af0*/  BRA.DIV UR4, `(.L_x_1721) ;  /* 0x0000004a04ac7947 */ /* 0x000fd8000b800000 */
[----:B------:R-:W-:-:S04]  /*23b00*/  VOTE.ANY R3, PT, !P6 ;  /* 0x0000000000037806 */ /* 0x000fc800070e0100 */
[----:B------:R-:W2:Y:S02]  /*23b10*/  POPC R7, R3 ;  /* 0x0000000300077309 */ /* 0x000ea40000000000 */
[----:B--2---:R2:W3:Y:S01]  /*23b20*/  SHFL.IDX PT, R25, R25, R7, 0x1f ;  /* 0x00001f0719197589 */ /* 0x0044e200000e0000 */
[----:B------:R-:W-:-:S03]  /*23b30*/  IMAD.IADD R27, R7, 0x1, R27 ;  /* 0x00000001071b7824 */ /* 0x000fc600078e021b */
[----:B------:R2:W4:Y:S04]  /*23b40*/  SHFL.IDX PT, R5, R5, R7, 0x1f ;  /* 0x00001f0705057589 */ /* 0x00052800000e0000 */
.L_x_1886:
[----:B------:R-:W-:-:S13]  /*23b50*/  ISETP.NE.AND P0, PT, R3, RZ, PT ;  /* 0x000000ff0300720c */ /* 0x000fda0003f05270 */
[----:B------:R-:W-:Y:S05]  /*23b60*/  @!P0 BRA `(.L_x_1722) ;  /* 0x0000000000108947 */ /* 0x000fea0003800000 */
[----:B------:R-:W-:Y:S01]  /*23b70*/  UMOV UR4, 0xffffffff ;  /* 0xffffffff00047882 */ /* 0x000fe20000000000 */
[----:B-1----:R-:W-:Y:S02]  /*23b80*/  VIADD R12, R7, 0xffffffff ;  /* 0xffffffff070c7836 */ /* 0x002fe40000000000 */
[----:B------:R-:W-:Y:S05]  /*23b90*/  BRA.DIV UR4, `(.L_x_1723) ;  /* 0x0000004a04e47947 */ /* 0x000fea000b800000 */
[----:B------:R1:W0:Y:S02]  /*23ba0*/  SHFL.IDX PT, R24, R2, R12, 0x1f ;  /* 0x00001f0c02187589 */ /* 0x00022400000e0000 */
.L_x_1722:
[----:B----4-:R-:W-:Y:S01]  /*23bb0*/  ISETP.NE.AND P0, PT, R5, 0x1, PT ;  /* 0x000000010500780c */ /* 0x010fe20003f05270 */
[----:B0-----:R-:W-:-:S04]  /*23bc0*/  IMAD R24, R24, R4, R6 ;  /* 0x0000000418187224 */ /* 0x001fc800078e0206 */
[----:B------:R-:W-:-:S08]  /*23bd0*/  IMAD.IADD R0, R0, 0x1, -R24 ;  /* 0x0000000100007824 */ /* 0x000fd000078e0a18 */
[----:B------:R-:W-:Y:S05]  /*23be0*/  @!P0 BRA `(.L_x_1724) ;  /* 0x0000000000dc8947 */ /* 0x000fea0003800000 */
[-C--:B---3--:R-:W-:Y:S01]  /*23bf0*/  IABS R6, R25.reuse ;  /* 0x0000001900067213 */ /* 0x088fe20000000000 */
[----:B-1----:R-:W-:Y:S01]  /*23c00*/  IMAD.MOV.U32 R2, RZ, RZ, RZ ;  /* 0x000000ffff027224 */ /* 0x002fe200078e00ff */
[----:B------:R-:W-:Y:S02]  /*23c10*/  IABS R8, R25 ;  /* 0x0000001900087213 */ /* 0x000fe40000000000 */
[----:B------:R-:W0:Y:S03]  /*23c20*/  I2F.RP R4, R6 ;  /* 0x0000000600047306 */ /* 0x000e260000209400 */
[----:B------:R-:W-:-:S05]  /*23c30*/  IMAD.MOV R8, RZ, RZ, -R8 ;  /* 0x000000ffff087224 */ /* 0x000fca00078e0a08 */
[----:B0-----:R-:W2:Y:S02]  /*23c40*/  MUFU.RCP R4, R4 ;  /* 0x0000000400047308 */ /* 0x001ea40000001000 */
[----:B--2---:R-:W-:-:S06]  /*23c50*/  VIADD R7, R4, 0xffffffe ;  /* 0x0ffffffe04077836 */ /* 0x004fcc0000000000 */
[----:B------:R-:W0:Y:S02]  /*23c60*/  F2I.FTZ.U32.TRUNC.NTZ R3, R7 ;  /* 0x0000000700037305 */ /* 0x000e24000021f000 */
[----:B0-----:R-:W-:-:S04]  /*23c70*/  IMAD.MOV R9, RZ, RZ, -R3 ;  /* 0x000000ffff097224 */ /* 0x001fc800078e0a03 */
[----:B------:R-:W-:-:S04]  /*23c80*/  IMAD R9, R9, R6, RZ ;  /* 0x0000000609097224 */ /* 0x000fc800078e02ff */
[----:B------:R-:W-:Y:S01]  /*23c90*/  IMAD.HI.U32 R2, R3, R9, R2 ;  /* 0x0000000903027227 */ /* 0x000fe200078e0002 */
[----:B------:R-:W-:-:S05]  /*23ca0*/  IABS R3, R0 ;  /* 0x0000000000037213 */ /* 0x000fca0000000000 */
[----:B------:R-:W-:-:S04]  /*23cb0*/  IMAD.HI.U32 R4, R2, R3, RZ ;  /* 0x0000000302047227 */ /* 0x000fc800078e00ff */
[----:B------:R-:W-:Y:S02]  /*23cc0*/  IMAD R3, R4, R8, R3 ;  /* 0x0000000804037224 */ /* 0x000fe400078e0203 */
[----:B------:R-:W-:-:S03]  /*23cd0*/  IMAD.MOV.U32 R2, RZ, RZ, RZ ;  /* 0x000000ffff027224 */ /* 0x000fc600078e00ff */
[----:B------:R-:W-:-:S13]  /*23ce0*/  ISETP.GT.U32.AND P1, PT, R6, R3, PT ;  /* 0x000000030600720c */ /* 0x000fda0003f24070 */
[----:B------:R-:W-:Y:S02]  /*23cf0*/  @!P1 IMAD.IADD R3, R3, 0x1, -R6 ;  /* 0x0000000103039824 */ /* 0x000fe400078e0a06 */
[----:B------:R-:W-:Y:S01]  /*23d00*/  @!P1 VIADD R4, R4, 0x1 ;  /* 0x0000000104049836 */ /* 0x000fe20000000000 */
[----:B------:R-:W-:Y:S02]  /*23d10*/  ISETP.NE.AND P1, PT, R25, RZ, PT ;  /* 0x000000ff1900720c */ /* 0x000fe40003f25270 */
[----:B------:R-:W-:Y:S02]  /*23d20*/  ISETP.GE.U32.AND P0, PT, R3, R6, PT ;  /* 0x000000060300720c */ /* 0x000fe40003f06070 */
[----:B------:R-:W-:-:S04]  /*23d30*/  IABS R6, R5 ;  /* 0x0000000500067213 */ /* 0x000fc80000000000 */
[----:B------:R-:W0:Y:S07]  /*23d40*/  I2F.RP R7, R6 ;  /* 0x0000000600077306 */ /* 0x000e2e0000209400 */
        /* <DEDUP_REMOVED lines=33> */
.L_x_1724:
[----:B-1----:R-:W0:Y:S02]  /*23f60*/  LDC.64 R2, c[0x0][0xc90] ;  /* 0x00032400ff027b82 */ /* 0x002e240000000a00 */
[----:B0-----:R-:W-:-:S05]  /*23f70*/  IMAD.WIDE R2, R27, 0x4, R2 ;  /* 0x000000041b027825 */ /* 0x001fca00078e0202 */
[----:B------:R0:W3:Y:S02]  /*23f80*/  LDG.E R6, desc[UR52][R2.64] ;  /* 0x0000003402067981 */ /* 0x0000e4000c1e1900 */
[----:B0-----:R-:W-:Y:S02]  /*23f90*/  IMAD.MOV.U32 R2, RZ, RZ, RZ ;  /* 0x000000ffff027224 */ /* 0x001fe400078e00ff */
[----:B---3--:R-:W-:-:S05]  /*23fa0*/  IMAD R5, R25, R6, RZ ;  /* 0x0000000619057224 */ /* 0x008fca00078e02ff */
[----:B--2---:R-:W-:-:S04]  /*23fb0*/  IABS R7, R5 ;  /* 0x0000000500077213 */ /* 0x004fc80000000000 */
[----:B------:R-:W0:Y:S08]  /*23fc0*/  I2F.RP R8, R7 ;  /* 0x0000000700087306 */ /* 0x000e300000209400 */
[----:B0-----:R-:W0:Y:S02]  /*23fd0*/  MUFU.RCP R8, R8 ;  /* 0x0000000800087308 */ /* 0x001e240000001000 */
[----:B0-----:R-:W-:-:S06]  /*23fe0*/  VIADD R10, R8, 0xffffffe ;  /* 0x0ffffffe080a7836 */ /* 0x001fcc0000000000 */
[----:B------:R-:W0:Y:S02]  /*23ff0*/  F2I.FTZ.U32.TRUNC.NTZ R3, R10 ;  /* 0x0000000a00037305 */ /* 0x000e24000021f000 */
[----:B0-----:R-:W-:-:S04]  /*24000*/  IMAD.MOV R12, RZ, RZ, -R3 ;  /* 0x000000ffff0c7224 */ /* 0x001fc800078e0a03 */
[----:B------:R-:W-:-:S04]  /*24010*/  IMAD R9, R12, R7, RZ ;  /* 0x000000070c097224 */ /* 0x000fc800078e02ff */
        /* <DEDUP_REMOVED lines=13> */
[----:B------:R-:W-:-:S06]  /*240f0*/  IMAD.MOV.U32 R2, RZ, RZ, RZ ;  /* 0x000000ffff027224 */ /* 0x000fcc00078e00ff */
[----:B------:R-:W-:-:S04]  /*24100*/  @P0 VIADD R9, R9, 0x1 ;  /* 0x0000000109090836 */ /* 0x000fc80000000000 */
[----:B------:R-:W-:-:S04]  /*24110*/  IMAD.MOV.U32 R7, RZ, RZ, R9 ;  /* 0x000000ffff077224 */ /* 0x000fc800078e0009 */
[----:B------:R-:W-:Y:S01]  /*24120*/  @!P2 IMAD.MOV R7, RZ, RZ, -R7 ;  /* 0x000000ffff07a224 */ /* 0x000fe200078e0a07 */
[----:B------:R-:W-:-:S05]  /*24130*/  @!P1 LOP3.LUT R7, RZ, R5, RZ, 0x33, !PT ;  /* 0x00000005ff079212 */ /* 0x000fca00078e33ff */
[----:B------:R-:W-:Y:S02]  /*24140*/  IMAD R8, R6, R7, RZ ;  /* 0x0000000706087224 */ /* 0x000fe400078e02ff */
[----:B------:R-:W-:Y:S02]  /*24150*/  IMAD.MOV R7, RZ, RZ, -R7 ;  /* 0x000000ffff077224 */ /* 0x000fe400078e0a07 */
[----:B------:R-:W-:Y:S02]  /*24160*/  IMAD.MOV R3, RZ, RZ, -R8 ;  /* 0x000000ffff037224 */ /* 0x000fe400078e0a08 */
[----:B------:R-:W-:-:S03]  /*24170*/  IMAD R5, R5, R7, R0 ;  /* 0x0000000705057224 */ /* 0x000fc600078e0200 */
[----:B------:R-:W-:-:S04]  /*24180*/  VIADDMNMX R4, R3, R4, R6, PT ;  /* 0x0000000403047246 */ /* 0x000fc80003800106 */
[-C--:B------:R-:W-:Y:S02]  /*24190*/  IABS R6, R4.reuse ;  /* 0x0000000400067213 */ /* 0x080fe40000000000 */
[----:B------:R-:W-:Y:S02]  /*241a0*/  IABS R0, R4 ;  /* 0x0000000400007213 */ /* 0x000fe40000000000 */
[----:B------:R-:W0:Y:S03]  /*241b0*/  I2F.RP R9, R6 ;  /* 0x0000000600097306 */ /* 0x000e260000209400 */
[----:B------:R-:W-:-:S05]  /*241c0*/  IMAD.MOV R0, RZ, RZ, -R0 ;  /* 0x000000ffff007224 */ /* 0x000fca00078e0a00 */
        /* <DEDUP_REMOVED lines=9> */
[----:B------:R-:W-:Y:S02]  /*24260*/  LOP3.LUT R0, R5, R4, RZ, 0x3c, !PT ;  /* 0x0000000405007212 */ /* 0x000fe400078e3cff */
[----:B------:R-:W-:Y:S02]  /*24270*/  IADD3 R5, R8, 0x1000000, R5 ;  /* 0x0100000008057810 */ /* 0x000fe40007ffe005 */
        /* <DEDUP_REMOVED lines=8> */
[----:B------:R-:W-:Y:S01]  /*24300*/  @!P1 LOP3.LUT R2, RZ, R4, RZ, 0x33, !PT ;  /* 0x00000004ff029212 */ /* 0x000fe200078e33ff */
[----:B------:R-:W-:-:S04]  /*24310*/  IMAD.MOV R4, RZ, RZ, -R4 ;  /* 0x000000ffff047224 */ /* 0x000fc800078e0a04 */
[----:B------:R-:W-:-:S07]  /*24320*/  IMAD R26, R2, R4, R5 ;  /* 0x00000004021a7224 */ /* 0x000fce00078e0205 */
.L_x_1725:
[----:B------:R-:W-:-:S05]  /*24330*/  LOP3.LUT R2, RZ, R2, RZ, 0x33, !PT ;  /* 0x00000002ff027212 */ /* 0x000fca00078e33ff */
[----:B------:R-:W-:Y:S01]  /*24340*/  IMAD.IADD R25, R25, 0x1, R2 ;  /* 0x0000000119197824 */ /* 0x000fe200078e0202 */
[----:B------:R-:W-:Y:S06]  /*24350*/  BRA `(.L_x_1726) ;  /* 0x00000000001c7947 */ /* 0x000fec0003800000 */
.L_x_1718:
[----:B------:R-:W-:Y:S01]  /*24360*/  UMOV UR4, URZ ;  /* 0x0000003f00047c82 */ /* 0x000fe20008000000 */
[----:B------:R-:W-:Y:S01]  /*24370*/  UMOV UR5, URZ ;  /* 0x0000003f00057c82 */ /* 0x000fe20008000000 */
[----:B------:R-:W-:Y:S01]  /*24380*/  ULDC UR6, c[0x0][0xc3c] ;  /* 0x00030f0000067ab9 */ /* 0x000fe20000000800 */
[----:B------:R-:W-:Y:S02]  /*24390*/  IMAD.MOV.U32 R24, RZ, RZ, R0 ;  /* 0x000000ffff187224 */ /* 0x000fe400078e0000 */
[----:B------:R-:W-:Y:S02]  /*243a0*/  IMAD.U32 R25, RZ, RZ, UR4 ;  /* 0x00000004ff197e24 */ /* 0x000fe4000f8e00ff */
[----:B------:R-:W-:Y:S02]  /*243b0*/  IMAD.U32 R26, RZ, RZ, UR5 ;  /* 0x00000005ff1a7e24 */ /* 0x000fe4000f8e00ff */
[----:B------:R-:W-:-:S07]  /*243c0*/  IMAD.U32 R27, RZ, RZ, UR6 ;  /* 0x00000006ff1b7e24 */ /* 0x000fce000f8e00ff */
.L_x_1726:
        /* <DEDUP_REMOVED lines=10> */
.L_x_1715:
[----:B------:R-:W-:Y:S02]  /*24470*/  ULDC UR4, c[0x0][0xc3c] ;  /* 0x00030f0000047ab9 */ /* 0x000fe40000000800 */
[----:B----4-:R-:W-:-:S13]  /*24480*/  ISETP.GE.AND P0, PT, R27, UR4, PT ;  /* 0x000000041b007c0c */ /* 0x010fda000bf06270 */
[----:B------:R-:W-:Y:S05]  /*24490*/  @!P0 BRA `(.L_x_1727) ;  /* 0xffffff9000f88947 */ /* 0x000fea000383ffff */
[----:B------:R-:W-:Y:S05]  /*244a0*/  BSYNC B8 ;  /* 0x0000000000087941 */ /* 0x000fea0003800000 */
.L_x_1606:
[----:B0-----:R-:W4:Y:S01]  /*244b0*/  LDL.LU R0, [R1+0x48] ;  /* 0x0000480001007983 */ /* 0x001f220000300800 */
[----:B------:R-:W-:Y:S01]  /*244c0*/  BSSY B0, `(.L_x_1728) ;  /* 0x000000b000007945 */ /* 0x000fe20003800000 */
[----:B------:R-:W0:Y:S01]  /*244d0*/  S2R R5, SR_CgaCtaId ;  /* 0x0000000000057919 */ /* 0x000e220000008800 */
        /* <DEDUP_REMOVED lines=9> */
.L_x_1889:
[----:B------:R-:W-:Y:S05]  /*24570*/  BSYNC B0 ;  /* 0x0000000000007941 */ /* 0x000fea0003800000 */
.L_x_1728:
[----:B------:R-:W-:-:S03]  /*24580*/  UMOV UR4, 0xffffffff ;  /* 0xffffffff00047882 */ /* 0x000fc60000000000 */
[----:B------:R-:W-:Y:S05]  /*24590*/  BRA.DIV UR4, `(.L_x_1730) ;  /* 0x0000004204a07947 */ /* 0x000fea000b800000 */
[----:B0-----:R-:W0:Y:S02]  /*245a0*/  S2R R0, SR_TID.X ;  /* 0x0000000000007919 */ /* 0x001e240000002100 */
[----:B0-----:R-:W-:-:S04]  /*245b0*/  SHF.R.U32.HI R0, RZ, 0x5, R0 ;  /* 0x00000005ff007819 */ /* 0x001fc80000011600 */
[----:B------:R-:W-:-:S05]  /*245c0*/  LOP3.LUT R0, R0, 0x3, RZ, 0xc0, !PT ;  /* 0x0000000300007812 */ /* 0x000fca00078ec0ff */
[----:B------:R0:W4:Y:S02]  /*245d0*/  SHFL.IDX PT, R14, R0, RZ, 0x1f ;  /* 0x00001fff000e7589 */ /* 0x00012400000e0000 */
.L_x_1892:
[----:B----4-:R-:W-:-:S13]  /*245e0*/  ISETP.NE.AND P0, PT, R14, RZ, PT ;  /* 0x000000ff0e00720c */ /* 0x010fda0003f05270 */
[----:B------:R-:W-:Y:S05]  /*245f0*/  @P0 BRA `(.L_x_1369) ;  /* 0x0000000000900947 */ /* 0x000fea0003800000 */
[----:B------:R-:W-:-:S03]  /*24600*/  UMOV UR4, 0xffffffff ;  /* 0xffffffff00047882 */ /* 0x000fc60000000000 */
[----:B------:R-:W-:Y:S05]  /*24610*/  BRA.DIV UR4, `(.L_x_1731) ;  /* 0x0000004204b47947 */ /* 0x000fea000b800000 */
[----:B------:R-:W-:-:S13]  /*24620*/  ELECT P6, URZ, PT ;  /* 0x00000000003f782f */ /* 0x000fda00038c0000 */
.L_x_1895:
[----:B------:R-:W-:Y:S05]  /*24630*/  @!P6 BRA `(.L_x_1369) ;  /* 0x000000000080e947 */ /* 0x000fea0003800000 */
[----:B------:R-:W-:-:S06]  /*24640*/  ULOP3.LUT UR4, UR36, 0x2, URZ, 0xfc, !UPT ;  /* 0x0000000224047892 */ /* 0x000fcc000f8efc3f */
[----:B0-----:R-:W-:-:S05]  /*24650*/  IMAD.U32 R0, RZ, RZ, UR4 ;  /* 0x00000004ff007e24 */ /* 0x001fca000f8e00ff */
[----:B------:R-:W-:-:S13]  /*24660*/  ISETP.NE.AND P0, PT, R0, 0x3, PT ;  /* 0x000000030000780c */ /* 0x000fda0003f05270 */
[----:B------:R-:W-:Y:S05]  /*24670*/  @!P0 BRA `(.L_x_1732) ;  /* 0x0000000000048947 */ /* 0x000fea0003800000 */
[----:B------:R-:W-:Y:S01]  /*24680*/  BPT.TRAP 0x1 ;  /* 0x000000040000795c */ /* 0x000fe20000300000 */
.L_x_1732:
[----:B------:R-:W4:Y:S01]  /*24690*/  LDL R0, [R1] ;  /* 0x0000000001007983 */ /* 0x000f220000100800 */
[C---:B------:R-:W-:Y:S02]  /*246a0*/  IMAD R3, R28.reuse, 0x8, R5 ;  /* 0x000000081c037824 */ /* 0x040fe400078e0205 */
[----:B------:R-:W-:-:S05]  /*246b0*/  VIADD R28, R28, 0x1 ;  /* 0x000000011c1c7836 */ /* 0x000fca0000000000 */
[----:B------:R-:W-:Y:S02]  /*246c0*/  ISETP.NE.AND P2, PT, R28, 0x2, PT ;  /* 0x000000021c00780c */ /* 0x000fe40003f45270 */
[----:B----4-:R-:W-:Y:S02]  /*246d0*/  SHF.L.U32 R2, R0, 0x1f, RZ ;  /* 0x0000001f00027819 */ /* 0x010fe400000006ff */
[----:B------:R-:W-:Y:S02]  /*246e0*/  SEL R0, RZ, 0x1, P2 ;  /* 0x00000001ff007807 */ /* 0x000fe40001000000 */
[----:B------:R-:W0:Y:S02]  /*246f0*/  SYNCS.PHASECHK.TRANS64.TRYWAIT P1, [R3+URZ+0x2d840], R2 ;  /* 0x02d84002030075a7 */ /* 0x000e24000802017f */
[----:B0-----:R-:W-:Y:S05]  /*24700*/  @!P1 BRA `(.L_x_1733) ;  /* 0x0000004000989947 */ /* 0x001fea0003800000 */
.L_x_1896:
[----:B------:R-:W4:Y:S01]  /*24710*/  LDL.LU R4, [R1] ;  /* 0x0000000001047983 */ /* 0x000f220000300800 */
[----:B------:R-:W-:Y:S02]  /*24720*/  SEL R28, R28, RZ, P2 ;  /* 0x000000ff1c1c7207 */ /* 0x000fe40001000000 */
[----:B----4-:R-:W-:Y:S01]  /*24730*/  LOP3.LUT R0, R4, R0, RZ, 0x3c, !PT ;  /* 0x0000000004007212 */ /* 0x010fe200078e3cff */
[----:B------:R-:W-:Y:S06]  /*24740*/  @!P0 BRA `(.L_x_1734) ;  /* 0x0000000000048947 */ /* 0x000fec0003800000 */
[----:B------:R-:W-:Y:S01]  /*24750*/  BPT.TRAP 0x1 ;  /* 0x000000040000795c */ /* 0x000fe20000300000 */
.L_x_1734:
[----:B------:R-:W-:Y:S01]  /*24760*/  IMAD R5, R28, 0x8, R5 ;  /* 0x000000081c057824 */ /* 0x000fe200078e0205 */
[----:B------:R-:W-:-:S04]  /*24770*/  SHF.L.U32 R0, R0, 0x1f, RZ ;  /* 0x0000001f00007819 */ /* 0x000fc800000006ff */
[----:B------:R-:W4:Y:S02]  /*24780*/  SYNCS.PHASECHK.TRANS64.TRYWAIT P1, [R5+URZ+0x2d840], R0 ;  /* 0x02d84000050075a7 */ /* 0x000f24000802017f */
[----:B----4-:R-:W-:Y:S05]  /*24790*/  @!P1 BRA `(.L_x_1735) ;  /* 0x0000004000889947 */ /* 0x010fea0003800000 */
.L_x_1897:
[----:B------:R-:W-:Y:S05]  /*247a0*/  @!P0 BRA `(.L_x_1736) ;  /* 0x0000000000048947 */ /* 0x000fea0003800000 */
[----:B------:R-:W-:Y:S01]  /*247b0*/  BPT.TRAP 0x1 ;  /* 0x000000040000795c */ /* 0x000fe20000300000 */
.L_x_1736:
[----:B------:R-:W0:Y:S02]  /*247c0*/  SYNCS.PHASECHK.TRANS64.TRYWAIT P1, [R3+URZ+0x2d860], R2 ;  /* 0x02d86002030075a7 */ /* 0x000e24000802017f */
[----:B0-----:R-:W-:Y:S05]  /*247d0*/  @!P1 BRA `(.L_x_1737) ;  /* 0x00000040008c9947 */ /* 0x001fea0003800000 */
.L_x_1898:
[----:B------:R-:W-:Y:S05]  /*247e0*/  @!P0 BRA `(.L_x_1738) ;  /* 0x0000000000048947 */ /* 0x000fea0003800000 */
[----:B------:R-:W-:Y:S01]  /*247f0*/  BPT.TRAP 0x1 ;  /* 0x000000040000795c */ /* 0x000fe20000300000 */
.L_x_1738:
[----:B------:R0:W0:Y:S02]  /*24800*/  SYNCS.PHASECHK.TRANS64.TRYWAIT P0, [R5+URZ+0x2d860], R0 ;  /* 0x02d86000050075a7 */ /* 0x000024000800017f */
[----:B0-----:R-:W-:Y:S05]  /*24810*/  @!P0 NANOSLEEP.SYNCS 0x989680 ;  /* 0x009896800000895d */ /* 0x001fea0003900000 */
[----:B------:R-:W0:Y:S02]  /*24820*/  @!P0 SYNCS.PHASECHK.TRANS64 P0, [R5+URZ+0x2d860], R0 ;  /* 0x02d86000050085a7 */ /* 0x000e24000800007f */
[----:B0-----:R-:W-:Y:S05]  /*24830*/  @!P0 BRA `(.L_x_1738) ;  /* 0xfffffffc00f08947 */ /* 0x001fea000383ffff */
.L_x_1369:
[----:B------:R-:W-:Y:S05]  /*24840*/  BSYNC B9 ;  /* 0x0000000000097941 */ /* 0x000fea0003800000 */
.L_x_1366:
[----:B------:R-:W-:Y:S05]  /*24850*/  EXIT ;  /* 0x000000000000794d */ /* 0x000fea0003800000 */
.L_x_1395:
[----:B0-----:R0:W1:Y:S02]  /*24860*/  SYNCS.PHASECHK.TRANS64.TRYWAIT P4, [R34+URZ+0x2d890], R86 ;  /* 0x02d89056220075a7 */ /* 0x001064000808017f */
[----:B-1----:R-:W-:Y:S05]  /*24870*/  @!P4 NANOSLEEP.SYNCS 0x989680 ;  /* 0x009896800000c95d */ /* 0x002fea0003900000 */
[----:B------:R-:W1:Y:S02]  /*24880*/  @!P4 SYNCS.PHASECHK.TRANS64 P4, [R34+URZ+0x2d890], R86 ;  /* 0x02d890562200c5a7 */ /* 0x000e64000808007f */
[----:B-1----:R-:W-:Y:S05]  /*24890*/  @!P4 BRA `(.L_x_1395) ;  /* 0xfffffffc00f0c947 */ /* 0x002fea000383ffff */
[----:B------:R-:W-:Y:S05]  /*248a0*/  BRA `(.L_x_1739) ;  /* 0xfffffdf0001c7947 */ /* 0x000fea000383ffff */
.L_x_1396:
        /* <DEDUP_REMOVED lines=8> */
.L_x_1741:
[----:B------:R-:W-:Y:S05]  /*24930*/  BSYNC B1 ;  /* 0x0000000000017941 */ /* 0x000fea0003800000 */
.L_x_1740:
        /* <DEDUP_REMOVED lines=8> */
.L_x_1742:
[----:B------:R-:W-:Y:S01]  /*249c0*/  IMAD.MOV.U32 R60, RZ, RZ, R14 ;  /* 0x000000ffff3c7224 */ /* 0x000fe200078e000e */
[----:B------:R-:W-:Y:S06]  /*249d0*/  BRA `(.L_x_1743) ;  /* 0xfffffdec00e47947 */ /* 0x000fec000383ffff */
.L_x_1424:
[----:B0-----:R0:W1:Y:S02]  /*249e0*/  SYNCS.PHASECHK.TRANS64.TRYWAIT P4, [R34+URZ+0x2d890], R86 ;  /* 0x02d89056220075a7 */ /* 0x001064000808017f */
[----:B-1----:R-:W-:Y:S05]  /*249f0*/  @!P4 NANOSLEEP.SYNCS 0x989680 ;  /* 0x009896800000c95d */ /* 0x002fea0003900000 */
[----:B------:R-:W1:Y:S02]  /*24a00*/  @!P4 SYNCS.PHASECHK.TRANS64 P4, [R34+URZ+0x2d890], R86 ;  /* 0x02d890562200c5a7 */ /* 0x000e64000808007f */
[----:B-1----:R-:W-:Y:S05]  /*24a10*/  @!P4 BRA `(.L_x_1424) ;  /* 0xfffffffc00f0c947 */ /* 0x002fea000383ffff */
[----:B------:R-:W-:Y:S05]  /*24a20*/  BRA `(.L_x_1744) ;  /* 0xfffffe0800d07947 */ /* 0x000fea000383ffff */
.L_x_1425:
        /* <DEDUP_REMOVED lines=8> */
.L_x_1746:
[----:B------:R-:W-:Y:S05]  /*24ab0*/  BSYNC B1 ;  /* 0x0000000000017941 */ /* 0x000fea0003800000 */
.L_x_1745:
        /* <DEDUP_REMOVED lines=8> */
.L_x_1747:
[----:B------:R-:W-:Y:S01]  /*24b40*/  IMAD.MOV.U32 R88, RZ, RZ, R14 ;  /* 0x000000ffff587224 */ /* 0x000fe200078e000e */
[----:B------:R-:W-:Y:S06]  /*24b50*/  BRA `(.L_x_1748) ;  /* 0xfffffe0800987947 */ /* 0x000fec000383ffff */
.L_x_1438:
[----:B0-----:R0:W1:Y:S02]  /*24b60*/  SYNCS.PHASECHK.TRANS64.TRYWAIT P3, [R34+URZ+0x2d890], R86 ;  /* 0x02d89056220075a7 */ /* 0x001064000806017f */
[----:B-1----:R-:W-:Y:S05]  /*24b70*/  @!P3 NANOSLEEP.SYNCS 0x989680 ;  /* 0x009896800000b95d */ /* 0x002fea0003900000 */
[----:B------:R-:W1:Y:S02]  /*24b80*/  @!P3 SYNCS.PHASECHK.TRANS64 P3, [R34+URZ+0x2d890], R86 ;  /* 0x02d890562200b5a7 */ /* 0x000e64000806007f */
[----:B-1----:R-:W-:Y:S05]  /*24b90*/  @!P3 BRA `(.L_x_1438) ;  /* 0xfffffffc00f0b947 */ /* 0x002fea000383ffff */
[----:B------:R-:W-:Y:S05]  /*24ba0*/  BRA `(.L_x_1749) ;  /* 0xfffffe2000907947 */ /* 0x000fea000383ffff */
.L_x_1439:
[----:B------:R-:W-:Y:S01]  /*24bb0*/  BSSY B1, `(.L_x_1750) ;  /* 0x0000007000017945 */ /* 0x000fe20003800000 */
[----:B------:R-:W-:Y:S02]  /*24bc0*/  IMAD.MOV.U32 R12, RZ, RZ, RZ ;  /* 0x000000ffff0c7224 */ /* 0x000fe400078e00ff */
[----:B------:R-:W-:Y:S02]  /*24bd0*/  IMAD.MOV.U32 R11, RZ, RZ, 0x1e1f ;  /* 0x00001e1fff0b7424 */ /* 0x000fe400078e00ff */
[----:B------:R-:W-:-:S07]  /*24be0*/  IMAD.MOV.U32 R15, RZ, RZ, -0x1 ;  /* 0xffffffffff0f7424 */ /* 0x000fce00078e00ff */
[----:B0-----:R-:W-:Y:S05]  /*24bf0*/  WARPSYNC.COLLECTIVE R15, `(.L_x_1751) ;  /* 0x000000000f087348 */ /* 0x001fea0003c00000 */
[----:B------:R1:W2:Y:S02]  /*24c00*/  SHFL.IDX P6, R14, R13, R12, R11 ;  /* 0x0000000c0d0e7389 */ /* 0x0002a400000c000b */
[----:B012---:R-:W-:Y:S01]  /*24c10*/  ENDCOLLECTIVE ;  /* 0x000000000000791b */ /* 0x007fe20003800000 */
.L_x_1751:
[----:B------:R-:W-:Y:S05]  /*24c20*/  BSYNC B1 ;  /* 0x0000000000017941 */ /* 0x000fea0003800000 */
.L_x_1750:
        /* <DEDUP_REMOVED lines=8> */
.L_x_1752:
[----:B------:R-:W-:Y:S01]  /*24cb0*/  IMAD.MOV.U32 R43, RZ, RZ, R14 ;  /* 0x000000ffff2b7224 */ /* 0x000fe200078e000e */
[----:B------:R-:W-:Y:S06]  /*24cc0*/  BRA `(.L_x_1753) ;  /* 0xfffffe2000c07947 */ /* 0x000fec000383ffff */
.L_x_1443:
[----:B------:R0:W0:Y:S02]  /*24cd0*/  SYNCS.PHASECHK.TRANS64.TRYWAIT P2, [R34+URZ+0x2d8b0], R86 ;  /* 0x02d8b056220075a7 */ /* 0x000024000804017f */
[----:B0-----:R-:W-:Y:S05]  /*24ce0*/  @!P2 NANOSLEEP.SYNCS 0x989680 ;  /* 0x009896800000a95d */ /* 0x001fea0003900000 */
[----:B------:R-:W0:Y:S02]  /*24cf0*/  @!P2 SYNCS.PHASECHK.TRANS64 P2, [R34+URZ+0x2d8b0], R86 ;  /* 0x02d8b0562200a5a7 */ /* 0x000e24000804007f */
[----:B0-----:R-:W-:Y:S05]  /*24d00*/  @!P2 BRA `(.L_x_1443) ;  /* 0xfffffffc00f0a947 */ /* 0x001fea000383ffff */
[----:B------:R-:W-:Y:S05]  /*24d10*/  BRA `(.L_x_1754) ;  /* 0xfffffe2400a47947 */ /* 0x000fea000383ffff */
.L_x_1459:
[----:B------:R-:W-:Y:S01]  /*24d20*/  BSSY B0, `(.L_x_1755) ;  /* 0x0000007000007945 */ /* 0x000fe20003800000 */
[----:B------:R-:W-:Y:S02]  /*24d30*/  IMAD.MOV.U32 R12, RZ, RZ, RZ ;  /* 0x000000ffff0c7224 */ /* 0x000fe400078e00ff */
[----:B------:R-:W-:Y:S02]  /*24d40*/  IMAD.MOV.U32 R11, RZ, RZ, 0x1f ;  /* 0x0000001fff0b7424 */ /* 0x000fe400078e00ff */
[----:B------:R-:W-:-:S07]  /*24d50*/  IMAD.MOV.U32 R15, RZ, RZ, -0x1 ;  /* 0xffffffffff0f7424 */ /* 0x000fce00078e00ff */
[----:B-----5:R-:W-:Y:S05]  /*24d60*/  WARPSYNC.COLLECTIVE R15, `(.L_x_1756) ;  /* 0x000000000f087348 */ /* 0x020fea0003c00000 */
[----:B------:R0:W1:Y:S02]  /*24d70*/  SHFL.IDX P6, R14, R13, R12, R11 ;  /* 0x0000000c0d0e7389 */ /* 0x00006400000c000b */
[----:B01---5:R-:W-:Y:S01]  /*24d80*/  ENDCOLLECTIVE ;  /* 0x000000000000791b */ /* 0x023fe20003800000 */
.L_x_1756:
[----:B------:R-:W-:Y:S05]  /*24d90*/  BSYNC B0 ;  /* 0x0000000000007941 */ /* 0x000fea0003800000 */
.L_x_1755:
[----:B------:R0:W-:Y:S01]  /*24da0*/  STL [R1+0x10], R14 ;  /* 0x0000100e01007387 */ /* 0x0001e20000100800 */
[----:B------:R-:W-:Y:S05]  /*24db0*/  BRA `(.L_x_1757) ;  /* 0xfffffe3400307947 */ /* 0x000fea000383ffff */
.L_x_1470:
[----:B------:R-:W-:Y:S01]  /*24dc0*/  BSSY B1, `(.L_x_1758) ;  /* 0x0000007000017945 */ /* 0x000fe20003800000 */
[----:B------:R-:W-:Y:S02]  /*24dd0*/  IMAD.MOV.U32 R12, RZ, RZ, RZ ;  /* 0x000000ffff0c7224 */ /* 0x000fe400078e00ff */
[----:B------:R-:W-:Y:S02]  /*24de0*/  IMAD.MOV.U32 R11, RZ, RZ, 0x1e1f ;  /* 0x00001e1fff0b7424 */ /* 0x000fe400078e00ff */
[----:B------:R-:W-:-:S07]  /*24df0*/  IMAD.MOV.U32 R15, RZ, RZ, -0x1 ;  /* 0xffffffffff0f7424 */ /* 0x000fce00078e00ff */
[----:B0-----:R-:W-:Y:S05]  /*24e00*/  WARPSYNC.COLLECTIVE R15, `(.L_x_1759) ;  /* 0x000000000f087348 */ /* 0x001fea0003c00000 */
[----:B0-----:R0:W1:Y:S02]  /*24e10*/  SHFL.IDX P6, R14, R13, R12, R11 ;  /* 0x0000000c0d0e7389 */ /* 0x00106400000c000b */
[----:B01----:R-:W-:Y:S01]  /*24e20*/  ENDCOLLECTIVE ;  /* 0x000000000000791b */ /* 0x003fe20003800000 */
.L_x_1759:
[----:B------:R-:W-:Y:S05]  /*24e30*/  BSYNC B1 ;  /* 0x0000000000017941 */ /* 0x000fea0003800000 */
.L_x_1758:
        /* <DEDUP_REMOVED lines=8> */
.L_x_1760:
[----:B------:R-:W-:Y:S02]  /*24ec0*/  IMAD.MOV.U32 R13, RZ, RZ, R0 ;  /* 0x000000ffff0d7224 */ /* 0x000fe400078e0000 */
[----:B------:R-:W-:-:S07]  /*24ed0*/  IMAD.MOV.U32 R38, RZ, RZ, R14 ;  /* 0x000000ffff267224 */ /* 0x000fce00078e000e */
[----:B------:R-:W-:Y:S05]  /*24ee0*/  WARPSYNC.COLLECTIVE R15, `(.L_x_1761) ;  /* 0x000000000f087348 */ /* 0x000fea0003c00000 */
[----:B------:R0:W1:Y:S02]  /*24ef0*/  SHFL.IDX P6, R14, R13, R12, R11 ;  /* 0x0000000c0d0e7389 */ /* 0x00006400000c000b */
[----:B01----:R-:W-:Y:S01]  /*24f00*/  ENDCOLLECTIVE ;  /* 0x000000000000791b */ /* 0x003fe20003800000 */
.L_x_1761:
[----:B------:R-:W-:Y:S02]  /*24f10*/  IMAD.MOV.U32 R13, RZ, RZ, R39 ;  /* 0x000000ffff0d7224 */ /* 0x000fe400078e0027 */
[----:B------:R-:W-:-:S07]  /*24f20*/  IMAD.MOV.U32 R0, RZ, RZ, R14 ;  /* 0x000000ffff007224 */ /* 0x000fce00078e000e */
[----:B------:R-:W-:Y:S05]  /*24f30*/  WARPSYNC.COLLECTIVE R15, `(.L_x_1762) ;  /* 0x000000000f087348 */ /* 0x000fea0003c00000 */
[----:B------:R0:W1:Y:S02]  /*24f40*/  SHFL.IDX P6, R14, R13, R12, R11 ;  /* 0x0000000c0d0e7389 */ /* 0x00006400000c000b */
[----:B01----:R-:W-:Y:S01]  /*24f50*/  ENDCOLLECTIVE ;  /* 0x000000000000791b */ /* 0x003fe20003800000 */
.L_x_1762:
[----:B------:R-:W-:Y:S01]  /*24f60*/  IMAD.MOV.U32 R39, RZ, RZ, R14 ;  /* 0x000000ffff277224 */ /* 0x000fe200078e000e */
[----:B------:R-:W-:Y:S06]  /*24f70*/  BRA `(.L_x_1763) ;  /* 0xfffffe3800b87947 */ /* 0x000fec000383ffff */
.L_x_1474:
[----:B0-----:R0:W1:Y:S02]  /*24f80*/  SYNCS.PHASECHK.TRANS64.TRYWAIT P0, [R2+URZ+0x2d800], R3 ;  /* 0x02d80003020075a7 */ /* 0x001064000800017f */
[----:B-1----:R-:W-:Y:S05]  /*24f90*/  @!P0 NANOSLEEP.SYNCS 0x989680 ;  /* 0x009896800000895d */ /* 0x002fea0003900000 */
[----:B------:R-:W1:Y:S02]  /*24fa0*/  @!P0 SYNCS.PHASECHK.TRANS64 P0, [R2+URZ+0x2d800], R3 ;  /* 0x02d80003020085a7 */ /* 0x000e64000800007f */
[----:B-1----:R-:W-:Y:S05]  /*24fb0*/  @!P0 BRA `(.L_x_1474) ;  /* 0xfffffffc00f08947 */ /* 0x002fea000383ffff */
[----:B------:R-:W-:Y:S05]  /*24fc0*/  BRA `(.L_x_1764) ;  /* 0xfffffe4000ec7947 */ /* 0x000fea000383ffff */
.L_x_1486:
[----:B------:R-:W-:Y:S01]  /*24fd0*/  BSSY B1, `(.L_x_1765) ;  /* 0x0000007000017945 */ /* 0x000fe20003800000 */
[----:B------:R-:W-:Y:S02]  /*24fe0*/  IMAD.MOV.U32 R12, RZ, RZ, RZ ;  /* 0x000000ffff0c7224 */ /* 0x000fe400078e00ff */
[----:B------:R-:W-:Y:S02]  /*24ff0*/  IMAD.MOV.U32 R11, RZ, RZ, 0x1e1f ;  /* 0x00001e1fff0b7424 */ /* 0x000fe400078e00ff */
[----:B------:R-:W-:-:S07]  /*25000*/  IMAD.MOV.U32 R15, RZ, RZ, -0x1 ;  /* 0xffffffffff0f7424 */ /* 0x000fce00078e00ff */
[----:B0-----:R-:W-:Y:S05]  /*25010*/  WARPSYNC.COLLECTIVE R15, `(.L_x_1766) ;  /* 0x000000000f087348 */ /* 0x001fea0003c00000 */
[----:B0-----:R0:W1:Y:S02]  /*25020*/  SHFL.IDX P6, R14, R13, R12, R11 ;  /* 0x0000000c0d0e7389 */ /* 0x00106400000c000b */
[----:B01----:R-:W-:Y:S01]  /*25030*/  ENDCOLLECTIVE ;  /* 0x000000000000791b */ /* 0x003fe20003800000 */
.L_x_1766:
[----:B------:R-:W-:Y:S05]  /*25040*/  BSYNC B1 ;  /* 0x0000000000017941 */ /* 0x000fea0003800000 */
.L_x_1765:
        /* <DEDUP_REMOVED lines=8> */
.L_x_1767:
[----:B------:R-:W-:Y:S02]  /*250d0*/  IMAD.MOV.U32 R13, RZ, RZ, R26 ;  /* 0x000000ffff0d7224 */ /* 0x000fe400078e001a */
[----:B------:R-:W-:-:S07]  /*250e0*/  IMAD.MOV.U32 R3, RZ, RZ, R14 ;  /* 0x000000ffff037224 */ /* 0x000fce00078e000e */
[----:B------:R-:W-:Y:S05]  /*250f0*/  WARPSYNC.COLLECTIVE R15, `(.L_x_1768) ;  /* 0x000000000f087348 */ /* 0x000fea0003c00000 */
[----:B------:R0:W1:Y:S02]  /*25100*/  SHFL.IDX P6, R14, R13, R12, R11 ;  /* 0x0000000c0d0e7389 */ /* 0x00006400000c000b */
[----:B01----:R-:W-:Y:S01]  /*25110*/  ENDCOLLECTIVE ;  /* 0x000000000000791b */ /* 0x003fe20003800000 */
.L_x_1768:
[----:B------:R-:W-:Y:S02]  /*25120*/  IMAD.MOV.U32 R13, RZ, RZ, R38 ;  /* 0x000000ffff0d7224 */ /* 0x000fe400078e0026 */
[----:B------:R-:W-:-:S07]  /*25130*/  IMAD.MOV.U32 R37, RZ, RZ, R14 ;  /* 0x000000ffff257224 */ /* 0x000fce00078e000e */
[----:B------:R-:W-:Y:S05]  /*25140*/  WARPSYNC.COLLECTIVE R15, `(.L_x_1769) ;  /* 0x000000000f087348 */ /* 0x000fea0003c00000 */
[----:B------:R0:W1:Y:S02]  /*25150*/  SHFL.IDX P6, R14, R13, R12, R11 ;  /* 0x0000000c0d0e7389 */ /* 0x00006400000c000b */
[----:B01----:R-:W-:Y:S01]  /*25160*/  ENDCOLLECTIVE ;  /* 0x000000000000791b */ /* 0x003fe20003800000 */
.L_x_1769:
[----:B------:R-:W-:Y:S01]  /*25170*/  IMAD.MOV.U32 R38, RZ, RZ, R14 ;  /* 0x000000ffff267224 */ /* 0x000fe200078e000e */
[----:B------:R-:W-:Y:S06]  /*25180*/  BRA `(.L_x_1770) ;  /* 0xfffffe54009c7947 */ /* 0x000fec000383ffff */
.L_x_1490:
[----:B0-----:R0:W1:Y:S02]  /*25190*/  SYNCS.PHASECHK.TRANS64.TRYWAIT P0, [R2+URZ+0x2d800], R3 ;  /* 0x02d80003020075a7 */ /* 0x001064000800017f */
[----:B-1----:R-:W-:Y:S05]  /*251a0*/  @!P0 NANOSLEEP.SYNCS 0x989680 ;  /* 0x009896800000895d */ /* 0x002fea0003900000 */
[----:B------:R-:W1:Y:S02]  /*251b0*/  @!P0 SYNCS.PHASECHK.TRANS64 P0, [R2+URZ+0x2d800], R3 ;  /* 0x02d80003020085a7 */ /* 0x000e64000800007f */
[----:B-1----:R-:W-:Y:S05]  /*251c0*/  @!P0 BRA `(.L_x_1490) ;  /* 0xfffffffc00f08947 */ /* 0x002fea000383ffff */
[----:B------:R-:W-:Y:S05]  /*251d0*/  BRA `(.L_x_1771) ;  /* 0xfffffe5c005c7947 */ /* 0x000fea000383ffff */
.L_x_1498:
[----:B--2---:R2:W3:Y:S02]  /*251e0*/  SYNCS.PHASECHK.TRANS64.TRYWAIT P1, [R0+URZ+0x2d830], R5 ;  /* 0x02d83005000075a7 */ /* 0x0044e4000802017f */
[----:B---3--:R-:W-:Y:S05]  /*251f0*/  @!P1 NANOSLEEP.SYNCS 0x989680 ;  /* 0x009896800000995d */ /* 0x008fea0003900000 */
[----:B------:R-:W3:Y:S02]  /*25200*/  @!P1 SYNCS.PHASECHK.TRANS64 P1, [R0+URZ+0x2d830], R5 ;  /* 0x02d83005000095a7 */ /* 0x000ee4000802007f */
[----:B---3--:R-:W-:Y:S05]  /*25210*/  @!P1 BRA `(.L_x_1498) ;  /* 0xfffffffc00f09947 */ /* 0x008fea000383ffff */
[----:B------:R-:W-:Y:S05]  /*25220*/  BRA `(.L_x_1497) ;  /* 0xfffffe7000e47947 */ /* 0x000fea000383ffff */
.L_x_1517:
[----:B-1----:R1:W2:Y:S02]  /*25230*/  SYNCS.PHASECHK.TRANS64.TRYWAIT P2, [R9+URZ+0x2d830], R8 ;  /* 0x02d83008090075a7 */ /* 0x0022a4000804017f */
[----:B--2---:R-:W-:Y:S05]  /*25240*/  @!P2 NANOSLEEP.SYNCS 0x989680 ;  /* 0x009896800000a95d */ /* 0x004fea0003900000 */
[----:B------:R-:W2:Y:S02]  /*25250*/  @!P2 SYNCS.PHASECHK.TRANS64 P2, [R9+URZ+0x2d830], R8 ;  /* 0x02d830080900a5a7 */ /* 0x000ea4000804007f */
[----:B--2---:R-:W-:Y:S05]  /*25260*/  @!P2 BRA `(.L_x_1517) ;  /* 0xfffffffc00f0a947 */ /* 0x004fea000383ffff */
[----:B------:R-:W-:Y:S05]  /*25270*/  BRA `(.L_x_1516) ;  /* 0xfffffea800507947 */ /* 0x000fea000383ffff */
.L_x_1521:
[----:B-1----:R1:W2:Y:S02]  /*25280*/  SYNCS.PHASECHK.TRANS64.TRYWAIT P1, [R9+URZ+0x2d850], R8 ;  /* 0x02d85008090075a7 */ /* 0x0022a4000802017f */
[----:B--2---:R-:W-:Y:S05]  /*25290*/  @!P1 NANOSLEEP.SYNCS 0x989680 ;  /* 0x009896800000995d */ /* 0x004fea0003900000 */
[----:B------:R-:W2:Y:S02]  /*252a0*/  @!P1 SYNCS.PHASECHK.TRANS64 P1, [R9+URZ+0x2d850], R8 ;  /* 0x02d85008090095a7 */ /* 0x000ea4000802007f */
[----:B--2---:R-:W-:Y:S05]  /*252b0*/  @!P1 BRA `(.L_x_1521) ;  /* 0xfffffffc00f09947 */ /* 0x004fea000383ffff */
[----:B------:R-:W-:Y:S05]  /*252c0*/  BRA `(.L_x_1518) ;  /* 0xfffffeac00587947 */ /* 0x000fea000383ffff */
.L_x_1542:
[----:B-1----:R1:W2:Y:S02]  /*252d0*/  SYNCS.PHASECHK.TRANS64.TRYWAIT P2, [R3+URZ+0x2d830], R0 ;  /* 0x02d83000030075a7 */ /* 0x0022a4000804017f */
[----:B--2---:R-:W-:Y:S05]  /*252e0*/  @!P2 NANOSLEEP.SYNCS 0x989680 ;  /* 0x009896800000a95d */ /* 0x004fea0003900000 */
[----:B------:R-:W2:Y:S02]  /*252f0*/  @!P2 SYNCS.PHASECHK.TRANS64 P2, [R3+URZ+0x2d830], R0 ;  /* 0x02d830000300a5a7 */ /* 0x000ea4000804007f */
[----:B--2---:R-:W-:Y:S05]  /*25300*/  @!P2 BRA `(.L_x_1542) ;  /* 0xfffffffc00f0a947 */ /* 0x004fea000383ffff */
[----:B------:R-:W-:Y:S05]  /*25310*/  BRA `(.L_x_1541) ;  /* 0xfffffee000607947 */ /* 0x000fea000383ffff */
.L_x_1546:
[----:B-1----:R1:W2:Y:S02]  /*25320*/  SYNCS.PHASECHK.TRANS64.TRYWAIT P1, [R3+URZ+0x2d850], R0 ;  /* 0x02d85000030075a7 */ /* 0x0022a4000802017f */
[----:B--2---:R-:W-:Y:S05]  /*25330*/  @!P1 NANOSLEEP.SYNCS 0x989680 ;  /* 0x009896800000995d */ /* 0x004fea0003900000 */
[----:B------:R-:W2:Y:S02]  /*25340*/  @!P1 SYNCS.PHASECHK.TRANS64 P1, [R3+URZ+0x2d850], R0 ;  /* 0x02d85000030095a7 */ /* 0x000ea4000802007f */
[----:B--2---:R-:W-:Y:S05]  /*25350*/  @!P1 BRA `(.L_x_1546) ;  /* 0xfffffffc00f09947 */ /* 0x004fea000383ffff */
[----:B------:R-:W-:Y:S05]  /*25360*/  BRA `(.L_x_1543) ;  /* 0xfffffee400747947 */ /* 0x000fea000383ffff */
.L_x_1555:
[----:B-1----:R1:W2:Y:S02]  /*25370*/  SYNCS.PHASECHK.TRANS64.TRYWAIT P2, [R3+URZ+0x2d830], R0 ;  /* 0x02d83000030075a7 */ /* 0x0022a4000804017f */
[----:B--2---:R-:W-:Y:S05]  /*25380*/  @!P2 NANOSLEEP.SYNCS 0x989680 ;  /* 0x009896800000a95d */ /* 0x004fea0003900000 */
[----:B------:R-:W2:Y:S02]  /*25390*/  @!P2 SYNCS.PHASECHK.TRANS64 P2, [R3+URZ+0x2d830], R0 ;  /* 0x02d830000300a5a7 */ /* 0x000ea4000804007f */
[----:B--2---:R-:W-:Y:S05]  /*253a0*/  @!P2 BRA `(.L_x_1555) ;  /* 0xfffffffc00f0a947 */ /* 0x004fea000383ffff */
[----:B------:R-:W-:Y:S05]  /*253b0*/  BRA `(.L_x_1554) ;  /* 0xffffff0400687947 */ /* 0x000fea000383ffff */
.L_x_1559:
[----:B-1----:R1:W2:Y:S02]  /*253c0*/  SYNCS.PHASECHK.TRANS64.TRYWAIT P1, [R3+URZ+0x2d850], R0 ;  /* 0x02d85000030075a7 */ /* 0x0022a4000802017f */
[----:B--2---:R-:W-:Y:S05]  /*253d0*/  @!P1 NANOSLEEP.SYNCS 0x989680 ;  /* 0x009896800000995d */ /* 0x004fea0003900000 */
[----:B------:R-:W2:Y:S02]  /*253e0*/  @!P1 SYNCS.PHASECHK.TRANS64 P1, [R3+URZ+0x2d850], R0 ;  /* 0x02d85000030095a7 */ /* 0x000ea4000802007f */
[----:B--2---:R-:W-:Y:S05]  /*253f0*/  @!P1 BRA `(.L_x_1559) ;  /* 0xfffffffc00f09947 */ /* 0x004fea000383ffff */
[----:B------:R-:W-:Y:S05]  /*25400*/  BRA `(.L_x_1556) ;  /* 0xffffff08007c7947 */ /* 0x000fea000383ffff */
.L_x_1574:
[----:B-1----:R1:W2:Y:S02]  /*25410*/  SYNCS.PHASECHK.TRANS64.TRYWAIT P1, [R14+URZ+0x2d850], R9 ;  /* 0x02d850090e0075a7 */ /* 0x0022a4000802017f */
[----:B--2---:R-:W-:Y:S05]  /*25420*/  @!P1 NANOSLEEP.SYNCS 0x989680 ;  /* 0x009896800000995d */ /* 0x004fea0003900000 */
[----:B------:R-:W2:Y:S02]  /*25430*/  @!P1 SYNCS.PHASECHK.TRANS64 P1, [R14+URZ+0x2d850], R9 ;  /* 0x02d850090e0095a7 */ /* 0x000ea4000802007f */
[----:B--2---:R-:W-:Y:S05]  /*25440*/  @!P1 BRA `(.L_x_1574) ;  /* 0xfffffffc00f09947 */ /* 0x004fea000383ffff */
[----:B------:R-:W-:Y:S05]  /*25450*/  BRA `(.L_x_1573) ;  /* 0xffffff3800947947 */ /* 0x000fea000383ffff */
.L_x_1580:
[----:B------:R-:W-:Y:S02]  /*25460*/  IMAD.MOV.U32 R13, RZ, RZ, R3 ;  /* 0x000000ffff0d7224 */ /* 0x000fe400078e0003 */
[----:B------:R-:W-:Y:S02]  /*25470*/  IMAD.MOV.U32 R12, RZ, RZ, RZ ;  /* 0x000000ffff0c7224 */ /* 0x000fe400078e00ff */
[----:B------:R-:W-:Y:S02]  /*25480*/  IMAD.MOV.U32 R11, RZ, RZ, 0x1c1f ;  /* 0x00001c1fff0b7424 */ /* 0x000fe400078e00ff */
[----:B------:R-:W-:-:S07]  /*25490*/  IMAD.MOV.U32 R15, RZ, RZ, -0x1 ;  /* 0xffffffffff0f7424 */ /* 0x000fce00078e00ff */
[----:B0----5:R-:W-:Y:S05]  /*254a0*/  WARPSYNC.COLLECTIVE R15, `(.L_x_1772) ;  /* 0x000000000f087348 */ /* 0x021fea0003c00000 */
[----:B------:R1:W2:Y:S02]  /*254b0*/  SHFL.IDX P6, R14, R13, R12, R11 ;  /* 0x0000000c0d0e7389 */ /* 0x0002a400000c000b */
[----:B012--5:R-:W-:Y:S01]  /*254c0*/  ENDCOLLECTIVE ;  /* 0x000000000000791b */ /* 0x027fe20003800000 */
.L_x_1772:
[----:B------:R-:W-:Y:S02]  /*254d0*/  IMAD.MOV.U32 R13, RZ, RZ, R20 ;  /* 0x000000ffff0d7224 */ /* 0x000fe400078e0014 */
[----:B------:R-:W-:-:S07]  /*254e0*/  IMAD.MOV.U32 R0, RZ, RZ, R14 ;  /* 0x000000ffff007224 */ /* 0x000fce00078e000e */
[----:B------:R-:W-:Y:S05]  /*254f0*/  WARPSYNC.COLLECTIVE R15, `(.L_x_1773) ;  /* 0x000000000f087348 */ /* 0x000fea0003c00000 */
[----:B------:R0:W1:Y:S02]  /*25500*/  SHFL.IDX P6, R14, R13, R12, R11 ;  /* 0x0000000c0d0e7389 */ /* 0x00006400000c000b */
[----:B01----:R-:W-:Y:S01]  /*25510*/  ENDCOLLECTIVE ;  /* 0x000000000000791b */ /* 0x003fe20003800000 */
.L_x_1773:
[----:B------:R-:W-:Y:S05]  /*25520*/  BRA `(.L_x_1774) ;  /* 0xffffff54005c7947 */ /* 0x000fea000383ffff */
.L_x_1583:
        /* <DEDUP_REMOVED lines=8> */
.L_x_1776:
[----:B------:R-:W-:Y:S05]  /*255b0*/  BSYNC B1 ;  /* 0x0000000000017941 */ /* 0x000fea0003800000 */
.L_x_1775:
[----:B------:R-:W-:Y:S02]  /*255c0*/  IMAD.MOV.U32 R13, RZ, RZ, R20 ;  /* 0x000000ffff0d7224 */ /* 0x000fe400078e0014 */
[----:B------:R-:W-:Y:S02]  /*255d0*/  IMAD.MOV.U32 R12, RZ, RZ, 0x1 ;  /* 0x00000001ff0c7424 */ /* 0x000fe400078e00ff */
[----:B------:R-:W-:Y:S02]  /*255e0*/  IMAD.MOV.U32 R11, RZ, RZ, 0x1c1f ;  /* 0x00001c1fff0b7424 */ /* 0x000fe400078e00ff */
[----:B------:R-:W-:Y:S02]  /*255f0*/  IMAD.MOV.U32 R15, RZ, RZ, -0x1 ;  /* 0xffffffffff0f7424 */ /* 0x000fe400078e00ff */
[----:B------:R-:W-:-:S07]  /*25600*/  IMAD.MOV.U32 R3, RZ, RZ, R14 ;  /* 0x000000ffff037224 */ /* 0x000fce00078e000e */
[----:B------:R-:W-:Y:S05]  /*25610*/  WARPSYNC.COLLECTIVE R15, `(.L_x_1777) ;  /* 0x000000000f087348 */ /* 0x000fea0003c00000 */
[----:B------:R0:W1:Y:S02]  /*25620*/  SHFL.IDX P6, R14, R13, R12, R11 ;  /* 0x0000000c0d0e7389 */ /* 0x00006400000c000b */
[----:B01----:R-:W-:Y:S01]  /*25630*/  ENDCOLLECTIVE ;  /* 0x000000000000791b */ /* 0x003fe20003800000 */
.L_x_1777:
[----:B------:R-:W-:Y:S05]  /*25640*/  BRA `(.L_x_1778) ;  /* 0xffffff5400707947 */ /* 0x000fea000383ffff */
.L_x_1585:
[----:B------:R-:W-:Y:S02]  /*25650*/  IMAD.MOV.U32 R13, RZ, RZ, R20 ;  /* 0x000000ffff0d7224 */ /* 0x000fe400078e0014 */
[----:B------:R-:W-:Y:S02]  /*25660*/  IMAD.MOV.U32 R12, RZ, RZ, RZ ;  /* 0x000000ffff0c7224 */ /* 0x000fe400078e00ff */
[----:B------:R-:W-:Y:S02]  /*25670*/  IMAD.MOV.U32 R11, RZ, RZ, 0x1c1f ;  /* 0x00001c1fff0b7424 */ /* 0x000fe400078e00ff */
[----:B------:R-:W-:-:S07]  /*25680*/  IMAD.MOV.U32 R15, RZ, RZ, -0x1 ;  /* 0xffffffffff0f7424 */ /* 0x000fce00078e00ff */
[----:B------:R-:W-:Y:S05]  /*25690*/  WARPSYNC.COLLECTIVE R15, `(.L_x_1779) ;  /* 0x000000000f087348 */ /* 0x000fea0003c00000 */
[----:B------:R0:W1:Y:S02]  /*256a0*/  SHFL.IDX P6, R14, R13, R12, R11 ;  /* 0x0000000c0d0e7389 */ /* 0x00006400000c000b */
[----:B01----:R-:W-:Y:S01]  /*256b0*/  ENDCOLLECTIVE ;  /* 0x000000000000791b */ /* 0x003fe20003800000 */
.L_x_1779:
[----:B------:R-:W-:Y:S02]  /*256c0*/  IMAD.MOV.U32 R13, RZ, RZ, R0 ;  /* 0x000000ffff0d7224 */ /* 0x000fe400078e0000 */
[----:B------:R-:W-:-:S07]  /*256d0*/  IMAD.MOV.U32 R3, RZ, RZ, R14 ;  /* 0x000000ffff037224 */ /* 0x000fce00078e000e */
[----:B------:R-:W-:Y:S05]  /*256e0*/  WARPSYNC.COLLECTIVE R15, `(.L_x_1780) ;  /* 0x000000000f087348 */ /* 0x000fea0003c00000 */
[----:B------:R0:W1:Y:S02]  /*256f0*/  SHFL.IDX P6, R14, R13, R12, R11 ;  /* 0x0000000c0d0e7389 */ /* 0x00006400000c000b */
[----:B01----:R-:W-:Y:S01]  /*25700*/  ENDCOLLECTIVE ;  /* 0x000000000000791b */ /* 0x003fe20003800000 */
.L_x_1780:
[----:B------:R-:W-:Y:S05]  /*25710*/  BRA `(.L_x_1781) ;  /* 0xffffff58003c7947 */ /* 0x000fea000383ffff */
.L_x_1588:
[----:B------:R-:W-:Y:S01]  /*25720*/  BSSY B1, `(.L_x_1782) ;  /* 0x0000008000017945 */ /* 0x000fe20003800000 */
[----:B---3--:R-:W-:Y:S02]  /*25730*/  IMAD.MOV.U32 R13, RZ, RZ, R20 ;  /* 0x000000ffff0d7224 */ /* 0x008fe400078e0014 */
[----:B------:R-:W-:Y:S02]  /*25740*/  IMAD.MOV.U32 R12, RZ, RZ, 0x1 ;  /* 0x00000001ff0c7424 */ /* 0x000fe400078e00ff */
[----:B------:R-:W-:Y:S02]  /*25750*/  IMAD.MOV.U32 R11, RZ, RZ, 0x1c1f ;  /* 0x00001c1fff0b7424 */ /* 0x000fe400078e00ff */
[----:B------:R-:W-:-:S07]  /*25760*/  IMAD.MOV.U32 R15, RZ, RZ, -0x1 ;  /* 0xffffffffff0f7424 */ /* 0x000fce00078e00ff */
[----:B012---:R-:W-:Y:S05]  /*25770*/  WARPSYNC.COLLECTIVE R15, `(.L_x_1783) ;  /* 0x000000000f087348 */ /* 0x007fea0003c00000 */
[----:B--2---:R2:W3:Y:S02]  /*25780*/  SHFL.IDX P6, R14, R13, R12, R11 ;  /* 0x0000000c0d0e7389 */ /* 0x0044e400000c000b */
[----:B0123--:R-:W-:Y:S01]  /*25790*/  ENDCOLLECTIVE ;  /* 0x000000000000791b */ /* 0x00ffe20003800000 */
.L_x_1783:
[----:B------:R-:W-:Y:S05]  /*257a0*/  BSYNC B1 ;  /* 0x0000000000017941 */ /* 0x000fea0003800000 */
.L_x_1782:
        /* <DEDUP_REMOVED lines=8> */
.L_x_1784:
[----:B------:R-:W-:Y:S05]  /*25830*/  BRA `(.L_x_1785) ;  /* 0xffffff5c005c7947 */ /* 0x000fea000383ffff */
.L_x_1592:
[----:B------:R-:W-:Y:S02]  /*25840*/  IMAD.MOV.U32 R13, RZ, RZ, R4 ;  /* 0x000000ffff0d7224 */ /* 0x000fe400078e0004 */
[----:B------:R-:W-:Y:S02]  /*25850*/  IMAD.MOV.U32 R12, RZ, RZ, RZ ;  /* 0x000000ffff0c7224 */ /* 0x000fe400078e00ff */
[----:B------:R-:W-:Y:S02]  /*25860*/  IMAD.MOV.U32 R11, RZ, RZ, 0x1c1f ;  /* 0x00001c1fff0b7424 */ /* 0x000fe400078e00ff */
[----:B------:R-:W-:-:S07]  /*25870*/  IMAD.MOV.U32 R15, RZ, RZ, -0x1 ;  /* 0xffffffffff0f7424 */ /* 0x000fce00078e00ff */
[----:B-1----:R-:W-:Y:S05]  /*25880*/  WARPSYNC.COLLECTIVE R15, `(.L_x_1786) ;  /* 0x000000000f087348 */ /* 0x002fea0003c00000 */
[----:B------:R0:W2:Y:S02]  /*25890*/  SHFL.IDX P6, R14, R13, R12, R11 ;  /* 0x0000000c0d0e7389 */ /* 0x0000a400000c000b */
[----:B012---:R-:W-:Y:S01]  /*258a0*/  ENDCOLLECTIVE ;  /* 0x000000000000791b */ /* 0x007fe20003800000 */
.L_x_1786:
[----:B------:R-:W-:Y:S02]  /*258b0*/  IMAD.MOV.U32 R13, RZ, RZ, R0 ;  /* 0x000000ffff0d7224 */ /* 0x000fe400078e0000 */
[----:B------:R-:W-:-:S07]  /*258c0*/  IMAD.MOV.U32 R3, RZ, RZ, R14 ;  /* 0x000000ffff037224 */ /* 0x000fce00078e000e */
[----:B------:R-:W-:Y:S05]  /*258d0*/  WARPSYNC.COLLECTIVE R15, `(.L_x_1787) ;  /* 0x000000000f087348 */ /* 0x000fea0003c00000 */
[----:B------:R0:W1:Y:S02]  /*258e0*/  SHFL.IDX P6, R14, R13, R12, R11 ;  /* 0x0000000c0d0e7389 */ /* 0x00006400000c000b */
[----:B01----:R-:W-:Y:S01]  /*258f0*/  ENDCOLLECTIVE ;  /* 0x000000000000791b */ /* 0x003fe20003800000 */
.L_x_1787:
[----:B------:R-:W-:Y:S05]  /*25900*/  BRA `(.L_x_1788) ;  /* 0xffffff6800b47947 */ /* 0x000fea000383ffff */
.L_x_1595:
        /* <DEDUP_REMOVED lines=8> */
.L_x_1790:
[----:B------:R-:W-:Y:S05]  /*25990*/  BSYNC B1 ;  /* 0x0000000000017941 */ /* 0x000fea0003800000 */
.L_x_1789:
        /* <DEDUP_REMOVED lines=8> */
.L_x_1791:
[----:B------:R-:W-:Y:S05]  /*25a20*/  BRA `(.L_x_1792) ;  /* 0xffffff6800c87947 */ /* 0x000fea000383ffff */
.L_x_1622:
[----:B------:R-:W0:Y:S01]  /*25a30*/  S2R R7, SR_TID.X ;  /* 0x0000000000077919 */ /* 0x000e220000002100 */
[----:B------:R-:W-:Y:S01]  /*25a40*/  BSSY B1, `(.L_x_1793) ;  /* 0x000000a000017945 */ /* 0x000fe20003800000 */
[----:B-1----:R-:W-:Y:S02]  /*25a50*/  IMAD.MOV.U32 R12, RZ, RZ, RZ ;  /* 0x000000ffff0c7224 */ /* 0x002fe400078e00ff */
[----:B------:R-:W-:Y:S02]  /*25a60*/  IMAD.MOV.U32 R11, RZ, RZ, 0x1f ;  /* 0x0000001fff0b7424 */ /* 0x000fe400078e00ff */
[----:B------:R-:W-:Y:S01]  /*25a70*/  IMAD.MOV.U32 R15, RZ, RZ, -0x1 ;  /* 0xffffffffff0f7424 */ /* 0x000fe200078e00ff */
[----:B0-----:R-:W-:-:S04]  /*25a80*/  SHF.R.U32.HI R7, RZ, 0x5, R7 ;  /* 0x00000005ff077819 */ /* 0x001fc80000011607 */
[----:B------:R-:W-:-:S05]  /*25a90*/  LOP3.LUT R7, R7, 0x3, RZ, 0xc0, !PT ;  /* 0x0000000307077812 */ /* 0x000fca00078ec0ff */
[----:B------:R-:W-:-:S07]  /*25aa0*/  IMAD.MOV.U32 R13, RZ, RZ, R7 ;  /* 0x000000ffff0d7224 */ /* 0x000fce00078e0007 */
[----:B------:R-:W-:Y:S05]  /*25ab0*/  WARPSYNC.COLLECTIVE R15, `(.L_x_1794) ;  /* 0x000000000f087348 */ /* 0x000fea0003c00000 */
[----:B------:R0:W1:Y:S02]  /*25ac0*/  SHFL.IDX P6, R14, R13, R12, R11 ;  /* 0x0000000c0d0e7389 */ /* 0x00006400000c000b */
[----:B01----:R-:W-:Y:S01]  /*25ad0*/  ENDCOLLECTIVE ;  /* 0x000000000000791b */ /* 0x003fe20003800000 */
.L_x_1794:
[----:B------:R-:W-:Y:S05]  /*25ae0*/  BSYNC B1 ;  /* 0x0000000000017941 */ /* 0x000fea0003800000 */
.L_x_1793:
[----:B------:R-:W-:Y:S05]  /*25af0*/  BRA `(.L_x_1795) ;  /* 0xffffff8800ac7947 */ /* 0x000fea000383ffff */
.L_x_1624:
[----:B------:R-:W-:Y:S01]  /*25b00*/  BSSY B1, `(.L_x_1796) ;  /* 0x0000006000017945 */ /* 0x000fe20003800000 */
[----:B------:R-:W-:-:S07]  /*25b10*/  IMAD.MOV.U32 R15, RZ, RZ, -0x1 ;  /* 0xffffffffff0f7424 */ /* 0x000fce00078e00ff */
[----:B01----:R-:W-:Y:S05]  /*25b20*/  WARPSYNC.COLLECTIVE R15, `(.L_x_1797) ;  /* 0x000000000f0c7348 */ /* 0x003fea0003c00000 */
[----:B------:R-:W-:Y:S02]  /*25b30*/  ELECT P6, UR62, PT ;  /* 0x00000000003e782f */ /* 0x000fe400038c0000 */
[----:B------:R-:W-:Y:S01]  /*25b40*/  MOV R14, UR62 ;  /* 0x0000003e000e7c02 */ /* 0x000fe20008000f00 */
[----:B01----:R-:W-:Y:S10]  /*25b50*/  ENDCOLLECTIVE ;  /* 0x000000000000791b */ /* 0x003ff40003800000 */
.L_x_1797:
[----:B------:R-:W-:Y:S05]  /*25b60*/  BSYNC B1 ;  /* 0x0000000000017941 */ /* 0x000fea0003800000 */
.L_x_1796:
[----:B------:R-:W-:Y:S05]  /*25b70*/  BRA `(.L_x_1623) ;  /* 0xffffff8800a47947 */ /* 0x000fea000383ffff */
.L_x_1626:
[----:B0-----:R0:W2:Y:S02]  /*25b80*/  SYNCS.PHASECHK.TRANS64.TRYWAIT P0, [R18+URZ+0x2d820], R6 ;  /* 0x02d82006120075a7 */ /* 0x0010a4000800017f */
[----:B--2---:R-:W-:Y:S05]  /*25b90*/  @!P0 NANOSLEEP.SYNCS 0x989680 ;  /* 0x009896800000895d */ /* 0x004fea0003900000 */
[----:B------:R-:W2:Y:S02]  /*25ba0*/  @!P0 SYNCS.PHASECHK.TRANS64 P0, [R18+URZ+0x2d820], R6 ;  /* 0x02d82006120085a7 */ /* 0x000ea4000800007f */
[----:B--2---:R-:W-:Y:S05]  /*25bb0*/  @!P0 BRA `(.L_x_1626) ;  /* 0xfffffffc00f08947 */ /* 0x004fea000383ffff */
[----:B------:R-:W-:Y:S05]  /*25bc0*/  BRA `(.L_x_1798) ;  /* 0xffffff8800b47947 */ /* 0x000fea000383ffff */
.L_x_1630:
[----:B--2---:R2:W3:Y:S02]  /*25bd0*/  SYNCS.PHASECHK.TRANS64.TRYWAIT P0, [R10+URZ+0x2d8a0], R9 ;  /* 0x02d8a0090a0075a7 */ /* 0x0044e4000800017f */
[----:B---3--:R-:W-:Y:S05]  /*25be0*/  @!P0 NANOSLEEP.SYNCS 0x989680 ;  /* 0x009896800000895d */ /* 0x008fea0003900000 */
[----:B------:R-:W3:Y:S02]  /*25bf0*/  @!P0 SYNCS.PHASECHK.TRANS64 P0, [R10+URZ+0x2d8a0], R9 ;  /* 0x02d8a0090a0085a7 */ /* 0x000ee4000800007f */
[----:B---3--:R-:W-:Y:S05]  /*25c00*/  @!P0 BRA `(.L_x_1630) ;  /* 0xfffffffc00f08947 */ /* 0x008fea000383ffff */
[----:B------:R-:W-:Y:S05]  /*25c10*/  BRA `(.L_x_1799) ;  /* 0xffffff8800d07947 */ /* 0x000fea000383ffff */
.L_x_1637:
[----:B0-----:R0:W3:Y:S02]  /*25c20*/  SYNCS.PHASECHK.TRANS64.TRYWAIT P0, [R10+URZ+0x2d8c0], R9 ;  /* 0x02d8c0090a0075a7 */ /* 0x0010e4000800017f */
[----:B---3--:R-:W-:Y:S05]  /*25c30*/  @!P0 NANOSLEEP.SYNCS 0x989680 ;  /* 0x009896800000895d */ /* 0x008fea0003900000 */
[----:B------:R-:W3:Y:S02]  /*25c40*/  @!P0 SYNCS.PHASECHK.TRANS64 P0, [R10+URZ+0x2d8c0], R9 ;  /* 0x02d8c0090a0085a7 */ /* 0x000ee4000800007f */
[----:B---3--:R-:W-:Y:S05]  /*25c50*/  @!P0 BRA `(.L_x_1637) ;  /* 0xfffffffc00f08947 */ /* 0x008fea000383ffff */
[----:B------:R-:W-:Y:S05]  /*25c60*/  BRA `(.L_x_1800) ;  /* 0xffffff8c00cc7947 */ /* 0x000fea000383ffff */
.L_x_1646:
[----:B0-----:R0:W2:Y:S02]  /*25c70*/  SYNCS.PHASECHK.TRANS64.TRYWAIT P1, [R9+URZ+0x2d8a0], R8 ;  /* 0x02d8a008090075a7 */ /* 0x0010a4000802017f */
[----:B--2---:R-:W-:Y:S05]  /*25c80*/  @!P1 NANOSLEEP.SYNCS 0x989680 ;  /* 0x009896800000995d */ /* 0x004fea0003900000 */
[----:B------:R-:W2:Y:S02]  /*25c90*/  @!P1 SYNCS.PHASECHK.TRANS64 P1, [R9+URZ+0x2d8a0], R8 ;  /* 0x02d8a008090095a7 */ /* 0x000ea4000802007f */
[----:B--2---:R-:W-:Y:S05]  /*25ca0*/  @!P1 BRA `(.L_x_1646) ;  /* 0xfffffffc00f09947 */ /* 0x004fea000383ffff */
[----:B------:R-:W-:Y:S05]  /*25cb0*/  BRA `(.L_x_1801) ;  /* 0xffffff94000c7947 */ /* 0x000fea000383ffff */
.L_x_1653:
[----:B--2---:R2:W3:Y:S02]  /*25cc0*/  SYNCS.PHASECHK.TRANS64.TRYWAIT P1, [R9+URZ+0x2d8c0], R8 ;  /* 0x02d8c008090075a7 */ /* 0x0044e4000802017f */
[----:B---3--:R-:W-:Y:S05]  /*25cd0*/  @!P1 NANOSLEEP.SYNCS 0x989680 ;  /* 0x009896800000995d */ /* 0x008fea0003900000 */
[----:B------:R-:W3:Y:S02]  /*25ce0*/  @!P1 SYNCS.PHASECHK.TRANS64 P1, [R9+URZ+0x2d8c0], R8 ;  /* 0x02d8c008090095a7 */ /* 0x000ee4000802007f */
[----:B---3--:R-:W-:Y:S05]  /*25cf0*/  @!P1 BRA `(.L_x_1653) ;  /* 0xfffffffc00f09947 */ /* 0x008fea000383ffff */
[----:B------:R-:W-:Y:S05]  /*25d00*/  BRA `(.L_x_1802) ;  /* 0xffffff9800047947 */ /* 0x000fea000383ffff */
.L_x_1678:
        /* <DEDUP_REMOVED lines=11> */
.L_x_1804:
[----:B------:R-:W-:Y:S05]  /*25dc0*/  BSYNC B0 ;  /* 0x0000000000007941 */ /* 0x000fea0003800000 */
.L_x_1803:
[----:B------:R-:W-:Y:S05]  /*25dd0*/  BRA `(.L_x_1805) ;  /* 0xffffffa800cc7947 */ /* 0x000fea000383ffff */
.L_x_1681:
[----:B0-----:R0:W1:Y:S02]  /*25de0*/  SYNCS.PHASECHK.TRANS64.TRYWAIT P0, [R2+URZ+0x2d840], R3 ;  /* 0x02d84003020075a7 */ /* 0x001064000800017f */
[----:B-1----:R-:W-:Y:S05]  /*25df0*/  @!P0 NANOSLEEP.SYNCS 0x989680 ;  /* 0x009896800000895d */ /* 0x002fea0003900000 */
[----:B------:R-:W1:Y:S02]  /*25e00*/  @!P0 SYNCS.PHASECHK.TRANS64 P0, [R2+URZ+0x2d840], R3 ;  /* 0x02d84003020085a7 */ /* 0x000e64000800007f */
[----:B-1----:R-:W-:Y:S05]  /*25e10*/  @!P0 BRA `(.L_x_1681) ;  /* 0xfffffffc00f08947 */ /* 0x002fea000383ffff */
[----:B------:R-:W-:Y:S05]  /*25e20*/  BRA `(.L_x_1806) ;  /* 0xffffffac00207947 */ /* 0x000fea000383ffff */
.L_x_1682:
        /* <DEDUP_REMOVED lines=8> */
.L_x_1808:
[----:B------:R-:W-:Y:S05]  /*25eb0*/  BSYNC B0 ;  /* 0x0000000000007941 */ /* 0x000fea0003800000 */
.L_x_1807:
        /* <DEDUP_REMOVED lines=9> */
.L_x_1809:
[----:B------:R-:W-:Y:S02]  /*25f50*/  IMAD.MOV.U32 R13, RZ, RZ, R7 ;  /* 0x000000ffff0d7224 */ /* 0x000fe400078e0007 */
[----:B------:R-:W-:Y:S02]  /*25f60*/  IMAD.MOV.U32 R12, RZ, RZ, 0x1 ;  /* 0x00000001ff0c7424 */ /* 0x000fe400078e00ff */
[----:B------:R-:W-:-:S07]  /*25f70*/  IMAD.MOV.U32 R5, RZ, RZ, R14 ;  /* 0x000000ffff057224 */ /* 0x000fce00078e000e */
[----:B------:R-:W-:Y:S05]  /*25f80*/  WARPSYNC.COLLECTIVE R15, `(.L_x_1810) ;  /* 0x000000000f087348 */ /* 0x000fea0003c00000 */
[----:B------:R0:W1:Y:S02]  /*25f90*/  SHFL.IDX P6, R14, R13, R12, R11 ;  /* 0x0000000c0d0e7389 */ /* 0x00006400000c000b */
[----:B01----:R-:W-:Y:S01]  /*25fa0*/  ENDCOLLECTIVE ;  /* 0x000000000000791b */ /* 0x003fe20003800000 */
.L_x_1810:
        /* <DEDUP_REMOVED lines=17> */
.L_x_1811:
[----:B------:R-:W-:Y:S02]  /*260c0*/  @P1 IMAD R6, R8, 0x2, R18 ;  /* 0x0000000208061824 */ /* 0x000fe400078e0212 */
[----:B------:R-:W-:Y:S02]  /*260d0*/  IMAD.MOV.U32 R13, RZ, RZ, R7 ;  /* 0x000000ffff0d7224 */ /* 0x000fe400078e0007 */
[----:B------:R-:W-:Y:S02]  /*260e0*/  IMAD.MOV.U32 R12, RZ, RZ, 0x2 ;  /* 0x00000002ff0c7424 */ /* 0x000fe400078e00ff */
[----:B------:R-:W-:-:S07]  /*260f0*/  IMAD.MOV.U32 R5, RZ, RZ, R14 ;  /* 0x000000ffff057224 */ /* 0x000fce00078e000e */
[----:B------:R-:W-:Y:S05]  /*26100*/  WARPSYNC.COLLECTIVE R15, `(.L_x_1812) ;  /* 0x000000000f087348 */ /* 0x000fea0003c00000 */
[----:B------:R0:W1:Y:S02]  /*26110*/  SHFL.IDX P6, R14, R13, R12, R11 ;  /* 0x0000000c0d0e7389 */ /* 0x00006400000c000b */
[----:B01----:R-:W-:Y:S01]  /*26120*/  ENDCOLLECTIVE ;  /* 0x000000000000791b */ /* 0x003fe20003800000 */
.L_x_1812:
        /* <DEDUP_REMOVED lines=17> */
.L_x_1813:
[----:B------:R-:W-:Y:S02]  /*26240*/  @P1 IMAD R6, R8, 0x2, R18 ;  /* 0x0000000208061824 */ /* 0x000fe400078e0212 */
[----:B------:R-:W-:Y:S02]  /*26250*/  IMAD.MOV.U32 R13, RZ, RZ, R7 ;  /* 0x000000ffff0d7224 */ /* 0x000fe400078e0007 */
[----:B------:R-:W-:Y:S02]  /*26260*/  IMAD.MOV.U32 R12, RZ, RZ, 0x3 ;  /* 0x00000003ff0c7424 */ /* 0x000fe400078e00ff */
[----:B------:R-:W-:-:S07]  /*26270*/  IMAD.MOV.U32 R5, RZ, RZ, R14 ;  /* 0x000000ffff057224 */ /* 0x000fce00078e000e */
[----:B------:R-:W-:Y:S05]  /*26280*/  WARPSYNC.COLLECTIVE R15, `(.L_x_1814) ;  /* 0x000000000f087348 */ /* 0x000fea0003c00000 */
[----:B------:R0:W1:Y:S02]  /*26290*/  SHFL.IDX P6, R14, R13, R12, R11 ;  /* 0x0000000c0d0e7389 */ /* 0x00006400000c000b */
[----:B01----:R-:W-:Y:S01]  /*262a0*/  ENDCOLLECTIVE ;  /* 0x000000000000791b */ /* 0x003fe20003800000 */
.L_x_1814:
        /* <DEDUP_REMOVED lines=10> */
.L_x_1815:
        /* <DEDUP_REMOVED lines=8> */
.L_x_1687:
[----:B------:R-:W-:Y:S02]  /*263d0*/  IMAD.MOV.U32 R13, RZ, RZ, R4 ;  /* 0x000000ffff0d7224 */ /* 0x000fe400078e0004 */
[----:B------:R-:W-:Y:S02]  /*263e0*/  IMAD.MOV.U32 R12, RZ, RZ, RZ ;  /* 0x000000ffff0c7224 */ /* 0x000fe400078e00ff */
[----:B------:R-:W-:Y:S02]  /*263f0*/  IMAD.MOV.U32 R11, RZ, RZ, 0x1c1f ;  /* 0x00001c1fff0b7424 */ /* 0x000fe400078e00ff */
[----:B------:R-:W-:Y:S02]  /*26400*/  IMAD.MOV.U32 R15, RZ, RZ, -0x1 ;  /* 0xffffffffff0f7424 */ /* 0x000fe400078e00ff */
[----:B-----5:R-:W-:Y:S02]  /*26410*/  IMAD R0, R21, R9, RZ ;  /* 0x0000000915007224 */ /* 0x020fe400078e02ff */
[----:B------:R-:W-:-:S07]  /*26420*/  IMAD.IADD R25, R20, 0x1, R25 ;  /* 0x0000000114197824 */ /* 0x000fce00078e0219 */
[----:B------:R-:W-:Y:S05]  /*26430*/  WARPSYNC.COLLECTIVE R15, `(.L_x_1817) ;  /* 0x000000000f087348 */ /* 0x000fea0003c00000 */
[----:B------:R0:W1:Y:S02]  /*26440*/  SHFL.IDX P6, R14, R13, R12, R11 ;  /* 0x0000000c0d0e7389 */ /* 0x00006400000c000b */
[----:B01----:R-:W-:Y:S01]  /*26450*/  ENDCOLLECTIVE ;  /* 0x000000000000791b */ /* 0x003fe20003800000 */
.L_x_1817:
[C---:B------:R-:W-:Y:S01]  /*26460*/  VIADD R9, R25.reuse, 0x20 ;  /* 0x0000002019097836 */ /* 0x040fe20000000000 */
[----:B------:R-:W-:Y:S01]  /*26470*/  ISETP.GE.AND P3, PT, R25, R0, PT ;  /* 0x000000001900720c */ /* 0x000fe20003f66270 */
[----:B------:R-:W-:Y:S02]  /*26480*/  IMAD.MOV.U32 R13, RZ, RZ, R5 ;  /* 0x000000ffff0d7224 */ /* 0x000fe400078e0005 */
[----:B------:R-:W-:-:S10]  /*26490*/  IMAD.MOV.U32 R2, RZ, RZ, R14 ;  /* 0x000000ffff027224 */ /* 0x000fd400078e000e */
[----:B------:R-:W-:Y:S05]  /*264a0*/  WARPSYNC.COLLECTIVE R15, `(.L_x_1818) ;  /* 0x000000000f087348 */ /* 0x000fea0003c00000 */
[----:B------:R0:W1:Y:S02]  /*264b0*/  SHFL.IDX P6, R14, R13, R12, R11 ;  /* 0x0000000c0d0e7389 */ /* 0x00006400000c000b */
[----:B01----:R-:W-:Y:S01]  /*264c0*/  ENDCOLLECTIVE ;  /* 0x000000000000791b */ /* 0x003fe20003800000 */
.L_x_1818:
[----:B------:R-:W-:Y:S02]  /*264d0*/  IMAD.MOV.U32 R13, RZ, RZ, R4 ;  /* 0x000000ffff0d7224 */ /* 0x000fe400078e0004 */
[----:B------:R-:W-:Y:S02]  /*264e0*/  IMAD.MOV.U32 R12, RZ, RZ, 0x1 ;  /* 0x00000001ff0c7424 */ /* 0x000fe400078e00ff */
[----:B------:R-:W-:-:S07]  /*264f0*/  IMAD.MOV.U32 R3, RZ, RZ, R14 ;  /* 0x000000ffff037224 */ /* 0x000fce00078e000e */
[----:B------:R-:W-:Y:S05]  /*26500*/  WARPSYNC.COLLECTIVE R15, `(.L_x_1819) ;  /* 0x000000000f087348 */ /* 0x000fea0003c00000 */
[----:B------:R0:W1:Y:S02]  /*26510*/  SHFL.IDX P6, R14, R13, R12, R11 ;  /* 0x0000000c0d0e7389 */ /* 0x00006400000c000b */
[----:B01----:R-:W-:Y:S01]  /*26520*/  ENDCOLLECTIVE ;  /* 0x000000000000791b */ /* 0x003fe20003800000 */
.L_x_1819:
        /* <DEDUP_REMOVED lines=17> */
.L_x_1820:
[----:B------:R-:W-:Y:S02]  /*26640*/  IMAD.MOV.U32 R13, RZ, RZ, R4 ;  /* 0x000000ffff0d7224 */ /* 0x000fe400078e0004 */
[----:B------:R-:W-:Y:S02]  /*26650*/  IMAD.MOV.U32 R12, RZ, RZ, 0x2 ;  /* 0x00000002ff0c7424 */ /* 0x000fe400078e00ff */
[----:B------:R-:W-:-:S07]  /*26660*/  IMAD.MOV.U32 R3, RZ, RZ, R14 ;  /* 0x000000ffff037224 */ /* 0x000fce00078e000e */
[----:B------:R-:W-:Y:S05]  /*26670*/  WARPSYNC.COLLECTIVE R15, `(.L_x_1821) ;  /* 0x000000000f087348 */ /* 0x000fea0003c00000 */
[----:B------:R0:W1:Y:S02]  /*26680*/  SHFL.IDX P6, R14, R13, R12, R11 ;  /* 0x0000000c0d0e7389 */ /* 0x00006400000c000b */
[----:B01----:R-:W-:Y:S01]  /*26690*/  ENDCOLLECTIVE ;  /* 0x000000000000791b */ /* 0x003fe20003800000 */
.L_x_1821:
        /* <DEDUP_REMOVED lines=18> */
.L_x_1822:
[----:B------:R-:W-:Y:S02]  /*267c0*/  IMAD.MOV.U32 R13, RZ, RZ, R4 ;  /* 0x000000ffff0d7224 */ /* 0x000fe400078e0004 */
[----:B------:R-:W-:Y:S02]  /*267d0*/  IMAD.MOV.U32 R12, RZ, RZ, 0x3 ;  /* 0x00000003ff0c7424 */ /* 0x000fe400078e00ff */
[----:B------:R-:W-:-:S07]  /*267e0*/  IMAD.MOV.U32 R3, RZ, RZ, R14 ;  /* 0x000000ffff037224 */ /* 0x000fce00078e000e */
[----:B------:R-:W-:Y:S05]  /*267f0*/  WARPSYNC.COLLECTIVE R15, `(.L_x_1823) ;  /* 0x000000000f087348 */ /* 0x000fea0003c00000 */
[----:B------:R0:W1:Y:S02]  /*26800*/  SHFL.IDX P6, R14, R13, R12, R11 ;  /* 0x0000000c0d0e7389 */ /* 0x00006400000c000b */
[----:B01----:R-:W-:Y:S01]  /*26810*/  ENDCOLLECTIVE ;  /* 0x000000000000791b */ /* 0x003fe20003800000 */
.L_x_1823:
[----:B------:R-:W-:-:S05]  /*26820*/  @!P3 LEA R3, P4, R10, R3, 0x1 ;  /* 0x000000030a03b211 */ /* 0x000fca00078808ff */
[----:B------:R-:W-:-:S05]  /*26830*/  @!P3 IMAD.X R2, RZ, RZ, R2, P4 ;  /* 0x000000ffff02b224 */ /* 0x000fca00020e0602 */
[----:B------:R-:W-:Y:S01]  /*26840*/  @!P3 LOP3.LUT R3, R3, R2, RZ, 0x3c, !PT ;  /* 0x000000020303b212 */ /* 0x000fe200078e3cff */
[----:B------:R-:W-:-:S03]  /*26850*/  IMAD.MOV.U32 R13, RZ, RZ, R5 ;  /* 0x000000ffff0d7224 */ /* 0x000fc600078e0005 */
[----:B------:R-:W-:-:S04]  /*26860*/  @!P3 LOP3.LUT R2, R3, R2, RZ, 0x3c, !PT ;  /* 0x000000020302b212 */ /* 0x000fc800078e3cff */
[----:B------:R-:W-:Y:S01]  /*26870*/  @!P3 LOP3.LUT R3, R3, R2, RZ, 0x3c, !PT ;  /* 0x000000020303b212 */ /* 0x000fe200078e3cff */
[----:B------:R-:W-:-:S07]  /*26880*/  IMAD.MOV.U32 R4, RZ, RZ, R14 ;  /* 0x000000ffff047224 */ /* 0x000fce00078e000e */
[----:B------:R-:W-:Y:S05]  /*26890*/  WARPSYNC.COLLECTIVE R15, `(.L_x_1824) ;  /* 0x000000000f087348 */ /* 0x000fea0003c00000 */
[----:B------:R0:W1:Y:S02]  /*268a0*/  SHFL.IDX P6, R14, R13, R12, R11 ;  /* 0x0000000c0d0e7389 */ /* 0x00006400000c000b */
[----:B01----:R-:W-:Y:S01]  /*268b0*/  ENDCOLLECTIVE ;  /* 0x000000000000791b */ /* 0x003fe20003800000 */
.L_x_1824:
[----:B------:R-:W-:Y:S01]  /*268c0*/  @!PT LDS RZ, [RZ] ;  /* 0x00000000fffff984 */ /* 0x000fe20000000800 */
[----:B------:R-:W-:Y:S01]  /*268d0*/  @!PT LDS RZ, [RZ] ;  /* 0x00000000fffff984 */ /* 0x000fe20000000800 */
[----:B------:R-:W-:Y:S01]  /*268e0*/  @!PT LDS RZ, [RZ] ;  /* 0x00000000fffff984 */ /* 0x000fe20000000800 */
[----:B------:R-:W-:Y:S04]  /*268f0*/  @!P3 LDGSTS.E.BYPASS.LTC128B.128 [R8+0xd400], desc[UR52][R2.64], !P0 ;  /* 0x0d4000000208bfae */ /* 0x000fe8000c101d74 */
[----:B------:R-:W-:Y:S04]  /*26900*/  @!P3 LDGSTS.E.BYPASS.LTC128B.128 [R8+0x10400], desc[UR52][R2.64+0x40], !P1 ;  /* 0x104000400208bfae */ /* 0x000fe8000c901d74 */
[----:B------:R0:W-:Y:S01]  /*26910*/  @!P3 LDGSTS.E.BYPASS.LTC128B.128 [R8+0x13400], desc[UR52][R2.64+0x80], !P2 ;  /* 0x134000800208bfae */ /* 0x0001e2000d101d74 */
[----:B------:R-:W-:Y:S02]  /*26920*/  IMAD.MOV.U32 R13, RZ, RZ, R6 ;  /* 0x000000ffff0d7224 */ /* 0x000fe400078e0006 */
[----:B------:R-:W-:-:S02]  /*26930*/  IMAD.MOV.U32 R12, RZ, RZ, RZ ;  /* 0x000000ffff0c7224 */ /* 0x000fc400078e00ff */
[----:B0-----:R-:W-:Y:S02]  /*26940*/  VIADD R2, R25, 0x60 ;  /* 0x0000006019027836 */ /* 0x001fe40000000000 */
[----:B------:R-:W-:-:S07]  /*26950*/  IMAD.MOV.U32 R5, RZ, RZ, R14 ;  /* 0x000000ffff057224 */ /* 0x000fce00078e000e */
[----:B------:R-:W-:Y:S05]  /*26960*/  WARPSYNC.COLLECTIVE R15, `(.L_x_1825) ;  /* 0x000000000f087348 */ /* 0x000fea0003c00000 */
[----:B------:R0:W1:Y:S02]  /*26970*/  SHFL.IDX P6, R14, R13, R12, R11 ;  /* 0x0000000c0d0e7389 */ /* 0x00006400000c000b */
[----:B01----:R-:W-:Y:S01]  /*26980*/  ENDCOLLECTIVE ;  /* 0x000000000000791b */ /* 0x003fe20003800000 */
.L_x_1825:
[----:B------:R-:W-:-:S13]  /*26990*/  ISETP.GE.AND P3, PT, R2, R0, PT ;  /* 0x000000000200720c */ /* 0x000fda0003f66270 */
        /* <DEDUP_REMOVED lines=15> */
.L_x_1826:
[----:B------:R-:W-:Y:S02]  /*26a90*/  IMAD.MOV.U32 R13, RZ, RZ, R6 ;  /* 0x000000ffff0d7224 */ /* 0x000fe400078e0006 */
[----:B------:R-:W-:Y:S02]  /*26aa0*/  IMAD.MOV.U32 R12, RZ, RZ, 0x1 ;  /* 0x00000001ff0c7424 */ /* 0x000fe400078e00ff */
[----:B------:R-:W-:-:S07]  /*26ab0*/  IMAD.MOV.U32 R3, RZ, RZ, R14 ;  /* 0x000000ffff037224 */ /* 0x000fce00078e000e */
[----:B------:R-:W-:Y:S05]  /*26ac0*/  WARPSYNC.COLLECTIVE R15, `(.L_x_1827) ;  /* 0x000000000f087348 */ /* 0x000fea0003c00000 */
[----:B------:R0:W1:Y:S02]  /*26ad0*/  SHFL.IDX P6, R14, R13, R12, R11 ;  /* 0x0000000c0d0e7389 */ /* 0x00006400000c000b */
[----:B01----:R-:W-:Y:S01]  /*26ae0*/  ENDCOLLECTIVE ;  /* 0x000000000000791b */ /* 0x003fe20003800000 */
.L_x_1827:
        /* <DEDUP_REMOVED lines=10> */
.L_x_1828:
[----:B------:R-:W-:Y:S01]  /*26b90*/  @!PT LDS RZ, [RZ] ;  /* 0x00000000fffff984 */ /* 0x000fe20000000800 */
[----:B------:R-:W-:Y:S01]  /*26ba0*/  @!PT LDS RZ, [RZ] ;  /* 0x00000000fffff984 */ /* 0x000fe20000000800 */
[----:B------:R-:W-:Y:S01]  /*26bb0*/  @!PT LDS RZ, [RZ] ;  /* 0x00000000fffff984 */ /* 0x000fe20000000800 */
[----:B------:R-:W-:Y:S04]  /*26bc0*/  @!P3 LDGSTS.E.BYPASS.LTC128B.128 [R8+0xe400], desc[UR52][R2.64], !P0 ;  /* 0x0e4000000208bfae */ /* 0x000fe8000c101d74 */
[----:B------:R-:W-:Y:S04]  /*26bd0*/  @!P3 LDGSTS.E.BYPASS.LTC128B.128 [R8+0x11400], desc[UR52][R2.64+0x40], !P1 ;  /* 0x114000400208bfae */ /* 0x000fe8000c901d74 */
[----:B------:R0:W-:Y:S02]  /*26be0*/  @!P3 LDGSTS.E.BYPASS.LTC128B.128 [R8+0x14400], desc[UR52][R2.64+0x80], !P2 ;  /* 0x144000800208bfae */ /* 0x0001e4000d101d74 */
[----:B0-----:R-:W-:Y:S01]  /*26bf0*/  IMAD.MOV.U32 R2, RZ, RZ, R14 ;  /* 0x000000ffff027224 */ /* 0x001fe200078e000e */
[----:B------:R-:W-:Y:S06]  /*26c00*/  BRA `(.L_x_1829) ;  /* 0xffffffac00fc7947 */ /* 0x000fec000383ffff */
.L_x_1690:
[----:B-1----:R1:W2:Y:S02]  /*26c10*/  SYNCS.PHASECHK.TRANS64.TRYWAIT P0, [R18+URZ+0x2d820], R0 ;  /* 0x02d82000120075a7 */ /* 0x0022a4000800017f */
[----:B--2---:R-:W-:Y:S05]  /*26c20*/  @!P0 NANOSLEEP.SYNCS 0x989680 ;  /* 0x009896800000895d */ /* 0x004fea0003900000 */
[----:B------:R-:W2:Y:S02]  /*26c30*/  @!P0 SYNCS.PHASECHK.TRANS64 P0, [R18+URZ+0x2d820], R0 ;  /* 0x02d82000120085a7 */ /* 0x000ea4000800007f */
[----:B--2---:R-:W-:Y:S05]  /*26c40*/  @!P0 BRA `(.L_x_1690) ;  /* 0xfffffffc00f08947 */ /* 0x004fea000383ffff */
[----:B------:R-:W-:Y:S05]  /*26c50*/  BRA `(.L_x_1830) ;  /* 0xffffffb000607947 */ /* 0x000fea000383ffff */
.L_x_1695:
[----:B0-----:R0:W1:Y:S02]  /*26c60*/  SYNCS.PHASECHK.TRANS64.TRYWAIT P0, [R5+URZ+0x2d840], R0 ;  /* 0x02d84000050075a7 */ /* 0x001064000800017f */
[----:B-1----:R-:W-:Y:S05]  /*26c70*/  @!P0 NANOSLEEP.SYNCS 0x989680 ;  /* 0x009896800000895d */ /* 0x002fea0003900000 */
[----:B------:R-:W1:Y:S02]  /*26c80*/  @!P0 SYNCS.PHASECHK.TRANS64 P0, [R5+URZ+0x2d840], R0 ;  /* 0x02d84000050085a7 */ /* 0x000e64000800007f */
[----:B-1----:R-:W-:Y:S05]  /*26c90*/  @!P0 BRA `(.L_x_1695) ;  /* 0xfffffffc00f08947 */ /* 0x002fea000383ffff */
[----:B------:R-:W-:Y:S05]  /*26ca0*/  BRA `(.L_x_1831) ;  /* 0xffffffb400547947 */ /* 0x000fea000383ffff */
.L_x_1696:
        /* <DEDUP_REMOVED lines=8> */
.L_x_1833:
[----:B------:R-:W-:Y:S05]  /*26d30*/  BSYNC B1 ;  /* 0x0000000000017941 */ /* 0x000fea0003800000 */
.L_x_1832:
        /* <DEDUP_REMOVED lines=13> */
.L_x_1834:
        /* <DEDUP_REMOVED lines=8> */
.L_x_1835:
        /* <DEDUP_REMOVED lines=14> */
.L_x_1836:
[----:B------:R-:W-:Y:S02]  /*26f70*/  IMAD.MOV.U32 R13, RZ, RZ, R7 ;  /* 0x000000ffff0d7224 */ /* 0x000fe400078e0007 */
[----:B------:R-:W-:Y:S02]  /*26f80*/  IMAD.MOV.U32 R12, RZ, RZ, 0x2 ;  /* 0x00000002ff0c7424 */ /* 0x000fe400078e00ff */
[----:B------:R-:W-:-:S07]  /*26f90*/  IMAD.MOV.U32 R2, RZ, RZ, R14 ;  /* 0x000000ffff027224 */ /* 0x000fce00078e000e */
[----:B------:R-:W-:Y:S05]  /*26fa0*/  WARPSYNC.COLLECTIVE R15, `(.L_x_1837) ;  /* 0x000000000f087348 */ /* 0x000fea0003c00000 */
[----:B------:R0:W1:Y:S02]  /*26fb0*/  SHFL.IDX P6, R14, R13, R12, R11 ;  /* 0x0000000c0d0e7389 */ /* 0x00006400000c000b */
[----:B01----:R-:W-:Y:S01]  /*26fc0*/  ENDCOLLECTIVE ;  /* 0x000000000000791b */ /* 0x003fe20003800000 */
.L_x_1837:
        /* <DEDUP_REMOVED lines=13> */
.L_x_1838:
[----:B------:R-:W-:Y:S02]  /*270a0*/  IMAD.MOV.U32 R13, RZ, RZ, R7 ;  /* 0x000000ffff0d7224 */ /* 0x000fe400078e0007 */
[----:B------:R-:W-:Y:S02]  /*270b0*/  IMAD.MOV.U32 R12, RZ, RZ, 0x3 ;  /* 0x00000003ff0c7424 */ /* 0x000fe400078e00ff */
[----:B------:R-:W-:-:S07]  /*270c0*/  IMAD.MOV.U32 R2, RZ, RZ, R14 ;  /* 0x000000ffff027224 */ /* 0x000fce00078e000e */
[----:B------:R-:W-:Y:S05]  /*270d0*/  WARPSYNC.COLLECTIVE R15, `(.L_x_1839) ;  /* 0x000000000f087348 */ /* 0x000fea0003c00000 */
[----:B------:R0:W1:Y:S02]  /*270e0*/  SHFL.IDX P6, R14, R13, R12, R11 ;  /* 0x0000000c0d0e7389 */ /* 0x00006400000c000b */
[----:B01----:R-:W-:Y:S01]  /*270f0*/  ENDCOLLECTIVE ;  /* 0x000000000000791b */ /* 0x003fe20003800000 */
.L_x_1839:
        /* <DEDUP_REMOVED lines=14> */
.L_x_1840:
[----:B------:R-:W-:Y:S01]  /*271e0*/  IMAD.MOV.U32 R2, RZ, RZ, R14 ;  /* 0x000000ffff027224 */ /* 0x000fe200078e000e */
[----:B------:R-:W-:Y:S06]  /*271f0*/  BRA `(.L_x_1841) ;  /* 0xffffffb000d47947 */ /* 0x000fec000383ffff */
.L_x_1701:
[----:B-1----:R1:W2:Y:S02]  /*27200*/  SYNCS.PHASECHK.TRANS64.TRYWAIT P0, [R5+URZ+0x2d860], R2 ;  /* 0x02d86002050075a7 */ /* 0x0022a4000800017f */
[----:B--2---:R-:W-:Y:S05]  /*27210*/  @!P0 NANOSLEEP.SYNCS 0x989680 ;  /* 0x009896800000895d */ /* 0x004fea0003900000 */
[----:B------:R-:W2:Y:S02]  /*27220*/  @!P0 SYNCS.PHASECHK.TRANS64 P0, [R5+URZ+0x2d860], R2 ;  /* 0x02d86002050085a7 */ /* 0x000ea4000800007f */
[----:B--2---:R-:W-:Y:S05]  /*27230*/  @!P0 BRA `(.L_x_1701) ;  /* 0xfffffffc00f08947 */ /* 0x004fea000383ffff */
[----:B------:R-:W-:Y:S05]  /*27240*/  BRA `(.L_x_1842) ;  /* 0xffffffb400387947 */ /* 0x000fea000383ffff */
.L_x_1702:
        /* <DEDUP_REMOVED lines=8> */
.L_x_1844:
[----:B------:R-:W-:Y:S05]  /*272d0*/  BSYNC B1 ;  /* 0x0000000000017941 */ /* 0x000fea0003800000 */
.L_x_1843:
        /* <DEDUP_REMOVED lines=9> */
.L_x_1845:
[----:B------:R-:W-:Y:S02]  /*27370*/  IMAD.MOV.U32 R13, RZ, RZ, R22 ;  /* 0x000000ffff0d7224 */ /* 0x000fe400078e0016 */
[----:B------:R-:W-:Y:S02]  /*27380*/  IMAD.MOV.U32 R12, RZ, RZ, 0x1 ;  /* 0x00000001ff0c7424 */ /* 0x000fe400078e00ff */
[----:B------:R-:W-:-:S07]  /*27390*/  IMAD.MOV.U32 R2, RZ, RZ, R14 ;  /* 0x000000ffff027224 */ /* 0x000fce00078e000e */
[----:B------:R-:W-:Y:S05]  /*273a0*/  WARPSYNC.COLLECTIVE R15, `(.L_x_1846) ;  /* 0x000000000f087348 */ /* 0x000fea0003c00000 */
[----:B------:R0:W1:Y:S02]  /*273b0*/  SHFL.IDX P6, R14, R13, R12, R11 ;  /* 0x0000000c0d0e7389 */ /* 0x00006400000c000b */
[----:B01----:R-:W-:Y:S01]  /*273c0*/  ENDCOLLECTIVE ;  /* 0x000000000000791b */ /* 0x003fe20003800000 */
.L_x_1846:
        /* <DEDUP_REMOVED lines=16> */
.L_x_1847:
[----:B------:R-:W-:Y:S02]  /*274d0*/  IMAD.MOV.U32 R13, RZ, RZ, R22 ;  /* 0x000000ffff0d7224 */ /* 0x000fe400078e0016 */
[----:B------:R-:W-:Y:S02]  /*274e0*/  IMAD.MOV.U32 R12, RZ, RZ, 0x2 ;  /* 0x00000002ff0c7424 */ /* 0x000fe400078e00ff */
[----:B------:R-:W-:-:S07]  /*274f0*/  IMAD.MOV.U32 R2, RZ, RZ, R14 ;  /* 0x000000ffff027224 */ /* 0x000fce00078e000e */
[----:B------:R-:W-:Y:S05]  /*27500*/  WARPSYNC.COLLECTIVE R15, `(.L_x_1848) ;  /* 0x000000000f087348 */ /* 0x000fea0003c00000 */
[----:B------:R0:W1:Y:S02]  /*27510*/  SHFL.IDX P6, R14, R13, R12, R11 ;  /* 0x0000000c0d0e7389 */ /* 0x00006400000c000b */
[----:B01----:R-:W-:Y:S01]  /*27520*/  ENDCOLLECTIVE ;  /* 0x000000000000791b */ /* 0x003fe20003800000 */
.L_x_1848:
        /* <DEDUP_REMOVED lines=16> */
.L_x_1849:
[----:B------:R-:W-:Y:S02]  /*27630*/  IMAD.MOV.U32 R13, RZ, RZ, R22 ;  /* 0x000000ffff0d7224 */ /* 0x000fe400078e0016 */
[----:B------:R-:W-:Y:S02]  /*27640*/  IMAD.MOV.U32 R12, RZ, RZ, 0x3 ;  /* 0x00000003ff0c7424 */ /* 0x000fe400078e00ff */
[----:B------:R-:W-:-:S07]  /*27650*/  IMAD.MOV.U32 R2, RZ, RZ, R14 ;  /* 0x000000ffff027224 */ /* 0x000fce00078e000e */
[----:B------:R-:W-:Y:S05]  /*27660*/  WARPSYNC.COLLECTIVE R15, `(.L_x_1850) ;  /* 0x000000000f087348 */ /* 0x000fea0003c00000 */
[----:B------:R0:W1:Y:S02]  /*27670*/  SHFL.IDX P6, R14, R13, R12, R11 ;  /* 0x0000000c0d0e7389 */ /* 0x00006400000c000b */
[----:B01----:R-:W-:Y:S01]  /*27680*/  ENDCOLLECTIVE ;  /* 0x000000000000791b */ /* 0x003fe20003800000 */
.L_x_1850:
        /* <DEDUP_REMOVED lines=13> */
.L_x_1851:
        /* <DEDUP_REMOVED lines=8> */
.L_x_1710:
[----:B-1----:R1:W2:Y:S02]  /*277e0*/  SYNCS.PHASECHK.TRANS64.TRYWAIT P0, [R0+URZ+0x2d860], R3 ;  /* 0x02d86003000075a7 */ /* 0x0022a4000800017f */
[----:B--2---:R-:W-:Y:S05]  /*277f0*/  @!P0 NANOSLEEP.SYNCS 0x989680 ;  /* 0x009896800000895d */ /* 0x004fea0003900000 */
[----:B------:R-:W2:Y:S02]  /*27800*/  @!P0 SYNCS.PHASECHK.TRANS64 P0, [R0+URZ+0x2d860], R3 ;  /* 0x02d86003000085a7 */ /* 0x000ea4000800007f */
[----:B--2---:R-:W-:Y:S05]  /*27810*/  @!P0 BRA `(.L_x_1710) ;  /* 0xfffffffc00f08947 */ /* 0x004fea000383ffff */
[----:B------:R-:W-:Y:S05]  /*27820*/  BRA `(.L_x_1853) ;  /* 0xffffffb400b87947 */ /* 0x000fea000383ffff */
.L_x_1711:
        /* <DEDUP_REMOVED lines=8> */
.L_x_1855:
[----:B------:R-:W-:Y:S05]  /*278b0*/  BSYNC B0 ;  /* 0x0000000000007941 */ /* 0x000fea0003800000 */
.L_x_1854:
        /* <DEDUP_REMOVED lines=10> */
.L_x_1856:
        /* <DEDUP_REMOVED lines=17> */
.L_x_1857:
        /* <DEDUP_REMOVED lines=14> */
.L_x_1858:
[----:B------:R-:W-:Y:S02]  /*27b50*/  IMAD.MOV.U32 R13, RZ, RZ, R22 ;  /* 0x000000ffff0d7224 */ /* 0x000fe400078e0016 */
[----:B------:R-:W-:Y:S01]  /*27b60*/  IMAD.MOV.U32 R12, RZ, RZ, 0x2 ;  /* 0x00000002ff0c7424 */ /* 0x000fe200078e00ff */
[----:B------:R-:W-:-:S13]  /*27b70*/  IADD3 R2, P4, R14, R5, RZ ;  /* 0x000000050e027210 */ /* 0x000fda0007f9e0ff */
[----:B------:R-:W-:Y:S05]  /*27b80*/  WARPSYNC.COLLECTIVE R15, `(.L_x_1859) ;  /* 0x000000000f087348 */ /* 0x000fea0003c00000 */
[----:B------:R0:W1:Y:S02]  /*27b90*/  SHFL.IDX P6, R14, R13, R12, R11 ;  /* 0x0000000c0d0e7389 */ /* 0x00006400000c000b */
[----:B01----:R-:W-:Y:S01]  /*27ba0*/  ENDCOLLECTIVE ;  /* 0x000000000000791b */ /* 0x003fe20003800000 */
.L_x_1859:
        /* <DEDUP_REMOVED lines=15> */
.L_x_1860:
[----:B------:R-:W-:Y:S02]  /*27ca0*/  IMAD.MOV.U32 R13, RZ, RZ, R22 ;  /* 0x000000ffff0d7224 */ /* 0x000fe400078e0016 */
[----:B------:R-:W-:Y:S01]  /*27cb0*/  IMAD.MOV.U32 R12, RZ, RZ, 0x3 ;  /* 0x00000003ff0c7424 */ /* 0x000fe200078e00ff */
[----:B------:R-:W-:-:S13]  /*27cc0*/  IADD3 R2, P4, R14, R5, RZ ;  /* 0x000000050e027210 */ /* 0x000fda0007f9e0ff */
[----:B------:R-:W-:Y:S05]  /*27cd0*/  WARPSYNC.COLLECTIVE R15, `(.L_x_1861) ;  /* 0x000000000f087348 */ /* 0x000fea0003c00000 */
[----:B------:R0:W1:Y:S02]  /*27ce0*/  SHFL.IDX P6, R14, R13, R12, R11 ;  /* 0x0000000c0d0e7389 */ /* 0x00006400000c000b */
[----:B01----:R-:W-:Y:S01]  /*27cf0*/  ENDCOLLECTIVE ;  /* 0x000000000000791b */ /* 0x003fe20003800000 */
.L_x_1861:
        /* <DEDUP_REMOVED lines=14> */
.L_x_1862:
[----:B------:R-:W-:Y:S05]  /*27de0*/  BRA `(.L_x_1863) ;  /* 0xffffffb400187947 */ /* 0x000fea000383ffff */
.L_x_1716:
[----:B------:R-:W-:Y:S01]  /*27df0*/  BSSY B0, `(.L_x_1864) ;  /* 0x0000008000007945 */ /* 0x000fe20003800000 */
[----:B------:R-:W-:Y:S02]  /*27e00*/  IMAD.MOV.U32 R13, RZ, RZ, R24 ;  /* 0x000000ffff0d7224 */ /* 0x000fe400078e0018 */
[----:B-1----:R-:W-:Y:S02]  /*27e10*/  IMAD.MOV.U32 R12, RZ, RZ, RZ ;  /* 0x000000ffff0c7224 */ /* 0x002fe400078e00ff */
[----:B------:R-:W-:Y:S02]  /*27e20*/  IMAD.MOV.U32 R11, RZ, RZ, 0x1f ;  /* 0x0000001fff0b7424 */ /* 0x000fe400078e00ff */
[----:B------:R-:W-:-:S07]  /*27e30*/  IMAD.MOV.U32 R15, RZ, RZ, -0x1 ;  /* 0xffffffffff0f7424 */ /* 0x000fce00078e00ff */
[----:B0----5:R-:W-:Y:S05]  /*27e40*/  WARPSYNC.COLLECTIVE R15, `(.L_x_1865) ;  /* 0x000000000f087348 */ /* 0x021fea0003c00000 */
[----:B------:R1:W2:Y:S02]  /*27e50*/  SHFL.IDX P6, R14, R13, R12, R11 ;  /* 0x0000000c0d0e7389 */ /* 0x0002a400000c000b */
[----:B012--5:R-:W-:Y:S01]  /*27e60*/  ENDCOLLECTIVE ;  /* 0x000000000000791b */ /* 0x027fe20003800000 */
.L_x_1865:
[----:B------:R-:W-:Y:S05]  /*27e70*/  BSYNC B0 ;  /* 0x0000000000007941 */ /* 0x000fea0003800000 */
.L_x_1864:
        /* <DEDUP_REMOVED lines=9> */
.L_x_1866:
        /* <DEDUP_REMOVED lines=23> */
.L_x_1867:
[----:B------:R-:W-:Y:S01]  /*28080*/  IMAD.MOV.U32 R12, RZ, RZ, 0x2 ;  /* 0x00000002ff0c7424 */ /* 0x000fe200078e00ff */
[----:B------:R-:W-:-:S05]  /*28090*/  SEL R4, R14, RZ, P1 ;  /* 0x000000ff0e047207 */ /* 0x000fca0000800000 */
[----:B------:R-:W-:-:S04]  /*280a0*/  IMAD.IADD R4, R13, 0x1, R4 ;  /* 0x000000010d047824 */ /* 0x000fc800078e0204 */
[----:B------:R-:W-:-:S07]  /*280b0*/  IMAD.MOV.U32 R13, RZ, RZ, R4 ;  /* 0x000000ffff0d7224 */ /* 0x000fce00078e0004 */
[----:B------:R-:W-:Y:S05]  /*280c0*/  WARPSYNC.COLLECTIVE R15, `(.L_x_1868) ;  /* 0x000000000f087348 */ /* 0x000fea0003c00000 */
[----:B------:R0:W1:Y:S02]  /*280d0*/  SHFL.UP P6, R14, R13, R12, R11 ;  /* 0x0400000c0d0e7389 */ /* 0x00006400000c000b */
[----:B01----:R-:W-:Y:S01]  /*280e0*/  ENDCOLLECTIVE ;  /* 0x000000000000791b */ /* 0x003fe20003800000 */
.L_x_1868:
[----:B------:R-:W-:Y:S01]  /*280f0*/  IMAD.MOV.U32 R12, RZ, RZ, 0x4 ;  /* 0x00000004ff0c7424 */ /* 0x000fe200078e00ff */
[----:B------:R-:W-:-:S05]  /*28100*/  SEL R3, R14, RZ, P2 ;  /* 0x000000ff0e037207 */ /* 0x000fca0001000000 */
[----:B------:R-:W-:-:S04]  /*28110*/  IMAD.IADD R2, R4, 0x1, R3 ;  /* 0x0000000104027824 */ /* 0x000fc800078e0203 */
[----:B------:R-:W-:-:S07]  /*28120*/  IMAD.MOV.U32 R13, RZ, RZ, R2 ;  /* 0x000000ffff0d7224 */ /* 0x000fce00078e0002 */
[----:B------:R-:W-:Y:S05]  /*28130*/  WARPSYNC.COLLECTIVE R15, `(.L_x_1869) ;  /* 0x000000000f087348 */ /* 0x000fea0003c00000 */
[----:B------:R0:W1:Y:S02]  /*28140*/  SHFL.UP P6, R14, R13, R12, R11 ;  /* 0x0400000c0d0e7389 */ /* 0x00006400000c000b */
[----:B01----:R-:W-:Y:S01]  /*28150*/  ENDCOLLECTIVE ;  /* 0x000000000000791b */ /* 0x003fe20003800000 */
.L_x_1869:
[----:B------:R-:W-:Y:S01]  /*28160*/  IMAD.MOV.U32 R12, RZ, RZ, 0x8 ;  /* 0x00000008ff0c7424 */ /* 0x000fe200078e00ff */
[----:B------:R-:W-:-:S05]  /*28170*/  SEL R3, R14, RZ, P3 ;  /* 0x000000ff0e037207 */ /* 0x000fca0001800000 */
[----:B------:R-:W-:-:S04]  /*28180*/  IMAD.IADD R3, R2, 0x1, R3 ;  /* 0x0000000102037824 */ /* 0x000fc800078e0203 */
[----:B------:R-:W-:-:S07]  /*28190*/  IMAD.MOV.U32 R13, RZ, RZ, R3 ;  /* 0x000000ffff0d7224 */ /* 0x000fce00078e0003 */
[----:B------:R-:W-:Y:S05]  /*281a0*/  WARPSYNC.COLLECTIVE R15, `(.L_x_1870) ;  /* 0x000000000f087348 */ /* 0x000fea0003c00000 */
[----:B------:R0:W1:Y:S02]  /*281b0*/  SHFL.UP P6, R14, R13, R12, R11 ;  /* 0x0400000c0d0e7389 */ /* 0x00006400000c000b */
[----:B01----:R-:W-:Y:S01]  /*281c0*/  ENDCOLLECTIVE ;  /* 0x000000000000791b */ /* 0x003fe20003800000 */
.L_x_1870:
[----:B------:R-:W-:Y:S01]  /*281d0*/  IMAD.MOV.U32 R12, RZ, RZ, 0x10 ;  /* 0x00000010ff0c7424 */ /* 0x000fe200078e00ff */
[----:B------:R-:W-:-:S05]  /*281e0*/  SEL R4, R14, RZ, P4 ;  /* 0x000000ff0e047207 */ /* 0x000fca0002000000 */
[----:B------:R-:W-:-:S04]  /*281f0*/  IMAD.IADD R4, R3, 0x1, R4 ;  /* 0x0000000103047824 */ /* 0x000fc800078e0204 */
[----:B------:R-:W-:-:S07]  /*28200*/  IMAD.MOV.U32 R13, RZ, RZ, R4 ;  /* 0x000000ffff0d7224 */ /* 0x000fce00078e0004 */
[----:B------:R-:W-:Y:S05]  /*28210*/  WARPSYNC.COLLECTIVE R15, `(.L_x_1871) ;  /* 0x000000000f087348 */ /* 0x000fea0003c00000 */
[----:B------:R0:W1:Y:S02]  /*28220*/  SHFL.UP P6, R14, R13, R12, R11 ;  /* 0x0400000c0d0e7389 */ /* 0x00006400000c000b */
[----:B01----:R-:W-:Y:S01]  /*28230*/  ENDCOLLECTIVE ;  /* 0x000000000000791b */ /* 0x003fe20003800000 */
.L_x_1871:
        /* <DEDUP_REMOVED lines=8> */
.L_x_1872:
[----:B------:R-:W-:Y:S05]  /*282c0*/  BRA `(.L_x_1873) ;  /* 0xffffffb4003c7947 */ /* 0x000fea000383ffff */
.L_x_1719:
[----:B------:R-:W-:Y:S01]  /*282d0*/  BSSY B0, `(.L_x_1874) ;  /* 0x0000007000007945 */ /* 0x000fe20003800000 */
[----:B-1----:R-:W-:Y:S02]  /*282e0*/  IMAD.MOV.U32 R12, RZ, RZ, 0x1 ;  /* 0x00000001ff0c7424 */ /* 0x002fe400078e00ff */
[----:B------:R-:W-:Y:S02]  /*282f0*/  IMAD.MOV.U32 R11, RZ, RZ, RZ ;  /* 0x000000ffff0b7224 */ /* 0x000fe400078e00ff */
[----:B------:R-:W-:-:S07]  /*28300*/  IMAD.MOV.U32 R15, RZ, RZ, -0x1 ;  /* 0xffffffffff0f7424 */ /* 0x000fce00078e00ff */
[----:B-----5:R-:W-:Y:S05]  /*28310*/  WARPSYNC.COLLECTIVE R15, `(.L_x_1875) ;  /* 0x000000000f087348 */ /* 0x020fea0003c00000 */
[----:B------:R0:W1:Y:S02]  /*28320*/  SHFL.UP P6, R14, R13, R12, R11 ;  /* 0x0400000c0d0e7389 */ /* 0x00006400000c000b */
[----:B01---5:R-:W-:Y:S01]  /*28330*/  ENDCOLLECTIVE ;  /* 0x000000000000791b */ /* 0x023fe20003800000 */
.L_x_1875:
[----:B------:R-:W-:Y:S05]  /*28340*/  BSYNC B0 ;  /* 0x0000000000007941 */ /* 0x000fea0003800000 */
.L_x_1874:
        /* <DEDUP_REMOVED lines=8> */
.L_x_1876:
[----:B------:R-:W-:Y:S01]  /*283d0*/  IMAD.MOV.U32 R12, RZ, RZ, 0x4 ;  /* 0x00000004ff0c7424 */ /* 0x000fe200078e00ff */
[----:B------:R-:W-:-:S05]  /*283e0*/  SEL R14, R14, RZ, P2 ;  /* 0x000000ff0e0e7207 */ /* 0x000fca0001000000 */
[----:B------:R-:W-:-:S04]  /*283f0*/  IMAD.IADD R3, R13, 0x1, R14 ;  /* 0x000000010d037824 */ /* 0x000fc800078e020e */
[----:B------:R-:W-:-:S07]  /*28400*/  IMAD.MOV.U32 R13, RZ, RZ, R3 ;  /* 0x000000ffff0d7224 */ /* 0x000fce00078e0003 */
[----:B------:R-:W-:Y:S05]  /*28410*/  WARPSYNC.COLLECTIVE R15, `(.L_x_1877) ;  /* 0x000000000f087348 */ /* 0x000fea0003c00000 */
[----:B------:R0:W1:Y:S02]  /*28420*/  SHFL.UP P6, R14, R13, R12, R11 ;  /* 0x0400000c0d0e7389 */ /* 0x00006400000c000b */
[----:B01----:R-:W-:Y:S01]  /*28430*/  ENDCOLLECTIVE ;  /* 0x000000000000791b */ /* 0x003fe20003800000 */
.L_x_1877:
[----:B------:R-:W-:Y:S01]  /*28440*/  IMAD.MOV.U32 R12, RZ, RZ, 0x8 ;  /* 0x00000008ff0c7424 */ /* 0x000fe200078e00ff */
[----:B------:R-:W-:-:S05]  /*28450*/  SEL R4, R14, RZ, P3 ;  /* 0x000000ff0e047207 */ /* 0x000fca0001800000 */
[----:B------:R-:W-:-:S04]  /*28460*/  IMAD.IADD R4, R3, 0x1, R4 ;  /* 0x0000000103047824 */ /* 0x000fc800078e0204 */
[----:B------:R-:W-:-:S07]  /*28470*/  IMAD.MOV.U32 R13, RZ, RZ, R4 ;  /* 0x000000ffff0d7224 */ /* 0x000fce00078e0004 */
[----:B------:R-:W-:Y:S05]  /*28480*/  WARPSYNC.COLLECTIVE R15, `(.L_x_1878) ;  /* 0x000000000f087348 */ /* 0x000fea0003c00000 */
[----:B------:R0:W1:Y:S02]  /*28490*/  SHFL.UP P6, R14, R13, R12, R11 ;  /* 0x0400000c0d0e7389 */ /* 0x00006400000c000b */
[----:B01----:R-:W-:Y:S01]  /*284a0*/  ENDCOLLECTIVE ;  /* 0x000000000000791b */ /* 0x003fe20003800000 */
.L_x_1878:
[----:B------:R-:W-:Y:S01]  /*284b0*/  IMAD.MOV.U32 R12, RZ, RZ, 0x10 ;  /* 0x00000010ff0c7424 */ /* 0x000fe200078e00ff */
[----:B------:R-:W-:-:S05]  /*284c0*/  SEL R7, R14, RZ, P4 ;  /* 0x000000ff0e077207 */ /* 0x000fca0002000000 */
[----:B------:R-:W-:-:S04]  /*284d0*/  IMAD.IADD R7, R4, 0x1, R7 ;  /* 0x0000000104077824 */ /* 0x000fc800078e0207 */
[----:B------:R-:W-:-:S07]  /*284e0*/  IMAD.MOV.U32 R13, RZ, RZ, R7 ;  /* 0x000000ffff0d7224 */ /* 0x000fce00078e0007 */
[----:B------:R-:W-:Y:S05]  /*284f0*/  WARPSYNC.COLLECTIVE R15, `(.L_x_1879) ;  /* 0x000000000f087348 */ /* 0x000fea0003c00000 */
[----:B------:R0:W1:Y:S02]  /*28500*/  SHFL.UP P6, R14, R13, R12, R11 ;  /* 0x0400000c0d0e7389 */ /* 0x00006400000c000b */
[----:B01----:R-:W-:Y:S01]  /*28510*/  ENDCOLLECTIVE ;  /* 0x000000000000791b */ /* 0x003fe20003800000 */
.L_x_1879:
        /* <DEDUP_REMOVED lines=8> */
.L_x_1880:
[----:B------:R-:W-:Y:S05]  /*285a0*/  BRA `(.L_x_1881) ;  /* 0xffffffb400287947 */ /* 0x000fea000383ffff */
.L_x_1721:
[----:B------:R-:W-:Y:S01]  /*285b0*/  BSSY B0, `(.L_x_1882) ;  /* 0x0000006000007945 */ /* 0x000fe20003800000 */
[----:B------:R-:W-:Y:S01]  /*285c0*/  PLOP3.LUT P6, PT, P6, PT, PT, 0x8, 0x0 ;  /* 0x000000000000781c */ /* 0x000fe200037ce170 */
[----:B------:R-:W-:-:S12]  /*285d0*/  IMAD.MOV.U32 R15, RZ, RZ, -0x1 ;  /* 0xffffffffff0f7424 */ /* 0x000fd800078e00ff */
[----:B01---5:R-:W-:Y:S05]  /*285e0*/  WARPSYNC.COLLECTIVE R15, `(.L_x_1883) ;  /* 0x000000000f087348 */ /* 0x023fea0003c00000 */
[----:B------:R-:W-:Y:S01]  /*285f0*/  VOTE.ANY R14, PT, P6 ;  /* 0x00000000000e7806 */ /* 0x000fe200030e0100 */
[----:B01---5:R-:W-:Y:S06]  /*28600*/  ENDCOLLECTIVE ;  /* 0x000000000000791b */ /* 0x023fec0003800000 */
.L_x_1883:
[----:B------:R-:W-:Y:S05]  /*28610*/  BSYNC B0 ;  /* 0x0000000000007941 */ /* 0x000fea0003800000 */
.L_x_1882:
        /* <DEDUP_REMOVED lines=10> */
.L_x_1884:
[----:B------:R-:W-:Y:S02]  /*286c0*/  IMAD.MOV.U32 R13, RZ, RZ, R5 ;  /* 0x000000ffff0d7224 */ /* 0x000fe400078e0005 */
[----:B------:R-:W-:-:S07]  /*286d0*/  IMAD.MOV.U32 R25, RZ, RZ, R14 ;  /* 0x000000ffff197224 */ /* 0x000fce00078e000e */
[----:B------:R-:W-:Y:S05]  /*286e0*/  WARPSYNC.COLLECTIVE R15, `(.L_x_1885) ;  /* 0x000000000f087348 */ /* 0x000fea0003c00000 */
[----:B------:R0:W1:Y:S02]  /*286f0*/  SHFL.IDX P6, R14, R13, R12, R11 ;  /* 0x0000000c0d0e7389 */ /* 0x00006400000c000b */
[----:B01----:R-:W-:Y:S01]  /*28700*/  ENDCOLLECTIVE ;  /* 0x000000000000791b */ /* 0x003fe20003800000 */
.L_x_1885:
[----:B------:R-:W-:Y:S01]  /*28710*/  IMAD.MOV.U32 R5, RZ, RZ, R14 ;  /* 0x000000ffff057224 */ /* 0x000fe200078e000e */
[----:B------:R-:W-:Y:S06]  /*28720*/  BRA `(.L_x_1886) ;  /* 0xffffffb400087947 */ /* 0x000fec000383ffff */
.L_x_1723:
[----:B------:R-:W-:Y:S01]  /*28730*/  BSSY B0, `(.L_x_1887) ;  /* 0x0000007000007945 */ /* 0x000fe20003800000 */
[----:B------:R-:W-:Y:S02]  /*28740*/  IMAD.MOV.U32 R13, RZ, RZ, R2 ;  /* 0x000000ffff0d7224 */ /* 0x000fe400078e0002 */
[----:B------:R-:W-:Y:S02]  /*28750*/  IMAD.MOV.U32 R11, RZ, RZ, 0x1f ;  /* 0x0000001fff0b7424 */ /* 0x000fe400078e00ff */
[----:B------:R-:W-:-:S07]  /*28760*/  IMAD.MOV.U32 R15, RZ, RZ, -0x1 ;  /* 0xffffffffff0f7424 */ /* 0x000fce00078e00ff */
[----:B0-2345:R-:W-:Y:S05]  /*28770*/  WARPSYNC.COLLECTIVE R15, `(.L_x_1888) ;  /* 0x000000000f087348 */ /* 0x03dfea0003c00000 */
[----:B------:R1:W0:Y:S02]  /*28780*/  SHFL.IDX P6, R14, R13, R12, R11 ;  /* 0x0000000c0d0e7389 */ /* 0x00022400000c000b */
[----:B012345:R-:W-:Y:S01]  /*28790*/  ENDCOLLECTIVE ;  /* 0x000000000000791b */ /* 0x03ffe20003800000 */
.L_x_1888:
[----:B------:R-:W-:Y:S05]  /*287a0*/  BSYNC B0 ;  /* 0x0000000000007941 */ /* 0x000fea0003800000 */
.L_x_1887:
[----:B------:R-:W-:Y:S01]  /*287b0*/  IMAD.MOV.U32 R24, RZ, RZ, R14 ;  /* 0x000000ffff187224 */ /* 0x000fe200078e000e */
[----:B------:R-:W-:Y:S06]  /*287c0*/  BRA `(.L_x_1722) ;  /* 0xffffffb000f87947 */ /* 0x000fec000383ffff */
.L_x_1729:
[----:B0-----:R0:W4:Y:S02]  /*287d0*/  SYNCS.PHASECHK.TRANS64.TRYWAIT P0, [R5+URZ+0x2d820], R0 ;  /* 0x02d82000050075a7 */ /* 0x001124000800017f */
[----:B----4-:R-:W-:Y:S05]  /*287e0*/  @!P0 NANOSLEEP.SYNCS 0x989680 ;  /* 0x009896800000895d */ /* 0x010fea0003900000 */
[----:B------:R-:W4:Y:S02]  /*287f0*/  @!P0 SYNCS.PHASECHK.TRANS64 P0, [R5+URZ+0x2d820], R0 ;  /* 0x02d82000050085a7 */ /* 0x000f24000800007f */
[----:B----4-:R-:W-:Y:S05]  /*28800*/  @!P0 BRA `(.L_x_1729) ;  /* 0xfffffffc00f08947 */ /* 0x010fea000383ffff */
[----:B------:R-:W-:Y:S05]  /*28810*/  BRA `(.L_x_1889) ;  /* 0xffffffbc00547947 */ /* 0x000fea000383ffff */
.L_x_1730:
[----:B------:R-:W4:Y:S01]  /*28820*/  S2R R2, SR_TID.X ;  /* 0x0000000000027919 */ /* 0x000f220000002100 */
[----:B------:R-:W-:Y:S01]  /*28830*/  BSSY B0, `(.L_x_1890) ;  /* 0x000000a000007945 */ /* 0x000fe20003800000 */
[----:B-1----:R-:W-:Y:S02]  /*28840*/  IMAD.MOV.U32 R12, RZ, RZ, RZ ;  /* 0x000000ffff0c7224 */ /* 0x002fe400078e00ff */
[----:B------:R-:W-:Y:S02]  /*28850*/  IMAD.MOV.U32 R11, RZ, RZ, 0x1f ;  /* 0x0000001fff0b7424 */ /* 0x000fe400078e00ff */
[----:B------:R-:W-:Y:S01]  /*28860*/  IMAD.MOV.U32 R15, RZ, RZ, -0x1 ;  /* 0xffffffffff0f7424 */ /* 0x000fe200078e00ff */
[----:B----4-:R-:W-:-:S04]  /*28870*/  SHF.R.U32.HI R2, RZ, 0x5, R2 ;  /* 0x00000005ff027819 */ /* 0x010fc80000011602 */
[----:B------:R-:W-:-:S05]  /*28880*/  LOP3.LUT R2, R2, 0x3, RZ, 0xc0, !PT ;  /* 0x0000000302027812 */ /* 0x000fca00078ec0ff */
[----:B------:R-:W-:-:S07]  /*28890*/  IMAD.MOV.U32 R13, RZ, RZ, R2 ;  /* 0x000000ffff0d7224 */ /* 0x000fce00078e0002 */
[----:B0-23-5:R-:W-:Y:S05]  /*288a0*/  WARPSYNC.COLLECTIVE R15, `(.L_x_1891) ;  /* 0x000000000f087348 */ /* 0x02dfea0003c00000 */
[----:B------:R1:W4:Y:S02]  /*288b0*/  SHFL.IDX P6, R14, R13, R12, R11 ;  /* 0x0000000c0d0e7389 */ /* 0x00032400000c000b */
[----:B012345:R-:W-:Y:S01]  /*288c0*/  ENDCOLLECTIVE ;  /* 0x000000000000791b */ /* 0x03ffe20003800000 */
.L_x_1891:
[----:B------:R-:W-:Y:S05]  /*288d0*/  BSYNC B0 ;  /* 0x0000000000007941 */ /* 0x000fea0003800000 */
.L_x_1890:
[----:B------:R-:W-:Y:S05]  /*288e0*/  BRA `(.L_x_1892) ;  /* 0xffffffbc003c7947 */ /* 0x000fea000383ffff */
.L_x_1731:
[----:B------:R-:W-:Y:S01]  /*288f0*/  BSSY B0, `(.L_x_1893) ;  /* 0x0000006000007945 */ /* 0x000fe20003800000 */
[----:B------:R-:W-:-:S07]  /*28900*/  IMAD.MOV.U32 R15, RZ, RZ, -0x1 ;  /* 0xffffffffff0f7424 */ /* 0x000fce00078e00ff */
[----:B0123-5:R-:W-:Y:S05]  /*28910*/  WARPSYNC.COLLECTIVE R15, `(.L_x_1894) ;  /* 0x000000000f0c7348 */ /* 0x02ffea0003c00000 */
[----:B------:R-:W-:Y:S02]  /*28920*/  ELECT P6, UR62, PT ;  /* 0x00000000003e782f */ /* 0x000fe400038c0000 */
[----:B------:R-:W-:Y:S01]  /*28930*/  MOV R14, UR62 ;  /* 0x0000003e000e7c02 */ /* 0x000fe20008000f00 */
[----:B0123-5:R-:W-:Y:S10]  /*28940*/  ENDCOLLECTIVE ;  /* 0x000000000000791b */ /* 0x02fff40003800000 */
.L_x_1894:
[----:B------:R-:W-:Y:S05]  /*28950*/  BSYNC B0 ;  /* 0x0000000000007941 */ /* 0x000fea0003800000 */
.L_x_1893:
[----:B------:R-:W-:Y:S05]  /*28960*/  BRA `(.L_x_1895) ;  /* 0xffffffbc00307947 */ /* 0x000fea000383ffff */
.L_x_1733:
[----:B0-----:R0:W4:Y:S02]  /*28970*/  SYNCS.PHASECHK.TRANS64.TRYWAIT P1, [R3+URZ+0x2d840], R2 ;  /* 0x02d84002030075a7 */ /* 0x001124000802017f */
[----:B----4-:R-:W-:Y:S05]  /*28980*/  @!P1 NANOSLEEP.SYNCS 0x989680 ;  /* 0x009896800000995d */ /* 0x010fea0003900000 */
[----:B------:R-:W4:Y:S02]  /*28990*/  @!P1 SYNCS.PHASECHK.TRANS64 P1, [R3+URZ+0x2d840], R2 ;  /* 0x02d84002030095a7 */ /* 0x000f24000802007f */
[----:B----4-:R-:W-:Y:S05]  /*289a0*/  @!P1 BRA `(.L_x_1733) ;  /* 0xfffffffc00f09947 */ /* 0x010fea000383ffff */
[----:B------:R-:W-:Y:S05]  /*289b0*/  BRA `(.L_x_1896) ;  /* 0xffffffbc00547947 */ /* 0x000fea000383ffff */
.L_x_1735:
[----:B----4-:R4:W0:Y:S02]  /*289c0*/  SYNCS.PHASECHK.TRANS64.TRYWAIT P1, [R5+URZ+0x2d840], R0 ;  /* 0x02d84000050075a7 */ /* 0x010824000802017f */
[----:B0-----:R-:W-:Y:S05]  /*289d0*/  @!P1 NANOSLEEP.SYNCS 0x989680 ;  /* 0x009896800000995d */ /* 0x001fea0003900000 */
[----:B------:R-:W0:Y:S02]  /*289e0*/  @!P1 SYNCS.PHASECHK.TRANS64 P1, [R5+URZ+0x2d840], R0 ;  /* 0x02d84000050095a7 */ /* 0x000e24000802007f */
[----:B0-----:R-:W-:Y:S05]  /*289f0*/  @!P1 BRA `(.L_x_1735) ;  /* 0xfffffffc00f09947 */ /* 0x001fea000383ffff */
[----:B------:R-:W-:Y:S05]  /*28a00*/  BRA `(.L_x_1897) ;  /* 0xffffffbc00647947 */ /* 0x000fea000383ffff */
.L_x_1737:
[----:B------:R0:W0:Y:S02]  /*28a10*/  SYNCS.PHASECHK.TRANS64.TRYWAIT P1, [R3+URZ+0x2d860], R2 ;  /* 0x02d86002030075a7 */ /* 0x000024000802017f */
[----:B0-----:R-:W-:Y:S05]  /*28a20*/  @!P1 NANOSLEEP.SYNCS 0x989680 ;  /* 0x009896800000995d */ /* 0x001fea0003900000 */
[----:B------:R-:W0:Y:S02]  /*28a30*/  @!P1 SYNCS.PHASECHK.TRANS64 P1, [R3+URZ+0x2d860], R2 ;  /* 0x02d86002030095a7 */ /* 0x000e24000802007f */
[----:B0-----:R-:W-:Y:S05]  /*28a40*/  @!P1 BRA `(.L_x_1737) ;  /* 0xfffffffc00f09947 */ /* 0x001fea000383ffff */
[----:B------:R-:W-:Y:S05]  /*28a50*/  BRA `(.L_x_1898) ;  /* 0xffffffbc00607947 */ /* 0x000fea000383ffff */
.L_x_1899:
        /* <DEDUP_REMOVED lines=10> */
.L_x_2785:


//--------------------- .text._ZN7cutlass13device_kernelIN5flash11enable_sm90INS1_16FlashAttnFwdSm90INS1_25CollectiveMainloopFwdSm90ILi2EN4cute5tupleIJNS5_1CILi1EEES8_S8_EEENS6_IJNS7_ILi192EEENS7_ILi128EEENS7_ILi96EEEEEELi96ENS_6half_tEfNS_4arch4Sm90ELb1ELb0ELb0ELb0ELb1ELb0ELb0ELb0ELb1ELb1ELb1ELb0EEENS1_21CollectiveEpilogueFwdINS6_IJSA_SC_SB_EEES9_SE_SG_Li384ELb0ELb1ELb1ELb0EEENS1_19SingleTileSchedulerILb0ELb1ELb1ELi192EEEEEEEEEvNT_6ParamsE --------------------------
	.section	.text._ZN7cutlass13device_kernelIN5flash11enable_sm90INS1_16FlashAttnFwdSm90INS1_25CollectiveMainloopFwdSm90ILi2EN4cute5tupleIJNS5_1CILi1EEES8_S8_EEENS6_IJNS7_ILi192EEENS7_ILi128EEENS7_ILi96EEEEEELi96ENS_6half_tEfNS_4arch4Sm90ELb1ELb0ELb0ELb0ELb1ELb0ELb0ELb0ELb1ELb1ELb1ELb0EEENS1_21CollectiveEpilogueFwdINS6_IJSA_SC_SB_EEES9_SE_SG_Li384ELb0ELb1ELb1ELb0EEENS1_19SingleTileSchedulerILb0ELb1ELb1ELi192EEEEEEEEEvNT_6ParamsE,"ax",@progbits
	.align	128
.text._ZN7cutlass13device_kernelIN5flash11enable_sm90INS1_16FlashAttnFwdSm90INS1_25CollectiveMainloopFwdSm90ILi2EN4cute5tupleIJNS5_1CILi1EEES8_S8_EEENS6_IJNS7_ILi192EEENS7_ILi128EEENS7_ILi96EEEEEELi96ENS_6half_tEfNS_4arch4Sm90ELb1ELb0ELb0ELb0ELb1ELb0ELb0ELb0ELb1ELb1ELb1ELb0EEENS1_21CollectiveEpilogueFwdINS6_IJSA_SC_SB_EEES9_SE_SG_Li384ELb0ELb1ELb1ELb0EEENS1_19SingleTileSchedulerILb0ELb1ELb1ELi192EEEEEEEEEvNT_6ParamsE:
        .type           _ZN7cutlass13device_kernelIN5flash11enable_sm90INS1_16FlashAttnFwdSm90INS1_25CollectiveMainloopFwdSm90ILi2EN4cute5tupleIJNS5_1CILi1EEES8_S8_EEENS6_IJNS7_ILi192EEENS7_ILi128EEENS7_ILi96EEEEEELi96ENS_6half_tEfNS_4arch4Sm90ELb1ELb0ELb0ELb0ELb1ELb0ELb0ELb0ELb1ELb1ELb1ELb0EEENS1_21CollectiveEpilogueFwdINS6_IJSA_SC_SB_EEES9_SE_SG_Li384ELb0ELb1ELb1ELb0EEENS1_19SingleTileSchedulerILb0ELb1ELb1ELi192EEEEEEEEEvNT_6ParamsE,@function
        .size           _ZN7cutlass13device_kernelIN5flash11enable_sm90INS1_16FlashAttnFwdSm90INS1_25CollectiveMainloopFwdSm90ILi2EN4cute5tupleIJNS5_1CILi1EEES8_S8_EEENS6_IJNS7_ILi192EEENS7_ILi128EEENS7_ILi96EEEEEELi96ENS_6half_tEfNS_4arch4Sm90ELb1ELb0ELb0ELb0ELb1ELb0ELb0ELb0ELb1ELb1ELb1ELb0EEENS1_21CollectiveEpilogueFwdINS6_IJSA_SC_SB_EEES9_SE_SG_Li384ELb0ELb1ELb1ELb0EEENS1_19SingleTileSchedulerILb0ELb1ELb1ELi192EEEEEEEEEvNT_6ParamsE,(.L_x_2786 - _ZN7cutlass13device_kernelIN5flash11enable_sm90INS1_16FlashAttnFwdSm90INS1_25CollectiveMainloopFwdSm90ILi2EN4cute5tupleIJNS5_1CILi1EEES8_S8_EEENS6_IJNS7_ILi192EEENS7_ILi128EEENS7_ILi96EEEEEELi96ENS_6half_tEfNS_4arch4Sm90ELb1ELb0ELb0ELb0ELb1ELb0ELb0ELb0ELb1ELb1ELb1ELb0EEENS1_21CollectiveEpilogueFwdINS6_IJSA_SC_SB_EEES9_SE_SG_Li384ELb0ELb1ELb1ELb0EEENS1_19SingleTileSchedulerILb0ELb1ELb1ELi192EEEEEEEEEvNT_6ParamsE)
        .other          _ZN7cutlass13device_kernelIN5flash11enable_sm90INS1_16FlashAttnFwdSm90INS1_25CollectiveMainloopFwdSm90ILi2EN4cute5tupleIJNS5_1CILi1EEES8_S8_EEENS6_IJNS7_ILi192EEENS7_ILi128EEENS7_ILi96EEEEEELi96ENS_6half_tEfNS_4arch4Sm90ELb1ELb0ELb0ELb0ELb1ELb0ELb0ELb0ELb1ELb1ELb1ELb0EEENS1_21CollectiveEpilogueFwdINS6_IJSA_SC_SB_EEES9_SE_SG_Li384ELb0ELb1ELb1ELb0EEENS1_19SingleTileSchedulerILb0ELb1ELb1ELi192EEEEEEEEEvNT_6ParamsE,@"STO_CUDA_ENTRY STV_DEFAULT"
_ZN7cutlass13device_kernelIN5flash11enable_sm90INS1_16FlashAttnFwdSm90INS1_25CollectiveMainloopFwdSm90ILi2EN4cute5tupleIJNS5_1CILi1EEES8_S8_EEENS6_IJNS7_ILi192EEENS7_ILi128EEENS7_ILi96EEEEEELi96ENS_6half_tEfNS_4arch4Sm90ELb1ELb0ELb0ELb0ELb1ELb0ELb0ELb0ELb1ELb1ELb1ELb0EEENS1_21CollectiveEpilogueFwdINS6_IJSA_SC_SB_EEES9_SE_SG_Li384ELb0ELb1ELb1ELb0EEENS1_19SingleTileSchedulerILb0ELb1ELb1ELi192EEEEEEEEEvNT_6ParamsE:
        /* <DEDUP_REMOVED lines=45> */
.L_x_1900:
        /* <DEDUP_REMOVED lines=22> */
.L_x_1901:
        /* <DEDUP_REMOVED lines=18> */
.L_x_1902:
        /* <DEDUP_REMOVED lines=22> */
.L_x_1903:
        /* <DEDUP_REMOVED lines=23> */
.L_x_1904:
        /* <DEDUP_REMOVED lines=11> */
.L_x_1907:
        /* <DEDUP_REMOVED lines=20> */
[----:B------:R1:W-:Y:S07]  /*0a10*/  STL [R1], R0 ;  /* 0x0000000001007387 */ /* 0x0003ee0000100800 */
[----:B------:R-:W-:Y:S06]  /*0a20*/  @!P0 BAR.ARV 0x9, 0x100 ;  /* 0x0244000000008b1d */ /* 0x000fec0000002000 */
[----:B---3--:R-:W-:-:S13]  /*0a30*/  ISETP.LE.AND P0, PT, RZ, UR8, PT ;  /* 0x00000008ff007c0c */ /* 0x008fda000bf03270 */
[----:B-1----:R-:W-:Y:S05]  /*0a40*/  @!P0 BRA `(.L_x_1908) ;  /* 0x000000d800948947 */ /* 0x002fea0003800000 */
[----:B------:R-:W1:Y:S01]  /*0a50*/  S2UR UR38, SR_CTAID.X ;  /* 0x00000000002679c3 */ /* 0x000e620000002500 */
[----:B------:R-:W-:Y:S01]  /*0a60*/  ULDC UR4, c[0x0][0x448] ;  /* 0x0001120000047ab9 */ /* 0x000fe20000000800 */
[----:B------:R-:W-:Y:S01]  /*0a70*/  ULDC UR36, c[0x0][0x424] ;  /* 0x0001090000247ab9 */ /* 0x000fe20000000800 */
[----:B------:R-:W-:Y:S01]  /*0a80*/  UISETP.NE.AND UP1, UPT, UR4, 0x1, UPT ;  /* 0x000000010400788c */ /* 0x000fe2000bf25270 */
[----:B------:R-:W-:Y:S02]  /*0a90*/  ULDC UR7, c[0x0][0x288] ;  /* 0x0000a20000077ab9 */ /* 0x000fe40000000800 */
[----:B------:R-:W-:Y:S01]  /*0aa0*/  ULDC.64 UR4, c[0x0][0x418] ;  /* 0x0001060000047ab9 */ /* 0x000fe20000000a00 */
[----:B------:R-:W-:Y:S02]  /*0ab0*/  UIADD3 UR7, -UR7, 0x80, URZ ;  /* 0x0000008007077890 */ /* 0x000fe4000fffe13f */
[----:B------:R-:W-:Y:S01]  /*0ac0*/  UISETP.NE.U32.AND UP0, UPT, UR4, URZ, UPT ;  /* 0x0000003f0400728c */ /* 0x000fe2000bf05070 */
[----:B------:R-:W-:Y:S01]  /*0ad0*/  ULDC UR8, c[0x0][0x2f0] ;  /* 0x0000bc0000087ab9 */ /* 0x000fe20000000800 */
[----:B------:R-:W-:-:S02]  /*0ae0*/  UP2UR UR37, UPR, URZ, 0x2 ;  /* 0x000000023f257883 */ /* 0x000fc40008000000 */
[----:B------:R-:W-:Y:S01]  /*0af0*/  UISETP.NE.AND.EX UP0, UPT, UR5, URZ, UPT, UP0 ;  /* 0x0000003f0500728c */ /* 0x000fe2000bf05300 */
[----:B------:R-:W-:Y:S02]  /*0b00*/  @UP1 ULDC UR10, c[0x0][0x450] ;  /* 0x00011400000a1ab9 */ /* 0x000fe40000000800 */
[----:B------:R-:W-:Y:S01]  /*0b10*/  @UP1 ULDC UR5, c[0x0][0x44c] ;  /* 0x0001130000051ab9 */ /* 0x000fe20000000800 */
[----:B------:R-:W-:Y:S02]  /*0b20*/  USEL UR36, UR36, 0x1, UP0 ;  /* 0x0000000124247887 */ /* 0x000fe40008000000 */
[----:B------:R-:W-:Y:S02]  /*0b30*/  USHF.R.U32.HI UR11, URZ, 0x10, UR9 ;  /* 0x000000103f0b7899 */ /* 0x000fe40008011609 */
[----:B------:R-:W-:Y:S02]  /*0b40*/  UIMAD UR7, UR36, UR8, UR7 ;  /* 0x00000008240772a4 */ /* 0x000fe4000f8e0207 */
[----:B-1----:R-:W-:-:S04]  /*0b50*/  UIMAD UR38, UR38, 0xc0, URZ ;  /* 0x000000c0262678a4 */ /* 0x002fc8000f8e023f */
[----:B------:R-:W-:Y:S02]  /*0b60*/  @UP1 UIADD3 UR4, UR38, 0xbf, URZ ;  /* 0x000000bf26041890 */ /* 0x000fe4000fffe03f */
[----:B------:R-:W-:Y:S02]  /*0b70*/  UIADD3 UR6, UR38, 0xbf, URZ ;  /* 0x000000bf26067890 */ /* 0x000fe4000fffe03f */
[----:B------:R-:W-:Y:S02]  /*0b80*/  UIMAD.WIDE.U32 UR4, UR4, UR5, URZ ;  /* 0x00000005040472a5 */ /* 0x000fe4000f8e003f */
[----:B------:R-:W-:Y:S02]  /*0b90*/  UIMAD UR4, UR36, UR8, 0x7f ;  /* 0x0000007f240474a4 */ /* 0x000fe4000f8e0208 */
[----:B------:R-:W-:Y:S02]  /*0ba0*/  @UP1 USHF.R.U32.HI UR6, URZ, UR10, UR5 ;  /* 0x0000000a3f061299 */ /* 0x000fe40008011605 */
[----:B------:R-:W-:-:S02]  /*0bb0*/  USHF.R.S32.HI UR5, URZ, 0x1f, UR4 ;  /* 0x0000001f3f057899 */ /* 0x000fc40008011404 */
[----:B------:R-:W-:Y:S02]  /*0bc0*/  UIADD3 UR6, UR7, UR6, URZ ;  /* 0x0000000607067290 */ /* 0x000fe4000fffe03f */
[----:B------:R-:W-:Y:S02]  /*0bd0*/  ULEA.HI UR5, UR5, UR4, URZ, 0x7 ;  /* 0x0000000405057291 */ /* 0x000fe4000f8f383f */
[----:B------:R-:W-:Y:S02]  /*0be0*/  USHF.R.S32.HI UR7, URZ, 0x1f, UR6 ;  /* 0x0000001f3f077899 */ /* 0x000fe40008011406 */
[----:B------:R-:W-:Y:S02]  /*0bf0*/  USHF.R.S32.HI UR5, URZ, 0x7, UR5 ;  /* 0x000000073f057899 */ /* 0x000fe40008011405 */
[----:B------:R-:W-:Y:S01]  /*0c00*/  ULEA.HI UR7, UR7, UR6, URZ, 0x7 ;  /* 0x0000000607077291 */ /* 0x000fe2000f8f383f */
[----:B------:R-:W-:-:S03]  /*0c10*/  UMOV UR4, URZ ;  /* 0x0000003f00047c82 */ /* 0x000fc60008000000 */
[----:B------:R-:W-:-:S04]  /*0c20*/  USHF.R.S32.HI UR7, URZ, 0x7, UR7 ;  /* 0x000000073f077899 */ /* 0x000fc80008011407 */
[----:B------:R-:W-:-:S04]  /*0c30*/  UISETP.LT.AND UP0, UPT, UR5, UR7, UPT ;  /* 0x000000070500728c */ /* 0x000fc8000bf01270 */
[----:B------:R-:W-:Y:S02]  /*0c40*/  USEL UR10, UR5, UR7, UP0 ;  /* 0x00000007050a7287 */ /* 0x000fe40008000000 */
[----:B------:R-:W-:Y:S02]  /*0c50*/  UISETP.NE.AND UP0, UPT, UR11, URZ, UPT ;  /* 0x0000003f0b00728c */ /* 0x000fe4000bf05270 */
[----:B------:R-:W-:Y:S02]  /*0c60*/  UISETP.GE.AND UP1, UPT, UR10, 0x1, UPT ;  /* 0x000000010a00788c */ /* 0x000fe4000bf26270 */
[----:B------:R-:W-:-:S04]  /*0c70*/  ULOP3.LUT UR7, UR9, 0xffff, URZ, 0xc0, !UPT ;  /* 0x0000ffff09077892 */ /* 0x000fc8000f8ec03f */
[----:B------:R-:W-:-:S03]  /*0c80*/  PLOP3.LUT P0, PT, PT, PT, UP1, 0x80, 0x0 ;  /* 0x000000000000781c */ /* 0x000fc60003f0f018 */
[----:B------:R-:W-:-:S10]  /*0c90*/  @!UP0 ULDC UR11, c[0x0][0x9f0] ;  /* 0x00027c00000b8ab9 */ /* 0x000fd40000000800 */
[----:B------:R-:W-:Y:S05]  /*0ca0*/  @!P0 BRA `(.L_x_1909) ;  /* 0x0000000000848947 */ /* 0x000fea0003800000 */
[----:B------:R-:W-:Y:S01]  /*0cb0*/  IMAD.U32 R3, RZ, RZ, UR11 ;  /* 0x0000000bff037e24 */ /* 0x000fe2000f8e00ff */
[----:B------:R-:W-:Y:S01]  /*0cc0*/  UIADD3 UR6, UR11, -0x1, UR10 ;  /* 0xffffffff0b067890 */ /* 0x000fe2000fffe00a */
[----:B------:R-:W-:-:S03]  /*0cd0*/  UMOV UR4, URZ ;  /* 0x0000003f00047c82 */ /* 0x000fc60008000000 */
[-C--:B------:R-:W-:Y:S02]  /*0ce0*/  IABS R0, R3.reuse ;  /* 0x0000000300007213 */ /* 0x080fe40000000000 */
[----:B------:R-:W-:Y:S01]  /*0cf0*/  IMAD.U32 R4, RZ, RZ, UR6 ;  /* 0x00000006ff047e24 */ /* 0x000fe2000f8e00ff */
[----:B------:R-:W-:Y:S01]  /*0d00*/  IABS R5, R3 ;  /* 0x0000000300057213 */ /* 0x000fe20000000000 */
[----:B------:R-:W-:Y:S01]  /*0d10*/  ULOP3.LUT UR6, UR6, UR11, URZ, 0x3c, !UPT ;  /* 0x0000000b06067292 */ /* 0x000fe2000f8e3c3f */
[----:B------:R-:W-:Y:S02]  /*0d20*/  R2UR UR12, R0 ;  /* 0x00000000000c72ca */ /* 0x000fe400000e0000 */
[----:B------:R-:W-:-:S05]  /*0d30*/  IABS R4, R4 ;  /* 0x0000000400047213 */ /* 0x000fca0000000000 */
[----:B------:R-:W-:-:S05]  /*0d40*/  IMAD.MOV.U32 R3, RZ, RZ, R4 ;  /* 0x000000ffff037224 */ /* 0x000fca00078e0004 */
[----:B------:R-:W-:Y:S01]  /*0d50*/  R2UR UR9, R3 ;  /* 0x00000000030972ca */ /* 0x000fe200000e0000 */
[----:B------:R-:W1:Y:S08]  /*0d60*/  I2F.RP R0, UR12 ;  /* 0x0000000c00007d06 */ /* 0x000e700008209400 */
[----:B-1----:R-:W0:Y:S02]  /*0d70*/  MUFU.RCP R0, R0 ;  /* 0x0000000000007308 */ /* 0x002e240000001000 */
        /* <DEDUP_REMOVED lines=20> */
.L_x_1909:
[----:B------:R-:W-:Y:S01]  /*0ec0*/  UIMAD UR5, UR7, UR4, URZ ;  /* 0x00000004070572a4 */ /* 0x000fe2000f8e023f */
[----:B------:R-:W-:Y:S01]  /*0ed0*/  IMAD.U32 R0, RZ, RZ, UR10 ;  /* 0x0000000aff007e24 */ /* 0x000fe2000f8e00ff */
[----:B------:R-:W-:Y:S01]  /*0ee0*/  PLOP3.LUT P0, PT, PT, PT, PT, 0x80, 0x0 ;  /* 0x000000000000781c */ /* 0x000fe20003f0f070 */
[----:B------:R-:W-:Y:S01]  /*0ef0*/  IMAD.U32 R3, RZ, RZ, UR4 ;  /* 0x00000004ff037e24 */ /* 0x000fe2000f8e00ff */
[----:B------:R-:W-:Y:S01]  /*0f00*/  CS2R R134, SRZ ;  /* 0x0000000000867805 */ /* 0x000fe2000001ff00 */
[----:B------:R-:W-:Y:S01]  /*0f10*/  VIADD R17, R6, 0xffffff80 ;  /* 0xffffff8006117836 */ /* 0x000fe20000000000 */
[----:B------:R-:W-:Y:S01]  /*0f20*/  CS2R R132, SRZ ;  /* 0x0000000000847805 */ /* 0x000fe2000001ff00 */
[----:B------:R-:W-:Y:S01]  /*0f30*/  IMAD.U32 R141, RZ, RZ, UR5 ;  /* 0x00000005ff8d7e24 */ /* 0x000fe2000f8e00ff */
[----:B------:R-:W-:Y:S02]  /*0f40*/  VIADDMNMX R0, R3, UR5, R0, PT ;  /* 0x0000000503007c46 */ /* 0x000fe4000b800100 */
[----:B0-----:R-:W-:-:S02]  /*0f50*/  CS2R R2, SRZ ;  /* 0x0000000000027805 */ /* 0x001fc4000001ff00 */
[----:B------:R-:W-:Y:S02]  /*0f60*/  CS2R R130, SRZ ;  /* 0x0000000000827805 */ /* 0x000fe4000001ff00 */
[----:B------:R-:W-:Y:S02]  /*0f70*/  CS2R R128, SRZ ;  /* 0x0000000000807805 */ /* 0x000fe4000001ff00 */
[----:B------:R-:W-:Y:S02]  /*0f80*/  R2UR UR39, R0 ;  /* 0x00000000002772ca */ /* 0x000fe400000e0000 */
        /* <DEDUP_REMOVED lines=11> */
[----:B------:R-:W-:Y:S01]  /*1040*/  CS2R R104, SRZ ;  /* 0x0000000000687805 */ /* 0x000fe2000001ff00 */
[----:B------:R-:W-:Y:S01]  /*1050*/  UISETP.GT.AND UP0, UPT, UR39, UR5, UPT ;  /* 0x000000052700728c */ /* 0x000fe2000bf04270 */
[----:B------:R-:W-:Y:S02]  /*1060*/  CS2R R102, SRZ ;  /* 0x0000000000667805 */ /* 0x000fe4000001ff00 */
[----:B------:R-:W-:Y:S02]  /*1070*/  CS2R R100, SRZ ;  /* 0x0000000000647805 */ /* 0x000fe4000001ff00 */
[----:B------:R-:W-:-:S02]  /*1080*/  CS2R R98, SRZ ;  /* 0x0000000000627805 */ /* 0x000fc4000001ff00 */
[----:B------:R-:W-:Y:S02]  /*1090*/  CS2R R96, SRZ ;  /* 0x0000000000607805 */ /* 0x000fe4000001ff00 */
[----:B------:R-:W-:Y:S02]  /*10a0*/  CS2R R94, SRZ ;  /* 0x00000000005e7805 */ /* 0x000fe4000001ff00 */
[----:B------:R-:W-:Y:S02]  /*10b0*/  PLOP3.LUT P1, PT, PT, PT, UP0, 0x80, 0x0 ;  /* 0x000000000000781c */ /* 0x000fe40003f2f008 */
[----:B------:R-:W-:Y:S02]  /*10c0*/  CS2R R92, SRZ ;  /* 0x00000000005c7805 */ /* 0x000fe4000001ff00 */
[----:B------:R-:W-:Y:S02]  /*10d0*/  CS2R R90, SRZ ;  /* 0x00000000005a7805 */ /* 0x000fe4000001ff00 */
[----:B------:R-:W-:-:S07]  /*10e0*/  CS2R R88, SRZ ;  /* 0x0000000000587805 */ /* 0x000fce000001ff00 */
[----:B------:R-:W-:Y:S05]  /*10f0*/  @!P1 BRA `(.L_x_1910) ;  /* 0x0000008000989947 */ /* 0x000fea0003800000 */
[----:B------:R-:W-:Y:S01]  /*1100*/  SHF.R.S32.HI R18, RZ, 0x1f, R17 ;  /* 0x0000001fff127819 */ /* 0x000fe20000011411 */
[----:B------:R-:W0:Y:S01]  /*1110*/  S2UR UR7, SR_CgaCtaId ;  /* 0x00000000000779c3 */ /* 0x000e220000008800 */
[----:B------:R-:W-:Y:S02]  /*1120*/  UMOV UR6, 0x400 ;  /* 0x0000040000067882 */ /* 0x000fe40000000000 */
[----:B------:R-:W-:-:S04]  /*1130*/  LEA.HI R19, R18, R17, RZ, 0x7 ;  /* 0x0000001112137211 */ /* 0x000fc800078f38ff */
[----:B------:R-:W-:-:S05]  /*1140*/  SHF.R.S32.HI R22, RZ, 0x7, R19 ;  /* 0x00000007ff167819 */ /* 0x000fca0000011413 */
[----:B------:R-:W1:Y:S01]  /*1150*/  SHFL.IDX PT, R0, R22, RZ, 0x1f ;  /* 0x00001fff16007589 */ /* 0x000e6200000e0000 */
[----:B0-----:R-:W-:-:S04]  /*1160*/  ULEA UR8, UR7, UR6, 0x18 ;  /* 0x0000000607087291 */ /* 0x001fc8000f8ec03f */
[----:B------:R-:W-:Y:S02]  /*1170*/  UIADD3 UR6, UR8, 0x21800, URZ ;  /* 0x0002180008067890 */ /* 0x000fe4000fffe03f */
[----:B------:R-:W-:Y:S02]  /*1180*/  IMAD.U32 R2, RZ, RZ, UR8 ;  /* 0x00000008ff027e24 */ /* 0x000fe4000f8e00ff */
[----:B------:R-:W-:Y:S01]  /*1190*/  ULOP3.LUT UP0, URZ, UR6, 0x3ff, URZ, 0xc0, !UPT ;  /* 0x000003ff063f7892 */ /* 0x000fe2000f80c03f */
[----:B-1----:R-:W-:-:S05]  /*11a0*/  R2UR UR9, R0 ;  /* 0x00000000000972ca */ /* 0x002fca00000e0000 */
[----:B------:R-:W-:-:S08]  /*11b0*/  PLOP3.LUT P0, PT, PT, PT, UP0, 0x80, 0x0 ;  /* 0x000000000000781c */ /* 0x000fd00003f0f008 */
[----:B------:R-:W-:Y:S02]  /*11c0*/  UIMAD.WIDE UR4, UR9, 0x55555556, URZ ;  /* 0x55555556090478a5 */ /* 0x000fe4000f8e023f */
[----:B------:R-:W-:Y:S02]  /*11d0*/  IMAD.U32 R16, RZ, RZ, UR9 ;  /* 0x00000009ff107e24 */ /* 0x000fe4000f8e00ff */
        /* <DEDUP_REMOVED lines=27> */
.L_x_1911:
[----:B------:R-:W-:Y:S02]  /*1390*/  R2UR UR4, R2 ;  /* 0x00000000020472ca */ /* 0x000fe400000e0000 */
[----:B------:R-:W-:Y:S02]  /*13a0*/  SHF.L.U32 R8, RZ, 0x1f, RZ ;  /* 0x0000001fff087819 */ /* 0x000fe400000006ff */
[----:B------:R-:W-:-:S04]  /*13b0*/  LEA.HI R6, R18, R17, RZ, 0x4 ;  /* 0x0000001112067211 */ /* 0x000fc800078f20ff */
[----:B------:R-:W-:-:S05]  /*13c0*/  LOP3.LUT R0, R6, 0xfffffff0, RZ, 0xc0, !PT ;  /* 0xfffffff006007812 */ /* 0x000fca00078ec0ff */
[----:B------:R-:W0:Y:S01]  /*13d0*/  SYNCS.PHASECHK.TRANS64.TRYWAIT P0, [UR4+0x2d800], R8 ;  /* 0x02d80008ff0075a7 */ /* 0x000e220008000144 */
[----:B------:R-:W-:-:S05]  /*13e0*/  IMAD.IADD R0, R17, 0x1, -R0 ;  /* 0x0000000111007824 */ /* 0x000fca00078e0a00 */
[----:B------:R-:W-:-:S04]  /*13f0*/  SHF.R.S32.HI R3, RZ, 0x1f, R0 ;  /* 0x0000001fff037819 */ /* 0x000fc80000011400 */
[----:B------:R-:W-:Y:S01]  /*1400*/  LEA.HI R3, R3, R0, RZ, 0x3 ;  /* 0x0000000003037211 */ /* 0x000fe200078f18ff */
[----:B0-----:R-:W-:Y:S06]  /*1410*/  @!P0 BRA `(.L_x_1912) ;  /* 0x000000d000288947 */ /* 0x001fec0003800000 */
.L_x_1997:
[----:B------:R-:W2:Y:S01]  /*1420*/  LDL R4, [R1+0x8] ;  /* 0x0000080001047983 */ /* 0x000ea20000100800 */
[----:B0-----:R-:W-:-:S05]  /*1430*/  LOP3.LUT R5, R3, 0xfffffff8, RZ, 0xc0, !PT ;  /* 0xfffffff803057812 */ /* 0x001fca00078ec0ff */
[----:B------:R-:W-:-:S05]  /*1440*/  IMAD.IADD R5, R0, 0x1, -R5 ;  /* 0x0000000100057824 */ /* 0x000fca00078e0a05 */
[----:B------:R-:W-:Y:S02]  /*1450*/  LOP3.LUT P1, RZ, R5, 0x4, RZ, 0xc0, !PT ;  /* 0x0000000405ff7812 */ /* 0x000fe4000782c0ff */
[----:B--2---:R-:W-:-:S13]  /*1460*/  R2UR UR4, R4 ;  /* 0x00000000040472ca */ /* 0x004fda00000e0000 */
[----:B------:R-:W-:-:S06]  /*1470*/  ULOP3.LUT UR4, UR4, 0x1, URZ, 0xfc, !UPT ;  /* 0x0000000104047892 */ /* 0x000fcc000f8efc3f */
[----:B------:R-:W-:-:S05]  /*1480*/  IMAD.U32 R4, RZ, RZ, UR4 ;  /* 0x00000004ff047e24 */ /* 0x000fca000f8e00ff */
[----:B------:R-:W-:Y:S01]  /*1490*/  ISETP.NE.AND P0, PT, R4, 0x3, PT ;  /* 0x000000030400780c */ /* 0x000fe20003f05270 */
[----:B------:R-:W-:-:S05]  /*14a0*/  IMAD.MOV.U32 R4, RZ, RZ, 0x20 ;  /* 0x00000020ff047424 */ /* 0x000fca00078e00ff */
[----:B------:R-:W-:-:S07]  /*14b0*/  SEL R7, R4, 0xffffffe0, !P1 ;  /* 0xffffffe004077807 */ /* 0x000fce0004800000 */
[----:B------:R-:W-:Y:S05]  /*14c0*/  @!P0 BRA `(.L_x_1913) ;  /* 0x0000000000048947 */ /* 0x000fea0003800000 */
[----:B------:R-:W-:Y:S01]  /*14d0*/  BPT.TRAP 0x1 ;  /* 0x000000040000795c */ /* 0x000fe20000300000 */
.L_x_1913:
[----:B------:R-:W-:-:S13]  /*14e0*/  R2UR UR4, R2 ;  /* 0x00000000020472ca */ /* 0x000fda00000e0000 */
[----:B------:R0:W1:Y:S01]  /*14f0*/  SYNCS.PHASECHK.TRANS64.TRYWAIT P1, [UR4+0x2d830], R8 ;  /* 0x02d83008ff0075a7 */ /* 0x0000620008020144 */
[----:B------:R-:W-:Y:S05]  /*1500*/  @!P0 BRA `(.L_x_1914) ;  /* 0x0000000000048947 */ /* 0x000fea0003800000 */
[----:B------:R-:W-:Y:S01]  /*1510*/  BPT.TRAP 0x1 ;  /* 0x000000040000795c */ /* 0x000fe20000300000 */
.L_x_1914:
[----:B------:R-:W-:-:S05]  /*1520*/  IMAD.U32 R10, RZ, RZ, UR40 ;  /* 0x00000028ff0a7e24 */ /* 0x000fca000f8e00ff */
[----:B------:R-:W-:Y:S01]  /*1530*/  LOP3.LUT R10, R10, 0x10000, RZ, 0xfc, !PT ;  /* 0x000100000a0a7812 */ /* 0x000fe200078efcff */
[----:B-1----:R-:W-:Y:S06]  /*1540*/  @P1 BRA `(.L_x_1915) ;  /* 0x00000000000c1947 */ /* 0x002fec0003800000 */
[----:B------:R-:W-:-:S13]  /*1550*/  R2UR UR4, R2 ;  /* 0x00000000020472ca */ /* 0x000fda00000e0000 */
[----:B------:R-:W1:Y:S02]  /*1560*/  SYNCS.PHASECHK.TRANS64.TRYWAIT P1, [UR4+0x2d830], R8 ;  /* 0x02d83008ff0075a7 */ /* 0x000e640008020144 */
[----:B-1----:R-:W-:Y:S05]  /*1570*/  @!P1 BRA `(.L_x_1916) ;  /* 0x000000cc00ec9947 */ /* 0x002fea0003800000 */
.L_x_1915:
[----:B------:R-:W-:Y:S05]  /*1580*/  WARPSYNC.ALL ;  /* 0x0000000000007948 */ /* 0x000fea0003800000 */
[----:B------:R-:W-:Y:S01]  /*1590*/  IMAD.MOV.U32 R11, RZ, RZ, -0x7fffffe0 ;  /* 0x80000020ff0b7424 */ /* 0x000fe200078e00ff */
[----:B------:R-:W-:Y:S01]  /*15a0*/  R2UR UR4, R2 ;  /* 0x00000000020472ca */ /* 0x000fe200000e0000 */
[----:B------:R-:W-:Y:S01]  /*15b0*/  WARPGROUP.ARRIVE ;  /* 0x00000000000079c5 */ /* 0x000fe20000000000 */
[C---:B------:R-:W-:Y:S01]  /*15c0*/  R2UR UR8, R10.reuse ;  /* 0x000000000a0872ca */ /* 0x040fe200000e0000 */
[----:B------:R-:W-:Y:S01]  /*15d0*/  UMOV UR11, 0x80000020 ;  /* 0x80000020000b7882 */ /* 0x000fe20000000000 */
[----:B------:R-:W-:Y:S01]  /*15e0*/  R2UR UR9, R11 ;  /* 0x000000000b0972ca */ /* 0x000fe200000e0000 */
[----:B------:R-:W-:Y:S01]  /*15f0*/  UMOV UR13, 0x80000020 ;  /* 0x80000020000d7882 */ /* 0x000fe20000000000 */
[----:B------:R-:W-:Y:S01]  /*1600*/  R2UR UR24, R10 ;  /* 0x000000000a1872ca */ /* 0x000fe200000e0000 */
[----:B------:R-:W-:Y:S01]  /*1610*/  UMOV UR15, 0x80000020 ;  /* 0x80000020000f7882 */ /* 0x000fe20000000000 */
[----:B------:R-:W-:Y:S01]  /*1620*/  UMOV UR17, 0x80000020 ;  /* 0x8000002000117882 */ /* 0x000fe20000000000 */
[----:B------:R-:W-:Y:S01]  /*1630*/  UMOV UR7, 0x80000020 ;  /* 0x8000002000077882 */ /* 0x000fe20000000000 */
[----:B------:R-:W-:Y:S01]  /*1640*/  UMOV UR5, UR17 ;  /* 0x0000001100057c82 */ /* 0x000fe20008000000 */
[----:B------:R-:W-:Y:S01]  /*1650*/  UMOV UR21, 0x80000020 ;  /* 0x8000002000157882 */ /* 0x000fe20000000000 */
[----:B------:R-:W-:Y:S01]  /*1660*/  UMOV UR25, 0x80000020 ;  /* 0x8000002000197882 */ /* 0x000fe20000000000 */
[----:B------:R-:W-:-:S04]  /*1670*/  UIADD3 UR4, UR4, 0x15400, URZ ;  /* 0x0001540004047890 */ /* 0x000fc8000fffe03f */
[----:B------:R-:W-:Y:S02]  /*1680*/  USHF.R.U32.HI UR4, URZ, 0x4, UR4 ;  /* 0x000000043f047899 */ /* 0x000fe40008011604 */
[----:B------:R-:W-:Y:S02]  /*1690*/  UIADD3 UR12, UR24, 0x300, URZ ;  /* 0x00000300180c7890 */ /* 0x000fe4000fffe03f */
[----:B------:R-:W-:Y:S02]  /*16a0*/  ULOP3.LUT UR4, UR4, 0x3fff, URZ, 0xc0, !UPT ;  /* 0x00003fff04047892 */ /* 0x000fe4000f8ec03f */
[----:B------:R-:W-:Y:S02]  /*16b0*/  UIADD3 UR16, UR24, 0x302, URZ ;  /* 0x0000030218107890 */ /* 0x000fe4000fffe03f */
[----:B------:R-:W-:Y:S02]  /*16c0*/  ULOP3.LUT UR18, UR4, 0x10000, URZ, 0xfc, !UPT ;  /* 0x0001000004127892 */ /* 0x000fe4000f8efc3f */
[----:B------:R-:W-:-:S02]  /*16d0*/  UIADD3 UR20, UR24, 0x600, URZ ;  /* 0x0000060018147890 */ /* 0x000fc4000fffe03f */
[----:B------:R-:W-:Y:S02]  /*16e0*/  UIADD3 UR14, UR18, 0x200, URZ ;  /* 0x00000200120e7890 */ /* 0x000fe4000fffe03f */
[----:B------:R-:W-:Y:S02]  /*16f0*/  UIADD3 UR6, UR18, 0x202, URZ ;  /* 0x0000020212067890 */ /* 0x000fe4000fffe03f */
[----:B------:R-:W-:Y:S01]  /*1700*/  IMAD.U32 R12, RZ, RZ, UR18 ;  /* 0x00000012ff0c7e24 */ /* 0x000fe2000f8e00ff */
[----:B------:R-:W-:Y:S01]  /*1710*/  UMOV UR10, UR18 ;  /* 0x00000012000a7c82 */ /* 0x000fe20008000000 */
[----:B------:R-:W-:Y:S01]  /*1720*/  UMOV UR4, UR16 ;  /* 0x0000001000047c82 */ /* 0x000fe20008000000 */
[----:B------:R-:W-:Y:S01]  /*1730*/  HGMMA.64x128x16.F32 R24, gdesc[UR8], RZ, !UPT, gsb0 ;  /* 0x01e00000081879f0 */ /* 0x000fe2000c0008ff */
[----:B------:R-:W-:Y:S02]  /*1740*/  UIADD3 UR8, UR24, 0x2, URZ ;  /* 0x0000000218087890 */ /* 0x000fe4000fffe03f */
[----:B------:R-:W-:Y:S01]  /*1750*/  UIADD3 UR10, UR18, 0x2, URZ ;  /* 0x00000002120a7890 */ /* 0x000fe2000fffe03f */
[----:B------:R-:W-:Y:S01]  /*1760*/  UMOV UR9, 0x80000020 ;  /* 0x8000002000097882 */ /* 0x000fe20000000000 */
[----:B------:R-:W-:Y:S01]  /*1770*/  UMOV UR11, 0x80000020 ;  /* 0x80000020000b7882 */ /* 0x000fe20000000000 */
[----:B------:R-:W-:Y:S01]  /*1780*/  UIADD3 UR24, UR24, 0x602, URZ ;  /* 0x0000060218187890 */ /* 0x000fe2000fffe03f */
        /* <DEDUP_REMOVED lines=8> */
[----:B------:R-:W-:Y:S01]  /*1810*/  HGMMA.64x128x16.F32 R24, gdesc[UR4], R24, gsb0 ;  /* 0x01e00000041879f0 */ /* 0x000fe20008000818 */
[----:B------:R-:W-:Y:S01]  /*1820*/  UIADD3 UR6, UR18, 0x400, URZ ;  /* 0x0000040012067890 */ /* 0x000fe2000fffe03f */
[----:B------:R-:W-:Y:S01]  /*1830*/  UMOV UR4, UR20 ;  /* 0x0000001400047c82 */ /* 0x000fe20008000000 */
[----:B------:R-:W-:Y:S01]  /*1840*/  UMOV UR5, UR21 ;  /* 0x0000001500057c82 */ /* 0x000fe20008000000 */
[----:B------:R-:W-:Y:S01]  /*1850*/  UMOV UR7, 0x80000020 ;  /* 0x8000002000077882 */ /* 0x000fe20000000000 */
[----:B------:R-:W-:Y:S02]  /*1860*/  WARPGROUP.DEPBAR.LE gsb0, 0x0 ;  /* 0x00008000000079c5 */ /* 0x000fe40000010000 */
[----:B------:R-:W-:-:S06]  /*1870*/  WARPGROUP.ARRIVE ;  /* 0x00000000000079c5 */ /* 0x000fcc0000000000 */
[----:B------:R-:W-:Y:S01]  /*1880*/  HGMMA.64x128x16.F32 R24, gdesc[UR4], R24, gsb0 ;  /* 0x01e00000041879f0 */ /* 0x000fe20008000818 */
[----:B------:R-:W-:Y:S01]  /*1890*/  UIADD3 UR6, UR18, 0x402, URZ ;  /* 0x0000040212067890 */ /* 0x000fe2000fffe03f */
[----:B------:R-:W-:Y:S01]  /*18a0*/  UMOV UR4, UR24 ;  /* 0x0000001800047c82 */ /* 0x000fe20008000000 */
[----:B------:R-:W-:Y:S01]  /*18b0*/  UMOV UR5, UR25 ;  /* 0x0000001900057c82 */ /* 0x000fe20008000000 */
[----:B------:R-:W-:Y:S01]  /*18c0*/  UMOV UR7, 0x80000020 ;  /* 0x8000002000077882 */ /* 0x000fe20000000000 */
[----:B------:R-:W-:Y:S02]  /*18d0*/  WARPGROUP.DEPBAR.LE gsb0, 0x0 ;  /* 0x00008000000079c5 */ /* 0x000fe40000010000 */
[----:B------:R-:W-:-:S06]  /*18e0*/  WARPGROUP.ARRIVE ;  /* 0x00000000000079c5 */ /* 0x000fcc0000000000 */
[----:B------:R-:W-:Y:S03]  /*18f0*/  HGMMA.64x128x16.F32 R24, gdesc[UR4], R24, gsb0 ;  /* 0x01e00000041879f0 */ /* 0x000fe60008000818 */
[----:B------:R-:W-:Y:S02]  /*1900*/  WARPGROUP.DEPBAR.LE gsb0, 0x0 ;  /* 0x00008000000079c5 */ /* 0x000fe40000010000 */
[----:B------:R-:W-:Y:S05]  /*1910*/  @!P0 BRA `(.L_x_1917) ;  /* 0x0000000000048947 */ /* 0x000fea0003800000 */
[----:B------:R-:W-:Y:S01]  /*1920*/  BPT.TRAP 0x1 ;  /* 0x000000040000795c */ /* 0x000fe20000300000 */
.L_x_1917:
[----:B------:R-:W-:Y:S01]  /*1930*/  LOP3.LUT R0, R19, 0xffffff80, RZ, 0xc0, !PT ;  /* 0xffffff8013007812 */ /* 0x000fe200078ec0ff */
[----:B------:R-:W-:Y:S01]  /*1940*/  IMAD.HI R15, R22, 0x55555556, RZ ;  /* 0x55555556160f7827 */ /* 0x000fe200078e02ff */
[----:B------:R-:W-:Y:S01]  /*1950*/  LEA.HI R13, R18, R17, RZ, 0x2 ;  /* 0x00000011120d7211 */ /* 0x000fe200078f10ff */
[----:B------:R-:W-:Y:S01]  /*1960*/  UISETP.NE.AND UP0, UPT, UR37, URZ, UPT ;  /* 0x0000003f2500728c */ /* 0x000fe2000bf05270 */
[----:B------:R-:W-:Y:S01]  /*1970*/  R2UR UR7, R2 ;  /* 0x00000000020772ca */ /* 0x000fe200000e0000 */
[----:B------:R-:W-:Y:S01]  /*1980*/  IMAD.IADD R0, R17, 0x1, -R0 ;  /* 0x0000000111007824 */ /* 0x000fe200078e0a00 */
[----:B------:R-:W-:Y:S01]  /*1990*/  LOP3.LUT R20, R13, 0xfffffffc, RZ, 0xc0, !PT ;  /* 0xfffffffc0d147812 */ /* 0x000fe200078ec0ff */
[----:B------:R-:W-:Y:S01]  /*19a0*/  ULDC UR6, c[0x0][0x2f0] ;  /* 0x0000bc0000067ab9 */ /* 0x000fe20000000800 */
[----:B------:R-:W-:Y:S01]  /*19b0*/  LEA.HI R15, R15, R15, RZ, 0x1 ;  /* 0x0000000f0f0f7211 */ /* 0x000fe200078f08ff */
[----:B------:R-:W-:Y:S01]  /*19c0*/  ULDC UR14, c[0x0][0x288] ;  /* 0x0000a200000e7ab9 */ /* 0x000fe20000000800 */
[----:B-1----:R-:W-:Y:S01]  /*19d0*/  SHF.R.S32.HI R9, RZ, 0x1f, R0 ;  /* 0x0000001fff097819 */ /* 0x002fe20000011400 */
[----:B------:R-:W-:Y:S01]  /*19e0*/  IMAD.IADD R20, R17, 0x1, -R20 ;  /* 0x0000000111147824 */ /* 0x000fe200078e0a14 */
[----:B------:R-:W-:Y:S01]  /*19f0*/  PLOP3.LUT P1, PT, PT, PT, UP0, 0x80, 0x0 ;  /* 0x000000000000781c */ /* 0x000fe20003f2f008 */
[----:B------:R-:W-:Y:S01]  /*1a00*/  IMAD R15, R15, -0x3, R22 ;  /* 0xfffffffd0f0f7824 */ /* 0x000fe200078e0216 */
[CC--:B0-----:R-:W-:Y:S01]  /*1a10*/  LEA.HI R8, R9.reuse, R0.reuse, RZ, 0x2 ;  /* 0x0000000009087211 */ /* 0x0c1fe200078f10ff */
[----:B------:R-:W-:Y:S01]  /*1a20*/  @UP0 ULDC UR4, c[0x0][0x44c] ;  /* 0x0001130000040ab9 */ /* 0x000fe20000000800 */
[----:B------:R-:W-:Y:S01]  /*1a30*/  LEA.HI R13, R9, R0, RZ, 0x5 ;  /* 0x00000000090d7211 */ /* 0x000fe200078f28ff */
[----:B------:R-:W-:Y:S01]  /*1a40*/  @UP0 ULDC UR5, c[0x0][0x450] ;  /* 0x0001140000050ab9 */ /* 0x000fe20000000800 */
[--C-:B------:R-:W-:Y:S01]  /*1a50*/  SHF.R.S32.HI R9, RZ, 0x2, R8.reuse ;  /* 0x00000002ff097819 */ /* 0x100fe20000011408 */
[----:B------:R-:W-:Y:S01]  /*1a60*/  ULDC UR31, c[0x0][0x988] ;  /* 0x00026200001f7ab9 */ /* 0x000fe20000000800 */
[----:B------:R-:W-:Y:S01]  /*1a70*/  SHF.R.S32.HI R14, RZ, 0x1f, R8 ;  /* 0x0000001fff0e7819 */ /* 0x000fe20000011408 */
[----:B------:R-:W-:Y:S01]  /*1a80*/  IMAD.SHL.U32 R3, R3, 0x40, RZ ;  /* 0x0000004003037824 */ /* 0x000fe200078e00ff */
[----:B------:R-:W-:Y:S01]  /*1a90*/  SHF.R.S32.HI R13, RZ, 0x5, R13 ;  /* 0x00000005ff0d7819 */ /* 0x000fe2000001140d */
[----:B------:R-:W0:Y:S01]  /*1aa0*/  S2UR UR10, SR_CgaCtaId ;  /* 0x00000000000a79c3 */ /* 0x000e220000008800 */
[----:B------:R-:W-:Y:S01]  /*1ab0*/  LEA.HI R14, R14, R9, RZ, 0x3 ;  /* 0x000000090e0e7211 */ /* 0x000fe200078f18ff */
[----:B------:R-:W-:Y:S01]  /*1ac0*/  @UP0 ULDC UR15, c[0x0][0x450] ;  /* 0x00011400000f0ab9 */ /* 0x000fe20000000800 */
[----:B------:R-:W-:-:S02]  /*1ad0*/  LEA.HI R19, R20, R20, RZ, 0x1 ;  /* 0x0000001414137211 */ /* 0x000fc400078f08ff */
[----:B------:R-:W-:Y:S02]  /*1ae0*/  CS2R R134, SRZ ;  /* 0x0000000000867805 */ /* 0x000fe4000001ff00 */
[----:B------:R-:W-:Y:S02]  /*1af0*/  LEA R13, R13, UR38, 0x4 ;  /* 0x000000260d0d7c11 */ /* 0x000fe4000f8e20ff */
[----:B------:R-:W-:Y:S02]  /*1b00*/  CS2R R132, SRZ ;  /* 0x0000000000847805 */ /* 0x000fe4000001ff00 */
[----:B------:R-:W-:Y:S02]  /*1b10*/  LOP3.LUT R14, R14, 0xfffffff8, RZ, 0xc0, !PT ;  /* 0xfffffff80e0e7812 */ /* 0x000fe400078ec0ff */
[----:B------:R-:W-:Y:S02]  /*1b20*/  CS2R R130, SRZ ;  /* 0x0000000000827805 */ /* 0x000fe4000001ff00 */
[----:B------:R-:W-:-:S02]  /*1b30*/  LOP3.LUT R19, R19, 0x1ffffffe, RZ, 0xc0, !PT ;  /* 0x1ffffffe13137812 */ /* 0x000fc400078ec0ff */
[----:B------:R-:W-:Y:S02]  /*1b40*/  CS2R R128, SRZ ;  /* 0x0000000000807805 */ /* 0x000fe4000001ff00 */
[----:B------:R-:W-:Y:S02]  /*1b50*/  IADD3 R14, R13, R9, -R14 ;  /* 0x000000090d0e7210 */ /* 0x000fe40007ffe80e */
[----:B------:R-:W-:Y:S02]  /*1b60*/  CS2R R126, SRZ ;  /* 0x00000000007e7805 */ /* 0x000fe4000001ff00 */
[----:B------:R-:W-:Y:S01]  /*1b70*/  PLOP3.LUT P2, PT, PT, PT, UP0, 0x80, 0x0 ;  /* 0x000000000000781c */ /* 0x000fe20003f4f008 */
[----:B------:R-:W-:Y:S01]  /*1b80*/  IMAD.IADD R9, R20, 0x1, -R19 ;  /* 0x0000000114097824 */ /* 0x000fe200078e0a13 */
[----:B------:R-:W-:Y:S01]  /*1b90*/  LOP3.LUT R139, R8, 0x7ffffffc, RZ, 0xc0, !PT ;  /* 0x7ffffffc088b7812 */ /* 0x000fe200078ec0ff */
[----:B------:R-:W-:Y:S01]  /*1ba0*/  IMAD R14, R15, 0x40, R14 ;  /* 0x000000400f0e7824 */ /* 0x000fe200078e020e */
[----:B------:R-:W-:-:S02]  /*1bb0*/  R2UR UR18, R141 ;  /* 0x000000008d1272ca */ /* 0x000fc400000e0000 */
[----:B------:R-:W-:Y:S02]  /*1bc0*/  CS2R R124, SRZ ;  /* 0x00000000007c7805 */ /* 0x000fe4000001ff00 */
[----:B------:R-:W-:Y:S01]  /*1bd0*/  CS2R R122, SRZ ;  /* 0x00000000007a7805 */ /* 0x000fe2000001ff00 */
[----:B------:R-:W-:Y:S01]  /*1be0*/  IMAD R9, R9, 0x8, R14 ;  /* 0x0000000809097824 */ /* 0x000fe200078e020e */
[----:B------:R-:W-:Y:S01]  /*1bf0*/  CS2R R120, SRZ ;  /* 0x0000000000787805 */ /* 0x000fe2000001ff00 */
[----:B------:R-:W-:Y:S01]  /*1c00*/  IMAD.IADD R139, R0, 0x1, -R139 ;  /* 0x00000001008b7824 */ /* 0x000fe200078e0a8b */
[----:B------:R-:W-:Y:S01]  /*1c10*/  CS2R R118, SRZ ;  /* 0x0000000000767805 */ /* 0x000fe2000001ff00 */
[----:B------:R-:W-:Y:S01]  /*1c20*/  @P1 IMAD.HI.U32 R13, R9, UR4, RZ ;  /* 0x00000004090d1c27 */ /* 0x000fe2000f8e00ff */
[----:B------:R-:W-:Y:S01]  /*1c30*/  UMOV UR4, 0xffffff80 ;  /* 0xffffff8000047882 */ /* 0x000fe20000000000 */
[----:B------:R-:W-:Y:S01]  /*1c40*/  CS2R R116, SRZ ;  /* 0x0000000000747805 */ /* 0x000fe2000001ff00 */
[----:B------:R-:W-:Y:S01]  /*1c50*/  UIMAD UR4, UR39, UR4, 0x80 ;  /* 0x00000080270474a4 */ /* 0x000fe2000f8e0204 */
[----:B------:R-:W-:Y:S01]  /*1c60*/  IMAD.MOV.U32 R15, RZ, RZ, R9 ;  /* 0x000000ffff0f7224 */ /* 0x000fe200078e0009 */
[----:B------:R-:W-:Y:S01]  /*1c70*/  @P2 SHF.R.U32.HI R15, RZ, UR5, R13 ;  /* 0x00000005ff0f2c19 */ /* 0x000fe2000801160d */
[----:B------:R-:W-:Y:S01]  /*1c80*/  IMAD.U32 R13, RZ, RZ, UR6 ;  /* 0x00000006ff0d7e24 */ /* 0x000fe2000f8e00ff */
[----:B------:R-:W-:Y:S01]  /*1c90*/  UIADD3 UR5, UR4, 0x1, URZ ;  /* 0x0000000104057890 */ /* 0x000fe2000fffe03f */
[----:B------:R-:W-:Y:S01]  /*1ca0*/  CS2R R114, SRZ ;  /* 0x0000000000727805 */ /* 0x000fe2000001ff00 */
[----:B------:R-:W-:Y:S01]  /*1cb0*/  UIMAD UR4, UR36, UR6, UR4 ;  /* 0x00000006240472a4 */ /* 0x000fe2000f8e0204 */
[----:B------:R-:W1:Y:S01]  /*1cc0*/  SHFL.IDX PT, R8, R15, RZ, 0x1c1f ;  /* 0x001c1fff0f087589 */ /* 0x000e6200000e0000 */
[----:B------:R-:W-:Y:S01]  /*1cd0*/  UIMAD UR6, UR36, UR6, -UR14 ;  /* 0x00000006240672a4 */ /* 0x000fe2000f8e0a0e */
[----:B------:R-:W-:Y:S01]  /*1ce0*/  CS2R R112, SRZ ;  /* 0x0000000000707805 */ /* 0x000fe2000001ff00 */
[----:B------:R-:W-:Y:S01]  /*1cf0*/  IMAD.U32 R22, RZ, RZ, UR5 ;  /* 0x00000005ff167e24 */ /* 0x000fe2000f8e00ff */
[----:B------:R-:W-:Y:S01]  /*1d00*/  SHFL.IDX PT, R15, R15, 0x1, 0x1c1f ;  /* 0x003c1f000f0f7f89 */ /* 0x000fe200000e0000 */
[----:B------:R-:W-:Y:S01]  /*1d10*/  IMAD.U32 R14, RZ, RZ, UR4 ;  /* 0x00000004ff0e7e24 */ /* 0x000fe2000f8e00ff */
[----:B------:R-:W-:Y:S01]  /*1d20*/  UIADD3 UR4, UR7, 0x2d840, URZ ;  /* 0x0002d84007047890 */ /* 0x000fe2000fffe03f */
[C---:B------:R-:W-:Y:S01]  /*1d30*/  IMAD R22, R139.reuse, -0x2, R22 ;  /* 0xfffffffe8b167824 */ /* 0x040fe200078e0216 */
[----:B------:R-:W-:Y:S01]  /*1d40*/  UMOV UR5, URZ ;  /* 0x0000003f00057c82 */ /* 0x000fe20008000000 */
[----:B------:R-:W-:Y:S01]  /*1d50*/  IMAD R14, R139, -0x2, R14 ;  /* 0xfffffffe8b0e7824 */ /* 0x000fe200078e020e */
[----:B0-----:R-:W-:Y:S01]  /*1d60*/  UPRMT UR4, UR10, 0x654, UR4 ;  /* 0x000006540a047896 */ /* 0x001fe20008000004 */
[----:B------:R-:W-:Y:S01]  /*1d70*/  IMAD R22, R13, UR36, R22 ;  /* 0x000000240d167c24 */ /* 0x000fe2000f8e0216 */
[----:B------:R-:W-:Y:S01]  /*1d80*/  CS2R R110, SRZ ;  /* 0x00000000006e7805 */ /* 0x000fe2000001ff00 */
[----:B------:R-:W-:Y:S01]  /*1d90*/  @UP0 ULDC UR10, c[0x0][0x44c] ;  /* 0x00011300000a0ab9 */ /* 0x000fe20000000800 */
[----:B------:R-:W-:Y:S01]  /*1da0*/  CS2R R108, SRZ ;  /* 0x00000000006c7805 */ /* 0x000fe2000001ff00 */
[----:B------:R-:W-:Y:S01]  /*1db0*/  VIADD R13, R22, -UR14 ;  /* 0x8000000e160d7c36 */ /* 0x000fe20008000000 */
[----:B------:R-:W-:Y:S01]  /*1dc0*/  UIMAD.WIDE.U32 UR10, UR38, UR10, URZ ;  /* 0x0000000a260a72a5 */ /* 0x000fe2000f8e003f */
[----:B------:R-:W-:-:S02]  /*1dd0*/  CS2R R106, SRZ ;  /* 0x00000000006a7805 */ /* 0x000fc4000001ff00 */
[----:B------:R-:W-:Y:S01]  /*1de0*/  CS2R R104, SRZ ;  /* 0x0000000000687805 */ /* 0x000fe2000001ff00 */
[----:B------:R-:W-:Y:S01]  /*1df0*/  SYNCS.ARRIVE.TRANS64.RED.A1T0 RZ, [UR4], RZ ;  /* 0x000000ffffff79a7 */ /* 0x000fe20008100404 */
[----:B------:R-:W-:Y:S01]  /*1e00*/  @UP0 USHF.R.U32.HI UR38, URZ, UR15, UR11 ;  /* 0x0000000f3f260299 */ /* 0x000fe2000801160b */
[----:B------:R-:W-:Y:S01]  /*1e10*/  CS2R R102, SRZ ;  /* 0x0000000000667805 */ /* 0x000fe2000001ff00 */
[----:B------:R-:W-:Y:S01]  /*1e20*/  UMOV UR4, URZ ;  /* 0x0000003f00047c82 */ /* 0x000fe20008000000 */
[----:B------:R-:W-:Y:S02]  /*1e30*/  CS2R R100, SRZ ;  /* 0x0000000000647805 */ /* 0x000fe4000001ff00 */
[----:B-1----:R-:W-:Y:S01]  /*1e40*/  VIADDMNMX R8, R8, R13, R14, PT ;  /* 0x0000000d08087246 */ /* 0x002fe2000380010e */
[----:B------:R-:W-:-:S03]  /*1e50*/  UIADD3 UR6, UR6, UR38, URZ ;  /* 0x0000002606067290 */ /* 0x000fc6000fffe03f */
[C---:B------:R-:W-:Y:S01]  /*1e60*/  ISETP.GT.AND P1, PT, R8.reuse, RZ, PT ;  /* 0x000000ff0800720c */ /* 0x040fe20003f24270 */
[----:B------:R-:W-:Y:S01]  /*1e70*/  USHF.R.S32.HI UR10, URZ, 0x1f, UR6 ;  /* 0x0000001f3f0a7899 */ /* 0x000fe20008011406 */
[C---:B------:R-:W-:Y:S02]  /*1e80*/  ISETP.GT.AND P2, PT, R8.reuse, 0x1, PT ;  /* 0x000000010800780c */ /* 0x040fe40003f44270 */
[----:B------:R-:W-:Y:S01]  /*1e90*/  ISETP.GT.AND P3, PT, R8, 0x8, PT ;  /* 0x000000080800780c */ /* 0x000fe20003f64270 */
[----:B------:R-:W-:Y:S01]  /*1ea0*/  ULEA.HI UR10, UR10, UR6, URZ, 0x7 ;  /* 0x000000060a0a7291 */ /* 0x000fe2000f8f383f */
[----:B------:R-:W-:Y:S02]  /*1eb0*/  FSEL R97, R24, -INF , P1 ;  /* 0xff80000018617808 */ /* 0x000fe40000800000 */
[----:B------:R-:W-:Y:S01]  /*1ec0*/  FSEL R95, R25, -INF , P2 ;  /* 0xff800000195f7808 */ /* 0x000fe20001000000 */
[----:B------:R-:W-:Y:S01]  /*1ed0*/  USHF.R.S32.HI UR10, URZ, 0x7, UR10 ;  /* 0x000000073f0a7899 */ /* 0x000fe2000801140a */
[----:B------:R-:W-:-:S02]  /*1ee0*/  ISETP.GT.AND P1, PT, R8, 0x9, PT ;  /* 0x000000090800780c */ /* 0x000fc40003f24270 */
[----:B------:R-:W-:Y:S01]  /*1ef0*/  FSEL R23, R28, -INF , P3 ;  /* 0xff8000001c177808 */ /* 0x000fe20001800000 */
[----:B------:R-:W-:Y:S01]  /*1f00*/  UISETP.LT.AND UP0, UPT, UR18, UR10, UPT ;  /* 0x0000000a1200728c */ /* 0x000fe2000bf01270 */
[----:B------:R-:W-:Y:S02]  /*1f10*/  FMNMX.FTZ R0, R97, R95, !PT ;  /* 0x0000005f61007209 */ /* 0x000fe40007810000 */
[C---:B------:R-:W-:Y:S01]  /*1f20*/  ISETP.GT.AND P2, PT, R8.reuse, 0x10, PT ;  /* 0x000000100800780c */ /* 0x040fe20003f44270 */
[----:B------:R-:W-:Y:S01]  /*1f30*/  USEL UR28, UR18, UR10, !UP0 ;  /* 0x0000000a121c7287 */ /* 0x000fe2000c000000 */
[----:B------:R-:W-:Y:S02]  /*1f40*/  FSEL R19, R29, -INF , P1 ;  /* 0xff8000001d137808 */ /* 0x000fe40000800000 */
[----:B------:R-:W-:Y:S02]  /*1f50*/  FMNMX.FTZ R0, R23, R0, !PT ;  /* 0x0000000017007209 */ /* 0x000fe40007810000 */
[----:B------:R-:W-:-:S02]  /*1f60*/  ISETP.GT.AND P1, PT, R8, 0x11, PT ;  /* 0x000000110800780c */ /* 0x000fc40003f24270 */
[----:B------:R-:W-:Y:S02]  /*1f70*/  FSEL R93, R32, -INF , P2 ;  /* 0xff800000205d7808 */ /* 0x000fe40001000000 */
[----:B------:R-:W-:Y:S02]  /*1f80*/  FMNMX.FTZ R0, R19, R0, !PT ;  /* 0x0000000013007209 */ /* 0x000fe40007810000 */
[C---:B------:R-:W-:Y:S02]  /*1f90*/  ISETP.GT.AND P2, PT, R8.reuse, 0x18, PT ;  /* 0x000000180800780c */ /* 0x040fe40003f44270 */
        /* <DEDUP_REMOVED lines=41> */
[----:B------:R-:W-:Y:S02]  /*2230*/  ISETP.GT.AND P2, PT, R8, 0x50, PT ;  /* 0x000000500800780c */ /* 0x000fe40003f44270 */
        /* <DEDUP_REMOVED lines=35> */
[----:B------:R-:W-:Y:S02]  /*2470*/  FSEL R85, R85, -INF , P1 ;  /* 0xff80000055557808 */ /* 0x000fe40000800000 */
[----:B------:R-:W-:-:S04]  /*2480*/  FMNMX.FTZ R0, R84, R99, !PT ;  /* 0x0000006354007209 */ /* 0x000fc80007810000 */
[----:B------:R-:W-:-:S05]  /*2490*/  FMNMX.FTZ R24, R85, R0, !PT ;  /* 0x0000000055187209 */ /* 0x000fca0007810000 */
[----:B------:R-:W0:Y:S02]  /*24a0*/  SHFL.BFLY PT, R99, R24, 0x2, 0x1f ;  /* 0x0c401f0018637f89 */ /* 0x000e2400000e0000 */
[----:B0-----:R-:W-:-:S05]  /*24b0*/  FMNMX.FTZ R99, R24, R99, !PT ;  /* 0x0000006318637209 */ /* 0x001fca0007810000 */
[----:B------:R-:W0:Y:S02]  /*24c0*/  SHFL.BFLY PT, R0, R99, 0x1, 0x1f ;  /* 0x0c201f0063007f89 */ /* 0x000e2400000e0000 */
[----:B0-----:R-:W-:Y:S02]  /*24d0*/  FMNMX.FTZ R0, R99, R0, !PT ;  /* 0x0000000063007209 */ /* 0x001fe40007810000 */
[----:B------:R-:W-:Y:S02]  /*24e0*/  CS2R R98, SRZ ;  /* 0x0000000000627805 */ /* 0x000fe4000001ff00 */
[C---:B------:R-:W-:Y:S01]  /*24f0*/  FSETP.NEU.FTZ.AND P1, PT, R0.reuse, -INF , PT ;  /* 0xff8000000000780b */ /* 0x040fe20003f3d000 */
[----:B------:R-:W-:-:S05]  /*2500*/  FMUL.FTZ R8, R0, UR31 ;  /* 0x0000001f00087c20 */ /* 0x000fca0008410000 */
[----:B------:R-:W-:-:S05]  /*2510*/  FSEL R8, R8, RZ, P1 ;  /* 0x000000ff08087208 */ /* 0x000fca0000800000 */
[----:B------:R-:W-:Y:S01]  /*2520*/  FFMA.FTZ R20, R97, UR31, -R8 ;  /* 0x0000001f61147c23 */ /* 0x000fe20008010808 */
[----:B------:R-:W-:Y:S01]  /*2530*/  IADD3 R97, R15, -UR14, R22 ;  /* 0x8000000e0f617c10 */ /* 0x000fe2000fffe016 */
[--C-:B------:R-:W-:Y:S01]  /*2540*/  FFMA.FTZ R22, R23, UR31, -R8.reuse ;  /* 0x0000001f17167c23 */ /* 0x100fe20008010808 */
[--C-:B------:R-:W-:Y:S01]  /*2550*/  FFMA.FTZ R40, R37, UR31, -R8.reuse ;  /* 0x0000001f25287c23 */ /* 0x100fe20008010808 */
[--C-:B------:R-:W-:Y:S01]  /*2560*/  FFMA.FTZ R53, R53, UR31, -R8.reuse ;  /* 0x0000001f35357c23 */ /* 0x100fe20008010808 */
[----:B------:R-:W-:Y:S01]  /*2570*/  VIMNMX R44, R14, R97, PT ;  /* 0x000000610e2c7248 */ /* 0x000fe20003fe0100 */
[--C-:B------:R-:W-:Y:S01]  /*2580*/  FFMA.FTZ R56, R60, UR31, -R8.reuse ;  /* 0x0000001f3c387c23 */ /* 0x100fe20008010808 */
[--C-:B------:R-:W-:Y:S01]  /*2590*/  FFMA.FTZ R95, R95, UR31, -R8.reuse ;  /* 0x0000001f5f5f7c23 */ /* 0x100fe20008010808 */
[--C-:B------:R-:W-:Y:S01]  /*25a0*/  FFMA.FTZ R60, R69, UR31, -R8.reuse ;  /* 0x0000001f453c7c23 */ /* 0x100fe20008010808 */
[C---:B------:R-:W-:Y:S01]  /*25b0*/  ISETP.GT.AND P1, PT, R44.reuse, RZ, PT ;  /* 0x000000ff2c00720c */ /* 0x040fe20003f24270 */
[--C-:B------:R-:W-:Y:S01]  /*25c0*/  FFMA.FTZ R19, R19, UR31, -R8.reuse ;  /* 0x0000001f13137c23 */ /* 0x100fe20008010808 */
[C---:B------:R-:W-:Y:S01]  /*25d0*/  ISETP.GT.AND P2, PT, R44.reuse, 0x1, PT ;  /* 0x000000012c00780c */ /* 0x040fe20003f44270 */
[--C-:B------:R-:W-:Y:S01]  /*25e0*/  FFMA.FTZ R93, R93, UR31, -R8.reuse ;  /* 0x0000001f5d5d7c23 */ /* 0x100fe20008010808 */
[----:B------:R-:W-:Y:S01]  /*25f0*/  ISETP.GT.AND P3, PT, R44, 0x8, PT ;  /* 0x000000082c00780c */ /* 0x000fe20003f64270 */
[--C-:B------:R-:W-:Y:S01]  /*2600*/  FFMA.FTZ R25, R25, UR31, -R8.reuse ;  /* 0x0000001f19197c23 */ /* 0x100fe20008010808 */
[----:B------:R-:W-:Y:S01]  /*2610*/  FSEL R14, R26, -INF , P1 ;  /* 0xff8000001a0e7808 */ /* 0x000fe20000800000 */
[--C-:B------:R-:W-:Y:S01]  /*2620*/  FFMA.FTZ R91, R91, UR31, -R8.reuse ;  /* 0x0000001f5b5b7c23 */ /* 0x100fe20008010808 */
[----:B------:R-:W-:Y:S01]  /*2630*/  FSEL R23, R27, -INF , P2 ;  /* 0xff8000001b177808 */ /* 0x000fe20001000000 */
[--C-:B------:R-:W-:Y:S01]  /*2640*/  FFMA.FTZ R33, R33, UR31, -R8.reuse ;  /* 0x0000001f21217c23 */ /* 0x100fe20008010808 */
[----:B------:R-:W-:Y:S01]  /*2650*/  ISETP.GT.AND P1, PT, R44, 0x9, PT ;  /* 0x000000092c00780c */ /* 0x000fe20003f24270 */
[----:B------:R-:W-:Y:S01]  /*2660*/  FFMA.FTZ R69, R80, UR31, -R8 ;  /* 0x0000001f50457c23 */ /* 0x000fe20008010808 */
[----:B------:R-:W-:Y:S01]  /*2670*/  FSEL R30, R30, -INF , P3 ;  /* 0xff8000001e1e7808 */ /* 0x000fe20001800000 */
[----:B------:R-:W-:Y:S01]  /*2680*/  MUFU.EX2 R20, R20 ;  /* 0x0000001400147308 */ /* 0x000fe20000000800 */
[----:B------:R-:W-:-:S02]  /*2690*/  FMNMX.FTZ R27, R14, R23, !PT ;  /* 0x000000170e1b7209 */ /* 0x000fc40007810000 */
[----:B------:R-:W-:Y:S02]  /*26a0*/  CS2R R96, SRZ ;  /* 0x0000000000607805 */ /* 0x000fe4000001ff00 */
[----:B------:R-:W-:Y:S02]  /*26b0*/  ISETP.GT.AND P2, PT, R44, 0x10, PT ;  /* 0x000000102c00780c */ /* 0x000fe40003f44270 */
[----:B------:R-:W-:Y:S02]  /*26c0*/  FSEL R31, R31, -INF , P1 ;  /* 0xff8000001f1f7808 */ /* 0x000fe40000800000 */
[----:B------:R-:W-:Y:S01]  /*26d0*/  FMNMX.FTZ R24, R30, R27, !PT ;  /* 0x0000001b1e187209 */ /* 0x000fe20007810000 */
[----:B------:R0:W1:Y:S01]  /*26e0*/  MUFU.EX2 R15, R95 ;  /* 0x0000005f000f7308 */ /* 0x0000620000000800 */
[----:B------:R-:W-:Y:S02]  /*26f0*/  ISETP.GT.AND P1, PT, R44, 0x11, PT ;  /* 0x000000112c00780c */ /* 0x000fe40003f24270 */
[----:B------:R-:W-:-:S02]  /*2700*/  FSEL R34, R34, -INF , P2 ;  /* 0xff80000022227808 */ /* 0x000fc40001000000 */
[----:B------:R-:W-:Y:S02]  /*2710*/  FMNMX.FTZ R27, R31, R24, !PT ;  /* 0x000000181f1b7209 */ /* 0x000fe40007810000 */
[----:B------:R-:W-:Y:S01]  /*2720*/  ISETP.GT.AND P2, PT, R44, 0x18, PT ;  /* 0x000000182c00780c */ /* 0x000fe20003f44270 */
[----:B------:R-:W2:Y:S01]  /*2730*/  MUFU.EX2 R22, R22 ;  /* 0x0000001600167308 */ /* 0x000ea20000000800 */
[----:B------:R-:W-:Y:S02]  /*2740*/  FSEL R32, R35, -INF , P1 ;  /* 0xff80000023207808 */ /* 0x000fe40000800000 */
[----:B0-----:R-:W-:Y:S02]  /*2750*/  CS2R R94, SRZ ;  /* 0x00000000005e7805 */ /* 0x001fe4000001ff00 */
[----:B------:R-:W-:Y:S02]  /*2760*/  FMNMX.FTZ R27, R34, R27, !PT ;  /* 0x0000001b221b7209 */ /* 0x000fe40007810000 */
[----:B------:R-:W-:-:S02]  /*2770*/  ISETP.GT.AND P1, PT, R44, 0x19, PT ;  /* 0x000000192c00780c */ /* 0x000fc40003f24270 */
[----:B------:R-:W-:Y:S01]  /*2780*/  FSEL R38, R38, -INF , P2 ;  /* 0xff80000026267808 */ /* 0x000fe20001000000 */
[----:B------:R-:W-:Y:S01]  /*2790*/  MUFU.EX2 R19, R19 ;  /* 0x0000001300137308 */ /* 0x000fe20000000800 */
[----:B------:R-:W-:Y:S02]  /*27a0*/  FMNMX.FTZ R27, R32, R27, !PT ;  /* 0x0000001b201b7209 */ /* 0x000fe40007810000 */
[----:B------:R-:W-:Y:S02]  /*27b0*/  ISETP.GT.AND P2, PT, R44, 0x20, PT ;  /* 0x000000202c00780c */ /* 0x000fe40003f44270 */
[----:B------:R-:W-:Y:S02]  /*27c0*/  FSEL R39, R39, -INF , P1 ;  /* 0xff80000027277808 */ /* 0x000fe40000800000 */
[----:B------:R-:W-:Y:S01]  /*27d0*/  FMNMX.FTZ R26, R38, R27, !PT ;  /* 0x0000001b261a7209 */ /* 0x000fe20007810000 */
[----:B------:R0:W-:Y:S01]  /*27e0*/  MUFU.EX2 R24, R93 ;  /* 0x0000005d00187308 */ /* 0x0001e20000000800 */
[----:B------:R-:W-:-:S02]  /*27f0*/  ISETP.GT.AND P1, PT, R44, 0x21, PT ;  /* 0x000000212c00780c */ /* 0x000fc40003f24270 */
[----:B------:R-:W-:Y:S02]  /*2800*/  FSEL R42, R42, -INF , P2 ;  /* 0xff8000002a2a7808 */ /* 0x000fe40001000000 */
[----:B------:R-:W-:Y:S02]  /*2810*/  FMNMX.FTZ R27, R39, R26, !PT ;  /* 0x0000001a271b7209 */ /* 0x000fe40007810000 */
[----:B------:R-:W-:Y:S01]  /*2820*/  ISETP.GT.AND P2, PT, R44, 0x28, PT ;  /* 0x000000282c00780c */ /* 0x000fe20003f44270 */
[----:B------:R-:W-:Y:S01]  /*2830*/  MUFU.EX2 R25, R25 ;  /* 0x0000001900197308 */ /* 0x000fe20000000800 */
[----:B------:R-:W-:Y:S02]  /*2840*/  FSEL R43, R43, -INF , P1 ;  /* 0xff8000002b2b7808 */ /* 0x000fe40000800000 */
[----:B0-----:R-:W-:Y:S02]  /*2850*/  CS2R R92, SRZ ;  /* 0x00000000005c7805 */ /* 0x001fe4000001ff00 */
[----:B------:R-:W-:Y:S01]  /*2860*/  FMNMX.FTZ R28, R42, R27, !PT ;  /* 0x0000001b2a1c7209 */ /* 0x000fe20007810000 */
[----:B------:R-:W-:Y:S01]  /*2870*/  FFMA.FTZ R27, R89, UR31, -R8 ;  /* 0x0000001f591b7c23 */ /* 0x000fe20008010808 */
[----:B------:R-:W-:-:S02]  /*2880*/  ISETP.GT.AND P1, PT, R44, 0x29, PT ;  /* 0x000000292c00780c */ /* 0x000fc40003f24270 */
[----:B------:R-:W-:Y:S01]  /*2890*/  FSEL R46, R46, -INF , P2 ;  /* 0xff8000002e2e7808 */ /* 0x000fe20001000000 */
[----:B------:R0:W-:Y:S01]  /*28a0*/  MUFU.EX2 R26, R91 ;  /* 0x0000005b001a7308 */ /* 0x0001e20000000800 */
[----:B------:R-:W-:Y:S02]  /*28b0*/  FMNMX.FTZ R35, R43, R28, !PT ;  /* 0x0000001c2b237209 */ /* 0x000fe40007810000 */
[----:B------:R-:W-:Y:S02]  /*28c0*/  ISETP.GT.AND P2, PT, R44, 0x30, PT ;  /* 0x000000302c00780c */ /* 0x000fe40003f44270 */
[----:B------:R-:W-:Y:S02]  /*28d0*/  FSEL R47, R47, -INF , P1 ;  /* 0xff8000002f2f7808 */ /* 0x000fe40000800000 */
[----:B------:R-:W-:Y:S01]  /*28e0*/  FMNMX.FTZ R28, R46, R35, !PT ;  /* 0x000000232e1c7209 */ /* 0x000fe20007810000 */
[----:B------:R-:W-:Y:S01]  /*28f0*/  MUFU.EX2 R27, R27 ;  /* 0x0000001b001b7308 */ /* 0x000fe20000000800 */
[----:B------:R-:W-:-:S02]  /*2900*/  ISETP.GT.AND P1, PT, R44, 0x31, PT ;  /* 0x000000312c00780c */ /* 0x000fc40003f24270 */
[----:B0-----:R-:W-:Y:S02]  /*2910*/  CS2R R90, SRZ ;  /* 0x00000000005a7805 */ /* 0x001fe4000001ff00 */
[----:B------:R-:W-:Y:S02]  /*2920*/  FSEL R50, R50, -INF , P2 ;  /* 0xff80000032327808 */ /* 0x000fe40001000000 */
[----:B------:R-:W-:Y:S02]  /*2930*/  FMNMX.FTZ R35, R47, R28, !PT ;  /* 0x0000001c2f237209 */ /* 0x000fe40007810000 */
[----:B------:R-:W-:Y:S01]  /*2940*/  ISETP.GT.AND P2, PT, R44, 0x38, PT ;  /* 0x000000382c00780c */ /* 0x000fe20003f44270 */
[----:B------:R0:W-:Y:S01]  /*2950*/  MUFU.EX2 R28, R40 ;  /* 0x00000028001c7308 */ /* 0x0001e20000000800 */
[----:B------:R-:W-:Y:S02]  /*2960*/  FSEL R51, R51, -INF , P1 ;  /* 0xff80000033337808 */ /* 0x000fe40000800000 */
[----:B------:R-:W-:Y:S01]  /*2970*/  FMNMX.FTZ R36, R50, R35, !PT ;  /* 0x0000002332247209 */ /* 0x000fe20007810000 */
[--C-:B------:R-:W-:Y:S01]  /*2980*/  FFMA.FTZ R35, R41, UR31, -R8.reuse ;  /* 0x0000001f29237c23 */ /* 0x100fe20008010808 */
[----:B------:R-:W-:Y:S01]  /*2990*/  ISETP.GT.AND P1, PT, R44, 0x39, PT ;  /* 0x000000392c00780c */ /* 0x000fe20003f24270 */
[--C-:B------:R-:W-:Y:S01]  /*29a0*/  FFMA.FTZ R41, R29, UR31, -R8.reuse ;  /* 0x0000001f1d297c23 */ /* 0x100fe20008010808 */
[----:B------:R-:W-:Y:S01]  /*29b0*/  FSEL R54, R54, -INF , P2 ;  /* 0xff80000036367808 */ /* 0x000fe20001000000 */
[----:B------:R-:W-:Y:S01]  /*29c0*/  MUFU.EX2 R33, R33 ;  /* 0x0000002100217308 */ /* 0x000fe20000000800 */
[----:B------:R-:W-:Y:S01]  /*29d0*/  FMNMX.FTZ R37, R51, R36, !PT ;  /* 0x0000002433257209 */ /* 0x000fe20007810000 */
[--C-:B0-----:R-:W-:Y:S01]  /*29e0*/  FFMA.FTZ R40, R45, UR31, -R8.reuse ;  /* 0x0000001f2d287c23 */ /* 0x101fe20008010808 */
[----:B------:R-:W-:Y:S01]  /*29f0*/  ISETP.GT.AND P2, PT, R44, 0x40, PT ;  /* 0x000000402c00780c */ /* 0x000fe20003f44270 */
[----:B------:R-:W-:Y:S01]  /*2a00*/  FFMA.FTZ R45, R13, UR31, -R8 ;  /* 0x0000001f0d2d7c23 */ /* 0x000fe20008010808 */
[----:B------:R-:W-:-:S02]  /*2a10*/  FSEL R55, R55, -INF , P1 ;  /* 0xff80000037377808 */ /* 0x000fc40000800000 */
[----:B------:R-:W-:Y:S01]  /*2a20*/  FMNMX.FTZ R36, R54, R37, !PT ;  /* 0x0000002536247209 */ /* 0x000fe20007810000 */
[----:B------:R-:W-:Y:S01]  /*2a30*/  MUFU.EX2 R35, R35 ;  /* 0x0000002300237308 */ /* 0x000fe20000000800 */
[----:B------:R-:W-:Y:S02]  /*2a40*/  ISETP.GT.AND P1, PT, R44, 0x41, PT ;  /* 0x000000412c00780c */ /* 0x000fe40003f24270 */
[----:B------:R-:W-:Y:S02]  /*2a50*/  FSEL R58, R58, -INF , P2 ;  /* 0xff8000003a3a7808 */ /* 0x000fe40001000000 */
[----:B------:R-:W-:Y:S02]  /*2a60*/  FMNMX.FTZ R37, R55, R36, !PT ;  /* 0x0000002437257209 */ /* 0x000fe40007810000 */
[----:B------:R-:W-:Y:S01]  /*2a70*/  ISETP.GT.AND P2, PT, R44, 0x48, PT ;  /* 0x000000482c00780c */ /* 0x000fe20003f44270 */
[----:B------:R-:W-:Y:S01]  /*2a80*/  MUFU.EX2 R40, R40 ;  /* 0x0000002800287308 */ /* 0x000fe20000000800 */
[----:B------:R-:W-:-:S02]  /*2a90*/  FSEL R59, R59, -INF , P1 ;  /* 0xff8000003b3b7808 */ /* 0x000fc40000800000 */
[----:B------:R-:W-:Y:S02]  /*2aa0*/  FMNMX.FTZ R36, R58, R37, !PT ;  /* 0x000000253a247209 */ /* 0x000fe40007810000 */
[----:B------:R-:W-:Y:S02]  /*2ab0*/  ISETP.GT.AND P1, PT, R44, 0x49, PT ;  /* 0x000000492c00780c */ /* 0x000fe40003f24270 */
[----:B------:R-:W-:Y:S01]  /*2ac0*/  FSEL R62, R62, -INF , P2 ;  /* 0xff8000003e3e7808 */ /* 0x000fe20001000000 */
[----:B------:R-:W-:Y:S01]  /*2ad0*/  MUFU.EX2 R45, R45 ;  /* 0x0000002d002d7308 */ /* 0x000fe20000000800 */
[----:B------:R-:W-:Y:S02]  /*2ae0*/  FMNMX.FTZ R37, R59, R36, !PT ;  /* 0x000000243b257209 */ /* 0x000fe40007810000 */
[----:B------:R-:W-:Y:S02]  /*2af0*/  ISETP.GT.AND P2, PT, R44, 0x50, PT ;  /* 0x000000502c00780c */ /* 0x000fe40003f44270 */
[----:B------:R-:W-:-:S02]  /*2b00*/  FSEL R63, R63, -INF , P1 ;  /* 0xff8000003f3f7808 */ /* 0x000fc40000800000 */
[----:B------:R-:W-:Y:S01]  /*2b10*/  FMNMX.FTZ R36, R62, R37, !PT ;  /* 0x000000253e247209 */ /* 0x000fe20007810000 */
[--C-:B------:R-:W-:Y:S01]  /*2b20*/  FFMA.FTZ R37, R49, UR31, -R8.reuse ;  /* 0x0000001f31257c23 */ /* 0x100fe20008010808 */
[----:B------:R-:W-:Y:S01]  /*2b30*/  ISETP.GT.AND P1, PT, R44, 0x51, PT ;  /* 0x000000512c00780c */ /* 0x000fe20003f24270 */
[--C-:B------:R-:W-:Y:S01]  /*2b40*/  FFMA.FTZ R49, R65, UR31, -R8.reuse ;  /* 0x0000001f41317c23 */ /* 0x100fe20008010808 */
[----:B------:R-:W-:Y:S01]  /*2b50*/  FSEL R66, R66, -INF , P2 ;  /* 0xff80000042427808 */ /* 0x000fe20001000000 */
[--C-:B------:R-:W-:Y:S01]  /*2b60*/  FFMA.FTZ R65, R76, UR31, -R8.reuse ;  /* 0x0000001f4c417c23 */ /* 0x100fe20008010808 */
[----:B------:R-:W-:Y:S01]  /*2b70*/  FMNMX.FTZ R29, R63, R36, !PT ;  /* 0x000000243f1d7209 */ /* 0x000fe20007810000 */
[----:B------:R-:W-:Y:S01]  /*2b80*/  FFMA.FTZ R76, R81, UR31, -R8 ;  /* 0x0000001f514c7c23 */ /* 0x000fe20008010808 */
[----:B------:R-:W-:Y:S01]  /*2b90*/  ISETP.GT.AND P2, PT, R44, 0x58, PT ;  /* 0x000000582c00780c */ /* 0x000fe20003f44270 */
[----:B------:R0:W-:Y:S01]  /*2ba0*/  MUFU.EX2 R36, R41 ;  /* 0x0000002900247308 */ /* 0x0001e20000000800 */
[----:B------:R-:W-:-:S02]  /*2bb0*/  FSEL R67, R67, -INF , P1 ;  /* 0xff80000043437808 */ /* 0x000fc40000800000 */
[----:B------:R-:W-:Y:S02]  /*2bc0*/  FMNMX.FTZ R48, R66, R29, !PT ;  /* 0x0000001d42307209 */ /* 0x000fe40007810000 */
[----:B------:R-:W-:Y:S02]  /*2bd0*/  ISETP.GT.AND P1, PT, R44, 0x59, PT ;  /* 0x000000592c00780c */ /* 0x000fe40003f24270 */
[----:B------:R-:W-:Y:S01]  /*2be0*/  FSEL R70, R70, -INF , P2 ;  /* 0xff80000046467808 */ /* 0x000fe20001000000 */
[----:B------:R-:W-:Y:S01]  /*2bf0*/  MUFU.EX2 R37, R37 ;  /* 0x0000002500257308 */ /* 0x000fe20000000800 */
[----:B------:R-:W-:Y:S01]  /*2c00*/  FMNMX.FTZ R29, R67, R48, !PT ;  /* 0x00000030431d7209 */ /* 0x000fe20007810000 */
[----:B0-----:R-:W-:Y:S01]  /*2c10*/  FFMA.FTZ R41, R21, UR31, -R8 ;  /* 0x0000001f15297c23 */ /* 0x001fe20008010808 */
[----:B------:R-:W-:Y:S02]  /*2c20*/  ISETP.GT.AND P2, PT, R44, 0x60, PT ;  /* 0x000000602c00780c */ /* 0x000fe40003f44270 */
        /* <DEDUP_REMOVED lines=19> */
[----:B------:R0:W-:Y:S01]  /*2d60*/  MUFU.EX2 R48, R53 ;  /* 0x0000003500307308 */ /* 0x0001e20000000800 */
[----:B------:R-:W-:Y:S01]  /*2d70*/  FSEL R82, R82, -INF , P2 ;  /* 0xff80000052527808 */ /* 0x000fe20001000000 */
[--C-:B------:R-:W-:Y:S01]  /*2d80*/  FFMA.FTZ R57, R61, UR31, -R8.reuse ;  /* 0x0000001f3d397c23 */ /* 0x100fe20008010808 */
        /* <DEDUP_REMOVED lines=13> */
[----:B------:R-:W-:Y:S02]  /*2e60*/  FSEL R87, R87, -INF , P1 ;  /* 0xff80000057577808 */ /* 0x000fe40000800000 */
[----:B------:R-:W-:-:S04]  /*2e70*/  FMNMX.FTZ R44, R86, R13, !PT ;  /* 0x0000000d562c7209 */ /* 0x000fc80007810000 */
[----:B------:R-:W-:Y:S01]  /*2e80*/  FMNMX.FTZ R13, R87, R44, !PT ;  /* 0x0000002c570d7209 */ /* 0x000fe20007810000 */
[----:B------:R0:W-:Y:S01]  /*2e90*/  MUFU.EX2 R52, R21 ;  /* 0x0000001500347308 */ /* 0x0001e20000000800 */
[--C-:B------:R-:W-:Y:S01]  /*2ea0*/  FFMA.FTZ R44, R64, UR31, -R8.reuse ;  /* 0x0000001f402c7c23 */ /* 0x100fe20008010808 */
[--C-:B------:R-:W-:Y:S01]  /*2eb0*/  FFMA.FTZ R64, R73, UR31, -R8.reuse ;  /* 0x0000001f49407c23 */ /* 0x100fe20008010808 */
[----:B------:R-:W-:Y:S01]  /*2ec0*/  FFMA.FTZ R73, R85, UR31, -R8 ;  /* 0x0000001f55497c23 */ /* 0x000fe20008010808 */
[----:B------:R-:W3:Y:S04]  /*2ed0*/  SHFL.BFLY PT, R88, R13, 0x2, 0x1f ;  /* 0x0c401f000d587f89 */ /* 0x000ee800000e0000 */
[----:B------:R-:W-:Y:S08]  /*2ee0*/  MUFU.EX2 R44, R44 ;  /* 0x0000002c002c7308 */ /* 0x000ff00000000800 */
[----:B------:R-:W-:Y:S08]  /*2ef0*/  MUFU.EX2 R60, R60 ;  /* 0x0000003c003c7308 */ /* 0x000ff00000000800 */
[----:B------:R-:W-:Y:S01]  /*2f00*/  MUFU.EX2 R61, R61 ;  /* 0x0000003d003d7308 */ /* 0x000fe20000000800 */
[----:B---3--:R-:W-:-:S07]  /*2f10*/  FMNMX.FTZ R88, R13, R88, !PT ;  /* 0x000000580d587209 */ /* 0x008fce0007810000 */
[----:B------:R-:W-:Y:S01]  /*2f20*/  MUFU.EX2 R64, R64 ;  /* 0x0000004000407308 */ /* 0x000fe20000000800 */
[----:B------:R-:W3:Y:S07]  /*2f30*/  SHFL.BFLY PT, R13, R88, 0x1, 0x1f ;  /* 0x0c201f00580d7f89 */ /* 0x000eee00000e0000 */
[----:B------:R-:W-:Y:S08]  /*2f40*/  MUFU.EX2 R65, R65 ;  /* 0x0000004100417308 */ /* 0x000ff00000000800 */
[----:B------:R-:W-:Y:S08]  /*2f50*/  MUFU.EX2 R72, R72 ;  /* 0x0000004800487308 */ /* 0x000ff00000000800 */
[----:B------:R-:W-:Y:S01]  /*2f60*/  MUFU.EX2 R69, R69 ;  /* 0x0000004500457308 */ /* 0x000fe20000000800 */
[----:B---3--:R-:W-:-:S02]  /*2f70*/  FMNMX.FTZ R13, R88, R13, !PT ;  /* 0x0000000d580d7209 */ /* 0x008fc40007810000 */
[----:B------:R-:W-:Y:S02]  /*2f80*/  CS2R R88, SRZ ;  /* 0x0000000000587805 */ /* 0x000fe4000001ff00 */
[C---:B------:R-:W-:Y:S01]  /*2f90*/  FSETP.NEU.FTZ.AND P1, PT, R13.reuse, -INF , PT ;  /* 0xff8000000d00780b */ /* 0x040fe20003f3d000 */
[----:B------:R-:W-:Y:S02]  /*2fa0*/  FMUL.FTZ R29, R13, UR31 ;  /* 0x0000001f0d1d7c20 */ /* 0x000fe40008410000 */
[----:B------:R-:W-:Y:S03]  /*2fb0*/  MUFU.EX2 R76, R76 ;  /* 0x0000004c004c7308 */ /* 0x000fe60000000800 */
[----:B------:R-:W-:Y:S02]  /*2fc0*/  FSEL R29, R29, RZ, P1 ;  /* 0x000000ff1d1d7208 */ /* 0x000fe40000800000 */
[----:B------:R-:W-:-:S03]  /*2fd0*/  LOP3.LUT P1, RZ, R5, 0x2, RZ, 0xc0, !PT ;  /* 0x0000000205ff7812 */ /* 0x000fc6000782c0ff */
[--C-:B0-----:R-:W-:Y:S01]  /*2fe0*/  FFMA.FTZ R21, R31, UR31, -R29.reuse ;  /* 0x0000001f1f157c23 */ /* 0x101fe2000801081d */
[--C-:B------:R-:W-:Y:S01]  /*2ff0*/  FFMA.FTZ R8, R34, UR31, -R29.reuse ;  /* 0x0000001f22087c23 */ /* 0x100fe2000801081d */
[--C-:B------:R-:W-:Y:S01]  /*3000*/  FFMA.FTZ R23, R23, UR31, -R29.reuse ;  /* 0x0000001f17177c23 */ /* 0x100fe2000801081d */
[--C-:B------:R-:W-:Y:S01]  /*3010*/  FFMA.FTZ R34, R42, UR31, -R29.reuse ;  /* 0x0000001f2a227c23 */ /* 0x100fe2000801081d */
[----:B------:R0:W-:Y:S01]  /*3020*/  MUFU.EX2 R81, R21 ;  /* 0x0000001500517308 */ /* 0x0001e20000000800 */
[----:B------:R-:W-:Y:S01]  /*3030*/  SHF.R.S32.HI R42, RZ, 0x4, R6 ;  /* 0x00000004ff2a7819 */ /* 0x000fe20000011406 */
[--C-:B------:R-:W-:Y:S01]  /*3040*/  FFMA.FTZ R14, R14, UR31, -R29.reuse ;  /* 0x0000001f0e0e7c23 */ /* 0x100fe2000801081d */
[--C-:B------:R-:W-:Y:S01]  /*3050*/  FFMA.FTZ R30, R30, UR31, -R29.reuse ;  /* 0x0000001f1e1e7c23 */ /* 0x100fe2000801081d */
[--C-:B------:R-:W-:Y:S01]  /*3060*/  FFMA.FTZ R31, R32, UR31, -R29.reuse ;  /* 0x0000001f201f7c23 */ /* 0x100fe2000801081d */
[--C-:B------:R-:W-:Y:S01]  /*3070*/  FFMA.FTZ R32, R38, UR31, -R29.reuse ;  /* 0x0000001f26207c23 */ /* 0x100fe2000801081d */
[--C-:B------:R-:W-:Y:S01]  /*3080*/  FFMA.FTZ R38, R46, UR31, -R29.reuse ;  /* 0x0000001f2e267c23 */ /* 0x100fe2000801081d */
[----:B------:R-:W-:Y:S01]  /*3090*/  IMAD.SHL.U32 R42, R42, 0x8, RZ ;  /* 0x000000082a2a7824 */ /* 0x000fe200078e00ff */
[----:B------:R3:W-:Y:S01]  /*30a0*/  MUFU.EX2 R80, R14 ;  /* 0x0000000e00507308 */ /* 0x0007e20000000800 */
[----:B0-----:R-:W-:Y:S01]  /*30b0*/  IMAD.SHL.U32 R21, R5, 0x40, RZ ;  /* 0x0000004005157824 */ /* 0x001fe200078e00ff */
[----:B------:R-:W-:Y:S01]  /*30c0*/  LEA.HI R46, R18, R17, RZ, 0x5 ;  /* 0x00000011122e7211 */ /* 0x000fe200078f28ff */
[--C-:B------:R-:W-:Y:S01]  /*30d0*/  FFMA.FTZ R77, R39, UR31, -R29.reuse ;  /* 0x0000001f274d7c23 */ /* 0x100fe2000801081d */
[--C-:B------:R-:W-:Y:S01]  /*30e0*/  FFMA.FTZ R39, R51, UR31, -R29.reuse ;  /* 0x0000001f33277c23 */ /* 0x100fe2000801081d */
[--C-:B------:R-:W-:Y:S01]  /*30f0*/  FFMA.FTZ R55, R55, UR31, -R29.reuse ;  /* 0x0000001f37377c23 */ /* 0x100fe2000801081d */
[----:B------:R-:W-:Y:S01]  /*3100*/  LOP3.LUT R21, R21, 0x1c0, RZ, 0xc0, !PT ;  /* 0x000001c015157812 */ /* 0x000fe200078ec0ff */
[----:B------:R-:W-:Y:S01]  /*3110*/  IMAD.SHL.U32 R46, R46, 0x20, RZ ;  /* 0x000000202e2e7824 */ /* 0x000fe200078e00ff */
[----:B------:R-:W0:Y:S01]  /*3120*/  MUFU.EX2 R23, R23 ;  /* 0x0000001700177308 */ /* 0x000e220000000800 */
[--C-:B------:R-:W-:Y:S01]  /*3130*/  FFMA.FTZ R43, R43, UR31, -R29.reuse ;  /* 0x0000001f2b2b7c23 */ /* 0x100fe2000801081d */
[----:B------:R-:W-:Y:S01]  /*3140*/  LOP3.LUT R42, R21, 0x8, R42, 0xf8, !PT ;  /* 0x00000008152a7812 */ /* 0x000fe200078ef82a */
[----:B------:R-:W-:Y:S01]  /*3150*/  FFMA.FTZ R47, R47, UR31, -R29 ;  /* 0x0000001f2f2f7c23 */ /* 0x000fe2000801081d */
[----:B------:R-:W-:Y:S01]  /*3160*/  SHF.R.U32.HI R21, RZ, 0x3, R21 ;  /* 0x00000003ff157819 */ /* 0x000fe20000011615 */
[--C-:B---3--:R-:W-:Y:S01]  /*3170*/  FFMA.FTZ R14, R50, UR31, -R29.reuse ;  /* 0x0000001f320e7c23 */ /* 0x108fe2000801081d */
[----:B------:R-:W-:Y:S01]  /*3180*/  LOP3.LUT R46, R46, 0x7ffffc00, RZ, 0xc0, !PT ;  /* 0x7ffffc002e2e7812 */ /* 0x000fe200078ec0ff */
[--C-:B------:R-:W-:Y:S01]  /*3190*/  FFMA.FTZ R54, R54, UR31, -R29.reuse ;  /* 0x0000001f36367c23 */ /* 0x100fe2000801081d */
[----:B------:R-:W3:Y:S01]  /*31a0*/  MUFU.EX2 R30, R30 ;  /* 0x0000001e001e7308 */ /* 0x000ee20000000800 */
[----:B------:R-:W-:Y:S01]  /*31b0*/  LOP3.LUT R21, R42, R21, RZ, 0x3c, !PT ;  /* 0x000000152a157212 */ /* 0x000fe200078e3cff */
[----:B------:R-:W-:Y:S01]  /*31c0*/  FFMA.FTZ R18, R58, UR31, -R29 ;  /* 0x0000001f3a127c23 */ /* 0x000fe2000801081d */
[----:B------:R-:W-:Y:S01]  /*31d0*/  LOP3.LUT R42, R3, 0x7ffffe00, RZ, 0xc0, !PT ;  /* 0x7ffffe00032a7812 */ /* 0x000fe200078ec0ff */
[----:B-1----:R-:W-:Y:S01]  /*31e0*/  FADD.FTZ R3, R20, R15 ;  /* 0x0000000f14037221 */ /* 0x002fe20000010000 */
[----:B------:R-:W-:Y:S01]  /*31f0*/  F2FP.F16.F32.PACK_AB R20, R15, R20 ;  /* 0x000000140f14723e */ /* 0x000fe200000000ff */
[----:B------:R-:W-:Y:S01]  /*3200*/  FFMA.FTZ R5, R59, UR31, -R29 ;  /* 0x0000001f3b057c23 */ /* 0x000fe2000801081d */
[----:B------:R-:W-:Y:S01]  /*3210*/  IADD3 R46, R21, R42, R46 ;  /* 0x0000002a152e7210 */ /* 0x000fe20007ffe02e */
[----:B------:R-:W1:Y:S01]  /*3220*/  MUFU.EX2 R8, R8 ;  /* 0x0000000800087308 */ /* 0x000e620000000800 */
[----:B--2---:R-:W-:Y:S01]  /*3230*/  FADD.FTZ R42, R22, R3 ;  /* 0x00000003162a7221 */ /* 0x004fe20000010000 */
[----:B0-----:R-:W-:Y:S01]  /*3240*/  FADD.FTZ R3, R80, R23 ;  /* 0x0000001750037221 */ /* 0x001fe20000010000 */
[----:B------:R-:W-:Y:S01]  /*3250*/  F2FP.F16.F32.PACK_AB R21, R23, R80 ;  /* 0x000000501715723e */ /* 0x000fe200000000ff */
[--C-:B------:R-:W-:Y:S01]  /*3260*/  FFMA.FTZ R15, R62, UR31, -R29.reuse ;  /* 0x0000001f3e0f7c23 */ /* 0x100fe2000801081d */
[C---:B------:R-:W-:Y:S01]  /*3270*/  FADD.FTZ R51, R19.reuse, R42 ;  /* 0x0000002a13337221 */ /* 0x040fe20000010000 */
[----:B------:R-:W-:Y:S01]  /*3280*/  F2FP.F16.F32.PACK_AB R22, R19, R22 ;  /* 0x000000161316723e */ /* 0x000fe200000000ff */
[----:B------:R-:W-:Y:S01]  /*3290*/  FFMA.FTZ R19, R66, UR31, -R29 ;  /* 0x0000001f42137c23 */ /* 0x000fe2000801081d */
[----:B------:R-:W-:Y:S01]  /*32a0*/  MUFU.EX2 R31, R31 ;  /* 0x0000001f001f7308 */ /* 0x000fe20000000800 */
[----:B---3--:R-:W-:Y:S01]  /*32b0*/  FADD.FTZ R42, R30, R3 ;  /* 0x000000031e2a7221 */ /* 0x008fe20000010000 */
[----:B------:R-:W-:Y:S01]  /*32c0*/  F2FP.F16.F32.PACK_AB R23, R81, R30 ;  /* 0x0000001e5117723e */ /* 0x000fe200000000ff */
[----:B------:R-:W-:Y:S01]  /*32d0*/  FADD.FTZ R30, R24, R51 ;  /* 0x00000033181e7221 */ /* 0x000fe20000010000 */
[----:B------:R-:W-:Y:S01]  /*32e0*/  LEA R3, R46, UR7, 0x1 ;  /* 0x000000072e037c11 */ /* 0x000fe2000f8e08ff */
[--C-:B------:R-:W-:Y:S01]  /*32f0*/  FFMA.FTZ R50, R67, UR31, -R29.reuse ;  /* 0x0000001f43327c23 */ /* 0x100fe2000801081d */
[--C-:B------:R-:W-:Y:S01]  /*3300*/  FFMA.FTZ R70, R70, UR31, -R29.reuse ;  /* 0x0000001f46467c23 */ /* 0x100fe2000801081d */
[----:B------:R-:W-:Y:S01]  /*3310*/  FADD.FTZ R51, R25, R30 ;  /* 0x0000001e19337221 */ /* 0x000fe20000010000 */
[----:B------:R-:W-:Y:S01]  /*3320*/  MUFU.EX2 R32, R32 ;  /* 0x0000002000207308 */ /* 0x000fe20000000800 */
[--C-:B------:R-:W-:Y:S01]  /*3330*/  FFMA.FTZ R71, R71, UR31, -R29.reuse ;  /* 0x0000001f47477c23 */ /* 0x100fe2000801081d */
[----:B------:R-:W-:Y:S01]  /*3340*/  FFMA.FTZ R74, R74, UR31, -R29 ;  /* 0x0000001f4a4a7c23 */ /* 0x000fe2000801081d */
[----:B------:R-:W-:Y:S01]  /*3350*/  FADD.FTZ R46, R26, R51 ;  /* 0x000000331a2e7221 */ /* 0x000fe20000010000 */
[--C-:B------:R-:W-:Y:S01]  /*3360*/  FFMA.FTZ R75, R75, UR31, -R29.reuse ;  /* 0x0000001f4b4b7c23 */ /* 0x100fe2000801081d */
[--C-:B------:R-:W-:Y:S01]  /*3370*/  FFMA.FTZ R78, R78, UR31, -R29.reuse ;  /* 0x0000001f4e4e7c23 */ /* 0x100fe2000801081d */
[--C-:B------:R-:W-:Y:S01]  /*3380*/  FFMA.FTZ R79, R79, UR31, -R29.reuse ;  /* 0x0000001f4f4f7c23 */ /* 0x100fe2000801081d */
[--C-:B------:R-:W-:Y:S01]  /*3390*/  FFMA.FTZ R82, R82, UR31, -R29.reuse ;  /* 0x0000001f52527c23 */ /* 0x100fe2000801081d */
[----:B------:R-:W0:Y:S01]  /*33a0*/  MUFU.EX2 R77, R77 ;  /* 0x0000004d004d7308 */ /* 0x000e220000000800 */
[--C-:B------:R-:W-:Y:S01]  /*33b0*/  FFMA.FTZ R83, R83, UR31, -R29.reuse ;  /* 0x0000001f53537c23 */ /* 0x100fe2000801081d */
[--C-:B------:R-:W-:Y:S01]  /*33c0*/  FFMA.FTZ R86, R86, UR31, -R29.reuse ;  /* 0x0000001f56567c23 */ /* 0x100fe2000801081d */
[----:B------:R-:W-:Y:S01]  /*33d0*/  FFMA.FTZ R87, R87, UR31, -R29 ;  /* 0x0000001f57577c23 */ /* 0x000fe2000801081d */
[----:B------:R-:W-:Y:S01]  /*33e0*/  F2FP.F16.F32.PACK_AB R24, R25, R24 ;  /* 0x000000181918723e */ /* 0x000fe200000000ff */
[----:B------:R2:W-:Y:S01]  /*33f0*/  STSM.16.M88.4 [R3+0x21800], R20 ;  /* 0x0218001403007844 */ /* 0x0005e20000000200 */
[----:B------:R-:W-:Y:S01]  /*3400*/  F2FP.F16.F32.PACK_AB R26, R27, R26 ;  /* 0x0000001a1b1a723e */ /* 0x000fe200000000ff */
[----:B------:R-:W-:Y:S01]  /*3410*/  UIADD3 UR7, UR39, -0x2, URZ ;  /* 0xfffffffe27077890 */ /* 0x000fe2000fffe03f */
[----:B------:R3:W-:Y:S01]  /*3420*/  MUFU.EX2 R17, R55 ;  /* 0x0000003700117308 */ /* 0x0007e20000000800 */
[----:B------:R-:W-:-:S02]  /*3430*/  F2FP.F16.F32.PACK_AB R66, R72, R65 ;  /* 0x000000414842723e */ /* 0x000fc400000000ff */
[----:B------:R-:W-:-:S05]  /*3440*/  UISETP.GE.AND UP0, UPT, UR7, UR28, UPT ;  /* 0x0000001c0700728c */ /* 0x000fca000bf06270 */
[----:B------:R-:W4:Y:S01]  /*3450*/  MUFU.EX2 R34, R34 ;  /* 0x0000002200227308 */ /* 0x000f220000000800 */
[----:B---3--:R-:W-:Y:S01]  /*3460*/  FADD.FTZ R55, R81, R42 ;  /* 0x0000002a51377221 */ /* 0x008fe20000010000 */
[----:B------:R-:W-:-:S03]  /*3470*/  FFMA.FTZ R42, R63, UR31, -R29 ;  /* 0x0000001f3f2a7c23 */ /* 0x000fc6000801081d */
[----:B-1----:R-:W-:Y:S01]  /*3480*/  FADD.FTZ R30, R8, R55 ;  /* 0x00000037081e7221 */ /* 0x002fe20000010000 */
[----:B------:R-:W-:Y:S01]  /*3490*/  FADD.FTZ R55, R27, R46 ;  /* 0x0000002e1b377221 */ /* 0x000fe20000010000 */
[----:B0-----:R-:W-:Y:S01]  /*34a0*/  F2FP.F16.F32.PACK_AB R27, R77, R32 ;  /* 0x000000204d1b723e */ /* 0x001fe200000000ff */
[----:B------:R-:W0:Y:S01]  /*34b0*/  MUFU.EX2 R43, R43 ;  /* 0x0000002b002b7308 */ /* 0x000e220000000800 */
[----:B------:R-:W-:Y:S01]  /*34c0*/  FADD.FTZ R51, R31, R30 ;  /* 0x0000001e1f337221 */ /* 0x000fe20000010000 */
[----:B------:R-:W-:Y:S01]  /*34d0*/  FADD.FTZ R46, R28, R55 ;  /* 0x000000371c2e7221 */ /* 0x000fe20000010000 */
[C---:B------:R-:W-:Y:S02]  /*34e0*/  F2FP.F16.F32.PACK_AB R28, R35.reuse, R28 ;  /* 0x0000001c231c723e */ /* 0x040fe400000000ff */
[----:B------:R-:W-:Y:S01]  /*34f0*/  FADD.FTZ R30, R32, R51 ;  /* 0x00000033201e7221 */ /* 0x000fe20000010000 */
[----:B------:R-:W-:Y:S02]  /*3500*/  FADD.FTZ R46, R35, R46 ;  /* 0x0000002e232e7221 */ /* 0x000fe40000010000 */
[----:B------:R-:W1:Y:S01]  /*3510*/  MUFU.EX2 R38, R38 ;  /* 0x0000002600267308 */ /* 0x000e620000000800 */
[----:B------:R-:W-:-:S04]  /*3520*/  FADD.FTZ R29, R77, R30 ;  /* 0x0000001e4d1d7221 */ /* 0x000fc80000010000 */
[----:B----4-:R-:W-:Y:S01]  /*3530*/  FADD.FTZ R30, R34, R29 ;  /* 0x0000001d221e7221 */ /* 0x010fe20000010000 */
[----:B------:R-:W-:Y:S01]  /*3540*/  FADD.FTZ R29, R33, R46 ;  /* 0x0000002e211d7221 */ /* 0x000fe20000010000 */
[----:B------:R-:W-:Y:S01]  /*3550*/  F2FP.F16.F32.PACK_AB R46, R60, R53 ;  /* 0x000000353c2e723e */ /* 0x000fe200000000ff */
[----:B------:R-:W3:Y:S01]  /*3560*/  MUFU.EX2 R47, R47 ;  /* 0x0000002f002f7308 */ /* 0x000ee20000000800 */
[----:B0-----:R-:W-:Y:S01]  /*3570*/  FADD.FTZ R25, R43, R30 ;  /* 0x0000001e2b197221 */ /* 0x001fe20000010000 */
[C---:B------:R-:W-:Y:S01]  /*3580*/  FADD.FTZ R29, R40.reuse, R29 ;  /* 0x0000001d281d7221 */ /* 0x040fe20000010000 */
[----:B------:R-:W-:Y:S01]  /*3590*/  F2FP.F16.F32.PACK_AB R30, R40, R33 ;  /* 0x00000021281e723e */ /* 0x000fe200000000ff */
[----:B------:R-:W-:Y:S01]  /*35a0*/  VIADD R40, R3, 0x21800 ;  /* 0x0002180003287836 */ /* 0x000fe20000000000 */
[----:B------:R-:W-:Y:S01]  /*35b0*/  SEL R33, R4, 0xffffffe0, !P1 ;  /* 0xffffffe004217807 */ /* 0x000fe20004800000 */
[----:B--2---:R-:W-:Y:S01]  /*35c0*/  FADD.FTZ R22, R36, R29 ;  /* 0x0000001d24167221 */ /* 0x004fe20000010000 */
[----:B------:R-:W-:Y:S01]  /*35d0*/  F2FP.F16.F32.PACK_AB R29, R43, R34 ;  /* 0x000000222b1d723e */ /* 0x000fe200000000ff */
[----:B------:R-:W0:Y:S01]  /*35e0*/  MUFU.EX2 R14, R14 ;  /* 0x0000000e000e7308 */ /* 0x000e220000000800 */
[----:B-1----:R-:W-:Y:S01]  /*35f0*/  FADD.FTZ R20, R38, R25 ;  /* 0x0000001926147221 */ /* 0x002fe20000010000 */
[----:B------:R-:W-:Y:S01]  /*3600*/  F2FP.F16.F32.PACK_AB R25, R31, R8 ;  /* 0x000000081f19723e */ /* 0x000fe200000000ff */
[----:B------:R-:W-:Y:S01]  /*3610*/  FADD.FTZ R22, R37, R22 ;  /* 0x0000001625167221 */ /* 0x000fe20000010000 */
[----:B------:R-:W-:-:S03]  /*3620*/  PLOP3.LUT P1, PT, PT, PT, UP0, 0x80, 0x0 ;  /* 0x000000000000781c */ /* 0x000fc60003f2f008 */
[----:B------:R-:W-:Y:S01]  /*3630*/  FADD.FTZ R23, R41, R22 ;  /* 0x0000001629177221 */ /* 0x000fe20000010000 */
[----:B------:R-:W1:Y:S01]  /*3640*/  MUFU.EX2 R39, R39 ;  /* 0x0000002700277308 */ /* 0x000e620000000800 */
[C---:B---3--:R-:W-:Y:S01]  /*3650*/  FADD.FTZ R21, R47.reuse, R20 ;  /* 0x000000142f157221 */ /* 0x048fe20000010000 */
[----:B------:R-:W-:Y:S01]  /*3660*/  F2FP.F16.F32.PACK_AB R31, R47, R38 ;  /* 0x000000262f1f723e */ /* 0x000fe200000000ff */
[----:B------:R-:W-:Y:S01]  /*3670*/  FADD.FTZ R4, R48, R23 ;  /* 0x0000001730047221 */ /* 0x000fe20000010000 */
[----:B------:R-:W-:-:S03]  /*3680*/  F2FP.F16.F32.PACK_AB R20, R37, R36 ;  /* 0x000000242514723e */ /* 0x000fc600000000ff */
[----:B------:R-:W-:Y:S01]  /*3690*/  FADD.FTZ R23, R45, R4 ;  /* 0x000000042d177221 */ /* 0x000fe20000010000 */
[----:B------:R-:W2:Y:S01]  /*36a0*/  MUFU.EX2 R6, R54 ;  /* 0x0000003600067308 */ /* 0x000ea20000000800 */
[----:B0-----:R-:W-:Y:S01]  /*36b0*/  FADD.FTZ R8, R14, R21 ;  /* 0x000000150e087221 */ /* 0x001fe20000010000 */
[----:B------:R-:W-:Y:S02]  /*36c0*/  IMAD.IADD R4, R40, 0x1, R33 ;  /* 0x0000000128047824 */ /* 0x000fe400078e0221 */
[----:B------:R-:W-:Y:S01]  /*36d0*/  FADD.FTZ R23, R52, R23 ;  /* 0x0000001734177221 */ /* 0x000fe20000010000 */
[----:B------:R-:W-:-:S03]  /*36e0*/  IMAD R33, R7, 0x2, R3 ;  /* 0x0000000207217824 */ /* 0x000fc600078e0203 */
[----:B------:R-:W-:Y:S01]  /*36f0*/  FADD.FTZ R22, R56, R23 ;  /* 0x0000001738167221 */ /* 0x000fe20000010000 */
[----:B------:R-:W0:Y:S01]  /*3700*/  MUFU.EX2 R18, R18 ;  /* 0x0000001200127308 */ /* 0x000e220000000800 */
[----:B-1----:R-:W-:Y:S01]  /*3710*/  FADD.FTZ R21, R39, R8 ;  /* 0x0000000827157221 */ /* 0x002fe20000010000 */
[----:B------:R1:W-:Y:S01]  /*3720*/  STSM.16.M88.4 [R4], R24 ;  /* 0x0000001804007844 */ /* 0x0003e20000000200 */
[----:B------:R-:W-:Y:S01]  /*3730*/  FADD.FTZ R23, R57, R22 ;  /* 0x0000001639177221 */ /* 0x000fe20000010000 */
[----:B------:R-:W-:Y:S02]  /*3740*/  F2FP.F16.F32.PACK_AB R22, R48, R41 ;  /* 0x000000293016723e */ /* 0x000fe400000000ff */
[----:B------:R3:W-:Y:S01]  /*3750*/  STSM.16.M88.4 [R33+0x21800], R28 ;  /* 0x0218001c21007844 */ /* 0x0007e20000000200 */
[----:B------:R-:W-:Y:S01]  /*3760*/  FADD.FTZ R34, R44, R23 ;  /* 0x000000172c227221 */ /* 0x000fe20000010000 */
[----:B------:R-:W4:Y:S01]  /*3770*/  MUFU.EX2 R5, R5 ;  /* 0x0000000500057308 */ /* 0x000f220000000800 */
[----:B--2---:R-:W-:Y:S01]  /*3780*/  FADD.FTZ R8, R6, R21 ;  /* 0x0000001506087221 */ /* 0x004fe20000010000 */
[----:B------:R-:W-:Y:S01]  /*3790*/  F2FP.F16.F32.PACK_AB R23, R17, R6 ;  /* 0x000000061117723e */ /* 0x000fe200000000ff */
[C---:B------:R-:W-:Y:S01]  /*37a0*/  FADD.FTZ R34, R49.reuse, R34 ;  /* 0x0000002231227221 */ /* 0x040fe20000010000 */
[----:B------:R-:W-:Y:S01]  /*37b0*/  F2FP.F16.F32.PACK_AB R44, R49, R44 ;  /* 0x0000002c312c723e */ /* 0x000fe200000000ff */
[----:B------:R-:W-:-:S03]  /*37c0*/  FADD.FTZ R21, R17, R8 ;  /* 0x0000000811157221 */ /* 0x000fc60000010000 */
[----:B------:R-:W2:Y:S01]  /*37d0*/  MUFU.EX2 R15, R15 ;  /* 0x0000000f000f7308 */ /* 0x000ea20000000800 */
[----:B0-----:R-:W-:Y:S01]  /*37e0*/  FADD.FTZ R8, R18, R21 ;  /* 0x0000001512087221 */ /* 0x001fe20000010000 */
[----:B-1----:R-:W-:Y:S02]  /*37f0*/  F2FP.F16.F32.PACK_AB R24, R52, R45 ;  /* 0x0000002d3418723e */ /* 0x002fe400000000ff */
[----:B------:R-:W-:Y:S01]  /*3800*/  F2FP.F16.F32.PACK_AB R26, R57, R56 ;  /* 0x00000038391a723e */ /* 0x000fe200000000ff */
[----:B---3--:R-:W-:-:S03]  /*3810*/  FADD.FTZ R29, R53, R34 ;  /* 0x00000022351d7221 */ /* 0x008fc60000010000 */
[----:B------:R-:W0:Y:S01]  /*3820*/  MUFU.EX2 R42, R42 ;  /* 0x0000002a002a7308 */ /* 0x000e220000000800 */
[C---:B----4-:R-:W-:Y:S01]  /*3830*/  FADD.FTZ R8, R5.reuse, R8 ;  /* 0x0000000805087221 */ /* 0x050fe20000010000 */
[----:B------:R-:W-:Y:S01]  /*3840*/  F2FP.F16.F32.PACK_AB R25, R5, R18 ;  /* 0x000000120519723e */ /* 0x000fe200000000ff */
[----:B------:R-:W-:-:S04]  /*3850*/  FADD.FTZ R18, R60, R29 ;  /* 0x0000001d3c127221 */ /* 0x000fc80000010000 */
[----:B------:R-:W-:Y:S01]  /*3860*/  FADD.FTZ R17, R61, R18 ;  /* 0x000000123d117221 */ /* 0x000fe20000010000 */
[----:B------:R-:W1:Y:S01]  /*3870*/  MUFU.EX2 R19, R19 ;  /* 0x0000001300137308 */ /* 0x000e620000000800 */
[----:B--2---:R-:W-:Y:S02]  /*3880*/  FADD.FTZ R21, R15, R8 ;  /* 0x000000080f157221 */ /* 0x004fe40000010000 */
[C---:B------:R-:W-:Y:S01]  /*3890*/  FADD.FTZ R18, R64.reuse, R17 ;  /* 0x0000001140127221 */ /* 0x040fe20000010000 */
[----:B------:R-:W-:-:S04]  /*38a0*/  F2FP.F16.F32.PACK_AB R64, R64, R61 ;  /* 0x0000003d4040723e */ /* 0x000fc800000000ff */
[----:B------:R-:W2:Y:S01]  /*38b0*/  MUFU.EX2 R50, R50 ;  /* 0x0000003200327308 */ /* 0x000ea20000000800 */
[----:B0-----:R-:W-:Y:S01]  /*38c0*/  FADD.FTZ R8, R42, R21 ;  /* 0x000000152a087221 */ /* 0x001fe20000010000 */
[----:B------:R-:W-:-:S06]  /*38d0*/  F2FP.F16.F32.PACK_AB R21, R39, R14 ;  /* 0x0000000e2715723e */ /* 0x000fcc00000000ff */
[----:B------:R-:W0:Y:S01]  /*38e0*/  MUFU.EX2 R70, R70 ;  /* 0x0000004600467308 */ /* 0x000e220000000800 */
[----:B-1----:R-:W-:Y:S01]  /*38f0*/  FADD.FTZ R27, R19, R8 ;  /* 0x00000008131b7221 */ /* 0x002fe20000010000 */
[C---:B------:R-:W-:Y:S02]  /*3900*/  IMAD R8, R7.reuse, 0x2, R40 ;  /* 0x0000000207087824 */ /* 0x040fe400078e0228 */
[----:B------:R-:W-:-:S04]  /*3910*/  IMAD R7, R7, 0x2, R4 ;  /* 0x0000000207077824 */ /* 0x000fc800078e0204 */
[----:B------:R-:W1:Y:S01]  /*3920*/  MUFU.EX2 R71, R71 ;  /* 0x0000004700477308 */ /* 0x000e620000000800 */
[C---:B--2---:R-:W-:Y:S01]  /*3930*/  FADD.FTZ R27, R50.reuse, R27 ;  /* 0x0000001b321b7221 */ /* 0x044fe20000010000 */
[----:B------:R-:W-:Y:S01]  /*3940*/  F2FP.F16.F32.PACK_AB R45, R50, R19 ;  /* 0x00000013322d723e */ /* 0x000fe200000000ff */
[----:B------:R2:W-:Y:S05]  /*3950*/  STSM.16.M88.4 [R7], R20 ;  /* 0x0000001407007844 */ /* 0x0005ea0000000200 */
[----:B------:R-:W3:Y:S01]  /*3960*/  MUFU.EX2 R74, R74 ;  /* 0x0000004a004a7308 */ /* 0x000ee20000000800 */
[----:B0-----:R-:W-:Y:S01]  /*3970*/  FADD.FTZ R14, R70, R27 ;  /* 0x0000001b460e7221 */ /* 0x001fe20000010000 */
[----:B------:R-:W-:-:S05]  /*3980*/  F2FP.F16.F32.PACK_AB R27, R42, R15 ;  /* 0x0000000f2a1b723e */ /* 0x000fca00000000ff */
[----:B------:R2:W-:Y:S01]  /*3990*/  STSM.16.M88.4 [R3+0x27800], R24 ;  /* 0x0278001803007844 */ /* 0x0005e20000000200 */
[----:B------:R-:W0:Y:S01]  /*39a0*/  MUFU.EX2 R75, R75 ;  /* 0x0000004b004b7308 */ /* 0x000e220000000800 */
[C---:B-1----:R-:W-:Y:S01]  /*39b0*/  FADD.FTZ R5, R71.reuse, R14 ;  /* 0x0000000e47057221 */ /* 0x042fe20000010000 */
[----:B------:R-:W-:-:S05]  /*39c0*/  F2FP.F16.F32.PACK_AB R47, R71, R70 ;  /* 0x00000046472f723e */ /* 0x000fca00000000ff */
[----:B------:R2:W-:Y:S01]  /*39d0*/  STSM.16.M88.4 [R4+0x6000], R44 ;  /* 0x0060002c04007844 */ /* 0x0005e20000000200 */
[----:B------:R-:W1:Y:S01]  /*39e0*/  MUFU.EX2 R67, R78 ;  /* 0x0000004e00437308 */ /* 0x000e620000000800 */
[----:B---3--:R-:W-:Y:S01]  /*39f0*/  FADD.FTZ R14, R74, R5 ;  /* 0x000000054a0e7221 */ /* 0x008fe20000010000 */
[----:B------:R-:W-:-:S04]  /*3a00*/  FADD.FTZ R5, R65, R18 ;  /* 0x0000001241057221 */ /* 0x000fc80000010000 */
[----:B------:R-:W-:Y:S02]  /*3a10*/  FADD.FTZ R18, R72, R5 ;  /* 0x0000000548127221 */ /* 0x000fe40000010000 */
[----:B------:R-:W3:Y:S01]  /*3a20*/  MUFU.EX2 R32, R79 ;  /* 0x0000004f00207308 */ /* 0x000ee20000000800 */
[----:B0-----:R-:W-:Y:S01]  /*3a30*/  FADD.FTZ R14, R75, R14 ;  /* 0x0000000e4b0e7221 */ /* 0x001fe20000010000 */
[----:B------:R-:W-:Y:S01]  /*3a40*/  FADD.FTZ R15, R69, R18 ;  /* 0x00000012450f7221 */ /* 0x000fe20000010000 */
[----:B------:R-:W-:-:S03]  /*3a50*/  F2FP.F16.F32.PACK_AB R65, R75, R74 ;  /* 0x0000004a4b41723e */ /* 0x000fc600000000ff */
[C---:B------:R-:W-:Y:S01]  /*3a60*/  FADD.FTZ R15, R76.reuse, R15 ;  /* 0x0000000f4c0f7221 */ /* 0x040fe20000010000 */
[----:B------:R-:W-:Y:S01]  /*3a70*/  F2FP.F16.F32.PACK_AB R76, R76, R69 ;  /* 0x000000454c4c723e */ /* 0x000fe200000000ff */
[----:B------:R-:W0:Y:S01]  /*3a80*/  MUFU.EX2 R77, R82 ;  /* 0x00000052004d7308 */ /* 0x000e220000000800 */
[----:B-1----:R-:W-:-:S07]  /*3a90*/  FADD.FTZ R5, R67, R14 ;  /* 0x0000000e43057221 */ /* 0x002fce0000010000 */
[----:B------:R-:W-:Y:S01]  /*3aa0*/  MUFU.EX2 R68, R68 ;  /* 0x0000004400447308 */ /* 0x000fe20000000800 */
[C---:B---3--:R-:W-:Y:S01]  /*3ab0*/  FADD.FTZ R14, R32.reuse, R5 ;  /* 0x00000005200e7221 */ /* 0x048fe20000010000 */
[----:B------:R-:W-:-:S05]  /*3ac0*/  F2FP.F16.F32.PACK_AB R67, R32, R67 ;  /* 0x000000432043723e */ /* 0x000fca00000000ff */
[----:B------:R2:W-:Y:S01]  /*3ad0*/  STSM.16.M88.4 [R33+0x27800], R64 ;  /* 0x0278004021007844 */ /* 0x0005e20000000200 */
[----:B------:R-:W1:Y:S01]  /*3ae0*/  MUFU.EX2 R73, R73 ;  /* 0x0000004900497308 */ /* 0x000e620000000800 */
[----:B0-----:R-:W-:-:S07]  /*3af0*/  FADD.FTZ R5, R77, R14 ;  /* 0x0000000e4d057221 */ /* 0x001fce0000010000 */
[----:B------:R-:W0:Y:S08]  /*3b00*/  MUFU.EX2 R6, R83 ;  /* 0x0000005300067308 */ /* 0x000e300000000800 */
[----:B------:R-:W-:Y:S01]  /*3b10*/  MUFU.EX2 R86, R86 ;  /* 0x0000005600567308 */ /* 0x000fe20000000800 */
[----:B-1----:R-:W-:-:S07]  /*3b20*/  F2FP.F16.F32.PACK_AB R78, R73, R68 ;  /* 0x00000044494e723e */ /* 0x002fce00000000ff */
[----:B------:R-:W1:Y:S01]  /*3b30*/  MUFU.EX2 R87, R87 ;  /* 0x0000005700577308 */ /* 0x000e620000000800 */
[C---:B0-----:R-:W-:Y:S01]  /*3b40*/  F2FP.F16.F32.PACK_AB R77, R6.reuse, R77 ;  /* 0x0000004d064d723e */ /* 0x041fe200000000ff */
[----:B------:R-:W-:Y:S01]  /*3b50*/  FADD.FTZ R5, R6, R5 ;  /* 0x0000000506057221 */ /* 0x000fe20000010000 */
[----:B------:R-:W-:-:S04]  /*3b60*/  FADD.FTZ R6, R68, R15 ;  /* 0x0000000f44067221 */ /* 0x000fc80000010000 */
[----:B------:R-:W-:Y:S01]  /*3b70*/  FADD.FTZ R6, R73, R6 ;  /* 0x0000000649067221 */ /* 0x000fe20000010000 */
[----:B-1----:R-:W-:Y:S01]  /*3b80*/  F2FP.F16.F32.PACK_AB R79, R87, R86 ;  /* 0x00000056574f723e */ /* 0x002fe200000000ff */
[----:B------:R-:W-:-:S04]  /*3b90*/  FADD.FTZ R86, R86, R5 ;  /* 0x0000000556567221 */ /* 0x000fc80000010000 */
[----:B------:R2:W-:Y:S01]  /*3ba0*/  STSM.16.M88.4 [R7+0x6000], R76 ;  /* 0x0060004c07007844 */ /* 0x0005e20000000200 */
[----:B------:R-:W-:Y:S01]  /*3bb0*/  FADD.FTZ R5, R87, R86 ;  /* 0x0000005657057221 */ /* 0x000fe20000010000 */
[----:B------:R0:W-:Y:S06]  /*3bc0*/  MEMBAR.ALL.CTA ;  /* 0x0000000000007992 */ /* 0x0001ec0000008000 */
[----:B0-----:R-:W0:Y:S02]  /*3bd0*/  FENCE.VIEW.ASYNC.S ;  /* 0x00000000000073c6 */ /* 0x001e240000000000 */
[----:B0-----:R-:W-:Y:S01]  /*3be0*/  NOP ;  /* 0x0000000000007918 */ /* 0x001fe20000000000 */
[----:B------:R-:W-:Y:S05]  /*3bf0*/  @!P1 BRA `(.L_x_1918) ;  /* 0x0000002800e49947 */ /* 0x000fea0003800000 */
[----:B------:R-:W-:Y:S01]  /*3c00*/  IMAD.MOV.U32 R15, RZ, RZ, R13 ;  /* 0x000000ffff0f7224 */ /* 0x000fe200078e000d */
[----:B------:R-:W-:Y:S01]  /*3c10*/  UMOV UR38, URZ ;  /* 0x0000003f00267c82 */ /* 0x000fe20008000000 */
[----:B------:R-:W-:Y:S01]  /*3c20*/  IMAD.MOV.U32 R14, RZ, RZ, R0 ;  /* 0x000000ffff0e7224 */ /* 0x000fe200078e0000 */
[----:B------:R-:W-:Y:S01]  /*3c30*/  UMOV UR6, URZ ;  /* 0x0000003f00067c82 */ /* 0x000fe20008000000 */
[----:B------:R-:W-:Y:S01]  /*3c40*/  IMAD.MOV.U32 R135, RZ, RZ, RZ ;  /* 0x000000ffff877224 */ /* 0x000fe200078e00ff */
[----:B------:R-:W-:Y:S01]  /*3c50*/  ULDC UR30, c[0x0][0x288] ;  /* 0x0000a200001e7ab9 */ /* 0x000fe20000000800 */
[----:B------:R-:W-:Y:S01]  /*3c60*/  ULDC UR29, c[0x0][0x2f0] ;  /* 0x0000bc00001d7ab9 */ /* 0x000fe20000000800 */
[----:B------:R-:W-:-:S05]  /*3c70*/  ULDC UR31, c[0x0][0x988] ;  /* 0x00026200001f7ab9 */ /* 0x000fca0000000800 */
.L_x_1929:
[----:B------:R-:W-:Y:S01]  /*3c80*/  R2UR UR4, R16 ;  /* 0x00000000100472ca */ /* 0x000fe200000e0000 */
[----:B------:R-:W-:-:S04]  /*3c90*/  UISETP.NE.AND UP0, UPT, UR6, 0x1, UPT ;  /* 0x000000010600788c */ /* 0x000fc8000bf05270 */
[----:B------:R-:W-:-:S04]  /*3ca0*/  USEL UR5, URZ, 0x1, UP0 ;  /* 0x000000013f057887 */ /* 0x000fc80008000000 */
[----:B------:R-:W-:-:S04]  /*3cb0*/  ULOP3.LUT UR5, UR38, UR5, URZ, 0x3c, !UPT ;  /* 0x0000000526057292 */ /* 0x000fc8000f8e3c3f */
[----:B------:R-:W-:-:S13]  /*3cc0*/  ISETP.NE.AND P2, PT, RZ, UR4, PT ;  /* 0x00000004ff007c0c */ /* 0x000fda000bf45270 */
[----:B------:R-:W-:Y:S05]  /*3cd0*/  @P2 BRA `(.L_x_1919) ;  /* 0x00000000003c2947 */ /* 0x000fea0003800000 */
[----:B------:R-:W-:Y:S05]  /*3ce0*/  @!P0 BRA `(.L_x_1920) ;  /* 0x0000000000048947 */ /* 0x000fea0003800000 */
[----:B------:R-:W-:Y:S01]  /*3cf0*/  BPT.TRAP 0x1 ;  /* 0x000000040000795c */ /* 0x000fe20000300000 */
.L_x_1920:
[----:B------:R-:W-:Y:S01]  /*3d00*/  R2UR UR10, R2 ;  /* 0x00000000020a72ca */ /* 0x000fe200000e0000 */
        /* <DEDUP_REMOVED lines=9> */
.L_x_1921:
[----:B-1----:R-:W-:Y:S05]  /*3da0*/  @P1 BRA `(.L_x_1919) ;  /* 0x0000000000081947 */ /* 0x002fea0003800000 */
[----:B------:R-:W1:Y:S02]  /*3db0*/  SYNCS.PHASECHK.TRANS64.TRYWAIT P1, [UR4+0x2d830], R0 ;  /* 0x02d83000ff0075a7 */ /* 0x000e640008020144 */
[----:B-1----:R-:W-:Y:S05]  /*3dc0*/  @!P1 BRA `(.L_x_1922) ;  /* 0x000000a400f49947 */ /* 0x002fea0003800000 */
.L_x_1919:
[----:B-1----:R-:W1:Y:S01]  /*3dd0*/  S2R R13, SR_TID.X ;  /* 0x00000000000d7919 */ /* 0x002e620000002100 */
[----:B------:R-:W-:Y:S01]  /*3de0*/  R2UR UR10, R12 ;  /* 0x000000000c0a72ca */ /* 0x000fe200000e0000 */
        /* <DEDUP_REMOVED lines=17> */
[----:B-1----:R-:W-:-:S05]  /*3f00*/  SHF.R.U32.HI R13, RZ, 0x7, R13 ;  /* 0x00000007ff0d7819 */ /* 0x002fca000001160d */
[----:B0-----:R-:W-:-:S05]  /*3f10*/  VIADD R0, R13, 0x8 ;  /* 0x000000080d007836 */ /* 0x001fca0000000000 */
[----:B------:R0:W-:Y:S06]  /*3f20*/  BAR.SYNC.DEFER_BLOCKING R0, 0x100 ;  /* 0x000400000000751d */ /* 0x0001ec0000010000 */
[----:B--2---:R-:W-:-:S06]  /*3f30*/  WARPGROUP.ARRIVE ;  /* 0x00000000000079c5 */ /* 0x004fcc0000000000 */
        /* <DEDUP_REMOVED lines=20> */
.L_x_1924:
[----:B------:R-:W-:Y:S01]  /*4080*/  R2UR UR10, R2 ;  /* 0x00000000020a72ca */ /* 0x000fe200000e0000 */
[----:B------:R-:W-:-:S05]  /*4090*/  IMAD.U32 R0, RZ, RZ, UR38 ;  /* 0x00000026ff007e24 */ /* 0x000fca000f8e00ff */
[----:B------:R-:W-:-:S07]  /*40a0*/  SHF.L.U32 R0, R0, 0x1f, RZ ;  /* 0x0000001f00007819 */ /* 0x000fce00000006ff */
[----:B------:R-:W-:-:S09]  /*40b0*/  ULEA UR10, UR6, UR10, 0x3 ;  /* 0x0000000a060a7291 */ /* 0x000fd2000f8e183f */
[----:B------:R0:W1:Y:S01]  /*40c0*/  SYNCS.PHASECHK.TRANS64.TRYWAIT P1, [UR10+0x2d850], R0 ;  /* 0x02d85000ff0075a7 */ /* 0x000062000802014a */
[----:B------:R-:W-:Y:S05]  /*40d0*/  @!P0 BRA `(.L_x_1925) ;  /* 0x0000000000048947 */ /* 0x000fea0003800000 */
[----:B------:R-:W-:Y:S01]  /*40e0*/  BPT.TRAP 0x1 ;  /* 0x000000040000795c */ /* 0x000fe20000300000 */
.L_x_1925:
[----:B-1----:R-:W-:Y:S05]  /*40f0*/  @P1 BRA `(.L_x_1923) ;  /* 0x0000000000081947 */ /* 0x002fea0003800000 */
[----:B------:R-:W1:Y:S02]  /*4100*/  SYNCS.PHASECHK.TRANS64.TRYWAIT P1, [UR10+0x2d850], R0 ;  /* 0x02d85000ff0075a7 */ /* 0x000e64000802014a */
[----:B-1----:R-:W-:Y:S05]  /*4110*/  @!P1 BRA `(.L_x_1926) ;  /* 0x000000a400389947 */ /* 0x002fea0003800000 */
.L_x_1923:
[----:B------:R-:W-:Y:S01]  /*4120*/  R2UR UR10, R2 ;  /* 0x00000000020a72ca */ /* 0x000fe200000e0000 */
[----:B------:R-:W-:Y:S01]  /*4130*/  WARPGROUP.ARRIVE ;  /* 0x00000000000079c5 */ /* 0x000fe20000000000 */
[----:B------:R-:W-:Y:S01]  /*4140*/  R2UR UR14, R140 ;  /* 0x000000008c0e72ca */ /* 0x000fe200000e0000 */
[----:B------:R-:W-:Y:S01]  /*4150*/  UMOV UR33, 0x40000040 ;  /* 0x4000004000217882 */ /* 0x000fe20000000000 */
[----:B------:R-:W-:-:S03]  /*4160*/  UMOV UR35, 0x80000020 ;  /* 0x8000002000237882 */ /* 0x000fc60000000000 */
[----:B------:R-:W1:Y:S06]  /*4170*/  S2R R17, SR_TID.X ;  /* 0x0000000000117919 */ /* 0x000e6c0000002100 */
[----:B------:R-:W-:-:S04]  /*4180*/  UIADD3 UR10, UR10, 0x400, URZ ;  /* 0x000004000a0a7890 */ /* 0x000fc8000fffe03f */
[----:B------:R-:W-:-:S04]  /*4190*/  USHF.R.U32.HI UR10, URZ, 0x4, UR10 ;  /* 0x000000043f0a7899 */ /* 0x000fc8000801160a */
[----:B------:R-:W-:-:S04]  /*41a0*/  ULOP3.LUT UR10, UR10, 0x3fff, URZ, 0xc0, !UPT ;  /* 0x00003fff0a0a7892 */ /* 0x000fc8000f8ec03f */
[----:B------:R-:W-:Y:S02]  /*41b0*/  ULOP3.LUT UR11, UR10, 0x2000000, URZ, 0xfc, !UPT ;  /* 0x020000000a0b7892 */ /* 0x000fe4000f8efc3f */
[----:B------:R-:W-:Y:S02]  /*41c0*/  ULOP3.LUT UR10, UR14, 0x10000, URZ, 0xfc, !UPT ;  /* 0x000100000e0a7892 */ /* 0x000fe4000f8efc3f */
[----:B------:R-:W-:-:S05]  /*41d0*/  UIMAD UR11, UR6, 0x600, UR11 ;  /* 0x00000600060b78a4 */ /* 0x000fca000f8e020b */
[----:B------:R-:W-:Y:S02]  /*41e0*/  UMOV UR32, UR10 ;  /* 0x0000000a00207c82 */ /* 0x000fe40008000000 */
[----:B------:R-:W-:Y:S01]  /*41f0*/  UMOV UR34, UR11 ;  /* 0x0000000b00227c82 */ /* 0x000fe20008000000 */
[----:B-1----:R-:W-:Y:S01]  /*4200*/  SHF.R.U32.HI R13, RZ, 0x7, R17 ;  /* 0x00000007ff0d7819 */ /* 0x002fe20000011611 */
[----:B------:R-:W-:Y:S01]  /*4210*/  HGMMA.64x96x16.F32 R88, gdesc[UR32].tnspB, R88, gsb0 ;  /* 0x41600000205879f0 */ /* 0x000fe20008000858 */
[----:B------:R-:W-:Y:S01]  /*4220*/  UIADD3 UR32, UR10, 0x2, URZ ;  /* 0x000000020a207890 */ /* 0x000fe2000fffe03f */
[----:B------:R-:W-:Y:S01]  /*4230*/  ISETP.GE.U32.AND P1, PT, R17, 0x180, PT ;  /* 0x000001801100780c */ /* 0x000fe20003f26070 */
[----:B------:R-:W-:Y:S01]  /*4240*/  UIADD3 UR34, UR11, 0x40, URZ ;  /* 0x000000400b227890 */ /* 0x000fe2000fffe03f */
[----:B0-----:R-:W-:Y:S01]  /*4250*/  VIADD R0, R13, 0x9 ;  /* 0x000000090d007836 */ /* 0x001fe20000000000 */
[----:B------:R-:W-:Y:S01]  /*4260*/  UMOV UR33, 0x40000040 ;  /* 0x4000004000217882 */ /* 0x000fe20000000000 */
[----:B------:R-:W-:-:S03]  /*4270*/  UMOV UR35, 0x80000020 ;  /* 0x8000002000237882 */ /* 0x000fc60000000000 */
        /* <DEDUP_REMOVED lines=50> */
.L_x_1927:
[----:B------:R-:W-:Y:S01]  /*45a0*/  UISETP.NE.AND UP0, UPT, UR37, URZ, UPT ;  /* 0x0000003f2500728c */ /* 0x000fe2000bf05270 */
[----:B0-----:R-:W-:Y:S01]  /*45b0*/  IMAD.MOV.U32 R0, RZ, RZ, R9 ;  /* 0x000000ffff007224 */ /* 0x001fe200078e0009 */
[----:B------:R-:W-:Y:S01]  /*45c0*/  R2UR UR11, R2 ;  /* 0x00000000020b72ca */ /* 0x000fe200000e0000 */
[----:B------:R-:W-:Y:S02]  /*45d0*/  IMAD.MOV.U32 R22, RZ, RZ, -0x2 ;  /* 0xfffffffeff167424 */ /* 0x000fe400078e00ff */
[----:B------:R-:W-:Y:S01]  /*45e0*/  IMAD.U32 R20, RZ, RZ, UR29 ;  /* 0x0000001dff147e24 */ /* 0x000fe2000f8e00ff */
[----:B------:R-:W-:Y:S02]  /*45f0*/  PLOP3.LUT P1, PT, PT, PT, UP0, 0x80, 0x0 ;  /* 0x000000000000781c */ /* 0x000fe40003f2f008 */
[----:B------:R-:W-:-:S03]  /*4600*/  PLOP3.LUT P2, PT, PT, PT, UP0, 0x80, 0x0 ;  /* 0x000000000000781c */ /* 0x000fc60003f4f008 */
[----:B------:R-:W-:-:S08]  /*4610*/  @UP0 ULDC UR10, c[0x0][0x44c] ;  /* 0x00011300000a0ab9 */ /* 0x000fd00000000800 */
[----:B------:R-:W-:Y:S01]  /*4620*/  @P1 IMAD.HI.U32 R13, R9, UR10, RZ ;  /* 0x0000000a090d1c27 */ /* 0x000fe2000f8e00ff */
[----:B------:R-:W-:-:S04]  /*4630*/  @UP0 ULDC UR10, c[0x0][0x450] ;  /* 0x00011400000a0ab9 */ /* 0x000fc80000000800 */
[----:B------:R-:W-:Y:S01]  /*4640*/  @P2 SHF.R.U32.HI R0, RZ, UR10, R13 ;  /* 0x0000000aff002c19 */ /* 0x000fe2000801160d */
[----:B------:R-:W-:Y:S02]  /*4650*/  UMOV UR10, 0xffffff80 ;  /* 0xffffff80000a7882 */ /* 0x000fe40000000000 */
[----:B------:R-:W-:Y:S02]  /*4660*/  UIMAD UR10, UR7, UR10, 0x1 ;  /* 0x00000001070a74a4 */ /* 0x000fe4000f8e020a */
[----:B------:R-:W0:Y:S04]  /*4670*/  SHFL.IDX PT, R18, R0, RZ, 0x1c1f ;  /* 0x001c1fff00127589 */ /* 0x000e2800000e0000 */
[----:B------:R-:W-:Y:S01]  /*4680*/  IMAD R13, R139, R22, UR10 ;  /* 0x0000000a8b0d7e24 */ /* 0x000fe2000f8e0216 */
[----:B------:R-:W-:Y:S01]  /*4690*/  ULEA UR10, UR4, UR11, 0x3 ;  /* 0x0000000b040a7291 */ /* 0x000fe2000f8e183f */
[----:B------:R-:W1:Y:S02]  /*46a0*/  S2UR UR11, SR_CgaCtaId ;  /* 0x00000000000b79c3 */ /* 0x000e640000008800 */
[----:B------:R-:W-:Y:S01]  /*46b0*/  IMAD R13, R20, UR36, R13 ;  /* 0x00000024140d7c24 */ /* 0x000fe2000f8e020d */
[----:B------:R-:W-:Y:S01]  /*46c0*/  UIADD3 UR10, UR10, 0x2d840, URZ ;  /* 0x0002d8400a0a7890 */ /* 0x000fe2000fffe03f */
[----:B------:R-:W2:Y:S03]  /*46d0*/  SHFL.IDX PT, R20, R0, 0x1, 0x1c1f ;  /* 0x003c1f0000147f89 */ /* 0x000ea600000e0000 */
[----:B0-----:R-:W-:-:S04]  /*46e0*/  IADD3 R17, R18, -UR30, R13 ;  /* 0x8000001e12117c10 */ /* 0x001fc8000fffe00d */
[C---:B------:R-:W-:Y:S02]  /*46f0*/  ISETP.GT.AND P1, PT, R17.reuse, RZ, PT ;  /* 0x000000ff1100720c */ /* 0x040fe40003f24270 */
[C---:B------:R-:W-:Y:S01]  /*4700*/  ISETP.GT.AND P2, PT, R17.reuse, 0x1, PT ;  /* 0x000000011100780c */ /* 0x040fe20003f44270 */
[----:B-1----:R-:W-:Y:S01]  /*4710*/  UPRMT UR10, UR11, 0x654, UR10 ;  /* 0x000006540b0a7896 */ /* 0x002fe2000800000a */
[----:B------:R-:W-:Y:S02]  /*4720*/  FSEL R24, R24, -INF , P1 ;  /* 0xff80000018187808 */ /* 0x000fe40000800000 */
[----:B------:R-:W-:Y:S02]  /*4730*/  ISETP.GT.AND P1, PT, R17, 0x8, PT ;  /* 0x000000081100780c */ /* 0x000fe40003f24270 */
[----:B------:R-:W-:Y:S02]  /*4740*/  FSEL R25, R25, -INF , P2 ;  /* 0xff80000019197808 */ /* 0x000fe40001000000 */
[----:B------:R-:W-:-:S02]  /*4750*/  FMNMX.FTZ R18, R24, R14, !PT ;  /* 0x0000000e18127209 */ /* 0x000fc40007810000 */
[----:B------:R-:W-:Y:S01]  /*4760*/  ISETP.GT.AND P2, PT, R17, 0x9, PT ;  /* 0x000000091100780c */ /* 0x000fe20003f44270 */
[----:B------:R-:W-:Y:S01]  /*4770*/  SYNCS.ARRIVE.TRANS64.RED.A1T0 RZ, [UR10], RZ ;  /* 0x000000ffffff79a7 */ /* 0x000fe2000810040a */
[----:B------:R-:W-:Y:S02]  /*4780*/  FSEL R28, R28, -INF , P1 ;  /* 0xff8000001c1c7808 */ /* 0x000fe40000800000 */
[----:B------:R-:W-:Y:S02]  /*4790*/  FMNMX.FTZ R19, R25, R18, !PT ;  /* 0x0000001219137209 */ /* 0x000fe40007810000 */
[----:B------:R-:W-:Y:S02]  /*47a0*/  ISETP.GT.AND P1, PT, R17, 0x10, PT ;  /* 0x000000101100780c */ /* 0x000fe40003f24270 */
[----:B------:R-:W-:Y:S02]  /*47b0*/  FSEL R29, R29, -INF , P2 ;  /* 0xff8000001d1d7808 */ /* 0x000fe40001000000 */
[----:B------:R-:W-:-:S02]  /*47c0*/  FMNMX.FTZ R18, R28, R19, !PT ;  /* 0x000000131c127209 */ /* 0x000fc40007810000 */
[----:B------:R-:W-:Y:S02]  /*47d0*/  ISETP.GT.AND P2, PT, R17, 0x11, PT ;  /* 0x000000111100780c */ /* 0x000fe40003f44270 */
        /* <DEDUP_REMOVED lines=80> */
[----:B------:R-:W-:Y:S02]  /*4ce0*/  FSEL R85, R85, -INF , P2 ;  /* 0xff80000055557808 */ /* 0x000fe40001000000 */
[----:B------:R-:W-:Y:S02]  /*4cf0*/  FMNMX.FTZ R18, R84, R17, !PT ;  /* 0x0000001154127209 */ /* 0x000fe40007810000 */
[----:B--2---:R-:W-:-:S02]  /*4d00*/  IADD3 R13, R20, -UR30, R13 ;  /* 0x8000001e140d7c10 */ /* 0x004fc4000fffe00d */
[----:B------:R-:W-:Y:S02]  /*4d10*/  FMNMX.FTZ R19, R85, R18, !PT ;  /* 0x0000001255137209 */ /* 0x000fe40007810000 */
[C---:B------:R-:W-:Y:S02]  /*4d20*/  ISETP.GT.AND P2, PT, R13.reuse, RZ, PT ;  /* 0x000000ff0d00720c */ /* 0x040fe40003f44270 */
[C---:B------:R-:W-:Y:S01]  /*4d30*/  ISETP.GT.AND P3, PT, R13.reuse, 0x1, PT ;  /* 0x000000010d00780c */ /* 0x040fe20003f64270 */
[----:B------:R-:W0:Y:S01]  /*4d40*/  SHFL.BFLY PT, R18, R19, 0x2, 0x1f ;  /* 0x0c401f0013127f89 */ /* 0x000e2200000e0000 */
[----:B------:R-:W-:Y:S02]  /*4d50*/  FSEL R26, R26, -INF , P2 ;  /* 0xff8000001a1a7808 */ /* 0x000fe40001000000 */
[----:B------:R-:W-:Y:S02]  /*4d60*/  ISETP.GT.AND P2, PT, R13, 0x8, PT ;  /* 0x000000080d00780c */ /* 0x000fe40003f44270 */
[----:B------:R-:W-:-:S02]  /*4d70*/  FSEL R27, R27, -INF , P3 ;  /* 0xff8000001b1b7808 */ /* 0x000fc40001800000 */
[----:B------:R-:W-:Y:S02]  /*4d80*/  FMNMX.FTZ R22, R26, R15, !PT ;  /* 0x0000000f1a167209 */ /* 0x000fe40007810000 */
[----:B------:R-:W-:Y:S02]  /*4d90*/  ISETP.GT.AND P3, PT, R13, 0x9, PT ;  /* 0x000000090d00780c */ /* 0x000fe40003f64270 */
[----:B------:R-:W-:Y:S02]  /*4da0*/  FSEL R30, R30, -INF , P2 ;  /* 0xff8000001e1e7808 */ /* 0x000fe40001000000 */
[----:B------:R-:W-:Y:S02]  /*4db0*/  FMNMX.FTZ R23, R27, R22, !PT ;  /* 0x000000161b177209 */ /* 0x000fe40007810000 */
[----:B------:R-:W-:Y:S02]  /*4dc0*/  ISETP.GT.AND P2, PT, R13, 0x10, PT ;  /* 0x000000100d00780c */ /* 0x000fe40003f44270 */
[----:B------:R-:W-:-:S02]  /*4dd0*/  FSEL R31, R31, -INF , P3 ;  /* 0xff8000001f1f7808 */ /* 0x000fc40001800000 */
[----:B------:R-:W-:Y:S02]  /*4de0*/  FMNMX.FTZ R22, R30, R23, !PT ;  /* 0x000000171e167209 */ /* 0x000fe40007810000 */
[----:B------:R-:W-:Y:S02]  /*4df0*/  ISETP.GT.AND P3, PT, R13, 0x11, PT ;  /* 0x000000110d00780c */ /* 0x000fe40003f64270 */
[----:B------:R-:W-:Y:S02]  /*4e00*/  FSEL R34, R34, -INF , P2 ;  /* 0xff80000022227808 */ /* 0x000fe40001000000 */
[----:B0-----:R-:W-:Y:S02]  /*4e10*/  FMNMX.FTZ R21, R19, R18, !PT ;  /* 0x0000001213157209 */ /* 0x001fe40007810000 */
[----:B------:R-:W-:Y:S02]  /*4e20*/  FMNMX.FTZ R23, R31, R22, !PT ;  /* 0x000000161f177209 */ /* 0x000fe40007810000 */
[----:B------:R-:W-:Y:S01]  /*4e30*/  ISETP.GT.AND P2, PT, R13, 0x18, PT ;  /* 0x000000180d00780c */ /* 0x000fe20003f44270 */
[----:B------:R-:W0:Y:S01]  /*4e40*/  SHFL.BFLY PT, R18, R21, 0x1, 0x1f ;  /* 0x0c201f0015127f89 */ /* 0x000e2200000e0000 */
[----:B------:R-:W-:-:S02]  /*4e50*/  FSEL R35, R35, -INF , P3 ;  /* 0xff80000023237808 */ /* 0x000fc40001800000 */
[C---:B------:R-:W-:Y:S02]  /*4e60*/  ISETP.GT.AND P3, PT, R13.reuse, 0x19, PT ;  /* 0x000000190d00780c */ /* 0x040fe40003f64270 */
[----:B------:R-:W-:Y:S02]  /*4e70*/  FSEL R38, R38, -INF , P2 ;  /* 0xff80000026267808 */ /* 0x000fe40001000000 */
[----:B------:R-:W-:Y:S02]  /*4e80*/  ISETP.GT.AND P2, PT, R13, 0x20, PT ;  /* 0x000000200d00780c */ /* 0x000fe40003f44270 */
[----:B------:R-:W-:Y:S02]  /*4e90*/  FSEL R39, R39, -INF , P3 ;  /* 0xff80000027277808 */ /* 0x000fe40001800000 */
[----:B------:R-:W-:Y:S02]  /*4ea0*/  ISETP.GT.AND P3, PT, R13, 0x21, PT ;  /* 0x000000210d00780c */ /* 0x000fe40003f64270 */
[----:B------:R-:W-:-:S02]  /*4eb0*/  FSEL R42, R42, -INF , P2 ;  /* 0xff8000002a2a7808 */ /* 0x000fc40001000000 */
[----:B------:R-:W-:Y:S02]  /*4ec0*/  ISETP.GT.AND P2, PT, R13, 0x28, PT ;  /* 0x000000280d00780c */ /* 0x000fe40003f44270 */
[----:B------:R-:W-:Y:S02]  /*4ed0*/  FSEL R43, R43, -INF , P3 ;  /* 0xff8000002b2b7808 */ /* 0x000fe40001800000 */
[C---:B------:R-:W-:Y:S02]  /*4ee0*/  ISETP.GT.AND P3, PT, R13.reuse, 0x29, PT ;  /* 0x000000290d00780c */ /* 0x040fe40003f64270 */
[----:B------:R-:W-:Y:S02]  /*4ef0*/  FSEL R46, R46, -INF , P2 ;  /* 0xff8000002e2e7808 */ /* 0x000fe40001000000 */
[----:B------:R-:W-:Y:S02]  /*4f00*/  ISETP.GT.AND P2, PT, R13, 0x30, PT ;  /* 0x000000300d00780c */ /* 0x000fe40003f44270 */
[----:B0-----:R-:W-:-:S02]  /*4f10*/  FMNMX.FTZ R0, R21, R18, !PT ;  /* 0x0000001215007209 */ /* 0x001fc40007810000 */
[----:B------:R-:W-:Y:S02]  /*4f20*/  FSEL R47, R47, -INF , P3 ;  /* 0xff8000002f2f7808 */ /* 0x000fe40001800000 */
[C---:B------:R-:W-:Y:S01]  /*4f30*/  FSETP.NEU.FTZ.AND P1, PT, R0.reuse, -INF , PT ;  /* 0xff8000000000780b */ /* 0x040fe20003f3d000 */
[----:B------:R-:W-:Y:S01]  /*4f40*/  FMUL.FTZ R17, R0, UR31 ;  /* 0x0000001f00117c20 */ /* 0x000fe20008410000 */
[----:B------:R-:W-:Y:S02]  /*4f50*/  ISETP.GT.AND P3, PT, R13, 0x31, PT ;  /* 0x000000310d00780c */ /* 0x000fe40003f64270 */
[----:B------:R-:W-:Y:S02]  /*4f60*/  FSEL R50, R50, -INF , P2 ;  /* 0xff80000032327808 */ /* 0x000fe40001000000 */
[----:B------:R-:W-:Y:S02]  /*4f70*/  FSEL R17, R17, RZ, P1 ;  /* 0x000000ff11117208 */ /* 0x000fe40000800000 */
[----:B------:R-:W-:-:S02]  /*4f80*/  ISETP.GT.AND P2, PT, R13, 0x38, PT ;  /* 0x000000380d00780c */ /* 0x000fc40003f44270 */
        /* <DEDUP_REMOVED lines=9> */
[----:B------:R-:W-:Y:S01]  /*5020*/  ISETP.GT.AND P3, PT, R13, 0x39, PT ;  /* 0x000000390d00780c */ /* 0x000fe20003f64270 */
[--C-:B------:R-:W-:Y:S01]  /*5030*/  FFMA.FTZ R36, R36, UR31, -R17.reuse ;  /* 0x0000001f24247c23 */ /* 0x100fe20008010811 */
[----:B------:R-:W-:Y:S01]  /*5040*/  FMNMX.FTZ R24, R38, R25, !PT ;  /* 0x0000001926187209 */ /* 0x000fe20007810000 */
[----:B------:R0:W-:Y:S01]  /*5050*/  MUFU.EX2 R22, R32 ;  /* 0x0000002000167308 */ /* 0x0001e20000000800 */
[----:B------:R-:W-:Y:S01]  /*5060*/  FSEL R54, R54, -INF , P2 ;  /* 0xff80000036367808 */ /* 0x000fe20001000000 */
[--C-:B------:R-:W-:Y:S01]  /*5070*/  FFMA.FTZ R40, R40, UR31, -R17.reuse ;  /* 0x0000001f28287c23 */ /* 0x100fe20008010811 */
[----:B------:R-:W-:Y:S01]  /*5080*/  FMNMX.FTZ R25, R39, R24, !PT ;  /* 0x0000001827197209 */ /* 0x000fe20007810000 */
[--C-:B------:R-:W-:Y:S01]  /*5090*/  FFMA.FTZ R44, R44, UR31, -R17.reuse ;  /* 0x0000001f2c2c7c23 */ /* 0x100fe20008010811 */
[----:B------:R-:W-:Y:S01]  /*50a0*/  ISETP.GT.AND P2, PT, R13, 0x40, PT ;  /* 0x000000400d00780c */ /* 0x000fe20003f44270 */
[--C-:B------:R-:W-:Y:S01]  /*50b0*/  FFMA.FTZ R48, R48, UR31, -R17.reuse ;  /* 0x0000001f30307c23 */ /* 0x100fe20008010811 */
[----:B------:R-:W-:Y:S01]  /*50c0*/  FMNMX.FTZ R28, R42, R25, !PT ;  /* 0x000000192a1c7209 */ /* 0x000fe20007810000 */
[----:B------:R1:W-:Y:S01]  /*50d0*/  MUFU.EX2 R24, R36 ;  /* 0x0000002400187308 */ /* 0x0003e20000000800 */
[----:B------:R-:W-:Y:S01]  /*50e0*/  FSEL R55, R55, -INF , P3 ;  /* 0xff80000037377808 */ /* 0x000fe20001800000 */
[----:B------:R-:W-:Y:S01]  /*50f0*/  FFMA.FTZ R25, R37, UR31, -R17 ;  /* 0x0000001f25197c23 */ /* 0x000fe20008010811 */
[----:B------:R-:W-:-:S02]  /*5100*/  FMNMX.FTZ R29, R43, R28, !PT ;  /* 0x0000001c2b1d7209 */ /* 0x000fc40007810000 */
[----:B------:R-:W-:Y:S02]  /*5110*/  ISETP.GT.AND P3, PT, R13, 0x41, PT ;  /* 0x000000410d00780c */ /* 0x000fe40003f64270 */
[----:B------:R-:W-:Y:S01]  /*5120*/  FMNMX.FTZ R28, R46, R29, !PT ;  /* 0x0000001d2e1c7209 */ /* 0x000fe20007810000 */
[----:B------:R-:W-:Y:S01]  /*5130*/  MUFU.EX2 R18, R18 ;  /* 0x0000001200127308 */ /* 0x000fe20000000800 */
[----:B------:R-:W-:Y:S02]  /*5140*/  FSEL R58, R58, -INF , P2 ;  /* 0xff8000003a3a7808 */ /* 0x000fe40001000000 */
[----:B------:R-:W-:Y:S02]  /*5150*/  FMNMX.FTZ R29, R47, R28, !PT ;  /* 0x0000001c2f1d7209 */ /* 0x000fe40007810000 */
[----:B------:R-:W-:Y:S02]  /*5160*/  ISETP.GT.AND P2, PT, R13, 0x48, PT ;  /* 0x000000480d00780c */ /* 0x000fe40003f44270 */
[----:B0-----:R-:W-:Y:S01]  /*5170*/  FMNMX.FTZ R32, R50, R29, !PT ;  /* 0x0000001d32207209 */ /* 0x001fe20007810000 */
[----:B------:R-:W-:Y:S01]  /*5180*/  MUFU.EX2 R28, R40 ;  /* 0x00000028001c7308 */ /* 0x000fe20000000800 */
        /* <DEDUP_REMOVED lines=9> */
[----:B-1----:R-:W-:Y:S01]  /*5220*/  FMNMX.FTZ R36, R58, R33, !PT ;  /* 0x000000213a247209 */ /* 0x002fe20007810000 */
        /* <DEDUP_REMOVED lines=8> */
[--C-:B------:R-:W-:Y:S01]  /*52b0*/  FFMA.FTZ R61, R69, UR31, -R17.reuse ;  /* 0x0000001f453d7c23 */ /* 0x100fe20008010811 */
[----:B------:R-:W-:Y:S01]  /*52c0*/  FSEL R66, R66, -INF , P2 ;  /* 0xff80000042427808 */ /* 0x000fe20001000000 */
[--C-:B0-----:R-:W-:Y:S01]  /*52d0*/  FFMA.FTZ R44, R52, UR31, -R17.reuse ;  /* 0x0000001f342c7c23 */ /* 0x101fe20008010811 */
        /* <DEDUP_REMOVED lines=11> */
[--C-:B------:R-:W-:Y:S01]  /*5390*/  FFMA.FTZ R57, R65, UR31, -R17.reuse ;  /* 0x0000001f41397c23 */ /* 0x100fe20008010811 */
[----:B------:R-:W-:Y:S01]  /*53a0*/  FMNMX.FTZ R41, R67, R40, !PT ;  /* 0x0000002843297209 */ /* 0x000fe20007810000 */
[--C-:B0-----:R-:W-:Y:S01]  /*53b0*/  FFMA.FTZ R48, R56, UR31, -R17.reuse ;  /* 0x0000001f38307c23 */ /* 0x101fe20008010811 */
[----:B------:R-:W-:Y:S01]  /*53c0*/  ISETP.GT.AND P2, PT, R13, 0x60, PT ;  /* 0x000000600d00780c */ /* 0x000fe20003f44270 */
[--C-:B------:R-:W-:Y:S01]  /*53d0*/  FFMA.FTZ R56, R64, UR31, -R17.reuse ;  /* 0x0000001f40387c23 */ /* 0x100fe20008010811 */
        /* <DEDUP_REMOVED lines=35> */
[----:B------:R-:W-:Y:S02]  /*5610*/  FSEL R87, R87, -INF , P3 ;  /* 0xff80000057577808 */ /* 0x000fe40001800000 */
        /* <DEDUP_REMOVED lines=22> */
[----:B------:R-:W-:Y:S01]  /*5780*/  FSEL R39, R0, RZ, P1 ;  /* 0x000000ff00277208 */ /* 0x000fe20000800000 */
[--C-:B------:R-:W-:Y:S01]  /*5790*/  FFMA.FTZ R136, R27, UR31, -R40.reuse ;  /* 0x0000001f1b887c23 */ /* 0x100fe20008010828 */
[----:B------:R-:W-:Y:S01]  /*57a0*/  FSEL R46, R13, RZ, P2 ;  /* 0x000000ff0d2e7208 */ /* 0x000fe20001000000 */
[--C-:B------:R-:W-:Y:S01]  /*57b0*/  FFMA.FTZ R27, R42, UR31, -R40.reuse ;  /* 0x0000001f2a1b7c23 */ /* 0x100fe20008010828 */
[----:B------:R-:W-:Y:S01]  /*57c0*/  FFMA.FTZ R41, R26, UR31, -R40 ;  /* 0x0000001f1a297c23 */ /* 0x000fe20008010828 */
[----:B------:R-:W-:Y:S01]  /*57d0*/  FADD.FTZ R14, -R39, R14 ;  /* 0x0000000e270e7221 */ /* 0x000fe20000010100 */
[--C-:B------:R-:W-:Y:S01]  /*57e0*/  FFMA.FTZ R77, R30, UR31, -R40.reuse ;  /* 0x0000001f1e4d7c23 */ /* 0x100fe20008010828 */
[----:B------:R-:W-:Y:S01]  /*57f0*/  FADD.FTZ R46, -R46, R15 ;  /* 0x0000000f2e2e7221 */ /* 0x000fe20000010100 */
[----:B------:R-:W-:Y:S01]  /*5800*/  MUFU.EX2 R136, R136 ;  /* 0x0000008800887308 */ /* 0x000fe20000000800 */
[----:B------:R-:W-:Y:S01]  /*5810*/  FMUL.FTZ R42, R14, UR31 ;  /* 0x0000001f0e2a7c20 */ /* 0x000fe20008410000 */
[--C-:B------:R-:W-:Y:S01]  /*5820*/  FFMA.FTZ R34, R34, UR31, -R40.reuse ;  /* 0x0000001f22227c23 */ /* 0x100fe20008010828 */
[----:B------:R-:W-:Y:S01]  /*5830*/  FMUL.FTZ R14, R46, UR31 ;  /* 0x0000001f2e0e7c20 */ /* 0x000fe20008410000 */
        /* <DEDUP_REMOVED lines=24> */
[----:B------:R-:W-:Y:S01]  /*59c0*/  FFMA.FTZ R62, R82, UR31, -R40 ;  /* 0x0000001f523e7c23 */ /* 0x000fe20008010828 */
[----:B------:R-:W-:Y:S01]  /*59d0*/  FADD.FTZ R43, R19, R6 ;  /* 0x00000006132b7221 */ /* 0x000fe20000010000 */
[--C-:B------:R-:W-:Y:S01]  /*59e0*/  FFMA.FTZ R70, R83, UR31, -R40.reuse ;  /* 0x0000001f53467c23 */ /* 0x100fe20008010828 */
[--C-:B------:R-:W-:Y:S01]  /*59f0*/  FFMA.FTZ R71, R86, UR31, -R40.reuse ;  /* 0x0000001f56477c23 */ /* 0x100fe20008010828 */
[----:B------:R-:W0:Y:S01]  /*5a00*/  MUFU.EX2 R77, R77 ;  /* 0x0000004d004d7308 */ /* 0x000e220000000800 */
[----:B------:R-:W-:Y:S01]  /*5a10*/  FADD.FTZ R42, R20, R43 ;  /* 0x0000002b142a7221 */ /* 0x000fe20000010000 */
[----:B------:R-:W-:-:S06]  /*5a20*/  FFMA.FTZ R74, R87, UR31, -R40 ;  /* 0x0000001f574a7c23 */ /* 0x000fcc0008010828 */
[----:B------:R-:W2:Y:S01]  /*5a30*/  MUFU.EX2 R85, R85 ;  /* 0x0000005500557308 */ /* 0x000ea20000000800 */
[----:B-1----:R-:W-:-:S04]  /*5a40*/  FFMA.FTZ R5, R14, R5, R41 ;  /* 0x000000050e057223 */ /* 0x002fc80000010029 */
[----:B------:R-:W-:Y:S01]  /*5a50*/  FADD.FTZ R6, R136, R5 ;  /* 0x0000000588067221 */ /* 0x000fe20000010000 */
[----:B------:R-:W-:Y:S02]  /*5a60*/  FADD.FTZ R5, R21, R42 ;  /* 0x0000002a15057221 */ /* 0x000fe40000010000 */
[----:B------:R-:W1:Y:S01]  /*5a70*/  MUFU.EX2 R34, R34 ;  /* 0x0000002200227308 */ /* 0x000e620000000800 */
[----:B0-----:R-:W-:-:S07]  /*5a80*/  FADD.FTZ R6, R77, R6 ;  /* 0x000000064d067221 */ /* 0x001fce0000010000 */
[----:B------:R-:W0:Y:S01]  /*5a90*/  MUFU.EX2 R84, R84 ;  /* 0x0000005400547308 */ /* 0x000e220000000800 */
[----:B--2---:R-:W-:Y:S01]  /*5aa0*/  FADD.FTZ R43, R85, R6 ;  /* 0x00000006552b7221 */ /* 0x004fe20000010000 */
[----:B------:R-:W-:-:S04]  /*5ab0*/  FADD.FTZ R6, R22, R5 ;  /* 0x0000000516067221 */ /* 0x000fc80000010000 */
[----:B------:R-:W-:Y:S02]  /*5ac0*/  FADD.FTZ R5, R23, R6 ;  /* 0x0000000617057221 */ /* 0x000fe40000010000 */
[----:B------:R-:W2:Y:S01]  /*5ad0*/  MUFU.EX2 R30, R30 ;  /* 0x0000001e001e7308 */ /* 0x000ea20000000800 */
[----:B-1----:R-:W-:Y:S01]  /*5ae0*/  FADD.FTZ R43, R34, R43 ;  /* 0x0000002b222b7221 */ /* 0x002fe20000010000 */
[----:B------:R-:W-:-:S04]  /*5af0*/  FADD.FTZ R6, R24, R5 ;  /* 0x0000000518067221 */ /* 0x000fc80000010000 */
[----:B------:R-:W-:Y:S02]  /*5b00*/  FADD.FTZ R5, R25, R6 ;  /* 0x0000000619057221 */ /* 0x000fe40000010000 */
[----:B------:R-:W1:Y:S01]  /*5b10*/  MUFU.EX2 R81, R81 ;  /* 0x0000005100517308 */ /* 0x000e620000000800 */
[----:B0-----:R-:W-:Y:S01]  /*5b20*/  FADD.FTZ R43, R84, R43 ;  /* 0x0000002b542b7221 */ /* 0x001fe20000010000 */
[----:B------:R-:W-:-:S06]  /*5b30*/  FADD.FTZ R6, R28, R5 ;  /* 0x000000051c067221 */ /* 0x000fcc0000010000 */
[----:B------:R-:W0:Y:S01]  /*5b40*/  MUFU.EX2 R27, R27 ;  /* 0x0000001b001b7308 */ /* 0x000e220000000800 */
[----:B--2---:R-:W-:Y:S01]  /*5b50*/  FADD.FTZ R42, R30, R43 ;  /* 0x0000002b1e2a7221 */ /* 0x004fe20000010000 */
[----:B------:R-:W-:-:S06]  /*5b60*/  FADD.FTZ R43, R29, R6 ;  /* 0x000000061d2b7221 */ /* 0x000fcc0000010000 */
[----:B------:R-:W2:Y:S01]  /*5b70*/  MUFU.EX2 R80, R80 ;  /* 0x0000005000507308 */ /* 0x000ea20000000800 */
[----:B-1----:R-:W-:-:S07]  /*5b80*/  FADD.FTZ R42, R81, R42 ;  /* 0x0000002a512a7221 */ /* 0x002fce0000010000 */
[----:B------:R-:W1:Y:S01]  /*5b90*/  MUFU.EX2 R31, R31 ;  /* 0x0000001f001f7308 */ /* 0x000e620000000800 */
[----:B0-----:R-:W-:Y:S01]  /*5ba0*/  FADD.FTZ R5, R27, R42 ;  /* 0x0000002a1b057221 */ /* 0x001fe20000010000 */
[----:B------:R-:W-:-:S04]  /*5bb0*/  FADD.FTZ R42, R32, R43 ;  /* 0x0000002b202a7221 */ /* 0x000fc80000010000 */
[----:B------:R-:W-:Y:S02]  /*5bc0*/  FADD.FTZ R43, R33, R42 ;  /* 0x0000002a212b7221 */ /* 0x000fe40000010000 */
[----:B------:R-:W0:Y:S01]  /*5bd0*/  MUFU.EX2 R38, R38 ;  /* 0x0000002600267308 */ /* 0x000e220000000800 */
[----:B--2---:R-:W-:-:S07]  /*5be0*/  FADD.FTZ R6, R80, R5 ;  /* 0x0000000550067221 */ /* 0x004fce0000010000 */
[----:B------:R-:W2:Y:S01]  /*5bf0*/  MUFU.EX2 R26, R26 ;  /* 0x0000001a001a7308 */ /* 0x000ea20000000800 */
[----:B-1----:R-:W-:Y:S01]  /*5c00*/  FADD.FTZ R5, R31, R6 ;  /* 0x000000061f057221 */ /* 0x002fe20000010000 */
[----:B------:R-:W-:-:S06]  /*5c10*/  FADD.FTZ R6, R36, R43 ;  /* 0x0000002b24067221 */ /* 0x000fcc0000010000 */
        /* <DEDUP_REMOVED lines=12> */
[----:B------:R-:W-:-:S04]  /*5ce0*/  FADD.FTZ R43, R49, R6 ;  /* 0x00000006312b7221 */ /* 0x000fc80000010000 */
[----:B------:R-:W-:Y:S02]  /*5cf0*/  FADD.FTZ R42, R52, R43 ;  /* 0x0000002b342a7221 */ /* 0x000fe40000010000 */
[----:B------:R-:W0:Y:S01]  /*5d00*/  MUFU.EX2 R50, R50 ;  /* 0x0000003200327308 */ /* 0x000e220000000800 */
[----:B--2---:R-:W-:-:S07]  /*5d10*/  FADD.FTZ R5, R138, R5 ;  /* 0x000000058a057221 */ /* 0x004fce0000010000 */
        /* <DEDUP_REMOVED lines=56> */
.L_x_1928:
[----:B------:R-:W0:Y:S01]  /*60a0*/  S2UR UR10, SR_CgaCtaId ;  /* 0x00000000000a79c3 */ /* 0x000e220000008800 */
[----:B------:R-:W-:Y:S01]  /*60b0*/  R2UR UR11, R2 ;  /* 0x00000000020b72ca */ /* 0x000fe200000e0000 */
[----:B------:R-:W-:Y:S01]  /*60c0*/  UISETP.GT.AND UP0, UPT, UR7, UR28, UPT ;  /* 0x0000001c0700728c */ /* 0x000fe2000bf04270 */
[----:B------:R-:W-:Y:S01]  /*60d0*/  F2FP.F16.F32.PACK_AB R42, R21, R20 ;  /* 0x00000014152a723e */ /* 0x000fe200000000ff */
[----:B------:R-:W-:Y:S01]  /*60e0*/  UMOV UR38, UR5 ;  /* 0x0000000500267c82 */ /* 0x000fe20008000000 */
[----:B------:R-:W-:Y:S01]  /*60f0*/  F2FP.F16.F32.PACK_AB R40, R19, R18 ;  /* 0x000000121328723e */ /* 0x000fe200000000ff */
[----:B------:R-:W-:Y:S01]  /*6100*/  FMUL.FTZ R88, R88, R15 ;  /* 0x0000000f58587220 */ /* 0x000fe20000410000 */
[----:B------:R-:W-:Y:S01]  /*6110*/  F2FP.F16.F32.PACK_AB R41, R136, R41 ;  /* 0x000000298829723e */ /* 0x000fe200000000ff */
[----:B------:R-:W-:Y:S01]  /*6120*/  FMUL.FTZ R89, R89, R15 ;  /* 0x0000000f59597220 */ /* 0x000fe20000410000 */
[----:B------:R-:W-:Y:S01]  /*6130*/  F2FP.F16.F32.PACK_AB R43, R85, R77 ;  /* 0x0000004d552b723e */ /* 0x000fe200000000ff */
[-C--:B------:R-:W-:Y:S01]  /*6140*/  FMUL.FTZ R92, R92, R15.reuse ;  /* 0x0000000f5c5c7220 */ /* 0x080fe20000410000 */
[----:B------:R-:W-:Y:S01]  /*6150*/  F2FP.F16.F32.PACK_AB R20, R23, R22 ;  /* 0x000000161714723e */ /* 0x000fe200000000ff */
[-C--:B------:R-:W-:Y:S01]  /*6160*/  FMUL.FTZ R93, R93, R15.reuse ;  /* 0x0000000f5d5d7220 */ /* 0x080fe20000410000 */
[----:B------:R-:W-:Y:S01]  /*6170*/  F2FP.F16.F32.PACK_AB R21, R84, R34 ;  /* 0x000000225415723e */ /* 0x000fe200000000ff */
[----:B------:R-:W-:Y:S01]  /*6180*/  ULEA UR6, UR6, UR11, 0x3 ;  /* 0x0000000b06067291 */ /* 0x000fe2000f8e183f */
[----:B------:R-:W-:Y:S01]  /*6190*/  F2FP.F16.F32.PACK_AB R22, R25, R24 ;  /* 0x000000181916723e */ /* 0x000fe200000000ff */
[-C--:B------:R-:W-:Y:S01]  /*61a0*/  FMUL.FTZ R96, R96, R15.reuse ;  /* 0x0000000f60607220 */ /* 0x080fe20000410000 */
[----:B------:R-:W-:Y:S01]  /*61b0*/  F2FP.F16.F32.PACK_AB R23, R81, R30 ;  /* 0x0000001e5117723e */ /* 0x000fe200000000ff */
[----:B------:R-:W-:Y:S01]  /*61c0*/  UIADD3 UR6, UR6, 0x2d860, URZ ;  /* 0x0002d86006067890 */ /* 0x000fe2000fffe03f */
[----:B------:R-:W-:Y:S01]  /*61d0*/  F2FP.F16.F32.PACK_AB R28, R29, R28 ;  /* 0x0000001c1d1c723e */ /* 0x000fe200000000ff */
[-C--:B------:R-:W-:Y:S01]  /*61e0*/  FMUL.FTZ R97, R97, R15.reuse ;  /* 0x0000000f61617220 */ /* 0x080fe20000410000 */
[----:B------:R-:W-:Y:S01]  /*61f0*/  F2FP.F16.F32.PACK_AB R48, R49, R48 ;  /* 0x000000303130723e */ /* 0x000fe200000000ff */
[----:B------:R-:W-:Y:S01]  /*6200*/  FMUL.FTZ R100, R100, R15 ;  /* 0x0000000f64647220 */ /* 0x000fe20000410000 */
[----:B------:R-:W-:Y:S01]  /*6210*/  F2FP.F16.F32.PACK_AB R29, R80, R27 ;  /* 0x0000001b501d723e */ /* 0x000fe200000000ff */
[----:B0-----:R-:W-:Y:S01]  /*6220*/  UPRMT UR6, UR10, 0x654, UR6 ;  /* 0x000006540a067896 */ /* 0x001fe20008000006 */
[----:B------:R-:W-:Y:S01]  /*6230*/  F2FP.F16.F32.PACK_AB R30, R33, R32 ;  /* 0x00000020211e723e */ /* 0x000fe200000000ff */
[----:B------:R-:W-:Y:S01]  /*6240*/  UIADD3 UR10, UR7, -0x1, URZ ;  /* 0xffffffff070a7890 */ /* 0x000fe2000fffe03f */
        /* <DEDUP_REMOVED lines=40> */
[----:B------:R-:W-:Y:S01]  /*64d0*/  PLOP3.LUT P1, PT, PT, PT, UP0, 0x80, 0x0 ;  /* 0x000000000000781c */ /* 0x000fe20003f2f008 */
        /* <DEDUP_REMOVED lines=39> */
[----:B------:R-:W-:Y:S01]  /*6750*/  IMAD.MOV.U32 R14, RZ, RZ, R0 ;  /* 0x000000ffff0e7224 */ /* 0x000fe200078e0000 */
[----:B-1----:R-:W-:Y:S01]  /*6760*/  NOP ;  /* 0x0000000000007918 */ /* 0x002fe20000000000 */
[----:B0-----:R-:W-:Y:S05]  /*6770*/  @P1 BRA `(.L_x_1929) ;  /* 0xffffffd400401947 */ /* 0x001fea000383ffff */
[----:B------:R-:W-:-:S05]  /*6780*/  UMOV UR7, UR10 ;  /* 0x0000000a00077c82 */ /* 0x000fca0008000000 */
.L_x_1918:
[----:B------:R-:W-:-:S13]  /*6790*/  R2UR UR6, R141 ;  /* 0x000000008d0672ca */ /* 0x000fda00000e0000 */
[----:B------:R-:W-:-:S06]  /*67a0*/  UISETP.GE.AND UP0, UPT, UR7, UR6, UPT ;  /* 0x000000060700728c */ /* 0x000fcc000bf06270 */
[----:B------:R-:W-:-:S13]  /*67b0*/  PLOP3.LUT P1, PT, PT, PT, UP0, 0x80, 0x0 ;  /* 0x000000000000781c */ /* 0x000fda0003f2f008 */
[----:B------:R-:W-:Y:S05]  /*67c0*/  @!P1 BRA `(.L_x_1930) ;  /* 0x00000020006c9947 */ /* 0x000fea0003800000 */
[----:B------:R-:W0:Y:S01]  /*67d0*/  S2R R9, SR_TID.X ;  /* 0x0000000000097919 */ /* 0x000e220000002100 */
[----:B------:R-:W-:Y:S01]  /*67e0*/  R2UR UR6, R140 ;  /* 0x000000008c0672ca */ /* 0x000fe200000e0000 */
[----:B------:R-:W-:Y:S01]  /*67f0*/  IMAD.MOV.U32 R14, RZ, RZ, R13 ;  /* 0x000000ffff0e7224 */ /* 0x000fe200078e000d */
[----:B------:R-:W-:Y:S01]  /*6800*/  UMOV UR30, UR5 ;  /* 0x00000005001e7c82 */ /* 0x000fe20008000000 */
[----:B------:R-:W-:Y:S01]  /*6810*/  IMAD.MOV.U32 R15, RZ, RZ, R0 ;  /* 0x000000ffff0f7224 */ /* 0x000fe200078e0000 */
[----:B------:R-:W-:Y:S01]  /*6820*/  UMOV UR29, 0x40000040 ;  /* 0x40000040001d7882 */ /* 0x000fe20000000000 */
[----:B------:R-:W-:Y:S01]  /*6830*/  UMOV UR33, 0x40000040 ;  /* 0x4000004000217882 */ /* 0x000fe20000000000 */
[----:B------:R-:W-:Y:S01]  /*6840*/  UMOV UR37, 0x40000040 ;  /* 0x4000004000257882 */ /* 0x000fe20000000000 */
[----:B------:R-:W-:Y:S01]  /*6850*/  UMOV UR41, 0x40000040 ;  /* 0x4000004000297882 */ /* 0x000fe20000000000 */
[----:B------:R-:W-:Y:S01]  /*6860*/  UMOV UR45, 0x40000040 ;  /* 0x40000040002d7882 */ /* 0x000fe20000000000 */
[----:B------:R-:W-:Y:S01]  /*6870*/  UMOV UR49, 0x40000040 ;  /* 0x4000004000317882 */ /* 0x000fe20000000000 */
[----:B------:R-:W-:-:S03]  /*6880*/  UMOV UR53, 0x40000040 ;  /* 0x4000004000357882 */ /* 0x000fc60000000000 */
[----:B------:R-:W-:-:S04]  /*6890*/  ULOP3.LUT UR6, UR6, 0x10000, URZ, 0xfc, !UPT ;  /* 0x0001000006067892 */ /* 0x000fc8000f8efc3f */
[----:B------:R-:W-:Y:S02]  /*68a0*/  UIADD3 UR28, UR6, 0x2, URZ ;  /* 0x00000002061c7890 */ /* 0x000fe4000fffe03f */
[----:B------:R-:W-:Y:S01]  /*68b0*/  IMAD.U32 R139, RZ, RZ, UR6 ;  /* 0x00000006ff8b7e24 */ /* 0x000fe2000f8e00ff */
[----:B------:R-:W-:Y:S02]  /*68c0*/  UIADD3 UR32, UR6, 0x4, URZ ;  /* 0x0000000406207890 */ /* 0x000fe4000fffe03f */
[----:B------:R-:W-:Y:S02]  /*68d0*/  UIADD3 UR36, UR6, 0x6, URZ ;  /* 0x0000000606247890 */ /* 0x000fe4000fffe03f */
[----:B------:R-:W-:Y:S02]  /*68e0*/  UIADD3 UR40, UR6, 0x600, URZ ;  /* 0x0000060006287890 */ /* 0x000fe4000fffe03f */
[----:B------:R-:W-:Y:S02]  /*68f0*/  UIADD3 UR44, UR6, 0x602, URZ ;  /* 0x00000602062c7890 */ /* 0x000fe4000fffe03f */
[----:B------:R-:W-:-:S02]  /*6900*/  UIADD3 UR48, UR6, 0x604, URZ ;  /* 0x0000060406307890 */ /* 0x000fc4000fffe03f */
[----:B------:R-:W-:Y:S01]  /*6910*/  UIADD3 UR52, UR6, 0x606, URZ ;  /* 0x0000060606347890 */ /* 0x000fe2000fffe03f */
[----:B0-----:R-:W-:Y:S02]  /*6920*/  SHF.R.U32.HI R17, RZ, 0x7, R9 ;  /* 0x00000007ff117819 */ /* 0x001fe40000011609 */
[----:B------:R-:W-:Y:S01]  /*6930*/  ISETP.GE.U32.AND P1, PT, R9, 0x180, PT ;  /* 0x000001800900780c */ /* 0x000fe20003f26070 */
[----:B------:R-:W-:Y:S02]  /*6940*/  UMOV UR6, UR4 ;  /* 0x0000000400067c82 */ /* 0x000fe40008000000 */
[C---:B------:R-:W-:Y:S02]  /*6950*/  VIADD R9, R17.reuse, 0x9 ;  /* 0x0000000911097836 */ /* 0x040fe40000000000 */
[----:B------:R-:W-:-:S03]  /*6960*/  VIADD R142, R17, 0x8 ;  /* 0x00000008118e7836 */ /* 0x000fc60000000000 */
[----:B------:R-:W-:-:S07]  /*6970*/  SEL R9, R9, 0x9, !P1 ;  /* 0x0000000909097807 */ /* 0x000fce0004800000 */
.L_x_1941:
[----:B------:R-:W-:Y:S01]  /*6980*/  R2UR UR10, R16 ;  /* 0x00000000100a72ca */ /* 0x000fe200000e0000 */
[----:B------:R-:W-:-:S04]  /*6990*/  UIADD3 UR4, UR6, 0x1, URZ ;  /* 0x0000000106047890 */ /* 0x000fc8000fffe03f */
[----:B------:R-:W-:-:S04]  /*69a0*/  UISETP.NE.AND UP0, UPT, UR4, 0x2, UPT ;  /* 0x000000020400788c */ /* 0x000fc8000bf05270 */
[----:B------:R-:W-:Y:S02]  /*69b0*/  USEL UR5, URZ, 0x1, UP0 ;  /* 0x000000013f057887 */ /* 0x000fe40008000000 */
[----:B------:R-:W-:Y:S02]  /*69c0*/  USEL UR4, UR4, URZ, UP0 ;  /* 0x0000003f04047287 */ /* 0x000fe40008000000 */
[----:B------:R-:W-:Y:S01]  /*69d0*/  ISETP.NE.AND P2, PT, RZ, UR10, PT ;  /* 0x0000000aff007c0c */ /* 0x000fe2000bf45270 */
[----:B------:R-:W-:-:S12]  /*69e0*/  ULOP3.LUT UR5, UR30, UR5, URZ, 0x3c, !UPT ;  /* 0x000000051e057292 */ /* 0x000fd8000f8e3c3f */
[----:B--2---:R-:W-:Y:S05]  /*69f0*/  @P2 BRA `(.L_x_1931) ;  /* 0x0000000000302947 */ /* 0x004fea0003800000 */
[----:B------:R-:W-:Y:S05]  /*6a00*/  @!P0 BRA `(.L_x_1932) ;  /* 0x0000000000048947 */ /* 0x000fea0003800000 */
[----:B------:R-:W-:Y:S01]  /*6a10*/  BPT.TRAP 0x1 ;  /* 0x000000040000795c */ /* 0x000fe20000300000 */
.L_x_1932:
[----:B------:R-:W-:Y:S01]  /*6a20*/  R2UR UR10, R2 ;  /* 0x00000000020a72ca */ /* 0x000fe200000e0000 */
[----:B------:R-:W-:-:S05]  /*6a30*/  IMAD.U32 R0, RZ, RZ, UR5 ;  /* 0x00000005ff007e24 */ /* 0x000fca000f8e00ff */
[----:B------:R-:W-:-:S07]  /*6a40*/  SHF.L.U32 R0, R0, 0x1f, RZ ;  /* 0x0000001f00007819 */ /* 0x000fce00000006ff */
[----:B------:R-:W-:-:S09]  /*6a50*/  ULEA UR10, UR4, UR10, 0x3 ;  /* 0x0000000a040a7291 */ /* 0x000fd2000f8e183f */
[----:B------:R0:W1:Y:S01]  /*6a60*/  SYNCS.PHASECHK.TRANS64.TRYWAIT P1, [UR10+0x2d830], R0 ;  /* 0x02d83000ff0075a7 */ /* 0x000062000802014a */
[----:B------:R-:W-:Y:S05]  /*6a70*/  @!P0 BRA `(.L_x_1933) ;  /* 0x0000000000048947 */ /* 0x000fea0003800000 */
[----:B------:R-:W-:Y:S01]  /*6a80*/  BPT.TRAP 0x1 ;  /* 0x000000040000795c */ /* 0x000fe20000300000 */
.L_x_1933:
[----:B-1----:R-:W-:Y:S05]  /*6a90*/  @P1 BRA `(.L_x_1931) ;  /* 0x0000000000081947 */ /* 0x002fea0003800000 */
[----:B------:R-:W1:Y:S02]  /*6aa0*/  SYNCS.PHASECHK.TRANS64.TRYWAIT P1, [UR10+0x2d830], R0 ;  /* 0x02d83000ff0075a7 */ /* 0x000e64000802014a */
[----:B-1----:R-:W-:Y:S05]  /*6ab0*/  @!P1 BRA `(.L_x_1934) ;  /* 0x0000007800e89947 */ /* 0x002fea0003800000 */
.L_x_1931:
[----:B------:R3:W-:Y:S01]  /*6ac0*/  BAR.SYNC.DEFER_BLOCKING R142, 0x100 ;  /* 0x0004008e0000751d */ /* 0x0007e20000010000 */
[----:B------:R-:W-:Y:S02]  /*6ad0*/  R2UR UR10, R12 ;  /* 0x000000000c0a72ca */ /* 0x000fe400000e0000 */
[----:B------:R-:W-:Y:S02]  /*6ae0*/  R2UR UR56, R10 ;  /* 0x000000000a3872ca */ /* 0x000fe400000e0000 */
[----:B------:R-:W-:Y:S01]  /*6af0*/  R2UR UR57, R11 ;  /* 0x000000000b3972ca */ /* 0x000fe200000e0000 */
[----:B------:R-:W-:Y:S01]  /*6b00*/  UMOV UR59, 0x80000020 ;  /* 0x80000020003b7882 */ /* 0x000fe20000000000 */
[----:B------:R-:W-:Y:S01]  /*6b10*/  UMOV UR11, 0x80000020 ;  /* 0x80000020000b7882 */ /* 0x000fe20000000000 */
[----:B------:R-:W-:Y:S01]  /*6b20*/  UMOV UR15, 0x80000020 ;  /* 0x80000020000f7882 */ /* 0x000fe20000000000 */
[----:B------:R-:W-:Y:S01]  /*6b30*/  UMOV UR19, 0x80000020 ;  /* 0x8000002000137882 */ /* 0x000fe20000000000 */
[----:B------:R-:W-:Y:S01]  /*6b40*/  UMOV UR23, 0x80000020 ;  /* 0x8000002000177882 */ /* 0x000fe20000000000 */
[----:B------:R-:W-:-:S03]  /*6b50*/  UMOV UR27, 0x80000020 ;  /* 0x80000020001b7882 */ /* 0x000fc60000000000 */
[----:B------:R-:W-:-:S04]  /*6b60*/  UIMAD UR26, UR4, 0x600, UR10 ;  /* 0x00000600041a78a4 */ /* 0x000fc8000f8e020a */
[----:B------:R-:W-:Y:S02]  /*6b70*/  UIADD3 UR10, UR26, 0x2, URZ ;  /* 0x000000021a0a7890 */ /* 0x000fe4000fffe03f */
[----:B------:R-:W-:Y:S02]  /*6b80*/  UIADD3 UR14, UR26, 0x200, URZ ;  /* 0x000002001a0e7890 */ /* 0x000fe4000fffe03f */
[----:B------:R-:W-:Y:S01]  /*6b90*/  UMOV UR58, UR26 ;  /* 0x0000001a003a7c82 */ /* 0x000fe20008000000 */
[----:B------:R-:W-:Y:S01]  /*6ba0*/  UIADD3 UR18, UR26, 0x202, URZ ;  /* 0x000002021a127890 */ /* 0x000fe2000fffe03f */
[----:B--2---:R-:W-:Y:S01]  /*6bb0*/  WARPGROUP.ARRIVE ;  /* 0x00000000000079c5 */ /* 0x004fe20000000000 */
[----:B------:R-:W-:Y:S02]  /*6bc0*/  UIADD3 UR22, UR26, 0x400, URZ ;  /* 0x000004001a167890 */ /* 0x000fe4000fffe03f */
[----:B------:R-:W-:-:S03]  /*6bd0*/  UIADD3 UR26, UR26, 0x402, URZ ;  /* 0x000004021a1a7890 */ /* 0x000fc6000fffe03f */
        /* <DEDUP_REMOVED lines=20> */
.L_x_1936:
[----:B------:R-:W-:Y:S01]  /*6d20*/  R2UR UR10, R2 ;  /* 0x00000000020a72ca */ /* 0x000fe200000e0000 */
[----:B01----:R-:W-:-:S05]  /*6d30*/  IMAD.U32 R0, RZ, RZ, UR30 ;  /* 0x0000001eff007e24 */ /* 0x003fca000f8e00ff */
[----:B------:R-:W-:-:S07]  /*6d40*/  SHF.L.U32 R0, R0, 0x1f, RZ ;  /* 0x0000001f00007819 */ /* 0x000fce00000006ff */
[----:B------:R-:W-:-:S09]  /*6d50*/  ULEA UR10, UR6, UR10, 0x3 ;  /* 0x0000000a060a7291 */ /* 0x000fd2000f8e183f */
[----:B------:R0:W1:Y:S01]  /*6d60*/  SYNCS.PHASECHK.TRANS64.TRYWAIT P1, [UR10+0x2d850], R0 ;  /* 0x02d85000ff0075a7 */ /* 0x000062000802014a */
[----:B------:R-:W-:Y:S05]  /*6d70*/  @!P0 BRA `(.L_x_1937) ;  /* 0x0000000000048947 */ /* 0x000fea0003800000 */
[----:B------:R-:W-:Y:S01]  /*6d80*/  BPT.TRAP 0x1 ;  /* 0x000000040000795c */ /* 0x000fe20000300000 */
.L_x_1937:
[----:B-1----:R-:W-:Y:S05]  /*6d90*/  @P1 BRA `(.L_x_1935) ;  /* 0x0000000000081947 */ /* 0x002fea0003800000 */
[----:B------:R-:W1:Y:S02]  /*6da0*/  SYNCS.PHASECHK.TRANS64.TRYWAIT P1, [UR10+0x2d850], R0 ;  /* 0x02d85000ff0075a7 */ /* 0x000e64000802014a */
[----:B-1----:R-:W-:Y:S05]  /*6db0*/  @!P1 BRA `(.L_x_1938) ;  /* 0x0000007800409947 */ /* 0x002fea0003800000 */
.L_x_1935:
[----:B------:R-:W-:Y:S01]  /*6dc0*/  R2UR UR10, R2 ;  /* 0x00000000020a72ca */ /* 0x000fe200000e0000 */
[----:B------:R-:W-:Y:S01]  /*6dd0*/  WARPGROUP.ARRIVE ;  /* 0x00000000000079c5 */ /* 0x000fe20000000000 */
[----:B------:R-:W-:Y:S01]  /*6de0*/  R2UR UR11, R139 ;  /* 0x000000008b0b72ca */ /* 0x000fe200000e0000 */
[----:B------:R-:W-:Y:S01]  /*6df0*/  UMOV UR57, 0x40000040 ;  /* 0x4000004000397882 */ /* 0x000fe20000000000 */
[----:B------:R-:W-:Y:S01]  /*6e00*/  UMOV UR59, 0x80000020 ;  /* 0x80000020003b7882 */ /* 0x000fe20000000000 */
[----:B------:R-:W-:Y:S01]  /*6e10*/  UMOV UR31, 0x80000020 ;  /* 0x80000020001f7882 */ /* 0x000fe20000000000 */
[----:B------:R-:W-:Y:S01]  /*6e20*/  UMOV UR35, 0x80000020 ;  /* 0x8000002000237882 */ /* 0x000fe20000000000 */
[----:B------:R-:W-:Y:S01]  /*6e30*/  UMOV UR39, 0x80000020 ;  /* 0x8000002000277882 */ /* 0x000fe20000000000 */
[----:B------:R-:W-:Y:S01]  /*6e40*/  UMOV UR43, 0x80000020 ;  /* 0x80000020002b7882 */ /* 0x000fe20000000000 */
[----:B------:R-:W-:Y:S01]  /*6e50*/  UMOV UR47, 0x80000020 ;  /* 0x80000020002f7882 */ /* 0x000fe20000000000 */
[----:B------:R-:W-:Y:S01]  /*6e60*/  UMOV UR51, 0x80000020 ;  /* 0x8000002000337882 */ /* 0x000fe20000000000 */
[----:B------:R-:W-:-:S02]  /*6e70*/  UMOV UR55, 0x80000020 ;  /* 0x8000002000377882 */ /* 0x000fc40000000000 */
[----:B------:R-:W-:Y:S02]  /*6e80*/  UIADD3 UR10, UR10, 0x400, URZ ;  /* 0x000004000a0a7890 */ /* 0x000fe4000fffe03f */
[----:B------:R-:W-:Y:S02]  /*6e90*/  UMOV UR56, UR11 ;  /* 0x0000000b00387c82 */ /* 0x000fe40008000000 */
[----:B------:R-:W-:-:S04]  /*6ea0*/  USHF.R.U32.HI UR10, URZ, 0x4, UR10 ;  /* 0x000000043f0a7899 */ /* 0x000fc8000801160a */
[----:B------:R-:W-:-:S04]  /*6eb0*/  ULOP3.LUT UR10, UR10, 0x3fff, URZ, 0xc0, !UPT ;  /* 0x00003fff0a0a7892 */ /* 0x000fc8000f8ec03f */
[----:B------:R-:W-:-:S04]  /*6ec0*/  ULOP3.LUT UR10, UR10, 0x2000000, URZ, 0xfc, !UPT ;  /* 0x020000000a0a7892 */ /* 0x000fc8000f8efc3f */
[----:B------:R-:W-:-:S04]  /*6ed0*/  UIMAD UR58, UR6, 0x600, UR10 ;  /* 0x00000600063a78a4 */ /* 0x000fc8000f8e020a */
        /* <DEDUP_REMOVED lines=33> */
.L_x_1939:
[----:B01----:R-:W-:Y:S01]  /*70f0*/  FMNMX.FTZ R0, R24, R15, !PT ;  /* 0x0000000f18007209 */ /* 0x003fe20007810000 */
[----:B------:R-:W-:Y:S01]  /*7100*/  ULDC UR10, c[0x0][0x988] ;  /* 0x00026200000a7ab9 */ /* 0x000fe20000000800 */
[----:B------:R-:W-:Y:S01]  /*7110*/  FMNMX.FTZ R18, R26, R14, !PT ;  /* 0x0000000e1a127209 */ /* 0x000fe20007810000 */
[----:B------:R-:W-:Y:S01]  /*7120*/  UMOV UR31, UR10 ;  /* 0x0000000a001f7c82 */ /* 0x000fe20008000000 */
[----:B------:R-:W-:Y:S01]  /*7130*/  FMNMX.FTZ R13, R25, R0, !PT ;  /* 0x00000000190d7209 */ /* 0x000fe20007810000 */
[----:B------:R-:W0:Y:S01]  /*7140*/  S2UR UR11, SR_CgaCtaId ;  /* 0x00000000000b79c3 */ /* 0x000e220000008800 */
        /* <DEDUP_REMOVED lines=62> */
[----:B------:R-:W1:Y:S04]  /*7530*/  SHFL.BFLY PT, R0, R17, 0x2, 0x1f ;  /* 0x0c401f0011007f89 */ /* 0x000e6800000e0000 */
[----:B------:R-:W3:Y:S08]  /*7540*/  SHFL.BFLY PT, R13, R18, 0x2, 0x1f ;  /* 0x0c401f00120d7f89 */ /* 0x000ef000000e0000 */
[----:B------:R-:W-:-:S04]  /*7550*/  ULEA UR10, UR4, UR10, 0x3 ;  /* 0x0000000a040a7291 */ /* 0x000fc8000f8e183f */
[----:B------:R-:W-:-:S04]  /*7560*/  UIADD3 UR10, UR10, 0x2d840, URZ ;  /* 0x0002d8400a0a7890 */ /* 0x000fc8000fffe03f */
[----:B0-----:R-:W-:Y:S01]  /*7570*/  UPRMT UR10, UR11, 0x654, UR10 ;  /* 0x000006540b0a7896 */ /* 0x001fe2000800000a */
[----:B-1----:R-:W-:Y:S02]  /*7580*/  FMNMX.FTZ R19, R17, R0, !PT ;  /* 0x0000000011137209 */ /* 0x002fe40007810000 */
[----:B---3--:R-:W-:-:S03]  /*7590*/  FMNMX.FTZ R20, R18, R13, !PT ;  /* 0x0000000d12147209 */ /* 0x008fc60007810000 */
[----:B------:R-:W0:Y:S03]  /*75a0*/  SHFL.BFLY PT, R0, R19, 0x1, 0x1f ;  /* 0x0c201f0013007f89 */ /* 0x000e2600000e0000 */
[----:B------:R-:W-:Y:S01]  /*75b0*/  SYNCS.ARRIVE.TRANS64.RED.A1T0 RZ, [UR10], RZ ;  /* 0x000000ffffff79a7 */ /* 0x000fe2000810040a */
[----:B------:R-:W1:Y:S01]  /*75c0*/  SHFL.BFLY PT, R13, R20, 0x1, 0x1f ;  /* 0x0c201f00140d7f89 */ /* 0x000e6200000e0000 */
[----:B0-----:R-:W-:Y:S02]  /*75d0*/  FMNMX.FTZ R0, R19, R0, !PT ;  /* 0x0000000013007209 */ /* 0x001fe40007810000 */
[----:B-1----:R-:W-:-:S03]  /*75e0*/  FMNMX.FTZ R13, R20, R13, !PT ;  /* 0x0000000d140d7209 */ /* 0x002fc60007810000 */
[C---:B------:R-:W-:Y:S01]  /*75f0*/  FMUL.FTZ R17, R0.reuse, UR31 ;  /* 0x0000001f00117c20 */ /* 0x040fe20008410000 */
[----:B------:R-:W-:-:S03]  /*7600*/  FADD.FTZ R15, -R0, R15 ;  /* 0x0000000f000f7221 */ /* 0x000fc60000010100 */
[--C-:B------:R-:W-:Y:S01]  /*7610*/  FFMA.FTZ R18, R24, UR31, -R17.reuse ;  /* 0x0000001f18127c23 */ /* 0x100fe20008010811 */
[--C-:B------:R-:W-:Y:S01]  /*7620*/  FFMA.FTZ R24, R36, UR31, -R17.reuse ;  /* 0x0000001f24187c23 */ /* 0x100fe20008010811 */
[C---:B------:R-:W-:Y:S01]  /*7630*/  FADD.FTZ R14, -R13.reuse, R14 ;  /* 0x0000000e0d0e7221 */ /* 0x040fe20000010100 */
[----:B------:R-:W-:Y:S01]  /*7640*/  FMUL.FTZ R36, R13, UR31 ;  /* 0x0000001f0d247c20 */ /* 0x000fe20008410000 */
[--C-:B------:R-:W-:Y:S01]  /*7650*/  FFMA.FTZ R19, R25, UR31, -R17.reuse ;  /* 0x0000001f19137c23 */ /* 0x100fe20008010811 */
        /* <DEDUP_REMOVED lines=26> */
[----:B------:R-:W-:Y:S01]  /*7800*/  FFMA.FTZ R136, R35, UR31, -R36 ;  /* 0x0000001f23887c23 */ /* 0x000fe20008010824 */
        /* <DEDUP_REMOVED lines=9> */
[----:B0-----:R-:W-:Y:S01]  /*78a0*/  FFMA.FTZ R6, R15, R6, R18 ;  /* 0x000000060f067223 */ /* 0x001fe20000010012 */
[----:B------:R-:W0:Y:S01]  /*78b0*/  MUFU.EX2 R19, R19 ;  /* 0x0000001300137308 */ /* 0x000e220000000800 */
[--C-:B------:R-:W-:Y:S01]  /*78c0*/  FFMA.FTZ R69, R77, UR31, -R17.reuse ;  /* 0x0000001f4d457c23 */ /* 0x100fe20008010811 */
[--C-:B------:R-:W-:Y:S01]  /*78d0*/  FFMA.FTZ R72, R80, UR31, -R17.reuse ;  /* 0x0000001f50487c23 */ /* 0x100fe20008010811 */
[--C-:B------:R-:W-:Y:S01]  /*78e0*/  FFMA.FTZ R73, R81, UR31, -R17.reuse ;  /* 0x0000001f51497c23 */ /* 0x100fe20008010811 */
[--C-:B------:R-:W-:Y:S01]  /*78f0*/  FFMA.FTZ R76, R84, UR31, -R17.reuse ;  /* 0x0000001f544c7c23 */ /* 0x100fe20008010811 */
[----:B------:R-:W-:Y:S01]  /*7900*/  FFMA.FTZ R17, R85, UR31, -R17 ;  /* 0x0000001f55117c23 */ /* 0x000fe20008010811 */
[--C-:B------:R-:W-:Y:S01]  /*7910*/  FFMA.FTZ R30, R38, UR31, -R36.reuse ;  /* 0x0000001f261e7c23 */ /* 0x100fe20008010824 */
[--C-:B------:R-:W-:Y:S01]  /*7920*/  FFMA.FTZ R85, R39, UR31, -R36.reuse ;  /* 0x0000001f27557c23 */ /* 0x100fe20008010824 */
[----:B------:R-:W3:Y:S01]  /*7930*/  MUFU.EX2 R138, R138 ;  /* 0x0000008a008a7308 */ /* 0x000ee20000000800 */
        /* <DEDUP_REMOVED lines=32> */
[----:B0-----:R-:W-:-:S07]  /*7b40*/  FADD.FTZ R38, R26, R5 ;  /* 0x000000051a267221 */ /* 0x001fce0000010000 */
[----:B------:R-:W0:Y:S01]  /*7b50*/  MUFU.EX2 R22, R22 ;  /* 0x0000001600167308 */ /* 0x000e220000000800 */
[----:B---3--:R-:W-:-:S07]  /*7b60*/  FADD.FTZ R5, R21, R6 ;  /* 0x0000000615057221 */ /* 0x008fce0000010000 */
[----:B------:R-:W3:Y:S01]  /*7b70*/  MUFU.EX2 R27, R27 ;  /* 0x0000001b001b7308 */ /* 0x000ee20000000800 */
[----:B-1----:R-:W-:-:S07]  /*7b80*/  FADD.FTZ R38, R137, R38 ;  /* 0x0000002689267221 */ /* 0x002fce0000010000 */
        /* <DEDUP_REMOVED lines=107> */
[----:B-1----:R-:W-:Y:S01]  /*8240*/  FADD.FTZ R5, R71, R6 ;  /* 0x0000000647057221 */ /* 0x002fe20000010000 */
[----:B0-----:R-:W-:-:S03]  /*8250*/  FADD.FTZ R6, R17, R36 ;  /* 0x0000002411067221 */ /* 0x001fc60000010000 */
[----:B---3--:R-:W-:Y:S01]  /*8260*/  FADD.FTZ R5, R74, R5 ;  /* 0x000000054a057221 */ /* 0x008fe20000010000 */
[----:B------:R-:W-:Y:S06]  /*8270*/  @!P0 BRA `(.L_x_1940) ;  /* 0x0000000000048947 */ /* 0x000fec0003800000 */
[----:B------:R-:W-:Y:S01]  /*8280*/  BPT.TRAP 0x1 ;  /* 0x000000040000795c */ /* 0x000fe20000300000 */
.L_x_1940:
[----:B------:R-:W0:Y:S01]  /*8290*/  S2UR UR10, SR_CgaCtaId ;  /* 0x00000000000a79c3 */ /* 0x000e220000008800 */
[----:B------:R-:W-:Y:S01]  /*82a0*/  R2UR UR11, R2 ;  /* 0x00000000020b72ca */ /* 0x000fe200000e0000 */
[----:B------:R-:W-:Y:S01]  /*82b0*/  UMOV UR30, UR5 ;  /* 0x00000005001e7c82 */ /* 0x000fe20008000000 */
        /* <DEDUP_REMOVED lines=19> */
[-C--:B------:R-:W-:Y:S01]  /*83f0*/  FMUL.FTZ R101, R101, R15.reuse ;  /* 0x0000000f65657220 */ /* 0x080fe20000410000 */
[----:B------:R-:W-:Y:S01]  /*8400*/  F2FP.F16.F32.PACK_AB R40, R41, R40 ;  /* 0x000000282928723e */ /* 0x000fe200000000ff */
[----:B0-----:R-:W-:Y:S01]  /*8410*/  UPRMT UR6, UR10, 0x654, UR6 ;  /* 0x000006540a067896 */ /* 0x001fe20008000006 */
        /* <DEDUP_REMOVED lines=13> */
[----:B------:R-:W-:Y:S01]  /*84f0*/  UIADD3 UR6, UR7, -0x1, URZ ;  /* 0xffffffff07067890 */ /* 0x000fe2000fffe03f */
        /* <DEDUP_REMOVED lines=15> */
[-C--:B------:R-:W-:Y:S01]  /*85f0*/  FMUL.FTZ R117, R117, R15.reuse ;  /* 0x0000000f75757220 */ /* 0x080fe20000410000 */
[----:B------:R-:W-:Y:S01]  /*8600*/  R2UR UR10, R141 ;  /* 0x000000008d0a72ca */ /* 0x000fe200000e0000 */
        /* <DEDUP_REMOVED lines=12> */
[----:B------:R-:W-:Y:S01]  /*86d0*/  UISETP.GT.AND UP0, UPT, UR7, UR10, UPT ;  /* 0x0000000a0700728c */ /* 0x000fe2000bf04270 */
[-C--:B------:R-:W-:Y:S01]  /*86e0*/  FMUL.FTZ R128, R128, R15.reuse ;  /* 0x0000000f80807220 */ /* 0x080fe20000410000 */
[-C--:B------:R-:W-:Y:S01]  /*86f0*/  FMUL.FTZ R129, R129, R15.reuse ;  /* 0x0000000f81817220 */ /* 0x080fe20000410000 */
[----:B------:R-:W-:Y:S01]  /*8700*/  UMOV UR7, UR6 ;  /* 0x0000000600077c82 */ /* 0x000fe20008000000 */
[----:B------:R0:W-:Y:S01]  /*8710*/  STSM.16.M88.4 [R7+0x6000], R68 ;  /* 0x0060004407007844 */ /* 0x0001e20000000200 */
[----:B------:R-:W-:Y:S01]  /*8720*/  UMOV UR6, UR4 ;  /* 0x0000000400067c82 */ /* 0x000fe20008000000 */
[----:B------:R-:W-:Y:S01]  /*8730*/  PLOP3.LUT P1, PT, PT, PT, UP0, 0x80, 0x0 ;  /* 0x000000000000781c */ /* 0x000fe20003f2f008 */
[-C--:B------:R-:W-:Y:S01]  /*8740*/  FMUL.FTZ R132, R132, R15.reuse ;  /* 0x0000000f84847220 */ /* 0x080fe20000410000 */
[----:B------:R-:W-:Y:S01]  /*8750*/  @!PT LDS RZ, [RZ] ;  /* 0x00000000fffff984 */ /* 0x000fe20000000800 */
[----:B------:R-:W-:Y:S01]  /*8760*/  @!PT LDS RZ, [RZ] ;  /* 0x00000000fffff984 */ /* 0x000fe20000000800 */
[----:B------:R-:W-:Y:S01]  /*8770*/  @!PT LDS RZ, [RZ] ;  /* 0x00000000fffff984 */ /* 0x000fe20000000800 */
[----:B------:R-:W-:Y:S01]  /*8780*/  @!PT LDS RZ, [RZ] ;  /* 0x00000000fffff984 */ /* 0x000fe20000000800 */
[----:B------:R1:W-:Y:S06]  /*8790*/  MEMBAR.ALL.CTA ;  /* 0x0000000000007992 */ /* 0x0003ec0000008000 */
[----:B-1----:R-:W1:Y:S01]  /*87a0*/  FENCE.VIEW.ASYNC.S ;  /* 0x00000000000073c6 */ /* 0x002e620000000000 */
        /* <DEDUP_REMOVED lines=29> */
.L_x_1930:
[----:B------:R-:W-:Y:S06]  /*8980*/  BAR.ARV 0x8, 0x200 ;  /* 0x0208000000007b1d */ /* 0x000fec0000002000 */
[----:B------:R-:W-:Y:S05]  /*8990*/  @!P0 BRA `(.L_x_1942) ;  /* 0x0000000000048947 */ /* 0x000fea0003800000 */
[----:B------:R-:W-:Y:S01]  /*89a0*/  BPT.TRAP 0x1 ;  /* 0x000000040000795c */ /* 0x000fe20000300000 */
.L_x_1942:
[----:B------:R-:W-:Y:S01]  /*89b0*/  R2UR UR6, R2 ;  /* 0x00000000020672ca */ /* 0x000fe200000e0000 */
[----:B--2---:R-:W-:-:S05]  /*89c0*/  IMAD.U32 R3, RZ, RZ, UR5 ;  /* 0x00000005ff037e24 */ /* 0x004fca000f8e00ff */
[----:B------:R-:W-:-:S07]  /*89d0*/  SHF.L.U32 R3, R3, 0x1f, RZ ;  /* 0x0000001f03037819 */ /* 0x000fce00000006ff */
[----:B------:R-:W-:-:S09]  /*89e0*/  ULEA UR6, UR4, UR6, 0x3 ;  /* 0x0000000604067291 */ /* 0x000fd2000f8e183f */
[----:B------:R0:W1:Y:S01]  /*89f0*/  SYNCS.PHASECHK.TRANS64.TRYWAIT P1, [UR6+0x2d850], R3 ;  /* 0x02d85003ff0075a7 */ /* 0x0000620008020146 */
[----:B------:R-:W-:Y:S05]  /*8a00*/  @!P0 BRA `(.L_x_1943) ;  /* 0x0000000000048947 */ /* 0x000fea0003800000 */
[----:B------:R-:W-:Y:S01]  /*8a10*/  BPT.TRAP 0x1 ;  /* 0x000000040000795c */ /* 0x000fe20000300000 */
.L_x_1943:
[----:B-1----:R-:W-:Y:S05]  /*8a20*/  @P1 BRA `(.L_x_1944) ;  /* 0x0000000000081947 */ /* 0x002fea0003800000 */
[----:B------:R-:W1:Y:S02]  /*8a30*/  SYNCS.PHASECHK.TRANS64.TRYWAIT P1, [UR6+0x2d850], R3 ;  /* 0x02d85003ff0075a7 */ /* 0x000e640008020146 */
[----:B-1----:R-:W-:Y:S05]  /*8a40*/  @!P1 BRA `(.L_x_1945) ;  /* 0x0000005c00349947 */ /* 0x002fea0003800000 */
.L_x_1944:
[----:B------:R-:W-:Y:S01]  /*8a50*/  R2UR UR5, R2 ;  /* 0x00000000020572ca */ /* 0x000fe200000e0000 */
[----:B------:R-:W-:Y:S01]  /*8a60*/  WARPGROUP.ARRIVE ;  /* 0x00000000000079c5 */ /* 0x000fe20000000000 */
[----:B------:R-:W-:Y:S01]  /*8a70*/  R2UR UR7, R140 ;  /* 0x000000008c0772ca */ /* 0x000fe200000e0000 */
[----:B------:R-:W-:Y:S01]  /*8a80*/  UMOV UR9, 0x40000040 ;  /* 0x4000004000097882 */ /* 0x000fe20000000000 */
[----:B------:R-:W-:Y:S01]  /*8a90*/  UMOV UR11, 0x80000020 ;  /* 0x80000020000b7882 */ /* 0x000fe20000000000 */
[----:B01----:R-:W0:Y:S01]  /*8aa0*/  SHFL.BFLY PT, R3, R6, 0x2, 0x1f ;  /* 0x0c401f0006037f89 */ /* 0x003e2200000e0000 */
[----:B------:R-:W-:Y:S02]  /*8ab0*/  IMAD.MOV.U32 R8, RZ, RZ, RZ ;  /* 0x000000ffff087224 */ /* 0x000fe400078e00ff */
[----:B------:R-:W-:Y:S01]  /*8ac0*/  IMAD.U32 R15, RZ, RZ, UR31 ;  /* 0x0000001fff0f7e24 */ /* 0x000fe2000f8e00ff */
[----:B------:R-:W1:Y:S04]  /*8ad0*/  SHFL.BFLY PT, R2, R5, 0x2, 0x1f ;  /* 0x0c401f0005027f89 */ /* 0x000e6800000e0000 */
[----:B------:R-:W-:-:S02]  /*8ae0*/  UIADD3 UR5, UR5, 0x400, URZ ;  /* 0x0000040005057890 */ /* 0x000fc4000fffe03f */
[----:B------:R-:W-:Y:S02]  /*8af0*/  ULOP3.LUT UR7, UR7, 0x10000, URZ, 0xfc, !UPT ;  /* 0x0001000007077892 */ /* 0x000fe4000f8efc3f */
[----:B------:R-:W-:-:S04]  /*8b00*/  USHF.R.U32.HI UR5, URZ, 0x4, UR5 ;  /* 0x000000043f057899 */ /* 0x000fc80008011605 */
[----:B------:R-:W-:Y:S01]  /*8b10*/  ULOP3.LUT UR5, UR5, 0x3fff, URZ, 0xc0, !UPT ;  /* 0x00003fff05057892 */ /* 0x000fe2000f8ec03f */
[----:B------:R-:W-:-:S03]  /*8b20*/  UMOV UR8, UR7 ;  /* 0x0000000700087c82 */ /* 0x000fc60008000000 */
[----:B------:R-:W-:-:S04]  /*8b30*/  ULOP3.LUT UR5, UR5, 0x2000000, URZ, 0xfc, !UPT ;  /* 0x0200000005057892 */ /* 0x000fc8000f8efc3f */
[----:B------:R-:W-:Y:S01]  /*8b40*/  UIMAD UR4, UR4, 0x600, UR5 ;  /* 0x00000600040478a4 */ /* 0x000fe2000f8e0205 */
[----:B0-----:R-:W-:Y:S01]  /*8b50*/  FADD.FTZ R3, R3, R6 ;  /* 0x0000000603037221 */ /* 0x001fe20000010000 */
[----:B-1----:R-:W-:Y:S01]  /*8b60*/  FADD.FTZ R4, R2, R5 ;  /* 0x0000000502047221 */ /* 0x002fe20000010000 */
[----:B------:R-:W-:-:S03]  /*8b70*/  IMAD.MOV.U32 R5, RZ, RZ, RZ ;  /* 0x000000ffff057224 */ /* 0x000fc600078e00ff */
[----:B------:R-:W0:Y:S01]  /*8b80*/  SHFL.BFLY PT, R2, R3, 0x1, 0x1f ;  /* 0x0c201f0003027f89 */ /* 0x000e2200000e0000 */
[----:B------:R-:W-:Y:S02]  /*8b90*/  UMOV UR10, UR4 ;  /* 0x00000004000a7c82 */ /* 0x000fe40008000000 */
[----:B------:R-:W-:Y:S01]  /*8ba0*/  HGMMA.64x96x16.F32 R88, gdesc[UR8].tnspB, R88, gsb0 ;  /* 0x41600000085879f0 */ /* 0x000fe20008000858 */
[----:B------:R-:W-:Y:S01]  /*8bb0*/  UIADD3 UR8, UR7, 0x2, URZ ;  /* 0x0000000207087890 */ /* 0x000fe2000fffe03f */
[----:B------:R-:W1:Y:S01]  /*8bc0*/  SHFL.BFLY PT, R7, R4, 0x1, 0x1f ;  /* 0x0c201f0004077f89 */ /* 0x000e6200000e0000 */
[----:B------:R-:W-:Y:S01]  /*8bd0*/  UIADD3 UR10, UR4, 0x40, URZ ;  /* 0x00000040040a7890 */ /* 0x000fe2000fffe03f */
[----:B------:R-:W-:Y:S01]  /*8be0*/  UMOV UR9, 0x40000040 ;  /* 0x4000004000097882 */ /* 0x000fe20000000000 */
[----:B------:R-:W-:Y:S01]  /*8bf0*/  UMOV UR11, 0x80000020 ;  /* 0x80000020000b7882 */ /* 0x000fe20000000000 */
[----:B0-----:R-:W-:Y:S01]  /*8c00*/  FADD.FTZ R10, R3, R2 ;  /* 0x00000002030a7221 */ /* 0x001fe20000010000 */
[----:B------:R-:W-:-:S02]  /*8c10*/  IMAD.MOV.U32 R3, RZ, RZ, -0x800000 ;  /* 0xff800000ff037424 */ /* 0x000fc400078e00ff */
[----:B------:R-:W-:Y:S02]  /*8c20*/  IMAD.MOV.U32 R2, RZ, RZ, -0x800000 ;  /* 0xff800000ff027424 */ /* 0x000fe400078e00ff */
[----:B-1----:R-:W-:Y:S01]  /*8c30*/  FADD.FTZ R11, R4, R7 ;  /* 0x00000007040b7221 */ /* 0x002fe20000010000 */
[----:B------:R-:W-:Y:S01]  /*8c40*/  FSETP.NE.FTZ.AND P1, PT, R10, RZ, PT ;  /* 0x000000ff0a00720b */ /* 0x000fe20003f35000 */
[----:B------:R-:W-:-:S03]  /*8c50*/  IMAD.U32 R7, RZ, RZ, UR31 ;  /* 0x0000001fff077e24 */ /* 0x000fc6000f8e00ff */
[----:B------:R-:W-:-:S09]  /*8c60*/  FSETP.NE.FTZ.AND P2, PT, R11, RZ, PT ;  /* 0x000000ff0b00720b */ /* 0x000fd20003f55000 */
[----:B------:R-:W0:Y:S01]  /*8c70*/  @P1 MUFU.LG2 R6, R10 ;  /* 0x0000000a00061308 */ /* 0x000e220000000c00 */
[----:B------:R-:W-:-:S03]  /*8c80*/  @P1 FMUL.FTZ R7, R7, 0.69314718246459960938 ;  /* 0x3f31721807071820 */ /* 0x000fc60000410000 */
[----:B------:R-:W-:-:S04]  /*8c90*/  @P2 FMUL.FTZ R15, R15, 0.69314718246459960938 ;  /* 0x3f3172180f0f2820 */ /* 0x000fc80000410000 */
        /* <DEDUP_REMOVED lines=55> */
.L_x_1946:
        /* <DEDUP_REMOVED lines=53> */
.L_x_1910:
[----:B------:R-:W-:Y:S05]  /*9360*/  @P0 BRA `(.L_x_1947) ;  /* 0x0000001000940947 */ /* 0x000fea0003800000 */
[----:B------:R-:W2:Y:S01]  /*9370*/  LDL R4, [R1] ;  /* 0x0000000001047983 */ /* 0x000ea20000100800 */
[----:B------:R-:W0:Y:S01]  /*9380*/  S2UR UR12, SR_CTAID.Z ;  /* 0x00000000000c79c3 */ /* 0x000e220000002700 */
[----:B------:R-:W-:Y:S01]  /*9390*/  ULDC.64 UR8, c[0x0][0xbd0] ;  /* 0x0002f40000087ab9 */ /* 0x000fe20000000a00 */
[----:B------:R-:W-:Y:S01]  /*93a0*/  BSSY B0, `(.L_x_1948) ;  /* 0x00000d5000007945 */ /* 0x000fe20003800000 */
[----:B------:R-:W1:Y:S01]  /*93b0*/  S2R R0, SR_TID.X ;  /* 0x0000000000007919 */ /* 0x000e620000002100 */
[----:B------:R-:W3:Y:S04]  /*93c0*/  S2R R21, SR_CTAID.X ;  /* 0x0000000000157919 */ /* 0x000ee80000002500 */
[----:B------:R-:W4:Y:S08]  /*93d0*/  S2UR UR11, SR_CTAID.Y ;  /* 0x00000000000b79c3 */ /* 0x000f300000002600 */
[----:B------:R-:W4:Y:S08]  /*93e0*/  LDC R20, c[0x0][0xc50] ;  /* 0x00031400ff147b82 */ /* 0x000f300000000800 */
[----:B------:R-:W5:Y:S01]  /*93f0*/  LDC.64 R18, c[0x0][0xb40] ;  /* 0x0002d000ff127b82 */ /* 0x000f620000000a00 */
        /* <DEDUP_REMOVED lines=50> */
[----:B---3--:R-:W-:Y:S01]  /*9720*/  IMAD R12, R21, 0xc0, R8 ;  /* 0x000000c0150c7824 */ /* 0x008fe200078e0208 */
[----:B------:R-:W-:Y:S01]  /*9730*/  ULDC.64 UR8, c[0x0][0xb28] ;  /* 0x0002ca0000087ab9 */ /* 0x000fe20000000a00 */
[----:B------:R-:W-:Y:S02]  /*9740*/  IMAD R17, RZ, RZ, -UR13 ;  /* 0x8000000dff117e24 */ /* 0x000fe4000f8e02ff */
[----:B------:R-:W-:Y:S01]  /*9750*/  IMAD.WIDE.U32 R4, R14, UR12, R4 ;  /* 0x0000000c0e047c25 */ /* 0x000fe2000f8e0004 */
[----:B------:R-:W2:Y:S03]  /*9760*/  @P0 LDC R25, c[0x0][0xbec] ;  /* 0x0002fb00ff190b82 */ /* 0x000ea60000000800 */
[----:B------:R-:W-:-:S02]  /*9770*/  IMAD.U32 R9, RZ, RZ, UR5 ;  /* 0x00000005ff097e24 */ /* 0x000fc4000f8e00ff */
[----:B----4-:R-:W-:Y:S02]  /*9780*/  IMAD R23, R20, R17, UR11 ;  /* 0x0000000b14177e24 */ /* 0x010fe4000f8e0211 */
[----:B------:R-:W-:Y:S01]  /*9790*/  IMAD.U32 R8, RZ, RZ, UR4 ;  /* 0x00000004ff087e24 */ /* 0x000fe2000f8e00ff */
[----:B------:R-:W3:Y:S01]  /*97a0*/  @P0 LDC R22, c[0x0][0xbf0] ;  /* 0x0002fc00ff160b82 */ /* 0x000ee20000000800 */
[----:B0-----:R-:W-:Y:S01]  /*97b0*/  @P0 IMAD.HI.U32 R13, R12, R13, RZ ;  /* 0x0000000d0c0d0227 */ /* 0x001fe200078e00ff */
[----:B------:R-:W-:-:S03]  /*97c0*/  ULDC.64 UR4, c[0x0][0xbe0] ;  /* 0x0002f80000047ab9 */ /* 0x000fc60000000a00 */
[----:B------:R-:W-:Y:S01]  /*97d0*/  IMAD.U32 R9, RZ, RZ, UR6 ;  /* 0x00000006ff097e24 */ /* 0x000fe2000f8e00ff */
[----:B------:R-:W-:Y:S01]  /*97e0*/  ULDC.64 UR6, c[0x0][0xb48] ;  /* 0x0002d20000067ab9 */ /* 0x000fe20000000a00 */
[C---:B-----5:R-:W-:Y:S02]  /*97f0*/  IMAD R14, R18.reuse, UR10, RZ ;  /* 0x0000000a120e7c24 */ /* 0x060fe4000f8e02ff */
        /* <DEDUP_REMOVED lines=11> */
[----:B---3--:R-:W-:Y:S01]  /*98b0*/  @P0 SHF.R.U32.HI R13, RZ, R22, R25 ;  /* 0x00000016ff0d0219 */ /* 0x008fe20000011619 */
        /* <DEDUP_REMOVED lines=131> */
.L_x_1949:
[----:B------:R-:W-:Y:S05]  /*a0f0*/  BSYNC B0 ;  /* 0x0000000000007941 */ /* 0x000fea0003800000 */
.L_x_1948:
[----:B------:R-:W-:Y:S01]  /*a100*/  ISETP.GE.AND P0, PT, R18, R19, PT ;  /* 0x000000131200720c */ /* 0x000fe20003f06270 */
[----:B0-----:R0:W1:Y:S04]  /*a110*/  SHFL.IDX PT, R15, R22, 0x1, 0x1c1f ;  /* 0x003c1f00160f7f89 */ /* 0x00106800000e0000 */
[----:B------:R0:W0:Y:S08]  /*a120*/  SHFL.IDX PT, R14, R20, 0x1, 0x1c1f ;  /* 0x003c1f00140e7f89 */ /* 0x00003000000e0000 */
        /* <DEDUP_REMOVED lines=24> */
[--C-:B01----:R-:W-:Y:S01]  /*a2b0*/  @!P2 IMAD.WIDE R2, R7, 0x4, R14.reuse ;  /* 0x000000040702a825 */ /* 0x103fe200078e020e */
        /* <DEDUP_REMOVED lines=44> */
[----:B0-----:R-:W-:-:S05]  /*a580*/  LOP3.LUT R3, R7, 0xfffffffe, RZ, 0xc0, !PT ;  /* 0xfffffffe07037812 */ /* 0x001fca00078ec0ff */
[----:B------:R-:W-:-:S05]  /*a590*/  IMAD.WIDE R2, R3, 0x4, R14 ;  /* 0x0000000403027825 */ /* 0x000fca00078e020e */
[----:B------:R0:W-:Y:S01]  /*a5a0*/  ST.E.64 desc[UR60][R2.64], R134 ;  /* 0x0000008602007985 */ /* 0x0001e2000c101b3c */
[----:B------:R-:W-:Y:S05]  /*a5b0*/  BRA `(.L_x_1908) ;  /* 0x0000003c00b87947 */ /* 0x000fea0003800000 */
.L_x_1947:
        /* <DEDUP_REMOVED lines=12> */
[----:B------:R-:W2:Y:S01]  /*a680*/  LDL R2, [R1] ;  /* 0x0000000001027983 */ /* 0x000ea20000100800 */
[----:B------:R-:W-:Y:S01]  /*a690*/  ISETP.NE.AND P0, PT, R6, 0x1, PT ;  /* 0x000000010600780c */ /* 0x000fe20003f05270 */
[----:B------:R-:W-:Y:S01]  /*a6a0*/  S2UR UR7, SR_CTAID.Z ;  /* 0x00000000000779c3 */ /* 0x000fe20000002700 */
[----:B------:R-:W-:Y:S01]  /*a6b0*/  ULDC.64 UR8, c[0x0][0xbd0] ;  /* 0x0002f40000087ab9 */ /* 0x000fe20000000a00 */
[----:B------:R-:W-:-:S06]  /*a6c0*/  IMAD.MOV.U32 R5, RZ, RZ, R0 ;  /* 0x000000ffff057224 */ /* 0x000fcc00078e0000 */
[----:B------:R-:W0:Y:S08]  /*a6d0*/  LDC.64 R10, c[0x0][0xbd8] ;  /* 0x0002f600ff0a7b82 */ /* 0x000e300000000a00 */
[----:B------:R-:W1:Y:S08]  /*a6e0*/  @P0 LDC R7, c[0x0][0xbec] ;  /* 0x0002fb00ff070b82 */ /* 0x000e700000000800 */
[----:B------:R-:W3:Y:S08]  /*a6f0*/  @P0 LDC R9, c[0x0][0xbf0] ;  /* 0x0002fc00ff090b82 */ /* 0x000ef00000000800 */
[----:B------:R-:W4:Y:S08]  /*a700*/  S2UR UR10, SR_CTAID.Y ;  /* 0x00000000000a79c3 */ /* 0x000f300000002600 */
[----:B------:R-:W4:Y:S01]  /*a710*/  LDC R8, c[0x0][0xc50] ;  /* 0x00031400ff087b82 */ /* 0x000f220000000800 */
[----:B-1----:R-:W-:-:S05]  /*a720*/  @P0 IMAD.HI.U32 R4, R0, R7, RZ ;  /* 0x0000000700040227 */ /* 0x002fca00078e00ff */
[----:B---3--:R-:W-:Y:S02]  /*a730*/  @P0 SHF.R.U32.HI R5, RZ, R9, R4 ;  /* 0x00000009ff050219 */ /* 0x008fe40000011604 */
[----:B--2---:R-:W-:-:S13]  /*a740*/  R2UR UR11, R2 ;  /* 0x00000000020b72ca */ /* 0x004fda00000e0000 */
[----:B------:R-:W-:Y:S02]  /*a750*/  USHF.R.S32.HI UR6, URZ, 0x1f, UR11 ;  /* 0x0000001f3f067899 */ /* 0x000fe4000801140b */
[----:B------:R-:W-:Y:S01]  /*a760*/  IMAD R7, RZ, RZ, -UR11 ;  /* 0x8000000bff077e24 */ /* 0x000fe2000f8e02ff */
[----:B------:R-:W-:Y:S02]  /*a770*/  UIMAD.WIDE.U32 UR4, UR11, UR8, URZ ;  /* 0x000000080b0472a5 */ /* 0x000fe4000f8e003f */
[----:B------:R-:W-:Y:S01]  /*a780*/  UIMAD UR6, UR6, UR8, URZ ;  /* 0x00000008060672a4 */ /* 0x000fe2000f8e023f */
[----:B----4-:R-:W-:Y:S01]  /*a790*/  IMAD R9, R8, R7, UR10 ;  /* 0x0000000a08097e24 */ /* 0x010fe2000f8e0207 */
        /* <DEDUP_REMOVED lines=32> */
.L_x_1906:
        /* <DEDUP_REMOVED lines=18> */
.L_x_1950:
[----:B------:R-:W-:Y:S01]  /*aac0*/  ULDC UR42, c[0x0][0xc50] ;  /* 0x00031400002a7ab9 */ /* 0x000fe20000000800 */
[----:B------:R-:W-:Y:S01]  /*aad0*/  UMOV UR39, UR6 ;  /* 0x0000000600277c82 */ /* 0x000fe20008000000 */
[----:B------:R-:W-:-:S11]  /*aae0*/  UISETP.NE.AND UP0, UPT, UR42, 0x1, UPT ;  /* 0x000000012a00788c */ /* 0x000fd6000bf05270 */
[----:B------:R-:W-:Y:S01]  /*aaf0*/  @UP0 ULDC UR4, c[0x0][0xc54] ;  /* 0x0003150000040ab9 */ /* 0x000fe20000000800 */
[----:B------:R-:W-:Y:S01]  /*ab00*/  @UP0 ULDC UR7, c[0x0][0xc58] ;  /* 0x0003160000070ab9 */ /* 0x000fe20000000800 */
[----:B------:R-:W-:-:S04]  /*ab10*/  UIMAD.WIDE.U32 UR4, UR6, UR4, URZ ;  /* 0x00000004060472a5 */ /* 0x000fc8000f8e003f */
[----:B------:R-:W-:-:S12]  /*ab20*/  @UP0 USHF.R.U32.HI UR39, URZ, UR7, UR5 ;  /* 0x000000073f270299 */ /* 0x000fd80008011605 */
.L_x_1951:
        /* <DEDUP_REMOVED lines=8> */
[----:B------:R-:W-:Y:S01]  /*abb0*/  ULDC UR6, c[0x0][0x448] ;  /* 0x0001120000067ab9 */ /* 0x000fe20000000800 */
[----:B------:R-:W-:Y:S01]  /*abc0*/  ULDC.64 UR4, c[0x0][0x418] ;  /* 0x0001060000047ab9 */ /* 0x000fe20000000a00 */
[----:B------:R-:W-:-:S05]  /*abd0*/  IMAD.MOV.U32 R22, RZ, RZ, RZ ;  /* 0x000000ffff167224 */ /* 0x000fca00078e00ff */
[----:B------:R-:W1:Y:S01]  /*abe0*/  S2UR UR46, SR_CTAID.X ;  /* 0x00000000002e79c3 */ /* 0x000e620000002500 */
[----:B------:R-:W-:Y:S02]  /*abf0*/  UISETP.NE.AND UP1, UPT, UR6, 0x1, UPT ;  /* 0x000000010600788c */ /* 0x000fe4000bf25270 */
[----:B------:R-:W-:Y:S01]  /*ac00*/  UISETP.NE.U32.AND UP0, UPT, UR4, URZ, UPT ;  /* 0x0000003f0400728c */ /* 0x000fe2000bf05070 */
[----:B------:R-:W-:Y:S02]  /*ac10*/  UMOV UR6, 0xc0 ;  /* 0x000000c000067882 */ /* 0x000fe40000000000 */
[----:B------:R-:W-:Y:S01]  /*ac20*/  ULDC UR4, c[0x0][0x424] ;  /* 0x0001090000047ab9 */ /* 0x000fe20000000800 */
[----:B------:R-:W-:Y:S01]  /*ac30*/  UISETP.NE.AND.EX UP0, UPT, UR5, URZ, UPT, UP0 ;  /* 0x0000003f0500728c */ /* 0x000fe2000bf05300 */
[----:B------:R-:W-:Y:S01]  /*ac40*/  ULDC UR7, c[0x0][0x2f0] ;  /* 0x0000bc0000077ab9 */ /* 0x000fe20000000800 */
[----:B------:R-:W-:Y:S02]  /*ac50*/  ULDC UR8, c[0x0][0x288] ;  /* 0x0000a20000087ab9 */ /* 0x000fe40000000800 */
[----:B------:R-:W-:Y:S01]  /*ac60*/  USEL UR40, UR4, 0x1, UP0 ;  /* 0x0000000104287887 */ /* 0x000fe20008000000 */
[----:B------:R-:W-:Y:S01]  /*ac70*/  @UP1 ULDC UR5, c[0x0][0x44c] ;  /* 0x0001130000051ab9 */ /* 0x000fe20000000800 */
[----:B0-----:R-:W-:-:S04]  /*ac80*/  ISETP.NE.U32.AND P0, PT, R2, RZ, PT ;  /* 0x000000ff0200720c */ /* 0x001fc80003f05070 */
[----:B------:R-:W-:Y:S01]  /*ac90*/  ISETP.NE.AND.EX P0, PT, R3, RZ, PT, P0 ;  /* 0x000000ff0300720c */ /* 0x000fe20003f05300 */
[----:B-1----:R-:W-:Y:S02]  /*aca0*/  UIMAD UR6, UR46, UR6, 0xbf ;  /* 0x000000bf2e0674a4 */ /* 0x002fe4000f8e0206 */
[----:B------:R-:W-:Y:S02]  /*acb0*/  UIMAD UR40, UR40, UR7, URZ ;  /* 0x00000007282872a4 */ /* 0x000fe4000f8e023f */
[----:B------:R-:W-:Y:S01]  /*acc0*/  UIMAD.WIDE.U32 UR4, UR6, UR5, URZ ;  /* 0x00000005060472a5 */ /* 0x000fe2000f8e003f */
[----:B------:R-:W-:-:S03]  /*acd0*/  @UP1 ULDC UR7, c[0x0][0x450] ;  /* 0x0001140000071ab9 */ /* 0x000fc60000000800 */
[----:B------:R-:W-:-:S04]  /*ace0*/  @UP1 USHF.R.U32.HI UR6, URZ, UR7, UR5 ;  /* 0x000000073f061299 */ /* 0x000fc80008011605 */
[----:B------:R-:W0:Y:S01]  /*acf0*/  @P0 LDC.64 R2, c[0x0][0xa28] ;  /* 0x00028a00ff020b82 */ /* 0x000e220000000a00 */
[----:B------:R-:W-:Y:S02]  /*ad00*/  UIADD3 UR5, UR40, 0x80, -UR8 ;  /* 0x0000008028057890 */ /* 0x000fe4000fffe808 */
[----:B------:R-:W-:Y:S02]  /*ad10*/  UIADD3 UR4, UR40, 0x7f, URZ ;  /* 0x0000007f28047890 */ /* 0x000fe4000fffe03f */
[----:B------:R-:W-:Y:S02]  /*ad20*/  UIADD3 UR6, UR5, UR6, URZ ;  /* 0x0000000605067290 */ /* 0x000fe4000fffe03f */
[----:B------:R-:W-:Y:S02]  /*ad30*/  USHF.R.S32.HI UR5, URZ, 0x1f, UR4 ;  /* 0x0000001f3f057899 */ /* 0x000fe40008011404 */
[----:B------:R-:W-:Y:S02]  /*ad40*/  USHF.R.S32.HI UR7, URZ, 0x1f, UR6 ;  /* 0x0000001f3f077899 */ /* 0x000fe40008011406 */
[----:B------:R-:W-:-:S02]  /*ad50*/  ULEA.HI UR5, UR5, UR4, URZ, 0x7 ;  /* 0x0000000405057291 */ /* 0x000fc4000f8f383f */
[----:B------:R-:W-:Y:S02]  /*ad60*/  ULEA.HI UR7, UR7, UR6, URZ, 0x7 ;  /* 0x0000000607077291 */ /* 0x000fe4000f8f383f */
[----:B------:R-:W-:Y:S02]  /*ad70*/  USHF.R.S32.HI UR41, URZ, 0x7, UR5 ;  /* 0x000000073f297899 */ /* 0x000fe40008011405 */
[----:B------:R-:W-:-:S04]  /*ad80*/  USHF.R.S32.HI UR43, URZ, 0x7, UR7 ;  /* 0x000000073f2b7899 */ /* 0x000fc80008011407 */
[----:B------:R-:W-:Y:S02]  /*ad90*/  UISETP.LT.AND UP0, UPT, UR41, UR43, UPT ;  /* 0x0000002b2900728c */ /* 0x000fe4000bf01270 */
[----:B------:R-:W-:Y:S01]  /*ada0*/  UP2UR UR47, UPR, URZ, 0x2 ;  /* 0x000000023f2f7883 */ /* 0x000fe20008000000 */
[----:B0-----:R-:W-:Y:S01]  /*adb0*/  @P0 IMAD.WIDE R2, R24, 0x4, R2 ;  /* 0x0000000418020825 */ /* 0x001fe200078e0202 */
[----:B------:R-:W-:-:S04]  /*adc0*/  USEL UR11, UR41, UR43, UP0 ;  /* 0x0000002b290b7287 */ /* 0x000fc80008000000 */
[----:B------:R-:W-:Y:S01]  /*add0*/  UISETP.GE.AND UP1, UPT, UR11, 0x1, UPT ;  /* 0x000000010b00788c */ /* 0x000fe2000bf26270 */
[----:B------:R0:W5:Y:S01]  /*ade0*/  @P0 LDG.E R22, desc[UR60][R2.64] ;  /* 0x0000003c02160981 */ /* 0x000162000c1e1900 */
[----:B------:R-:W-:Y:S02]  /*adf0*/  USHF.R.U32.HI UR9, URZ, 0x10, UR42 ;  /* 0x000000103f097899 */ /* 0x000fe4000801162a */
[----:B------:R-:W-:Y:S02]  /*ae00*/  ULOP3.LUT UR42, UR42, 0xffff, URZ, 0xc0, !UPT ;  /* 0x0000ffff2a2a7892 */ /* 0x000fe4000f8ec03f */
[----:B------:R-:W-:Y:S01]  /*ae10*/  PLOP3.LUT P0, PT, PT, PT, UP1, 0x80, 0x0 ;  /* 0x000000000000781c */ /* 0x000fe20003f0f018 */
[----:B------:R-:W-:Y:S01]  /*ae20*/  UISETP.NE.AND UP0, UPT, UR9, URZ, UPT ;  /* 0x0000003f0900728c */ /* 0x000fe2000bf05270 */
[----:B------:R-:W-:-:S10]  /*ae30*/  UMOV UR38, URZ ;  /* 0x0000003f00267c82 */ /* 0x000fd40008000000 */
[----:B------:R-:W-:Y:S01]  /*ae40*/  @!UP0 ULDC UR9, c[0x0][0x9f0] ;  /* 0x00027c0000098ab9 */ /* 0x000fe20000000800 */
[----:B0-----:R-:W-:Y:S05]  /*ae50*/  @!P0 BRA `(.L_x_1953) ;  /* 0x0000000000788947 */ /* 0x001fea0003800000 */
[----:B------:R-:W-:Y:S01]  /*ae60*/  IABS R2, UR9 ;  /* 0x0000000900027c13 */ /* 0x000fe20008000000 */
[----:B------:R-:W-:Y:S02]  /*ae70*/  UIADD3 UR6, UR9, -0x1, UR11 ;  /* 0xffffffff09067890 */ /* 0x000fe4000fffe00b */
[----:B------:R-:W-:Y:S01]  /*ae80*/  IABS R5, UR9 ;  /* 0x0000000900057c13 */ /* 0x000fe20008000000 */
[----:B------:R-:W-:Y:S01]  /*ae90*/  UMOV UR4, URZ ;  /* 0x0000003f00047c82 */ /* 0x000fe20008000000 */
[----:B------:R-:W-:Y:S02]  /*aea0*/  R2UR UR10, R2 ;  /* 0x00000000020a72ca */ /* 0x000fe400000e0000 */
[----:B------:R-:W-:Y:S01]  /*aeb0*/  IABS R4, UR6 ;  /* 0x0000000600047c13 */ /* 0x000fe20008000000 */
[----:B------:R-:W-:-:S03]  /*aec0*/  ULOP3.LUT UR6, UR6, UR9, URZ, 0x3c, !UPT ;  /* 0x0000000906067292 */ /* 0x000fc6000f8e3c3f */
[----:B------:R-:W-:-:S07]  /*aed0*/  R2UR UR8, R4 ;  /* 0x00000000040872ca */ /* 0x000fce00000e0000 */
        /* <DEDUP_REMOVED lines=22> */
.L_x_1953:
[----:B------:R-:W-:Y:S02]  /*b040*/  UIMAD UR48, UR42, UR38, URZ ;  /* 0x000000262a3072a4 */ /* 0x000fe4000f8e023f */
[----:B------:R-:W-:Y:S02]  /*b050*/  IMAD.U32 R2, RZ, RZ, UR38 ;  /* 0x00000026ff027e24 */ /* 0x000fe4000f8e00ff */
[----:B------:R-:W-:Y:S02]  /*b060*/  IMAD.MOV.U32 R6, RZ, RZ, 0x1 ;  /* 0x00000001ff067424 */ /* 0x000fe400078e00ff */
[----:B------:R-:W-:-:S05]  /*b070*/  IMAD.U32 R19, RZ, RZ, UR48 ;  /* 0x00000030ff137e24 */ /* 0x000fca000f8e00ff */
[----:B------:R-:W-:Y:S01]  /*b080*/  VIADDMNMX R19, R19, R2, UR11, PT ;  /* 0x0000000b13137e46 */ /* 0x000fe2000b800102 */
[----:B------:R-:W-:-:S03]  /*b090*/  IMAD.MOV.U32 R2, RZ, RZ, RZ ;  /* 0x000000ffff027224 */ /* 0x000fc600078e00ff */
        /* <DEDUP_REMOVED lines=25> */
.L_x_1954:
        /* <DEDUP_REMOVED lines=20> */
.L_x_1956:
        /* <DEDUP_REMOVED lines=15> */
.L_x_1955:
        /* <DEDUP_REMOVED lines=57> */
.L_x_1999:
        /* <DEDUP_REMOVED lines=14> */
.L_x_1958:
        /* <DEDUP_REMOVED lines=26> */
.L_x_2000:
        /* <DEDUP_REMOVED lines=76> */
.L_x_2010:
        /* <DEDUP_REMOVED lines=20> */
.L_x_1961:
        /* <DEDUP_REMOVED lines=30> */
.L_x_1962:
[----:B------:R-:W0:Y:S01]  /*c250*/  S2R R13, SR_TID.X ;  /* 0x00000000000d7919 */ /* 0x000e220000002100 */
[----:B------:R-:W-:Y:S01]  /*c260*/  UISETP.NE.AND UP0, UPT, UR47, URZ, UPT ;  /* 0x0000003f2f00728c */ /* 0x000fe2000bf05270 */
[----:B------:R-:W-:Y:S01]  /*c270*/  IMAD.U32 R4, RZ, RZ, UR36 ;  /* 0x00000024ff047e24 */ /* 0x000fe2000f8e00ff */
[----:B------:R-:W-:Y:S01]  /*c280*/  ULDC.64 UR4, c[0x0][0x2e0] ;  /* 0x0000b80000047ab9 */ /* 0x000fe20000000a00 */
[----:B------:R-:W-:Y:S01]  /*c290*/  IMAD.U32 R7, RZ, RZ, UR46 ;  /* 0x0000002eff077e24 */ /* 0x000fe2000f8e00ff */
[----:B------:R-:W1:Y:S01]  /*c2a0*/  LDC R20, c[0x0][0x448] ;  /* 0x00011200ff147b82 */ /* 0x000e620000000800 */
[----:B------:R-:W-:Y:S01]  /*c2b0*/  IMAD.U32 R3, RZ, RZ, UR45 ;  /* 0x0000002dff037e24 */ /* 0x000fe2000f8e00ff */
[----:B------:R-:W-:Y:S01]  /*c2c0*/  PLOP3.LUT P1, PT, PT, PT, UP0, 0x80, 0x0 ;  /* 0x000000000000781c */ /* 0x000fe20003f2f008 */
[----:B------:R-:W-:Y:S01]  /*c2d0*/  IMAD.MOV.U32 R2, RZ, RZ, R4 ;  /* 0x000000ffff027224 */ /* 0x000fe200078e0004 */
[----:B------:R-:W-:Y:S01]  /*c2e0*/  PLOP3.LUT P0, PT, PT, PT, UP0, 0x80, 0x0 ;  /* 0x000000000000781c */ /* 0x000fe20003f0f008 */
[----:B------:R-:W-:-:S02]  /*c2f0*/  IMAD R25, R25, UR4, RZ ;  /* 0x0000000419197c24 */ /* 0x000fc4000f8e02ff */
[----:B------:R-:W-:Y:S01]  /*c300*/  IMAD.WIDE.U32 R2, R24, UR4, R2 ;  /* 0x0000000418027c25 */ /* 0x000fe2000f8e0002 */
[----:B------:R-:W-:-:S03]  /*c310*/  @UP0 ULDC UR4, c[0x0][0x44c] ;  /* 0x0001130000040ab9 */ /* 0x000fc60000000800 */
[----:B------:R-:W-:Y:S02]  /*c320*/  IMAD.U32 R5, RZ, RZ, UR37 ;  /* 0x00000025ff057e24 */ /* 0x000fe4000f8e00ff */
[----:B------:R-:W-:-:S04]  /*c330*/  IMAD R25, R24, UR5, R25 ;  /* 0x0000000518197c24 */ /* 0x000fc8000f8e0219 */
[----:B------:R-:W-:Y:S01]  /*c340*/  IMAD.IADD R3, R3, 0x1, R25 ;  /* 0x0000000103037824 */ /* 0x000fe200078e0219 */
[C---:B0-----:R-:W-:Y:S01]  /*c350*/  LOP3.LUT R21, R13.reuse, 0x7f, RZ, 0xc0, !PT ;  /* 0x0000007f0d157812 */ /* 0x041fe200078ec0ff */
[----:B------:R-:W-:-:S03]  /*c360*/  IMAD.SHL.U32 R13, R13, 0x8, RZ ;  /* 0x000000080d0d7824 */ /* 0x000fc600078e00ff */
[----:B------:R-:W-:Y:S02]  /*c370*/  SHF.R.U32.HI R21, RZ, 0x2, R21 ;  /* 0x00000002ff157819 */ /* 0x000fe40000011615 */
[----:B------:R-:W-:-:S03]  /*c380*/  LOP3.LUT R13, R13, 0x18, RZ, 0xc0, !PT ;  /* 0x000000180d0d7812 */ /* 0x000fc600078ec0ff */
[----:B------:R-:W-:Y:S01]  /*c390*/  IMAD.IADD R0, R23, 0x1, R21 ;  /* 0x0000000117007824 */ /* 0x000fe200078e0215 */
[C---:B------:R-:W-:Y:S02]  /*c3a0*/  LOP3.LUT R14, R13.reuse, 0x20, RZ, 0xfc, !PT ;  /* 0x000000200d0e7812 */ /* 0x040fe400078efcff */
[----:B------:R-:W-:Y:S01]  /*c3b0*/  LOP3.LUT R13, R13, 0x40, RZ, 0xfc, !PT ;  /* 0x000000400d0d7812 */ /* 0x000fe200078efcff */
[----:B------:R-:W-:-:S04]  /*c3c0*/  IMAD R7, R7, 0xc0, R0 ;  /* 0x000000c007077824 */ /* 0x000fc800078e0200 */
[C---:B------:R-:W-:Y:S01]  /*c3d0*/  @P1 IMAD.HI.U32 R0, R7.reuse, UR4, RZ ;  /* 0x0000000407001c27 */ /* 0x040fe2000f8e00ff */
[----:B------:R-:W-:Y:S01]  /*c3e0*/  PLOP3.LUT P1, PT, PT, PT, UP0, 0x80, 0x0 ;  /* 0x000000000000781c */ /* 0x000fe20003f2f008 */
[----:B------:R-:W-:Y:S02]  /*c3f0*/  @UP0 ULDC UR4, c[0x0][0x450] ;  /* 0x0001140000040ab9 */ /* 0x000fe40000000800 */
[----:B------:R-:W-:Y:S01]  /*c400*/  IMAD.MOV.U32 R5, RZ, RZ, R7 ;  /* 0x000000ffff057224 */ /* 0x000fe200078e0007 */
[----:B------:R-:W-:Y:S01]  /*c410*/  @P0 SHF.R.U32.HI R5, RZ, UR4, R0 ;  /* 0x00000004ff050c19 */ /* 0x000fe20008011600 */
[----:B------:R-:W-:Y:S01]  /*c420*/  VIADD R0, R7, 0x80 ;  /* 0x0000008007007836 */ /* 0x000fe20000000000 */
[----:B------:R-:W-:Y:S01]  /*c430*/  PLOP3.LUT P0, PT, PT, PT, UP0, 0x80, 0x0 ;  /* 0x000000000000781c */ /* 0x000fe20003f0f008 */
[----:B------:R-:W-:Y:S02]  /*c440*/  @UP0 ULDC UR4, c[0x0][0x44c] ;  /* 0x0001130000040ab9 */ /* 0x000fe40000000800 */
[----:B------:R-:W-:-:S02]  /*c450*/  IMAD.MOV.U32 R10, RZ, RZ, R0 ;  /* 0x000000ffff0a7224 */ /* 0x000fc400078e0000 */
        /* <DEDUP_REMOVED lines=43> */
[----:B------:R-:W-:Y:S01]  /*c710*/  IMAD.U32 R0, RZ, RZ, UR46 ;  /* 0x0000002eff007e24 */ /* 0x000fe2000f8e00ff */
        /* <DEDUP_REMOVED lines=9> */
[----:B------:R-:W-:Y:S02]  /*c7b0*/  IMAD R0, R0, 0xc0, R3 ;  /* 0x000000c000007824 */ /* 0x000fe400078e0203 */
        /* <DEDUP_REMOVED lines=48> */
.L_x_2023:
        /* <DEDUP_REMOVED lines=14> */
.L_x_1965:
[----:B------:R-:W-:Y:S05]  /*cba0*/  BSYNC B0 ;  /* 0x0000000000007941 */ /* 0x000fea0003800000 */
.L_x_1964:
        /* <DEDUP_REMOVED lines=11> */
.L_x_2024:
[----:B------:R-:W-:Y:S01]  /*cc60*/  IMAD.MOV.U32 R21, RZ, RZ, RZ ;  /* 0x000000ffff157224 */ /* 0x000fe200078e00ff */
[----:B------:R-:W-:Y:S06]  /*cc70*/  @!P0 BRA `(.L_x_1967) ;  /* 0x0000000c00c88947 */ /* 0x000fec0003800000 */
[----:B0-----:R-:W0:Y:S01]  /*cc80*/  S2R R2, SR_TID.X ;  /* 0x0000000000027919 */ /* 0x001e220000002100 */
[----:B------:R-:W-:Y:S01]  /*cc90*/  UIADD3 UR4, UR42, 0x1, URZ ;  /* 0x000000012a047890 */ /* 0x000fe2000fffe03f */
[----:B------:R-:W-:Y:S01]  /*cca0*/  LOP3.LUT R0, RZ, UR41, RZ, 0x33, !PT ;  /* 0x00000029ff007c12 */ /* 0x000fe2000f8e33ff */
[----:B------:R-:W-:Y:S01]  /*ccb0*/  ULOP3.LUT UR5, URZ, UR43, URZ, 0x33, !UPT ;  /* 0x0000002b3f057292 */ /* 0x000fe2000f8e333f */
[----:B------:R-:W1:Y:S01]  /*ccc0*/  S2R R4, SR_TID.X ;  /* 0x0000000000047919 */ /* 0x000e620000002100 */
[----:B------:R-:W-:Y:S01]  /*ccd0*/  UIMAD UR4, UR4, UR38, URZ ;  /* 0x00000026040472a4 */ /* 0x000fe2000f8e023f */
[----:B------:R-:W-:Y:S01]  /*cce0*/  BSSY B0, `(.L_x_1967) ;  /* 0x00000eb000007945 */ /* 0x000fe20003800000 */
[----:B------:R-:W-:-:S04]  /*ccf0*/  IMAD.MOV.U32 R20, RZ, RZ, RZ ;  /* 0x000000ffff147224 */ /* 0x000fc800078e00ff */
[----:B------:R-:W-:Y:S01]  /*cd00*/  LOP3.LUT R3, RZ, UR4, RZ, 0x33, !PT ;  /* 0x00000004ff037c12 */ /* 0x000fe2000f8e33ff */
[----:B------:R-:W-:-:S03]  /*cd10*/  ULDC UR4, c[0x0][0x2f4] ;  /* 0x0000bd0000047ab9 */ /* 0x000fc60000000800 */
[----:B------:R-:W-:-:S04]  /*cd20*/  VIMNMX3 R0, R0, UR5, R3, !PT ;  /* 0x0000000500007c0f */ /* 0x000fc8000f800103 */
        /* <DEDUP_REMOVED lines=19> */
.L_x_1980:
        /* <DEDUP_REMOVED lines=29> */
.L_x_1968:
[----:B------:R-:W-:Y:S01]  /*d030*/  LEA R7, R21, UR44, 0x3 ;  /* 0x0000002c15077c11 */ /* 0x000fe2000f8e18ff */
[----:B------:R-:W-:Y:S01]  /*d040*/  BSSY B1, `(.L_x_1969) ;  /* 0x0000004000017945 */ /* 0x000fe20003800000 */
[----:B------:R-:W-:-:S04]  /*d050*/  SHF.L.U32 R2, R24, 0x1f, RZ ;  /* 0x0000001f18027819 */ /* 0x000fc800000006ff */
[----:B------:R-:W0:Y:S02]  /*d060*/  SYNCS.PHASECHK.TRANS64.TRYWAIT P0, [R7+URZ+0x2d840], R2 ;  /* 0x02d84002070075a7 */ /* 0x000e24000800017f */
[----:B0-----:R-:W-:Y:S05]  /*d070*/  @!P0 BRA `(.L_x_1970) ;  /* 0x00000024006c8947 */ /* 0x001fea0003800000 */
.L_x_2025:
[----:B------:R-:W-:Y:S05]  /*d080*/  BSYNC B1 ;  /* 0x0000000000017941 */ /* 0x000fea0003800000 */
.L_x_1969:
        /* <DEDUP_REMOVED lines=58> */
.L_x_2035:
        /* <DEDUP_REMOVED lines=11> */
.L_x_1972:
        /* <DEDUP_REMOVED lines=10> */
.L_x_1973:
[----:B------:R2:W-:Y:S01]  /*d580*/  SYNCS.ARRIVE.TRANS64.A1T0 RZ, [R7+URZ+0x2d830], RZ ;  /* 0x02d830ff07ff79a7 */ /* 0x0005e2000810003f */
[----:B------:R-:W-:Y:S05]  /*d590*/  @!P5 BRA `(.L_x_1974) ;  /* 0x000000000004d947 */ /* 0x000fea0003800000 */
[----:B------:R-:W-:Y:S01]  /*d5a0*/  BPT.TRAP 0x1 ;  /* 0x000000040000795c */ /* 0x000fe20000300000 */
.L_x_1974:
[----:B-1----:R-:W-:Y:S01]  /*d5b0*/  SHF.L.U32 R2, R22, 0x1f, RZ ;  /* 0x0000001f16027819 */ /* 0x002fe200000006ff */
[----:B------:R-:W-:Y:S01]  /*d5c0*/  BSSY B1, `(.L_x_1975) ;  /* 0x0000004000017945 */ /* 0x000fe20003800000 */
[----:B--2---:R-:W-:-:S04]  /*d5d0*/  LEA R7, R20, UR44, 0x3 ;  /* 0x0000002c14077c11 */ /* 0x004fc8000f8e18ff */
[----:B------:R-:W1:Y:S02]  /*d5e0*/  SYNCS.PHASECHK.TRANS64.TRYWAIT P0, [R7+URZ+0x2d860], R2 ;  /* 0x02d86002070075a7 */ /* 0x000e64000800017f */
[----:B-1----:R-:W-:Y:S05]  /*d5f0*/  @!P0 BRA `(.L_x_1976) ;  /* 0x0000002400748947 */ /* 0x002fea0003800000 */
.L_x_2036:
[----:B------:R-:W-:Y:S05]  /*d600*/  BSYNC B1 ;  /* 0x0000000000017941 */ /* 0x000fea0003800000 */
.L_x_1975:
        /* <DEDUP_REMOVED lines=36> */
.L_x_2046:
        /* <DEDUP_REMOVED lines=23> */
.L_x_1978:
        /* <DEDUP_REMOVED lines=10> */
.L_x_1979:
        /* <DEDUP_REMOVED lines=20> */
.L_x_1967:
[----:B------:R-:W-:-:S13]  /*dba0*/  LOP3.LUT P0, RZ, R16, 0x8, RZ, 0xc0, !PT ;  /* 0x0000000810ff7812 */ /* 0x000fda000780c0ff */
[----:B------:R-:W-:Y:S05]  /*dbb0*/  @!P0 BRA `(.L_x_1981) ;  /* 0x0000000000048947 */ /* 0x000fea0003800000 */
[----:B------:R-:W-:Y:S01]  /*dbc0*/  BPT.TRAP 0x1 ;  /* 0x000000040000795c */ /* 0x000fe20000300000 */
.L_x_1981:
        /* <DEDUP_REMOVED lines=12> */
.L_x_2047:
[----:B------:R-:W-:Y:S05]  /*dc90*/  BSYNC B0 ;  /* 0x0000000000007941 */ /* 0x000fea0003800000 */
.L_x_1982:
        /* <DEDUP_REMOVED lines=48> */
.L_x_2057:
        /* <DEDUP_REMOVED lines=14> */
.L_x_1985:
        /* <DEDUP_REMOVED lines=10> */
.L_x_1986:
[----:B0-----:R-:W-:Y:S01]  /*e120*/  VIADD R2, R21, 0x1 ;  /* 0x0000000115027836 */ /* 0x001fe20000000000 */
[----:B------:R0:W-:Y:S04]  /*e130*/  SYNCS.ARRIVE.TRANS64.A1T0 RZ, [R0+URZ+0x2d850], RZ ;  /* 0x02d850ff00ff79a7 */ /* 0x0001e8000810003f */
[----:B------:R-:W-:-:S04]  /*e140*/  ISETP.NE.AND P0, PT, R2, 0x2, PT ;  /* 0x000000020200780c */ /* 0x000fc80003f05270 */
[----:B------:R-:W-:Y:S02]  /*e150*/  SEL R3, RZ, 0x1, P0 ;  /* 0x00000001ff037807 */ /* 0x000fe40000000000 */
[----:B------:R-:W-:Y:S02]  /*e160*/  SEL R2, R2, RZ, P0 ;  /* 0x000000ff02027207 */ /* 0x000fe40000000000 */
[----:B0-----:R-:W-:-:S07]  /*e170*/  LOP3.LUT R0, R24, R3, RZ, 0x3c, !PT ;  /* 0x0000000318007212 */ /* 0x001fce00078e3cff */
.L_x_1952:
[----:B------:R-:W0:Y:S01]  /*e180*/  S2R R4, SR_CgaCtaId ;  /* 0x0000000000047919 */ /* 0x000e220000008800 */
[----:B------:R-:W-:Y:S02]  /*e190*/  MOV R3, 0x400 ;  /* 0x0000040000037802 */ /* 0x000fe40000000f00 */
[----:B------:R-:W-:Y:S02]  /*e1a0*/  SHF.L.U32 R6, R6, 0x1f, RZ ;  /* 0x0000001f06067819 */ /* 0x000fe400000006ff */
[----:B0-----:R-:W-:-:S04]  /*e1b0*/  LEA R7, R4, R3, 0x18 ;  /* 0x0000000304077211 */ /* 0x001fc800078ec0ff */
[----:B------:R-:W0:Y:S02]  /*e1c0*/  SYNCS.PHASECHK.TRANS64.TRYWAIT P0, [R7+URZ+0x2d820], R6 ;  /* 0x02d82006070075a7 */ /* 0x000e24000800017f */
[----:B0-----:R-:W-:Y:S05]  /*e1d0*/  @!P0 BRA `(.L_x_1987) ;  /* 0x0000002400748947 */ /* 0x001fea0003800000 */
.L_x_2058:
[----:B------:R-:W-:-:S03]  /*e1e0*/  UMOV UR4, 0xffffffff ;  /* 0xffffffff00047882 */ /* 0x000fc60000000000 */
[----:B------:R-:W-:Y:S05]  /*e1f0*/  BRA.DIV UR4, `(.L_x_1988) ;  /* 0x0000002604807947 */ /* 0x000fea000b800000 */
[----:B------:R-:W1:Y:S02]  /*e200*/  S2R R3, SR_TID.X ;  /* 0x0000000000037919 */ /* 0x000e640000002100 */
[----:B-1----:R-:W-:-:S04]  /*e210*/  SHF.R.U32.HI R3, RZ, 0x5, R3 ;  /* 0x00000005ff037819 */ /* 0x002fc80000011603 */
[----:B------:R-:W-:-:S05]  /*e220*/  LOP3.LUT R3, R3, 0x3, RZ, 0xc0, !PT ;  /* 0x0000000303037812 */ /* 0x000fca00078ec0ff */
[----:B------:R1:W2:Y:S02]  /*e230*/  SHFL.IDX PT, R14, R3, RZ, 0x1f ;  /* 0x00001fff030e7589 */ /* 0x0002a400000e0000 */
.L_x_2061:
[----:B--2---:R-:W-:-:S13]  /*e240*/  ISETP.NE.AND P0, PT, R14, RZ, PT ;  /* 0x000000ff0e00720c */ /* 0x004fda0003f05270 */
[----:B------:R-:W-:Y:S05]  /*e250*/  @P0 BRA `(.L_x_1908) ;  /* 0x0000000000900947 */ /* 0x000fea0003800000 */
[----:B------:R-:W-:-:S03]  /*e260*/  UMOV UR4, 0xffffffff ;  /* 0xffffffff00047882 */ /* 0x000fc60000000000 */
[----:B------:R-:W-:Y:S05]  /*e270*/  BRA.DIV UR4, `(.L_x_1989) ;  /* 0x0000002604947947 */ /* 0x000fea000b800000 */
[----:B------:R-:W-:-:S13]  /*e280*/  ELECT P6, URZ, PT ;  /* 0x00000000003f782f */ /* 0x000fda00038c0000 */
.L_x_2064:
        /* <DEDUP_REMOVED lines=8> */
.L_x_1990:
[----:B------:R-:W-:Y:S01]  /*e310*/  IMAD R5, R2, 0x8, R7 ;  /* 0x0000000802057824 */ /* 0x000fe200078e0207 */
[----:B------:R-:W-:Y:S01]  /*e320*/  SHF.L.U32 R4, R0, 0x1f, RZ ;  /* 0x0000001f00047819 */ /* 0x000fe200000006ff */
[----:B------:R-:W-:-:S03]  /*e330*/  VIADD R2, R2, 0x1 ;  /* 0x0000000102027836 */ /* 0x000fc60000000000 */
[----:B------:R-:W1:Y:S02]  /*e340*/  SYNCS.PHASECHK.TRANS64.TRYWAIT P1, [R5+URZ+0x2d840], R4 ;  /* 0x02d84004050075a7 */ /* 0x000e64000802017f */
[----:B------:R-:W-:-:S04]  /*e350*/  ISETP.NE.AND P2, PT, R2, 0x2, PT ;  /* 0x000000020200780c */ /* 0x000fc80003f45270 */
[----:B------:R-:W-:Y:S01]  /*e360*/  SEL R3, RZ, 0x1, P2 ;  /* 0x00000001ff037807 */ /* 0x000fe20001000000 */
[----:B-1----:R-:W-:Y:S08]  /*e370*/  @!P1 BRA `(.L_x_1991) ;  /* 0x0000002400749947 */ /* 0x002ff00003800000 */
.L_x_2065:
[----:B------:R-:W-:Y:S02]  /*e380*/  SEL R2, R2, RZ, P2 ;  /* 0x000000ff02027207 */ /* 0x000fe40001000000 */
[----:B------:R-:W-:Y:S01]  /*e390*/  LOP3.LUT R0, R0, R3, RZ, 0x3c, !PT ;  /* 0x0000000300007212 */ /* 0x000fe200078e3cff */
[----:B------:R-:W-:Y:S06]  /*e3a0*/  @!P0 BRA `(.L_x_1992) ;  /* 0x0000000000048947 */ /* 0x000fec0003800000 */
[----:B------:R-:W-:Y:S01]  /*e3b0*/  BPT.TRAP 0x1 ;  /* 0x000000040000795c */ /* 0x000fe20000300000 */
.L_x_1992:
[----:B------:R-:W-:Y:S01]  /*e3c0*/  IMAD R3, R2, 0x8, R7 ;  /* 0x0000000802037824 */ /* 0x000fe200078e0207 */
[----:B------:R-:W-:-:S04]  /*e3d0*/  SHF.L.U32 R0, R0, 0x1f, RZ ;  /* 0x0000001f00007819 */ /* 0x000fc800000006ff */
[----:B------:R-:W2:Y:S02]  /*e3e0*/  SYNCS.PHASECHK.TRANS64.TRYWAIT P1, [R3+URZ+0x2d840], R0 ;  /* 0x02d84000030075a7 */ /* 0x000ea4000802017f */
[----:B--2---:R-:W-:Y:S05]  /*e3f0*/  @!P1 BRA `(.L_x_1993) ;  /* 0x0000002400689947 */ /* 0x004fea0003800000 */
.L_x_2066:
[----:B------:R-:W-:Y:S05]  /*e400*/  @!P0 BRA `(.L_x_1994) ;  /* 0x0000000000048947 */ /* 0x000fea0003800000 */
[----:B------:R-:W-:Y:S01]  /*e410*/  BPT.TRAP 0x1 ;  /* 0x000000040000795c */ /* 0x000fe20000300000 */
.L_x_1994:
[----:B------:R-:W3:Y:S02]  /*e420*/  SYNCS.PHASECHK.TRANS64.TRYWAIT P1, [R5+URZ+0x2d860], R4 ;  /* 0x02d86004050075a7 */ /* 0x000ee4000802017f */
[----:B---3--:R-:W-:Y:S05]  /*e430*/  @!P1 BRA `(.L_x_1995) ;  /* 0x00000024006c9947 */ /* 0x008fea0003800000 */
.L_x_2067:
[----:B------:R-:W-:Y:S05]  /*e440*/  @!P0 BRA `(.L_x_1996) ;  /* 0x0000000000048947 */ /* 0x000fea0003800000 */
[----:B------:R-:W-:Y:S01]  /*e450*/  BPT.TRAP 0x1 ;  /* 0x000000040000795c */ /* 0x000fe20000300000 */
.L_x_1996:
[----:B----4-:R4:W0:Y:S02]  /*e460*/  SYNCS.PHASECHK.TRANS64.TRYWAIT P0, [R3+URZ+0x2d860], R0 ;  /* 0x02d86000030075a7 */ /* 0x010824000800017f */
[----:B0-----:R-:W-:Y:S05]  /*e470*/  @!P0 NANOSLEEP.SYNCS 0x989680 ;  /* 0x009896800000895d */ /* 0x001fea0003900000 */
[----:B------:R-:W0:Y:S02]  /*e480*/  @!P0 SYNCS.PHASECHK.TRANS64 P0, [R3+URZ+0x2d860], R0 ;  /* 0x02d86000030085a7 */ /* 0x000e24000800007f */
[----:B0-----:R-:W-:Y:S05]  /*e490*/  @!P0 BRA `(.L_x_1996) ;  /* 0xfffffffc00f08947 */ /* 0x001fea000383ffff */
.L_x_1908:
[----:B------:R-:W-:Y:S05]  /*e4a0*/  BSYNC B6 ;  /* 0x0000000000067941 */ /* 0x000fea0003800000 */
.L_x_1905:
[----:B------:R-:W-:Y:S05]  /*e4b0*/  EXIT ;  /* 0x000000000000794d */ /* 0x000fea0003800000 */
.L_x_1912:
[----:B------:R-:W-:-:S13]  /*e4c0*/  R2UR UR4, R2 ;  /* 0x00000000020472ca */ /* 0x000fda00000e0000 */
[----:B0-----:R-:W-:-:S04]  /*e4d0*/  IMAD.U32 R5, RZ, RZ, UR4 ;  /* 0x00000004ff057e24 */ /* 0x001fc8000f8e00ff */
[----:B------:R0:W1:Y:S03]  /*e4e0*/  SYNCS.PHASECHK.TRANS64.TRYWAIT P0, [R5+URZ+0x2d800], R8 ;  /* 0x02d80008050075a7 */ /* 0x000066000800017f */
[----:B-1----:R-:W-:Y:S05]  /*e4f0*/  @!P0 NANOSLEEP.SYNCS 0x989680 ;  /* 0x009896800000895d */ /* 0x002fea0003900000 */
[----:B------:R-:W1:Y:S02]  /*e500*/  @!P0 SYNCS.PHASECHK.TRANS64 P0, [R5+URZ+0x2d800], R8 ;  /* 0x02d80008050085a7 */ /* 0x000e64000800007f */
[----:B-1----:R-:W-:Y:S05]  /*e510*/  @!P0 BRA `(.L_x_1912) ;  /* 0xfffffffc00e88947 */ /* 0x002fea000383ffff */
[----:B------:R-:W-:Y:S05]  /*e520*/  BRA `(.L_x_1997) ;  /* 0xffffff2c00bc7947 */ /* 0x000fea000383ffff */
.L_x_1916:
[----:B------:R-:W-:-:S13]  /*e530*/  R2UR UR4, R2 ;  /* 0x00000000020472ca */ /* 0x000fda00000e0000 */
[----:B-1----:R-:W-:-:S04]  /*e540*/  IMAD.U32 R9, RZ, RZ, UR4 ;  /* 0x00000004ff097e24 */ /* 0x002fc8000f8e00ff */
[----:B------:R1:W2:Y:S03]  /*e550*/  SYNCS.PHASECHK.TRANS64.TRYWAIT P1, [R9+URZ+0x2d830], R8 ;  /* 0x02d83008090075a7 */ /* 0x0002a6000802017f */
[----:B--2---:R-:W-:Y:S05]  /*e560*/  @!P1 NANOSLEEP.SYNCS 0x989680 ;  /* 0x009896800000995d */ /* 0x004fea0003900000 */
[----:B------:R-:W2:Y:S02]  /*e570*/  @!P1 SYNCS.PHASECHK.TRANS64 P1, [R9+URZ+0x2d830], R8 ;  /* 0x02d83008090095a7 */ /* 0x000ea4000802007f */
[----:B--2---:R-:W-:Y:S05]  /*e580*/  @!P1 BRA `(.L_x_1916) ;  /* 0xfffffffc00e89947 */ /* 0x004fea000383ffff */
[----:B------:R-:W-:Y:S05]  /*e590*/  BRA `(.L_x_1915) ;  /* 0xffffff2c00f87947 */ /* 0x000fea000383ffff */
.L_x_1922:
[----:B-1----:R-:W-:-:S04]  /*e5a0*/  IMAD.U32 R13, RZ, RZ, UR4 ;  /* 0x00000004ff0d7e24 */ /* 0x002fc8000f8e00ff */
[----:B------:R1:W3:Y:S03]  /*e5b0*/  SYNCS.PHASECHK.TRANS64.TRYWAIT P1, [R13+URZ+0x2d830], R0 ;  /* 0x02d830000d0075a7 */ /* 0x0002e6000802017f */
[----:B---3--:R-:W-:Y:S05]  /*e5c0*/  @!P1 NANOSLEEP.SYNCS 0x989680 ;  /* 0x009896800000995d */ /* 0x008fea0003900000 */
[----:B------:R-:W3:Y:S02]  /*e5d0*/  @!P1 SYNCS.PHASECHK.TRANS64 P1, [R13+URZ+0x2d830], R0 ;  /* 0x02d830000d0095a7 */ /* 0x000ee4000802007f */
[----:B---3--:R-:W-:Y:S05]  /*e5e0*/  @!P1 BRA `(.L_x_1922) ;  /* 0xfffffffc00ec9947 */ /* 0x008fea000383ffff */
[----:B------:R-:W-:Y:S05]  /*e5f0*/  BRA `(.L_x_1919) ;  /* 0xffffff5400f47947 */ /* 0x000fea000383ffff */
.L_x_1926:
[----:B-1----:R-:W-:-:S04]  /*e600*/  IMAD.U32 R13, RZ, RZ, UR10 ;  /* 0x0000000aff0d7e24 */ /* 0x002fc8000f8e00ff */
[----:B------:R1:W2:Y:S03]  /*e610*/  SYNCS.PHASECHK.TRANS64.TRYWAIT P1, [R13+URZ+0x2d850], R0 ;  /* 0x02d850000d0075a7 */ /* 0x0002a6000802017f */
[----:B--2---:R-:W-:Y:S05]  /*e620*/  @!P1 NANOSLEEP.SYNCS 0x989680 ;  /* 0x009896800000995d */ /* 0x004fea0003900000 */
[----:B------:R-:W2:Y:S02]  /*e630*/  @!P1 SYNCS.PHASECHK.TRANS64 P1, [R13+URZ+0x2d850], R0 ;  /* 0x02d850000d0095a7 */ /* 0x000ea4000802007f */
[----:B--2---:R-:W-:Y:S05]  /*e640*/  @!P1 BRA `(.L_x_1926) ;  /* 0xfffffffc00ec9947 */ /* 0x004fea000383ffff */
[----:B------:R-:W-:Y:S05]  /*e650*/  BRA `(.L_x_1923) ;  /* 0xffffff5800b07947 */ /* 0x000fea000383ffff */
.L_x_1934:
[----:B-1----:R-:W-:-:S04]  /*e660*/  IMAD.U32 R13, RZ, RZ, UR10 ;  /* 0x0000000aff0d7e24 */ /* 0x002fc8000f8e00ff */
[----:B------:R1:W3:Y:S03]  /*e670*/  SYNCS.PHASECHK.TRANS64.TRYWAIT P1, [R13+URZ+0x2d830], R0 ;  /* 0x02d830000d0075a7 */ /* 0x0002e6000802017f */
[----:B---3--:R-:W-:Y:S05]  /*e680*/  @!P1 NANOSLEEP.SYNCS 0x989680 ;  /* 0x009896800000995d */ /* 0x008fea0003900000 */
[----:B------:R-:W3:Y:S02]  /*e690*/  @!P1 SYNCS.PHASECHK.TRANS64 P1, [R13+URZ+0x2d830], R0 ;  /* 0x02d830000d0095a7 */ /* 0x000ee4000802007f */
[----:B---3--:R-:W-:Y:S05]  /*e6a0*/  @!P1 BRA `(.L_x_1934) ;  /* 0xfffffffc00ec9947 */ /* 0x008fea000383ffff */
[----:B------:R-:W-:Y:S05]  /*e6b0*/  BRA `(.L_x_1931) ;  /* 0xffffff8400007947 */ /* 0x000fea000383ffff */
.L_x_1938:
[----:B-1----:R-:W-:-:S04]  /*e6c0*/  IMAD.U32 R13, RZ, RZ, UR10 ;  /* 0x0000000aff0d7e24 */ /* 0x002fc8000f8e00ff */
[----:B------:R1:W2:Y:S03]  /*e6d0*/  SYNCS.PHASECHK.TRANS64.TRYWAIT P1, [R13+URZ+0x2d850], R0 ;  /* 0x02d850000d0075a7 */ /* 0x0002a6000802017f */
[----:B--2---:R-:W-:Y:S05]  /*e6e0*/  @!P1 NANOSLEEP.SYNCS 0x989680 ;  /* 0x009896800000995d */ /* 0x004fea0003900000 */
[----:B------:R-:W2:Y:S02]  /*e6f0*/  @!P1 SYNCS.PHASECHK.TRANS64 P1, [R13+URZ+0x2d850], R0 ;  /* 0x02d850000d0095a7 */ /* 0x000ea4000802007f */
[----:B--2---:R-:W-:Y:S05]  /*e700*/  @!P1 BRA `(.L_x_1938) ;  /* 0xfffffffc00ec9947 */ /* 0x004fea000383ffff */
[----:B------:R-:W-:Y:S05]  /*e710*/  BRA `(.L_x_1935) ;  /* 0xffffff8400a87947 */ /* 0x000fea000383ffff */
.L_x_1945:
[----:B-1----:R-:W-:-:S04]  /*e720*/  IMAD.U32 R4, RZ, RZ, UR6 ;  /* 0x00000006ff047e24 */ /* 0x002fc8000f8e00ff */
[----:B------:R1:W2:Y:S03]  /*e730*/  SYNCS.PHASECHK.TRANS64.TRYWAIT P1, [R4+URZ+0x2d850], R3 ;  /* 0x02d85003040075a7 */ /* 0x0002a6000802017f */
[----:B--2---:R-:W-:Y:S05]  /*e740*/  @!P1 NANOSLEEP.SYNCS 0x989680 ;  /* 0x009896800000995d */ /* 0x004fea0003900000 */
[----:B------:R-:W2:Y:S02]  /*e750*/  @!P1 SYNCS.PHASECHK.TRANS64 P1, [R4+URZ+0x2d850], R3 ;  /* 0x02d85003040095a7 */ /* 0x000ea4000802007f */
[----:B--2---:R-:W-:Y:S05]  /*e760*/  @!P1 BRA `(.L_x_1945) ;  /* 0xfffffffc00ec9947 */ /* 0x004fea000383ffff */
[----:B------:R-:W-:Y:S05]  /*e770*/  BRA `(.L_x_1944) ;  /* 0xffffffa000b47947 */ /* 0x000fea000383ffff */
.L_x_1957:
[----:B------:R-:W-:Y:S02]  /*e780*/  IMAD.MOV.U32 R13, RZ, RZ, R18 ;  /* 0x000000ffff0d7224 */ /* 0x000fe400078e0012 */
[----:B------:R-:W-:Y:S02]  /*e790*/  IMAD.MOV.U32 R12, RZ, RZ, RZ ;  /* 0x000000ffff0c7224 */ /* 0x000fe400078e00ff */
[----:B------:R-:W-:Y:S02]  /*e7a0*/  IMAD.MOV.U32 R11, RZ, RZ, 0x1f ;  /* 0x0000001fff0b7424 */ /* 0x000fe400078e00ff */
[----:B------:R-:W-:-:S07]  /*e7b0*/  IMAD.MOV.U32 R15, RZ, RZ, -0x1 ;  /* 0xffffffffff0f7424 */ /* 0x000fce00078e00ff */
[----:B-----5:R-:W-:Y:S05]  /*e7c0*/  WARPSYNC.COLLECTIVE R15, `(.L_x_1998) ;  /* 0x000000000f087348 */ /* 0x020fea0003c00000 */
[----:B------:R0:W1:Y:S02]  /*e7d0*/  SHFL.IDX P6, R14, R13, R12, R11 ;  /* 0x0000000c0d0e7389 */ /* 0x00006400000c000b */
[----:B01---5:R-:W-:Y:S01]  /*e7e0*/  ENDCOLLECTIVE ;  /* 0x000000000000791b */ /* 0x023fe20003800000 */
.L_x_1998:
[----:B------:R-:W-:Y:S05]  /*e7f0*/  BRA `(.L_x_1999) ;  /* 0xffffffcc00fc7947 */ /* 0x000fea000383ffff */
.L_x_1959:
[----:B0-----:R-:W-:-:S04]  /*e800*/  IMAD.U32 R3, RZ, RZ, UR44 ;  /* 0x0000002cff037e24 */ /* 0x001fc8000f8e00ff */
[----:B------:R0:W1:Y:S03]  /*e810*/  SYNCS.PHASECHK.TRANS64.TRYWAIT P0, [R3+URZ+0x2d840], R10 ;  /* 0x02d8400a030075a7 */ /* 0x000066000800017f */
[----:B-1----:R-:W-:Y:S05]  /*e820*/  @!P0 NANOSLEEP.SYNCS 0x989680 ;  /* 0x009896800000895d */ /* 0x002fea0003900000 */
[----:B------:R-:W1:Y:S02]  /*e830*/  @!P0 SYNCS.PHASECHK.TRANS64 P0, [R3+URZ+0x2d840], R10 ;  /* 0x02d8400a030085a7 */ /* 0x000e64000800007f */
[----:B-1----:R-:W-:Y:S05]  /*e840*/  @!P0 BRA `(.L_x_1959) ;  /* 0xfffffffc00ec8947 */ /* 0x002fea000383ffff */
[----:B------:R-:W-:Y:S05]  /*e850*/  BRA `(.L_x_2000) ;  /* 0xffffffd000847947 */ /* 0x000fea000383ffff */
.L_x_1960:
        /* <DEDUP_REMOVED lines=8> */
.L_x_2002:
[----:B------:R-:W-:Y:S05]  /*e8e0*/  BSYNC B0 ;  /* 0x0000000000007941 */ /* 0x000fea0003800000 */
.L_x_2001:
        /* <DEDUP_REMOVED lines=9> */
.L_x_2003:
        /* <DEDUP_REMOVED lines=9> */
.L_x_2004:
        /* <DEDUP_REMOVED lines=14> */
.L_x_2005:
[----:B------:R-:W-:Y:S01]  /*eaf0*/  @P0 LEA R25, R28, UR44, 0x1 ;  /* 0x0000002c1c190c11 */ /* 0x000fe2000f8e08ff */
[----:B------:R-:W-:Y:S02]  /*eb00*/  IMAD.MOV.U32 R13, RZ, RZ, R9 ;  /* 0x000000ffff0d7224 */ /* 0x000fe400078e0009 */
[----:B------:R-:W-:Y:S02]  /*eb10*/  IMAD.MOV.U32 R12, RZ, RZ, 0x2 ;  /* 0x00000002ff0c7424 */ /* 0x000fe400078e00ff */
[----:B------:R-:W-:-:S07]  /*eb20*/  IMAD.MOV.U32 R5, RZ, RZ, R14 ;  /* 0x000000ffff057224 */ /* 0x000fce00078e000e */
[----:B------:R-:W-:Y:S05]  /*eb30*/  WARPSYNC.COLLECTIVE R15, `(.L_x_2006) ;  /* 0x000000000f087348 */ /* 0x000fea0003c00000 */
[----:B------:R0:W1:Y:S02]  /*eb40*/  SHFL.IDX P6, R14, R13, R12, R11 ;  /* 0x0000000c0d0e7389 */ /* 0x00006400000c000b */
[----:B01----:R-:W-:Y:S01]  /*eb50*/  ENDCOLLECTIVE ;  /* 0x000000000000791b */ /* 0x003fe20003800000 */
.L_x_2006:
        /* <DEDUP_REMOVED lines=14> */
.L_x_2007:
        /* <DEDUP_REMOVED lines=11> */
.L_x_2008:
        /* <DEDUP_REMOVED lines=16> */
.L_x_2009:
[----:B------:R-:W-:Y:S05]  /*edf0*/  BRA `(.L_x_2010) ;  /* 0xffffffd0004c7947 */ /* 0x000fea000383ffff */
.L_x_1963:
[----:B------:R-:W-:Y:S02]  /*ee00*/  IMAD.MOV.U32 R13, RZ, RZ, R9 ;  /* 0x000000ffff0d7224 */ /* 0x000fe400078e0009 */
[----:B------:R-:W-:Y:S02]  /*ee10*/  IMAD.MOV.U32 R12, RZ, RZ, RZ ;  /* 0x000000ffff0c7224 */ /* 0x000fe400078e00ff */
[----:B------:R-:W-:Y:S02]  /*ee20*/  IMAD.MOV.U32 R11, RZ, RZ, 0x1c1f ;  /* 0x00001c1fff0b7424 */ /* 0x000fe400078e00ff */
[----:B------:R-:W-:Y:S02]  /*ee30*/  IMAD.MOV.U32 R15, RZ, RZ, -0x1 ;  /* 0xffffffffff0f7424 */ /* 0x000fe400078e00ff */
[----:B------:R-:W-:Y:S02]  /*ee40*/  IMAD.U32 R0, RZ, RZ, UR46 ;  /* 0x0000002eff007e24 */ /* 0x000fe4000f8e00ff */
[----:B------:R-:W-:-:S07]  /*ee50*/  IMAD.MOV.U32 R24, RZ, RZ, 0x1 ;  /* 0x00000001ff187424 */ /* 0x000fce00078e00ff */
[----:B------:R-:W-:Y:S05]  /*ee60*/  WARPSYNC.COLLECTIVE R15, `(.L_x_2011) ;  /* 0x000000000f087348 */ /* 0x000fea0003c00000 */
[----:B------:R0:W1:Y:S02]  /*ee70*/  SHFL.IDX P6, R14, R13, R12, R11 ;  /* 0x0000000c0d0e7389 */ /* 0x00006400000c000b */
[----:B01----:R-:W-:Y:S01]  /*ee80*/  ENDCOLLECTIVE ;  /* 0x000000000000791b */ /* 0x003fe20003800000 */
.L_x_2011:
[----:B------:R-:W-:-:S04]  /*ee90*/  IMAD R0, R0, 0xc0, R21 ;  /* 0x000000c000007824 */ /* 0x000fc800078e0215 */
[----:B------:R-:W-:Y:S02]  /*eea0*/  VIADD R5, R0, 0x20 ;  /* 0x0000002000057836 */ /* 0x000fe40000000000 */
[----:B------:R-:W-:Y:S02]  /*eeb0*/  IMAD.MOV.U32 R13, RZ, RZ, R7 ;  /* 0x000000ffff0d7224 */ /* 0x000fe400078e0007 */
[----:B------:R-:W-:-:S07]  /*eec0*/  IMAD.MOV.U32 R2, RZ, RZ, R14 ;  /* 0x000000ffff027224 */ /* 0x000fce00078e000e */
[----:B------:R-:W-:Y:S05]  /*eed0*/  WARPSYNC.COLLECTIVE R15, `(.L_x_2012) ;  /* 0x000000000f087348 */ /* 0x000fea0003c00000 */
[----:B------:R0:W1:Y:S02]  /*eee0*/  SHFL.IDX P6, R14, R13, R12, R11 ;  /* 0x0000000c0d0e7389 */ /* 0x00006400000c000b */
[----:B01----:R-:W-:Y:S01]  /*eef0*/  ENDCOLLECTIVE ;  /* 0x000000000000791b */ /* 0x003fe20003800000 */
.L_x_2012:
        /* <DEDUP_REMOVED lines=11> */
.L_x_2013:
        /* <DEDUP_REMOVED lines=13> */
.L_x_2014:
        /* <DEDUP_REMOVED lines=9> */
.L_x_2015:
        /* <DEDUP_REMOVED lines=13> */
.L_x_2016:
        /* <DEDUP_REMOVED lines=8> */
.L_x_2017:
        /* <DEDUP_REMOVED lines=12> */
.L_x_2018:
        /* <DEDUP_REMOVED lines=10> */
.L_x_2019:
        /* <DEDUP_REMOVED lines=13> */
.L_x_2020:
[----:B------:R-:W-:Y:S01]  /*f490*/  @!P2 LEA R7, R28, UR44, 0x1 ;  /* 0x0000002c1c07ac11 */ /* 0x000fe2000f8e08ff */
[----:B------:R-:W-:Y:S02]  /*f4a0*/  IMAD.MOV.U32 R13, RZ, RZ, R8 ;  /* 0x000000ffff0d7224 */ /* 0x000fe400078e0008 */
[----:B------:R-:W-:Y:S02]  /*f4b0*/  IMAD.MOV.U32 R12, RZ, RZ, 0x1 ;  /* 0x00000001ff0c7424 */ /* 0x000fe400078e00ff */
[----:B------:R-:W-:-:S07]  /*f4c0*/  IMAD.MOV.U32 R2, RZ, RZ, R14 ;  /* 0x000000ffff027224 */ /* 0x000fce00078e000e */
[----:B------:R-:W-:Y:S05]  /*f4d0*/  WARPSYNC.COLLECTIVE R15, `(.L_x_2021) ;  /* 0x000000000f087348 */ /* 0x000fea0003c00000 */
[----:B------:R0:W1:Y:S02]  /*f4e0*/  SHFL.IDX P6, R14, R13, R12, R11 ;  /* 0x0000000c0d0e7389 */ /* 0x00006400000c000b */
[----:B01----:R-:W-:Y:S01]  /*f4f0*/  ENDCOLLECTIVE ;  /* 0x000000000000791b */ /* 0x003fe20003800000 */
.L_x_2021:
        /* <DEDUP_REMOVED lines=12> */
.L_x_2022:
[----:B------:R-:W-:Y:S05]  /*f5c0*/  BRA `(.L_x_2023) ;  /* 0xffffffd4003c7947 */ /* 0x000fea000383ffff */
.L_x_1966:
[----:B0-----:R-:W-:-:S04]  /*f5d0*/  IMAD.U32 R3, RZ, RZ, UR44 ;  /* 0x0000002cff037e24 */ /* 0x001fc8000f8e00ff */
[----:B------:R0:W1:Y:S03]  /*f5e0*/  SYNCS.PHASECHK.TRANS64.TRYWAIT P1, [R3+URZ+0x2d820], R0 ;  /* 0x02d82000030075a7 */ /* 0x000066000802017f */
[----:B-1----:R-:W-:Y:S05]  /*f5f0*/  @!P1 NANOSLEEP.SYNCS 0x989680 ;  /* 0x009896800000995d */ /* 0x002fea0003900000 */
[----:B------:R-:W1:Y:S02]  /*f600*/  @!P1 SYNCS.PHASECHK.TRANS64 P1, [R3+URZ+0x2d820], R0 ;  /* 0x02d82000030095a7 */ /* 0x000e64000802007f */
[----:B-1----:R-:W-:Y:S05]  /*f610*/  @!P1 BRA `(.L_x_1966) ;  /* 0xfffffffc00ec9947 */ /* 0x002fea000383ffff */
[----:B------:R-:W-:Y:S05]  /*f620*/  BRA `(.L_x_2024) ;  /* 0xffffffd4008c7947 */ /* 0x000fea000383ffff */
.L_x_1970:
[----:B0-----:R0:W1:Y:S02]  /*f630*/  SYNCS.PHASECHK.TRANS64.TRYWAIT P0, [R7+URZ+0x2d840], R2 ;  /* 0x02d84002070075a7 */ /* 0x001064000800017f */
[----:B-1----:R-:W-:Y:S05]  /*f640*/  @!P0 NANOSLEEP.SYNCS 0x989680 ;  /* 0x009896800000895d */ /* 0x002fea0003900000 */
[----:B------:R-:W1:Y:S02]  /*f650*/  @!P0 SYNCS.PHASECHK.TRANS64 P0, [R7+URZ+0x2d840], R2 ;  /* 0x02d84002070085a7 */ /* 0x000e64000800007f */
[----:B-1----:R-:W-:Y:S05]  /*f660*/  @!P0 BRA `(.L_x_1970) ;  /* 0xfffffffc00f08947 */ /* 0x002fea000383ffff */
[----:B------:R-:W-:Y:S05]  /*f670*/  BRA `(.L_x_2025) ;  /* 0xffffffd800807947 */ /* 0x000fea000383ffff */
.L_x_1971:
        /* <DEDUP_REMOVED lines=8> */
.L_x_2027:
[----:B------:R-:W-:Y:S05]  /*f700*/  BSYNC B1 ;  /* 0x0000000000017941 */ /* 0x000fea0003800000 */
.L_x_2026:
        /* <DEDUP_REMOVED lines=13> */
.L_x_2028:
        /* <DEDUP_REMOVED lines=8> */
.L_x_2029:
        /* <DEDUP_REMOVED lines=14> */
.L_x_2030:
[----:B------:R-:W-:Y:S02]  /*f940*/  IMAD.MOV.U32 R13, RZ, RZ, R19 ;  /* 0x000000ffff0d7224 */ /* 0x000fe400078e0013 */
[----:B------:R-:W-:Y:S02]  /*f950*/  IMAD.MOV.U32 R12, RZ, RZ, 0x2 ;  /* 0x00000002ff0c7424 */ /* 0x000fe400078e00ff */
[----:B------:R-:W-:-:S07]  /*f960*/  IMAD.MOV.U32 R2, RZ, RZ, R14 ;  /* 0x000000ffff027224 */ /* 0x000fce00078e000e */
[----:B------:R-:W-:Y:S05]  /*f970*/  WARPSYNC.COLLECTIVE R15, `(.L_x_2031) ;  /* 0x000000000f087348 */ /* 0x000fea0003c00000 */
[----:B------:R0:W1:Y:S02]  /*f980*/  SHFL.IDX P6, R14, R13, R12, R11 ;  /* 0x0000000c0d0e7389 */ /* 0x00006400000c000b */
[----:B01----:R-:W-:Y:S01]  /*f990*/  ENDCOLLECTIVE ;  /* 0x000000000000791b */ /* 0x003fe20003800000 */
.L_x_2031:
        /* <DEDUP_REMOVED lines=13> */
.L_x_2032:
[----:B------:R-:W-:Y:S02]  /*fa70*/  IMAD.MOV.U32 R13, RZ, RZ, R19 ;  /* 0x000000ffff0d7224 */ /* 0x000fe400078e0013 */
[----:B------:R-:W-:Y:S02]  /*fa80*/  IMAD.MOV.U32 R12, RZ, RZ, 0x3 ;  /* 0x00000003ff0c7424 */ /* 0x000fe400078e00ff */
[----:B------:R-:W-:-:S07]  /*fa90*/  IMAD.MOV.U32 R2, RZ, RZ, R14 ;  /* 0x000000ffff027224 */ /* 0x000fce00078e000e */
[----:B------:R-:W-:Y:S05]  /*faa0*/  WARPSYNC.COLLECTIVE R15, `(.L_x_2033) ;  /* 0x000000000f087348 */ /* 0x000fea0003c00000 */
[----:B------:R0:W1:Y:S02]  /*fab0*/  SHFL.IDX P6, R14, R13, R12, R11 ;  /* 0x0000000c0d0e7389 */ /* 0x00006400000c000b */
[----:B01----:R-:W-:Y:S01]  /*fac0*/  ENDCOLLECTIVE ;  /* 0x000000000000791b */ /* 0x003fe20003800000 */
.L_x_2033:
        /* <DEDUP_REMOVED lines=14> */
.L_x_2034:
[----:B------:R-:W-:Y:S01]  /*fbb0*/  IMAD.MOV.U32 R2, RZ, RZ, R14 ;  /* 0x000000ffff027224 */ /* 0x000fe200078e000e */
[----:B------:R-:W-:Y:S06]  /*fbc0*/  BRA `(.L_x_2035) ;  /* 0xffffffd800187947 */ /* 0x000fec000383ffff */
.L_x_1976:
[----:B-1----:R1:W2:Y:S02]  /*fbd0*/  SYNCS.PHASECHK.TRANS64.TRYWAIT P0, [R7+URZ+0x2d860], R2 ;  /* 0x02d86002070075a7 */ /* 0x0022a4000800017f */
[----:B--2---:R-:W-:Y:S05]  /*fbe0*/  @!P0 NANOSLEEP.SYNCS 0x989680 ;  /* 0x009896800000895d */ /* 0x004fea0003900000 */
[----:B------:R-:W2:Y:S02]  /*fbf0*/  @!P0 SYNCS.PHASECHK.TRANS64 P0, [R7+URZ+0x2d860], R2 ;  /* 0x02d86002070085a7 */ /* 0x000ea4000800007f */
[----:B--2---:R-:W-:Y:S05]  /*fc00*/  @!P0 BRA `(.L_x_1976) ;  /* 0xfffffffc00f08947 */ /* 0x004fea000383ffff */
[----:B------:R-:W-:Y:S05]  /*fc10*/  BRA `(.L_x_2036) ;  /* 0xffffffd800787947 */ /* 0x000fea000383ffff */
.L_x_1977:
        /* <DEDUP_REMOVED lines=8> */
.L_x_2038:
[----:B------:R-:W-:Y:S05]  /*fca0*/  BSYNC B1 ;  /* 0x0000000000017941 */ /* 0x000fea0003800000 */
.L_x_2037:
        /* <DEDUP_REMOVED lines=9> */
.L_x_2039:
[----:B------:R-:W-:Y:S02]  /*fd40*/  IMAD.MOV.U32 R13, RZ, RZ, R18 ;  /* 0x000000ffff0d7224 */ /* 0x000fe400078e0012 */
[----:B------:R-:W-:Y:S01]  /*fd50*/  IMAD.MOV.U32 R12, RZ, RZ, 0x1 ;  /* 0x00000001ff0c7424 */ /* 0x000fe200078e00ff */
[----:B------:R-:W-:-:S13]  /*fd60*/  IADD3 R2, P0, R14, R4, RZ ;  /* 0x000000040e027210 */ /* 0x000fda0007f1e0ff */
[----:B------:R-:W-:Y:S05]  /*fd70*/  WARPSYNC.COLLECTIVE R15, `(.L_x_2040) ;  /* 0x000000000f087348 */ /* 0x000fea0003c00000 */
[----:B------:R0:W1:Y:S02]  /*fd80*/  SHFL.IDX P6, R14, R13, R12, R11 ;  /* 0x0000000c0d0e7389 */ /* 0x00006400000c000b */
[----:B01----:R-:W-:Y:S01]  /*fd90*/  ENDCOLLECTIVE ;  /* 0x000000000000791b */ /* 0x003fe20003800000 */
.L_x_2040:
        /* <DEDUP_REMOVED lines=15> */
.L_x_2041:
[----:B------:R-:W-:Y:S02]  /*fe90*/  IMAD.MOV.U32 R13, RZ, RZ, R18 ;  /* 0x000000ffff0d7224 */ /* 0x000fe400078e0012 */
[----:B------:R-:W-:Y:S01]  /*fea0*/  IMAD.MOV.U32 R12, RZ, RZ, 0x2 ;  /* 0x00000002ff0c7424 */ /* 0x000fe200078e00ff */
[----:B------:R-:W-:-:S13]  /*feb0*/  IADD3 R2, P0, R14, R4, RZ ;  /* 0x000000040e027210 */ /* 0x000fda0007f1e0ff */
[----:B------:R-:W-:Y:S05]  /*fec0*/  WARPSYNC.COLLECTIVE R15, `(.L_x_2042) ;  /* 0x000000000f087348 */ /* 0x000fea0003c00000 */
[----:B------:R0:W1:Y:S02]  /*fed0*/  SHFL.IDX P6, R14, R13, R12, R11 ;  /* 0x0000000c0d0e7389 */ /* 0x00006400000c000b */
[----:B01----:R-:W-:Y:S01]  /*fee0*/  ENDCOLLECTIVE ;  /* 0x000000000000791b */ /* 0x003fe20003800000 */
.L_x_2042:
        /* <DEDUP_REMOVED lines=15> */
.L_x_2043:
[----:B------:R-:W-:Y:S02]  /*ffe0*/  IMAD.MOV.U32 R13, RZ, RZ, R18 ;  /* 0x000000ffff0d7224 */ /* 0x000fe400078e0012 */
[----:B------:R-:W-:Y:S01]  /*fff0*/  IMAD.MOV.U32 R12, RZ, RZ, 0x3 ;  /* 0x00000003ff0c7424 */ /* 0x000fe200078e00ff */
[----:B------:R-:W-:-:S13]  /*10000*/  IADD3 R2, P0, R14, R4, RZ ;  /* 0x000000040e027210 */ /* 0x000fda0007f1e0ff */
[----:B------:R-:W-:Y:S05]  /*10010*/  WARPSYNC.COLLECTIVE R15, `(.L_x_2044) ;  /* 0x000000000f087348 */ /* 0x000fea0003c00000 */
[----:B------:R0:W1:Y:S02]  /*10020*/  SHFL.IDX P6, R14, R13, R12, R11 ;  /* 0x0000000c0d0e7389 */ /* 0x00006400000c000b */
[----:B01----:R-:W-:Y:S01]  /*10030*/  ENDCOLLECTIVE ;  /* 0x000000000000791b */ /* 0x003fe20003800000 */
.L_x_2044:
        /* <DEDUP_REMOVED lines=12> */
.L_x_2045:
[----:B------:R-:W-:Y:S01]  /*10100*/  @!PT LDS RZ, [RZ] ;  /* 0x00000000fffff984 */ /* 0x000fe20000000800 */
[----:B------:R-:W-:Y:S01]  /*10110*/  @!PT LDS RZ, [RZ] ;  /* 0x00000000fffff984 */ /* 0x000fe20000000800 */
[----:B------:R-:W-:Y:S01]  /*10120*/  @!PT LDS RZ, [RZ] ;  /* 0x00000000fffff984 */ /* 0x000fe20000000800 */
[----:B------:R0:W-:Y:S01]  /*10130*/  LDGSTS.E.BYPASS.LTC128B.128 [R8+0x3400], desc[UR60][R2.64+0x40], !P0 ;  /* 0x0340004002087fae */ /* 0x0001e2000c101d7c */
[----:B------:R-:W-:-:S13]  /*10140*/  ISETP.LT.OR P0, PT, R0, 0x41, P1 ;  /* 0x000000410000780c */ /* 0x000fda0000f01670 */
[----:B------:R0:W-:Y:S01]  /*10150*/  LDGSTS.E.BYPASS.LTC128B.128 [R8+0x5400], desc[UR60][R2.64+0x80], !P0 ;  /* 0x0540008002087fae */ /* 0x0001e2000c101d7c */
[----:B------:R-:W-:Y:S05]  /*10160*/  BRA `(.L_x_2046) ;  /* 0xffffffd400b87947 */ /* 0x000fea000383ffff */
.L_x_1983:
[----:B0-----:R0:W1:Y:S02]  /*10170*/  SYNCS.PHASECHK.TRANS64.TRYWAIT P0, [R0+URZ+0x2d860], R3 ;  /* 0x02d86003000075a7 */ /* 0x001064000800017f */
[----:B-1----:R-:W-:Y:S05]  /*10180*/  @!P0 NANOSLEEP.SYNCS 0x989680 ;  /* 0x009896800000895d */ /* 0x002fea0003900000 */
[----:B------:R-:W1:Y:S02]  /*10190*/  @!P0 SYNCS.PHASECHK.TRANS64 P0, [R0+URZ+0x2d860], R3 ;  /* 0x02d86003000085a7 */ /* 0x000e64000800007f */
[----:B-1----:R-:W-:Y:S05]  /*101a0*/  @!P0 BRA `(.L_x_1983) ;  /* 0xfffffffc00f08947 */ /* 0x002fea000383ffff */
[----:B------:R-:W-:Y:S05]  /*101b0*/  BRA `(.L_x_2047) ;  /* 0xffffffd800b47947 */ /* 0x000fea000383ffff */
.L_x_1984:
        /* <DEDUP_REMOVED lines=8> */
.L_x_2049:
[----:B------:R-:W-:Y:S05]  /*10240*/  BSYNC B0 ;  /* 0x0000000000007941 */ /* 0x000fea0003800000 */
.L_x_2048:
        /* <DEDUP_REMOVED lines=10> */
.L_x_2050:
        /* <DEDUP_REMOVED lines=15> */
.L_x_2051:
        /* <DEDUP_REMOVED lines=17> */
.L_x_2052:
        /* <DEDUP_REMOVED lines=8> */
.L_x_2053:
        /* <DEDUP_REMOVED lines=15> */
.L_x_2054:
[----:B------:R-:W-:Y:S02]  /*10660*/  IMAD.MOV.U32 R3, RZ, RZ, R7 ;  /* 0x000000ffff037224 */ /* 0x000fe400078e0007 */
[----:B------:R-:W-:Y:S02]  /*10670*/  IMAD.MOV.U32 R13, RZ, RZ, R18 ;  /* 0x000000ffff0d7224 */ /* 0x000fe400078e0012 */
[----:B------:R-:W-:Y:S02]  /*10680*/  IMAD.MOV.U32 R12, RZ, RZ, 0x3 ;  /* 0x00000003ff0c7424 */ /* 0x000fe400078e00ff */
[----:B------:R-:W-:-:S07]  /*10690*/  IMAD.MOV.U32 R8, RZ, RZ, R14 ;  /* 0x000000ffff087224 */ /* 0x000fce00078e000e */
[----:B------:R-:W-:Y:S05]  /*106a0*/  WARPSYNC.COLLECTIVE R15, `(.L_x_2055) ;  /* 0x000000000f087348 */ /* 0x000fea0003c00000 */
[----:B------:R0:W1:Y:S02]  /*106b0*/  SHFL.IDX P6, R14, R13, R12, R11 ;  /* 0x0000000c0d0e7389 */ /* 0x00006400000c000b */
[----:B01----:R-:W-:Y:S01]  /*106c0*/  ENDCOLLECTIVE ;  /* 0x000000000000791b */ /* 0x003fe20003800000 */
.L_x_2055:
        /* <DEDUP_REMOVED lines=13> */
.L_x_2056:
[----:B------:R-:W-:Y:S05]  /*107a0*/  BRA `(.L_x_2057) ;  /* 0xffffffd400fc7947 */ /* 0x000fea000383ffff */
.L_x_1987:
[----:B0-----:R0:W1:Y:S02]  /*107b0*/  SYNCS.PHASECHK.TRANS64.TRYWAIT P0, [R7+URZ+0x2d820], R6 ;  /* 0x02d82006070075a7 */ /* 0x001064000800017f */
[----:B-1----:R-:W-:Y:S05]  /*107c0*/  @!P0 NANOSLEEP.SYNCS 0x989680 ;  /* 0x009896800000895d */ /* 0x002fea0003900000 */
[----:B------:R-:W1:Y:S02]  /*107d0*/  @!P0 SYNCS.PHASECHK.TRANS64 P0, [R7+URZ+0x2d820], R6 ;  /* 0x02d82006070085a7 */ /* 0x000e64000800007f */
[----:B-1----:R-:W-:Y:S05]  /*107e0*/  @!P0 BRA `(.L_x_1987) ;  /* 0xfffffffc00f08947 */ /* 0x002fea000383ffff */
[----:B------:R-:W-:Y:S05]  /*107f0*/  BRA `(.L_x_2058) ;  /* 0xffffffd800787947 */ /* 0x000fea000383ffff */
.L_x_1988:
        /* <DEDUP_REMOVED lines=11> */
.L_x_2060:
[----:B------:R-:W-:Y:S05]  /*108b0*/  BSYNC B0 ;  /* 0x0000000000007941 */ /* 0x000fea0003800000 */
.L_x_2059:
[----:B------:R-:W-:Y:S05]  /*108c0*/  BRA `(.L_x_2061) ;  /* 0xffffffd8005c7947 */ /* 0x000fea000383ffff */
.L_x_1989:
[----:B------:R-:W-:Y:S01]  /*108d0*/  BSSY B0, `(.L_x_2062) ;  /* 0x0000006000007945 */ /* 0x000fe20003800000 */
[----:B------:R-:W-:-:S07]  /*108e0*/  IMAD.MOV.U32 R15, RZ, RZ, -0x1 ;  /* 0xffffffffff0f7424 */ /* 0x000fce00078e00ff */
[----:B01---5:R-:W-:Y:S05]  /*108f0*/  WARPSYNC.COLLECTIVE R15, `(.L_x_2063) ;  /* 0x000000000f0c7348 */ /* 0x023fea0003c00000 */
[----:B------:R-:W-:Y:S02]  /*10900*/  ELECT P6, UR62, PT ;  /* 0x00000000003e782f */ /* 0x000fe400038c0000 */
[----:B------:R-:W-:Y:S01]  /*10910*/  MOV R14, UR62 ;  /* 0x0000003e000e7c02 */ /* 0x000fe20008000f00 */
[----:B01---5:R-:W-:Y:S10]  /*10920*/  ENDCOLLECTIVE ;  /* 0x000000000000791b */ /* 0x023ff40003800000 */
.L_x_2063:
[----:B------:R-:W-:Y:S05]  /*10930*/  BSYNC B0 ;  /* 0x0000000000007941 */ /* 0x000fea0003800000 */
.L_x_2062:
[----:B------:R-:W-:Y:S05]  /*10940*/  BRA `(.L_x_2064) ;  /* 0xffffffd800507947 */ /* 0x000fea000383ffff */
.L_x_1991:
[----:B-1----:R1:W2:Y:S02]  /*10950*/  SYNCS.PHASECHK.TRANS64.TRYWAIT P1, [R5+URZ+0x2d840], R4 ;  /* 0x02d84004050075a7 */ /* 0x0022a4000802017f */
[----:B--2---:R-:W-:Y:S05]  /*10960*/  @!P1 NANOSLEEP.SYNCS 0x989680 ;  /* 0x009896800000995d */ /* 0x004fea0003900000 */
[----:B------:R-:W2:Y:S02]  /*10970*/  @!P1 SYNCS.PHASECHK.TRANS64 P1, [R5+URZ+0x2d840], R4 ;  /* 0x02d84004050095a7 */ /* 0x000ea4000802007f */
[----:B--2---:R-:W-:Y:S05]  /*10980*/  @!P1 BRA `(.L_x_1991) ;  /* 0xfffffffc00f09947 */ /* 0x004fea000383ffff */
[----:B------:R-:W-:Y:S05]  /*10990*/  BRA `(.L_x_2065) ;  /* 0xffffffd800787947 */ /* 0x000fea000383ffff */
.L_x_1993:
[----:B--2---:R2:W3:Y:S02]  /*109a0*/  SYNCS.PHASECHK.TRANS64.TRYWAIT P1, [R3+URZ+0x2d840], R0 ;  /* 0x02d84000030075a7 */ /* 0x0044e4000802017f */
[----:B---3--:R-:W-:Y:S05]  /*109b0*/  @!P1 NANOSLEEP.SYNCS 0x989680 ;  /* 0x009896800000995d */ /* 0x008fea0003900000 */
[----:B------:R-:W3:Y:S02]  /*109c0*/  @!P1 SYNCS.PHASECHK.TRANS64 P1, [R3+URZ+0x2d840], R0 ;  /* 0x02d84000030095a7 */ /* 0x000ee4000802007f */
[----:B---3--:R-:W-:Y:S05]  /*109d0*/  @!P1 BRA `(.L_x_1993) ;  /* 0xfffffffc00f09947 */ /* 0x008fea000383ffff */
[----:B------:R-:W-:Y:S05]  /*109e0*/  BRA `(.L_x_2066) ;  /* 0xffffffd800847947 */ /* 0x000fea000383ffff */
.L_x_1995:
[----:B---3--:R3:W4:Y:S02]  /*109f0*/  SYNCS.PHASECHK.TRANS64.TRYWAIT P1, [R5+URZ+0x2d860], R4 ;  /* 0x02d86004050075a7 */ /* 0x008724000802017f */
[----:B----4-:R-:W-:Y:S05]  /*10a00*/  @!P1 NANOSLEEP.SYNCS 0x989680 ;  /* 0x009896800000995d */ /* 0x010fea0003900000 */
[----:B------:R-:W4:Y:S02]  /*10a10*/  @!P1 SYNCS.PHASECHK.TRANS64 P1, [R5+URZ+0x2d860], R4 ;  /* 0x02d86004050095a7 */ /* 0x000f24000802007f */
[----:B----4-:R-:W-:Y:S05]  /*10a20*/  @!P1 BRA `(.L_x_1995) ;  /* 0xfffffffc00f09947 */ /* 0x010fea000383ffff */
[----:B------:R-:W-:Y:S05]  /*10a30*/  BRA `(.L_x_2067) ;  /* 0xffffffd800807947 */ /* 0x000fea000383ffff */
.L_x_2068:
        /* <DEDUP_REMOVED lines=12> */
.L_x_2786:


//--------------------- .text._ZN7cutlass13device_kernelIN5flash11enable_sm90INS1_16FlashAttnFwdSm90INS1_25CollectiveMainloopFwdSm90ILi2EN4cute5tupleIJNS5_1CILi1EEES8_S8_EEENS6_IJNS7_ILi192EEENS7_ILi128EEENS7_ILi96EEEEEELi96ENS_6half_tEfNS_4arch4Sm90ELb1ELb0ELb0ELb1ELb1ELb0ELb0ELb0ELb1ELb1ELb1ELb0EEENS1_21CollectiveEpilogueFwdINS6_IJSA_SC_SB_EEES9_SE_SG_Li384ELb1ELb1ELb1ELb0EEENS1_36VarlenDynamicPersistentTileSchedulerILi192ELi128ELi384ELi128ELb1ELb1ELb1ELb1ELb1ELb1EEEEEEEEEvNT_6ParamsE --------------------------
	.section	.text._ZN7cutlass13device_kernelIN5flash11enable_sm90INS1_16FlashAttnFwdSm90INS1_25CollectiveMainloopFwdSm90ILi2EN4cute5tupleIJNS5_1CILi1EEES8_S8_EEENS6_IJNS7_ILi192EEENS7_ILi128EEENS7_ILi96EEEEEELi96ENS_6half_tEfNS_4arch4Sm90ELb1ELb0ELb0ELb1ELb1ELb0ELb0ELb0ELb1ELb1ELb1ELb0EEENS1_21CollectiveEpilogueFwdINS6_IJSA_SC_SB_EEES9_SE_SG_Li384ELb1ELb1ELb1ELb0EEENS1_36VarlenDynamicPersistentTileSchedulerILi192ELi128ELi384ELi128ELb1ELb1ELb1ELb1ELb1ELb1EEEEEEEEEvNT_6ParamsE,"ax",@progbits
	.align	128
.text._ZN7cutlass13device_kernelIN5flash11enable_sm90INS1_16FlashAttnFwdSm90INS1_25CollectiveMainloopFwdSm90ILi2EN4cute5tupleIJNS5_1CILi1EEES8_S8_EEENS6_IJNS7_ILi192EEENS7_ILi128EEENS7_ILi96EEEEEELi96ENS_6half_tEfNS_4arch4Sm90ELb1ELb0ELb0ELb1ELb1ELb0ELb0ELb0ELb1ELb1ELb1ELb0EEENS1_21CollectiveEpilogueFwdINS6_IJSA_SC_SB_EEES9_SE_SG_Li384ELb1ELb1ELb1ELb0EEENS1_36VarlenDynamicPersistentTileSchedulerILi192ELi128ELi384ELi128ELb1ELb1ELb1ELb1ELb1ELb1EEEEEEEEEvNT_6ParamsE:
        .type           _ZN7cutlass13device_kernelIN5flash11enable_sm90INS1_16FlashAttnFwdSm90INS1_25CollectiveMainloopFwdSm90ILi2EN4cute5tupleIJNS5_1CILi1EEES8_S8_EEENS6_IJNS7_ILi192EEENS7_ILi128EEENS7_ILi96EEEEEELi96ENS_6half_tEfNS_4arch4Sm90ELb1ELb0ELb0ELb1ELb1ELb0ELb0ELb0ELb1ELb1ELb1ELb0EEENS1_21CollectiveEpilogueFwdINS6_IJSA_SC_SB_EEES9_SE_SG_Li384ELb1ELb1ELb1ELb0EEENS1_36VarlenDynamicPersistentTileSchedulerILi192ELi128ELi384ELi128ELb1ELb1ELb1ELb1ELb1ELb1EEEEEEEEEvNT_6ParamsE,@function
        .size           _ZN7cutlass13device_kernelIN5flash11enable_sm90INS1_16FlashAttnFwdSm90INS1_25CollectiveMainloopFwdSm90ILi2EN4cute5tupleIJNS5_1CILi1EEES8_S8_EEENS6_IJNS7_ILi192EEENS7_ILi128EEENS7_ILi96EEEEEELi96ENS_6half_tEfNS_4arch4Sm90ELb1ELb0ELb0ELb1ELb1ELb0ELb0ELb0ELb1ELb1ELb1ELb0EEENS1_21CollectiveEpilogueFwdINS6_IJSA_SC_SB_EEES9_SE_SG_Li384ELb1ELb1ELb1ELb0EEENS1_36VarlenDynamicPersistentTileSchedulerILi192ELi128ELi384ELi128ELb1ELb1ELb1ELb1ELb1ELb1EEEEEEEEEvNT_6ParamsE,(.L_x_2787 - _ZN7cutlass13device_kernelIN5flash11enable_sm90INS1_16FlashAttnFwdSm90INS1_25CollectiveMainloopFwdSm90ILi2EN4cute5tupleIJNS5_1CILi1EEES8_S8_EEENS6_IJNS7_ILi192EEENS7_ILi128EEENS7_ILi96EEEEEELi96ENS_6half_tEfNS_4arch4Sm90ELb1ELb0ELb0ELb1ELb1ELb0ELb0ELb0ELb1ELb1ELb1ELb0EEENS1_21CollectiveEpilogueFwdINS6_IJSA_SC_SB_EEES9_SE_SG_Li384ELb1ELb1ELb1ELb0EEENS1_36VarlenDynamicPersistentTileSchedulerILi192ELi128ELi384ELi128ELb1ELb1ELb1ELb1ELb1ELb1EEEEEEEEEvNT_6ParamsE)
        .other          _ZN7cutlass13device_kernelIN5flash11enable_sm90INS1_16FlashAttnFwdSm90INS1_25CollectiveMainloopFwdSm90ILi2EN4cute5tupleIJNS5_1CILi1EEES8_S8_EEENS6_IJNS7_ILi192EEENS7_ILi128EEENS7_ILi96EEEEEELi96ENS_6half_tEfNS_4arch4Sm90ELb1ELb0ELb0ELb1ELb1ELb0ELb0ELb0ELb1ELb1ELb1ELb0EEENS1_21CollectiveEpilogueFwdINS6_IJSA_SC_SB_EEES9_SE_SG_Li384ELb1ELb1ELb1ELb0EEENS1_36VarlenDynamicPersistentTileSchedulerILi192ELi128ELi384ELi128ELb1ELb1ELb1ELb1ELb1ELb1EEEEEEEEEvNT_6ParamsE,@"STO_CUDA_ENTRY STV_DEFAULT"
_ZN7cutlass13device_kernelIN5flash11enable_sm90INS1_16FlashAttnFwdSm90INS1_25CollectiveMainloopFwdSm90ILi2EN4cute5tupleIJNS5_1CILi1EEES8_S8_EEENS6_IJNS7_ILi192EEENS7_ILi128EEENS7_ILi96EEEEEELi96ENS_6half_tEfNS_4arch4Sm90ELb1ELb0ELb0ELb1ELb1ELb0ELb0ELb0ELb1ELb1ELb1ELb0EEENS1_21CollectiveEpilogueFwdINS6_IJSA_SC_SB_EEES9_SE_SG_Li384ELb1ELb1ELb1ELb0EEENS1_36VarlenDynamicPersistentTileSchedulerILi192ELi128ELi384ELi128ELb1ELb1ELb1ELb1ELb1ELb1EEEEEEEEEvNT_6ParamsE:
        /* <DEDUP_REMOVED lines=45> */
.L_x_2069:
        /* <DEDUP_REMOVED lines=22> */
.L_x_2070:
        /* <DEDUP_REMOVED lines=18> */
.L_x_2071:
        /* <DEDUP_REMOVED lines=22> */
.L_x_2072:
        /* <DEDUP_REMOVED lines=22> */
.L_x_2073:
        /* <DEDUP_REMOVED lines=8> */
.L_x_2075:
        /* <DEDUP_REMOVED lines=38> */
[----:B------:R-:W-:Y:S01]  /*0af0*/  IMAD.IADD R3, R4, 0x1, -R3 ;  /* 0x0000000104037824 */ /* 0x000fe200078e0a03 */
[----:B------:R-:W-:Y:S01]  /*0b00*/  LEA.HI R13, R12, R16, RZ, 0x2 ;  /* 0x000000100c0d7211 */ /* 0x000fe200078f10ff */
[----:B------:R-:W-:Y:S02]  /*0b10*/  IMAD.IADD R7, R6, 0x1, -R7 ;  /* 0x0000000106077824 */ /* 0x000fe400078e0a07 */
[----:B------:R-:W-:Y:S01]  /*0b20*/  IMAD R6, R8, 0x10, R4 ;  /* 0x0000001008067824 */ /* 0x000fe200078e0204 */
[----:B------:R-:W-:Y:S01]  /*0b30*/  LEA.HI R4, R2, R2, RZ, 0x1 ;  /* 0x0000000202047211 */ /* 0x000fe200078f08ff */
[----:B------:R-:W-:Y:S01]  /*0b40*/  IMAD.SHL.U32 R2, R3, 0x40, RZ ;  /* 0x0000004003027824 */ /* 0x000fe200078e00ff */
[--C-:B------:R-:W-:Y:S02]  /*0b50*/  SHF.R.S32.HI R14, RZ, 0x2, R13.reuse ;  /* 0x00000002ff0e7819 */ /* 0x100fe4000001140d */
[----:B------:R-:W-:Y:S01]  /*0b60*/  SHF.R.S32.HI R15, RZ, 0x1f, R13 ;  /* 0x0000001fff0f7819 */ /* 0x000fe2000001140d */
[----:B------:R-:W-:Y:S01]  /*0b70*/  IMAD.SHL.U32 R7, R7, 0x8, RZ ;  /* 0x0000000807077824 */ /* 0x000fe200078e00ff */
[----:B------:R-:W-:Y:S01]  /*0b80*/  LOP3.LUT R2, R2, 0x1c0, RZ, 0xc0, !PT ;  /* 0x000001c002027812 */ /* 0x000fe200078ec0ff */
[----:B------:R-:W-:Y:S01]  /*0b90*/  IMAD.SHL.U32 R5, R5, 0x40, RZ ;  /* 0x0000004005057824 */ /* 0x000fe200078e00ff */
[----:B------:R-:W-:Y:S01]  /*0ba0*/  LEA.HI R15, R15, R14, RZ, 0x3 ;  /* 0x0000000e0f0f7211 */ /* 0x000fe200078f18ff */
[----:B------:R-:W-:Y:S01]  /*0bb0*/  IMAD.U32 R6, R6, 0x20, R7 ;  /* 0x0000002006067824 */ /* 0x000fe200078e0007 */
[----:B------:R-:W-:-:S02]  /*0bc0*/  LEA.HI R12, R12, R16, RZ, 0x5 ;  /* 0x000000100c0c7211 */ /* 0x000fc400078f28ff */
[----:B------:R-:W-:Y:S02]  /*0bd0*/  LOP3.LUT R15, R15, 0xfffffff8, RZ, 0xc0, !PT ;  /* 0xfffffff80f0f7812 */ /* 0x000fe400078ec0ff */
[----:B------:R-:W-:Y:S02]  /*0be0*/  LOP3.LUT R7, R2, 0x8, R7, 0xf8, !PT ;  /* 0x0000000802077812 */ /* 0x000fe400078ef807 */
[----:B------:R-:W-:Y:S02]  /*0bf0*/  LOP3.LUT R5, R5, 0x7ffffe00, RZ, 0xc0, !PT ;  /* 0x7ffffe0005057812 */ /* 0x000fe400078ec0ff */
[----:B------:R-:W-:Y:S01]  /*0c00*/  SHF.R.U32.HI R2, RZ, 0x3, R2 ;  /* 0x00000003ff027819 */ /* 0x000fe20000011602 */
[----:B------:R-:W-:Y:S01]  /*0c10*/  IMAD.IADD R15, R14, 0x1, -R15 ;  /* 0x000000010e0f7824 */ /* 0x000fe200078e0a0f */
[----:B------:R-:W-:Y:S01]  /*0c20*/  SHF.R.S32.HI R12, RZ, 0x5, R12 ;  /* 0x00000005ff0c7819 */ /* 0x000fe2000001140c */
[----:B------:R-:W-:Y:S01]  /*0c30*/  IMAD R5, R8, 0x400, R5 ;  /* 0x0000040008057824 */ /* 0x000fe200078e0205 */
[----:B------:R-:W-:-:S02]  /*0c40*/  LOP3.LUT R2, R7, R2, RZ, 0x3c, !PT ;  /* 0x0000000207027212 */ /* 0x000fc400078e3cff */
[----:B------:R-:W-:Y:S01]  /*0c50*/  LEA.HI R0, R0, R18, RZ, 0x2 ;  /* 0x0000001200007211 */ /* 0x000fe200078f10ff */
[----:B------:R-:W-:Y:S02]  /*0c60*/  IMAD R4, R4, -0x3, R17 ;  /* 0xfffffffd04047824 */ /* 0x000fe400078e0211 */
[----:B------:R-:W-:Y:S02]  /*0c70*/  IMAD R15, R12, 0x10, R15 ;  /* 0x000000100c0f7824 */ /* 0x000fe400078e020f */
[----:B------:R-:W-:Y:S01]  /*0c80*/  IMAD.IADD R17, R5, 0x1, R2 ;  /* 0x0000000105117824 */ /* 0x000fe200078e0202 */
[----:B------:R-:W-:Y:S01]  /*0c90*/  LOP3.LUT R2, R0, 0xfffffffc, RZ, 0xc0, !PT ;  /* 0xfffffffc00027812 */ /* 0x000fe200078ec0ff */
[----:B------:R-:W-:Y:S01]  /*0ca0*/  IMAD R8, R4, 0x40, R15 ;  /* 0x0000004004087824 */ /* 0x000fe200078e020f */
[----:B------:R0:W-:Y:S01]  /*0cb0*/  STL [R1+0x48], R6 ;  /* 0x0000480601007387 */ /* 0x0001e20000100800 */
[----:B------:R-:W-:Y:S02]  /*0cc0*/  LOP3.LUT R13, R13, 0x7ffffffc, RZ, 0xc0, !PT ;  /* 0x7ffffffc0d0d7812 */ /* 0x000fe400078ec0ff */
[----:B------:R-:W-:Y:S01]  /*0cd0*/  IMAD.IADD R4, R18, 0x1, -R2 ;  /* 0x0000000112047824 */ /* 0x000fe200078e0a02 */
[----:B------:R1:W-:Y:S01]  /*0ce0*/  STL [R1+0x44], R8 ;  /* 0x0000440801007387 */ /* 0x0003e20000100800 */
[----:B------:R-:W-:-:S03]  /*0cf0*/  R2P PR, R3, 0x6 ;  /* 0x0000000603007804 */ /* 0x000fc60000000000 */
[----:B------:R1:W-:Y:S01]  /*0d00*/  STL [R1+0x10], RZ ;  /* 0x000010ff01007387 */ /* 0x0003e20000100800 */
[C---:B------:R-:W-:Y:S01]  /*0d10*/  LEA.HI R3, R4.reuse, R4, RZ, 0x1 ;  /* 0x0000000404037211 */ /* 0x040fe200078f08ff */
[----:B------:R-:W-:Y:S02]  /*0d20*/  IMAD.SHL.U32 R145, R4, 0x8, RZ ;  /* 0x0000000804917824 */ /* 0x000fe400078e00ff */
[----:B------:R-:W-:Y:S01]  /*0d30*/  IMAD.IADD R13, R16, 0x1, -R13 ;  /* 0x00000001100d7824 */ /* 0x000fe200078e0a0d */
[----:B------:R-:W-:Y:S01]  /*0d40*/  LOP3.LUT R3, R3, 0x1ffffffe, RZ, 0xc0, !PT ;  /* 0x1ffffffe03037812 */ /* 0x000fe200078ec0ff */
[----:B------:R-:W-:Y:S01]  /*0d50*/  VIADD R150, R145, 0x40 ;  /* 0x0000004091967836 */ /* 0x000fe20000000000 */
[----:B------:R-:W-:Y:S01]  /*0d60*/  LEA R17, R17, UR40, 0x1 ;  /* 0x0000002811117c11 */ /* 0x000fe2000f8e08ff */
[----:B------:R-:W-:Y:S02]  /*0d70*/  VIADD R148, R145, 0x20 ;  /* 0x0000002091947836 */ /* 0x000fe40000000000 */
[----:B------:R-:W-:Y:S01]  /*0d80*/  IMAD.SHL.U32 R141, R13, 0x2, RZ ;  /* 0x000000020d8d7824 */ /* 0x000fe200078e00ff */
[----:B------:R-:W-:Y:S01]  /*0d90*/  SHF.R.S32.HI R0, RZ, 0x2, R0 ;  /* 0x00000002ff007819 */ /* 0x000fe20000011400 */
[----:B------:R-:W-:Y:S01]  /*0da0*/  IMAD.MOV.U32 R18, RZ, RZ, 0x40 ;  /* 0x00000040ff127424 */ /* 0x000fe200078e00ff */
[----:B------:R-:W-:Y:S01]  /*0db0*/  SHF.R.S32.HI R0, RZ, 0x1f, R150 ;  /* 0x0000001fff007819 */ /* 0x000fe20000011496 */
[----:B------:R-:W-:Y:S01]  /*0dc0*/  IMAD.IADD R3, R4, 0x1, -R3 ;  /* 0x0000000104037824 */ /* 0x000fe200078e0a03 */
[----:B------:R-:W-:Y:S01]  /*0dd0*/  SHF.R.S32.HI R4, RZ, 0x1f, R148 ;  /* 0x0000001fff047819 */ /* 0x000fe20000011494 */
[----:B------:R-:W-:-:S02]  /*0de0*/  IMAD.MOV.U32 R5, RZ, RZ, R9 ;  /* 0x000000ffff057224 */ /* 0x000fc400078e0009 */
[C---:B------:R-:W-:Y:S01]  /*0df0*/  VIADD R0, R141.reuse, 0x20 ;  /* 0x000000208d007836 */ /* 0x040fe20000000000 */
[----:B------:R-:W-:Y:S01]  /*0e00*/  SEL R18, R18, 0xffffffc0, !P2 ;  /* 0xffffffc012127807 */ /* 0x000fe20005000000 */
[C---:B------:R-:W-:Y:S02]  /*0e10*/  VIADD R9, R141.reuse, 0x10 ;  /* 0x000000108d097836 */ /* 0x040fe40000000000 */
[C---:B------:R-:W-:Y:S02]  /*0e20*/  VIADD R4, R141.reuse, 0x18 ;  /* 0x000000188d047836 */ /* 0x040fe40000000000 */
[C---:B------:R-:W-:Y:S02]  /*0e30*/  VIADD R155, R141.reuse, 0x38 ;  /* 0x000000388d9b7836 */ /* 0x040fe40000000000 */
[----:B0-----:R-:W-:Y:S02]  /*0e40*/  IMAD.MOV.U32 R6, RZ, RZ, R10 ;  /* 0x000000ffff067224 */ /* 0x001fe400078e000a */
[----:B------:R-:W-:-:S02]  /*0e50*/  VIADD R157, R141, 0x28 ;  /* 0x000000288d9d7836 */ /* 0x000fc40000000000 */
[C---:B------:R-:W-:Y:S02]  /*0e60*/  VIADD R156, R141.reuse, 0x30 ;  /* 0x000000308d9c7836 */ /* 0x040fe40000000000 */
[C---:B------:R-:W-:Y:S02]  /*0e70*/  VIADD R153, R141.reuse, 0x48 ;  /* 0x000000488d997836 */ /* 0x040fe40000000000 */
[C---:B------:R-:W-:Y:S02]  /*0e80*/  VIADD R10, R141.reuse, 0x8 ;  /* 0x000000088d0a7836 */ /* 0x040fe40000000000 */
[C---:B------:R-:W-:Y:S02]  /*0e90*/  VIADD R154, R141.reuse, 0x40 ;  /* 0x000000408d9a7836 */ /* 0x040fe40000000000 */
[C---:B------:R-:W-:Y:S02]  /*0ea0*/  VIADD R152, R141.reuse, 0x50 ;  /* 0x000000508d987836 */ /* 0x040fe40000000000 */
[----:B------:R-:W-:-:S02]  /*0eb0*/  VIADD R151, R141, 0x58 ;  /* 0x000000588d977836 */ /* 0x000fc40000000000 */
[----:B------:R-:W-:Y:S01]  /*0ec0*/  VIADD R23, R17, 0x21820 ;  /* 0x0002182011177836 */ /* 0x000fe20000000000 */
[----:B------:R-:W-:Y:S02]  /*0ed0*/  SHF.R.S32.HI R0, RZ, 0x1f, R0 ;  /* 0x0000001fff007819 */ /* 0x000fe40000011400 */
[----:B------:R-:W-:Y:S02]  /*0ee0*/  SHF.R.S32.HI R9, RZ, 0x1f, R9 ;  /* 0x0000001fff097819 */ /* 0x000fe40000011409 */
[----:B------:R-:W-:Y:S02]  /*0ef0*/  SHF.R.S32.HI R4, RZ, 0x1f, R4 ;  /* 0x0000001fff047819 */ /* 0x000fe40000011404 */
[----:B------:R-:W-:Y:S01]  /*0f00*/  SHF.R.S32.HI R0, RZ, 0x1f, R155 ;  /* 0x0000001fff007819 */ /* 0x000fe2000001149b */
[----:B------:R-:W-:Y:S01]  /*0f10*/  IMAD.MOV.U32 R7, RZ, RZ, R11 ;  /* 0x000000ffff077224 */ /* 0x000fe200078e000b */
[----:B------:R-:W-:Y:S01]  /*0f20*/  SHF.R.S32.HI R9, RZ, 0x1f, R157 ;  /* 0x0000001fff097819 */ /* 0x000fe2000001149d */
[----:B------:R-:W-:Y:S01]  /*0f30*/  IMAD.MOV.U32 R2, RZ, RZ, RZ ;  /* 0x000000ffff027224 */ /* 0x000fe200078e00ff */
[----:B------:R-:W-:Y:S01]  /*0f40*/  SHF.R.S32.HI R4, RZ, 0x1f, R156 ;  /* 0x0000001fff047819 */ /* 0x000fe2000001149c */
[----:B------:R-:W-:Y:S01]  /*0f50*/  IMAD R143, R3, 0x8, R8 ;  /* 0x00000008038f7824 */ /* 0x000fe200078e0208 */
[----:B------:R-:W-:-:S02]  /*0f60*/  SHF.R.S32.HI R0, RZ, 0x1f, R153 ;  /* 0x0000001fff007819 */ /* 0x000fc40000011499 */
[----:B------:R-:W-:Y:S02]  /*0f70*/  SHF.R.S32.HI R10, RZ, 0x1f, R10 ;  /* 0x0000001fff0a7819 */ /* 0x000fe4000001140a */
[----:B------:R-:W-:Y:S02]  /*0f80*/  SHF.R.S32.HI R9, RZ, 0x1f, R154 ;  /* 0x0000001fff097819 */ /* 0x000fe4000001149a */
[----:B------:R-:W-:Y:S02]  /*0f90*/  SHF.R.S32.HI R4, RZ, 0x1f, R152 ;  /* 0x0000001fff047819 */ /* 0x000fe40000011498 */
[----:B------:R-:W-:Y:S01]  /*0fa0*/  SHF.R.S32.HI R0, RZ, 0x1f, R151 ;  /* 0x0000001fff007819 */ /* 0x000fe20000011497 */
[----:B------:R-:W-:Y:S01]  /*0fb0*/  UMOV UR38, URZ ;  /* 0x0000003f00267c82 */ /* 0x000fe20008000000 */
[----:B--2---:R-:W-:Y:S01]  /*0fc0*/  LOP3.LUT R22, R19, 0x1, RZ, 0xfc, !PT ;  /* 0x0000000113167812 */ /* 0x004fe200078efcff */
[----:B------:R-:W-:-:S04]  /*0fd0*/  VIADD R19, R17, 0x21800 ;  /* 0x0002180011137836 */ /* 0x000fc80000000000 */
[C---:B------:R-:W-:Y:S02]  /*0fe0*/  @P1 VIADD R23, R19.reuse, 0xffffffe0 ;  /* 0xffffffe013171836 */ /* 0x040fe40000000000 */
[----:B------:R-:W-:Y:S02]  /*0ff0*/  IMAD.IADD R19, R19, 0x1, R18 ;  /* 0x0000000113137824 */ /* 0x000fe400078e0212 */
[----:B------:R-:W-:Y:S02]  /*1000*/  IMAD.IADD R18, R18, 0x1, R23 ;  /* 0x0000000112127824 */ /* 0x000fe400078e0217 */
[----:B-1----:R-:W-:-:S07]  /*1010*/  VIADD R136, R23, 0x6000 ;  /* 0x0000600017887836 */ /* 0x002fce0000000000 */
.L_x_2131:
[----:B012-4-:R-:W0:Y:S01]  /*1020*/  LDC.64 R8, c[0x0][0xc88] ;  /* 0x00032200ff087b82 */ /* 0x017e220000000a00 */
[----:B------:R-:W-:Y:S01]  /*1030*/  ULDC.64 UR4, c[0x0][0xa28] ;  /* 0x00028a0000047ab9 */ /* 0x000fe20000000a00 */
[----:B------:R-:W-:-:S06]  /*1040*/  ULDC.64 UR6, c[0x0][0xa18] ;  /* 0x0002860000067ab9 */ /* 0x000fcc0000000a00 */
[----:B------:R-:W1:Y:S08]  /*1050*/  LDC.64 R12, c[0x0][0x418] ;  /* 0x00010600ff0c7b82 */ /* 0x000e700000000a00 */
[----:B------:R-:W2:Y:S01]  /*1060*/  LDC R0, c[0x0][0x424] ;  /* 0x00010900ff007b82 */ /* 0x000ea20000000800 */
[----:B0-----:R-:W-:-:S07]  /*1070*/  IMAD.WIDE R8, R7, 0x4, R8 ;  /* 0x0000000407087825 */ /* 0x001fce00078e0208 */
[----:B------:R-:W0:Y:S01]  /*1080*/  LDC R15, c[0x0][0x2f0] ;  /* 0x0000bc00ff0f7b82 */ /* 0x000e220000000800 */
[----:B------:R-:W3:Y:S01]  /*1090*/  LDG.E R144, desc[UR36][R8.64] ;  /* 0x0000002408907981 */ /* 0x000ee2000c1e1900 */
[----:B------:R-:W-:Y:S01]  /*10a0*/  ISETP.NE.U32.AND P1, PT, RZ, UR4, PT ;  /* 0x00000004ff007c0c */ /* 0x000fe2000bf25070 */
[----:B------:R-:W-:Y:S01]  /*10b0*/  IMAD.MOV.U32 R3, RZ, RZ, RZ ;  /* 0x000000ffff037224 */ /* 0x000fe200078e00ff */
[----:B------:R-:W-:Y:S02]  /*10c0*/  ISETP.NE.U32.AND P0, PT, RZ, UR6, PT ;  /* 0x00000006ff007c0c */ /* 0x000fe4000bf05070 */
[----:B------:R-:W-:Y:S02]  /*10d0*/  ISETP.NE.AND.EX P1, PT, RZ, UR5, PT, P1 ;  /* 0x00000005ff007c0c */ /* 0x000fe4000bf25310 */
[----:B------:R-:W-:Y:S02]  /*10e0*/  ISETP.NE.AND.EX P0, PT, RZ, UR7, PT, P0 ;  /* 0x00000007ff007c0c */ /* 0x000fe4000bf05300 */
[----:B---3--:R-:W-:-:S09]  /*10f0*/  SHF.R.S32.HI R149, RZ, 0x1f, R144 ;  /* 0x0000001fff957819 */ /* 0x008fd20000011490 */
[----:B------:R-:W-:-:S04]  /*1100*/  @P1 LEA R10, P2, R144, UR4, 0x2 ;  /* 0x00000004900a1c11 */ /* 0x000fc8000f8410ff */
[C---:B------:R-:W-:Y:S02]  /*1110*/  @P1 LEA.HI.X R11, R144.reuse, UR5, R149, 0x2, P2 ;  /* 0x00000005900b1c11 */ /* 0x040fe400090f1495 */
[----:B------:R-:W-:-:S03]  /*1120*/  @P0 LEA R8, P2, R144, UR6, 0x2 ;  /* 0x0000000690080c11 */ /* 0x000fc6000f8410ff */
[----:B------:R3:W5:Y:S01]  /*1130*/  @P1 LDG.E R3, desc[UR36][R10.64] ;  /* 0x000000240a031981 */ /* 0x000762000c1e1900 */
[----:B------:R-:W-:Y:S01]  /*1140*/  @P0 LEA.HI.X R9, R144, UR7, R149, 0x2, P2 ;  /* 0x0000000790090c11 */ /* 0x000fe200090f1495 */
[----:B------:R-:W-:-:S04]  /*1150*/  ULDC.64 UR6, c[0x0][0xa20] ;  /* 0x0002880000067ab9 */ /* 0x000fc80000000a00 */
[----:B------:R3:W5:Y:S01]  /*1160*/  @P0 LDG.E R140, desc[UR36][R8.64] ;  /* 0x00000024088c0981 */ /* 0x000762000c1e1900 */
[----:B-1----:R-:W-:Y:S02]  /*1170*/  ISETP.NE.U32.AND P1, PT, R12, RZ, PT ;  /* 0x000000ff0c00720c */ /* 0x002fe40003f25070 */
[----:B------:R-:W-:Y:S02]  /*1180*/  ISETP.NE.U32.AND P2, PT, RZ, UR6, PT ;  /* 0x00000006ff007c0c */ /* 0x000fe4000bf45070 */
[----:B------:R-:W-:Y:S02]  /*1190*/  ISETP.NE.AND.EX P1, PT, R13, RZ, PT, P1 ;  /* 0x000000ff0d00720c */ /* 0x000fe40003f25310 */
[----:B------:R-:W-:Y:S02]  /*11a0*/  ISETP.NE.AND.EX P2, PT, RZ, UR7, PT, P2 ;  /* 0x00000007ff007c0c */ /* 0x000fe4000bf45320 */
[----:B--2---:R-:W-:Y:S01]  /*11b0*/  SEL R0, R0, 0x1, P1 ;  /* 0x0000000100007807 */ /* 0x004fe20000800000 */
[----:B0--3--:R-:W-:Y:S10]  /*11c0*/  @P0 BRA `(.L_x_2076) ;  /* 0x0000000000280947 */ /* 0x009ff40003800000 */
[----:B------:R-:W-:Y:S01]  /*11d0*/  ULDC.64 UR4, c[0x0][0xa00] ;  /* 0x0002800000047ab9 */ /* 0x000fe20000000a00 */
[----:B-----5:R-:W0:Y:S01]  /*11e0*/  LDC R140, c[0x0][0x288] ;  /* 0x0000a200ff8c7b82 */ /* 0x020e220000000800 */
[----:B------:R-:W-:-:S04]  /*11f0*/  ISETP.NE.U32.AND P0, PT, RZ, UR4, PT ;  /* 0x00000004ff007c0c */ /* 0x000fc8000bf05070 */
[----:B------:R-:W-:-:S13]  /*1200*/  ISETP.NE.AND.EX P0, PT, RZ, UR5, PT, P0 ;  /* 0x00000005ff007c0c */ /* 0x000fda000bf05300 */
[----:B------:R-:W-:Y:S05]  /*1210*/  @!P0 BRA `(.L_x_2076) ;  /* 0x0000000000148947 */ /* 0x000fea0003800000 */
[----:B------:R-:W1:Y:S02]  /*1220*/  LDC.64 R8, c[0x0][0xa00] ;  /* 0x00028000ff087b82 */ /* 0x000e640000000a00 */
[----:B-1----:R-:W-:-:S05]  /*1230*/  IMAD.WIDE R8, R144, 0x4, R8 ;  /* 0x0000000490087825 */ /* 0x002fca00078e0208 */
[----:B0-----:R-:W2:Y:S04]  /*1240*/  LDG.E R140, desc[UR36][R8.64] ;  /* 0x00000024088c7981 */ /* 0x001ea8000c1e1900 */
[----:B------:R-:W2:Y:S02]  /*1250*/  LDG.E R7, desc[UR36][R8.64+0x4] ;  /* 0x0000042408077981 */ /* 0x000ea4000c1e1900 */
[----:B--2---:R-:W-:-:S07]  /*1260*/  IMAD.IADD R140, R7, 0x1, -R140 ;  /* 0x00000001078c7824 */ /* 0x004fce00078e0a8c */
.L_x_2076:
[----:B------:R-:W-:Y:S01]  /*1270*/  IMAD R138, R0, R15, RZ ;  /* 0x0000000f008a7224 */ /* 0x000fe200078e02ff */
[----:B------:R-:W-:Y:S01]  /*1280*/  LOP3.LUT R146, R6, 0xffff, RZ, 0xc0, !PT ;  /* 0x0000ffff06927812 */ /* 0x000fe200078ec0ff */
[----:B------:R-:W-:Y:S06]  /*1290*/  @!P2 BRA `(.L_x_2077) ;  /* 0x000000000010a947 */ /* 0x000fec0003800000 */
[----:B------:R-:W-:-:S04]  /*12a0*/  LEA R8, P0, R144, UR6, 0x2 ;  /* 0x0000000690087c11 */ /* 0x000fc8000f8010ff */
[----:B------:R-:W-:-:S05]  /*12b0*/  LEA.HI.X R9, R144, UR7, R149, 0x2, P0 ;  /* 0x0000000790097c11 */ /* 0x000fca00080f1495 */
[----:B------:R1:W5:Y:S01]  /*12c0*/  LDG.E R138, desc[UR36][R8.64] ;  /* 0x00000024088a7981 */ /* 0x000362000c1e1900 */
[----:B------:R-:W-:Y:S05]  /*12d0*/  BRA `(.L_x_2078) ;  /* 0x0000000000247947 */ /* 0x000fea0003800000 */
.L_x_2077:
[----:B------:R-:W-:Y:S02]  /*12e0*/  ULDC.64 UR4, c[0x0][0xa08] ;  /* 0x0002820000047ab9 */ /* 0x000fe40000000a00 */
[----:B------:R-:W-:-:S04]  /*12f0*/  ISETP.NE.U32.AND P0, PT, RZ, UR4, PT ;  /* 0x00000004ff007c0c */ /* 0x000fc8000bf05070 */
[----:B------:R-:W-:-:S13]  /*1300*/  ISETP.NE.AND.EX P0, PT, RZ, UR5, PT, P0 ;  /* 0x00000005ff007c0c */ /* 0x000fda000bf05300 */
[----:B------:R-:W-:Y:S05]  /*1310*/  @!P0 BRA `(.L_x_2078) ;  /* 0x0000000000148947 */ /* 0x000fea0003800000 */
[----:B------:R-:W1:Y:S02]  /*1320*/  LDC.64 R8, c[0x0][0xa08] ;  /* 0x00028200ff087b82 */ /* 0x000e640000000a00 */
[----:B-1----:R-:W-:-:S05]  /*1330*/  IMAD.WIDE R8, R144, 0x4, R8 ;  /* 0x0000000490087825 */ /* 0x002fca00078e0208 */
[----:B------:R-:W2:Y:S04]  /*1340*/  LDG.E R138, desc[UR36][R8.64] ;  /* 0x00000024088a7981 */ /* 0x000ea8000c1e1900 */
[----:B------:R-:W2:Y:S02]  /*1350*/  LDG.E R7, desc[UR36][R8.64+0x4] ;  /* 0x0000042408077981 */ /* 0x000ea4000c1e1900 */
[----:B--2---:R-:W-:-:S07]  /*1360*/  IMAD.IADD R138, R7, 0x1, -R138 ;  /* 0x00000001078a7824 */ /* 0x004fce00078e0a8a */
.L_x_2078:
[----:B------:R-:W2:Y:S01]  /*1370*/  LDC R0, c[0x0][0x448] ;  /* 0x00011200ff007b82 */ /* 0x000ea20000000800 */
[----:B------:R-:W-:Y:S01]  /*1380*/  IMAD R137, R5, 0xc0, RZ ;  /* 0x000000c005897824 */ /* 0x000fe200078e02ff */
[----:B------:R-:W-:Y:S01]  /*1390*/  LOP3.LUT R16, R16, 0xffffffef, RZ, 0xc0, !PT ;  /* 0xffffffef10107812 */ /* 0x000fe200078ec0ff */
[----:B-----5:R-:W-:-:S05]  /*13a0*/  IMAD.IADD R138, R138, 0x1, -R3 ;  /* 0x000000018a8a7824 */ /* 0x020fca00078e0a03 */
[----:B0-----:R-:W-:Y:S02]  /*13b0*/  IADD3 R5, R138, 0x80, -R140 ;  /* 0x000000808a057810 */ /* 0x001fe40007ffe88c */
[----:B--2---:R-:W-:Y:S01]  /*13c0*/  ISETP.NE.AND P0, PT, R0, 0x1, PT ;  /* 0x000000010000780c */ /* 0x004fe20003f05270 */
[----:B------:R-:W-:-:S12]  /*13d0*/  VIADD R0, R137, 0xbf ;  /* 0x000000bf89007836 */ /* 0x000fd80000000000 */
[----:B------:R-:W0:Y:S01]  /*13e0*/  @P0 LDC R7, c[0x0][0x44c] ;  /* 0x00011300ff070b82 */ /* 0x000e220000000800 */
[----:B------:R-:W-:-:S07]  /*13f0*/  @P0 LOP3.LUT R16, R16, 0x10, RZ, 0xfc, !PT ;  /* 0x0000001010100812 */ /* 0x000fce00078efcff */
[----:B------:R-:W2:Y:S01]  /*1400*/  @P0 LDC R4, c[0x0][0x450] ;  /* 0x00011400ff040b82 */ /* 0x000ea20000000800 */
[----:B0-----:R-:W-:-:S05]  /*1410*/  @P0 IMAD.HI.U32 R3, R0, R7, RZ ;  /* 0x0000000700030227 */ /* 0x001fca00078e00ff */
[----:B--2---:R-:W-:Y:S01]  /*1420*/  @P0 SHF.R.U32.HI R0, RZ, R4, R3 ;  /* 0x00000004ff000219 */ /* 0x004fe20000011603 */
[----:B------:R-:W-:-:S04]  /*1430*/  VIADD R3, R138, 0x7f ;  /* 0x0000007f8a037836 */ /* 0x000fc80000000000 */
[----:B------:R-:W-:Y:S01]  /*1440*/  IMAD.IADD R5, R5, 0x1, R0 ;  /* 0x0000000105057824 */ /* 0x000fe200078e0200 */
[----:B------:R-:W-:-:S04]  /*1450*/  SHF.R.S32.HI R0, RZ, 0x1f, R3 ;  /* 0x0000001fff007819 */ /* 0x000fc80000011403 */
[----:B------:R-:W-:Y:S02]  /*1460*/  SHF.R.S32.HI R4, RZ, 0x1f, R5 ;  /* 0x0000001fff047819 */ /* 0x000fe40000011405 */
[----:B------:R-:W-:Y:S02]  /*1470*/  LEA.HI R0, R0, R3, RZ, 0x7 ;  /* 0x0000000300007211 */ /* 0x000fe400078f38ff */
[----:B------:R-:W-:Y:S01]  /*1480*/  LEA.HI R4, R4, R5, RZ, 0x7 ;  /* 0x0000000504047211 */ /* 0x000fe200078f38ff */
[----:B------:R-:W-:Y:S01]  /*1490*/  IMAD.MOV.U32 R5, RZ, RZ, RZ ;  /* 0x000000ffff057224 */ /* 0x000fe200078e00ff */
[----:B------:R-:W-:Y:S02]  /*14a0*/  SHF.R.S32.HI R3, RZ, 0x7, R0 ;  /* 0x00000007ff037819 */ /* 0x000fe40000011400 */
[----:B------:R-:W-:Y:S02]  /*14b0*/  SHF.R.S32.HI R4, RZ, 0x7, R4 ;  /* 0x00000007ff047819 */ /* 0x000fe40000011404 */
[----:B------:R-:W-:-:S02]  /*14c0*/  LOP3.LUT R0, R6, 0xff000000, RZ, 0xc0, !PT ;  /* 0xff00000006007812 */ /* 0x000fc400078ec0ff */
[----:B------:R-:W-:Y:S02]  /*14d0*/  VIMNMX R88, R3, R4, PT ;  /* 0x0000000403587248 */ /* 0x000fe40003fe0100 */
[----:B------:R-:W-:Y:S02]  /*14e0*/  LOP3.LUT R6, R6, 0xff0000, RZ, 0xc0, !PT ;  /* 0x00ff000006067812 */ /* 0x000fe400078ec0ff */
[----:B------:R-:W-:Y:S02]  /*14f0*/  SHF.R.U32.HI R3, RZ, 0x8, R0 ;  /* 0x00000008ff037819 */ /* 0x000fe40000011600 */
[----:B------:R-:W-:Y:S02]  /*1500*/  ISETP.GE.AND P0, PT, R88, 0x1, PT ;  /* 0x000000015800780c */ /* 0x000fe40003f06270 */
[----:B------:R-:W-:-:S04]  /*1510*/  LEA.HI R3, R6, R3, RZ, 0x10 ;  /* 0x0000000306037211 */ /* 0x000fc800078f80ff */
[----:B------:R-:W-:Y:S02]  /*1520*/  LOP3.LUT R11, R3, 0xff, RZ, 0xc0, !PT ;  /* 0x000000ff030b7812 */ /* 0x000fe400078ec0ff */
[----:B------:R-:W-:-:S03]  /*1530*/  SHF.R.U32.HI R147, RZ, 0x10, R3 ;  /* 0x00000010ff937819 */ /* 0x000fc60000011603 */
[----:B------:R0:W-:Y:S02]  /*1540*/  STL [R1+0x8], R11 ;  /* 0x0000080b01007387 */ /* 0x0001e40000100800 */
[----:B------:R-:W-:Y:S05]  /*1550*/  @!P0 BRA `(.L_x_2079) ;  /* 0x0000000000708947 */ /* 0x000fea0003800000 */
[----:B------:R-:W1:Y:S01]  /*1560*/  LDC R0, c[0x0][0x9f0] ;  /* 0x00027c00ff007b82 */ /* 0x000e620000000800 */
[----:B------:R-:W-:-:S04]  /*1570*/  ISETP.NE.AND P0, PT, R147, RZ, PT ;  /* 0x000000ff9300720c */ /* 0x000fc80003f05270 */
[----:B-1----:R-:W-:-:S04]  /*1580*/  SEL R9, R147, R0, P0 ;  /* 0x0000000093097207 */ /* 0x002fc80000000000 */
        /* <DEDUP_REMOVED lines=25> */
.L_x_2079:
[-C--:B------:R-:W-:Y:S01]  /*1720*/  IMAD R142, R11, R5.reuse, RZ ;  /* 0x000000050b8e7224 */ /* 0x080fe200078e02ff */
[----:B------:R-:W-:Y:S01]  /*1730*/  PLOP3.LUT P0, PT, PT, PT, PT, 0x80, 0x0 ;  /* 0x000000000000781c */ /* 0x000fe20003f0f070 */
[----:B------:R-:W-:Y:S01]  /*1740*/  IMAD.MOV.U32 R20, RZ, RZ, RZ ;  /* 0x000000ffff147224 */ /* 0x000fe200078e00ff */
[----:B------:R-:W-:Y:S01]  /*1750*/  CS2R R134, SRZ ;  /* 0x0000000000867805 */ /* 0x000fe2000001ff00 */
[----:B------:R-:W-:Y:S01]  /*1760*/  IMAD.MOV.U32 R0, RZ, RZ, RZ ;  /* 0x000000ffff007224 */ /* 0x000fe200078e00ff */
[----:B------:R-:W-:Y:S02]  /*1770*/  VIADDMNMX R88, R142, R5, R88, PT ;  /* 0x000000058e587246 */ /* 0x000fe40003800158 */
[----:B------:R-:W-:Y:S02]  /*1780*/  CS2R R132, SRZ ;  /* 0x0000000000847805 */ /* 0x000fe4000001ff00 */
[----:B------:R-:W-:Y:S02]  /*1790*/  CS2R R130, SRZ ;  /* 0x0000000000827805 */ /* 0x000fe4000001ff00 */
[----:B------:R-:W-:-:S02]  /*17a0*/  CS2R R128, SRZ ;  /* 0x0000000000807805 */ /* 0x000fc4000001ff00 */
[----:B------:R-:W-:Y:S02]  /*17b0*/  ISETP.GT.AND P1, PT, R88, R142, PT ;  /* 0x0000008e5800720c */ /* 0x000fe40003f24270 */
        /* <DEDUP_REMOVED lines=20> */
[----:B------:R-:W-:Y:S06]  /*1900*/  @!P1 BRA `(.L_x_2080) ;  /* 0x0000007800dc9947 */ /* 0x000fec0003800000 */
[----:B------:R-:W2:Y:S01]  /*1910*/  S2R R3, SR_TID.X ;  /* 0x0000000000037919 */ /* 0x000ea20000002100 */
[----:B------:R-:W-:-:S04]  /*1920*/  UIADD3 UR6, UR40, 0x21800, URZ ;  /* 0x0002180028067890 */ /* 0x000fc8000fffe03f */
[----:B------:R-:W-:-:S06]  /*1930*/  ULOP3.LUT UP0, URZ, UR6, 0x3ff, URZ, 0xc0, !UPT ;  /* 0x000003ff063f7892 */ /* 0x000fcc000f80c03f */
[----:B------:R-:W-:Y:S01]  /*1940*/  PLOP3.LUT P0, PT, PT, PT, UP0, 0x80, 0x0 ;  /* 0x000000000000781c */ /* 0x000fe20003f0f008 */
[----:B--2---:R-:W-:-:S05]  /*1950*/  VIADD R4, R3, 0xffffff80 ;  /* 0xffffff8003047836 */ /* 0x004fca0000000000 */
[----:B------:R-:W-:-:S04]  /*1960*/  SHF.R.S32.HI R3, RZ, 0x1f, R4 ;  /* 0x0000001fff037819 */ /* 0x000fc80000011404 */
[----:B------:R-:W-:-:S04]  /*1970*/  LEA.HI R3, R3, R4, RZ, 0x7 ;  /* 0x0000000403037211 */ /* 0x000fc800078f38ff */
[----:B------:R-:W-:-:S05]  /*1980*/  SHF.R.S32.HI R3, RZ, 0x7, R3 ;  /* 0x00000007ff037819 */ /* 0x000fca0000011403 */
[----:B------:R-:W2:Y:S02]  /*1990*/  SHFL.IDX PT, R0, R3, RZ, 0x1f ;  /* 0x00001fff03007589 */ /* 0x000ea400000e0000 */
[----:B--2---:R-:W-:-:S13]  /*19a0*/  R2UR UR42, R0 ;  /* 0x00000000002a72ca */ /* 0x004fda00000e0000 */
        /* <DEDUP_REMOVED lines=9> */
[----:B------:R-:W-:Y:S01]  /*1a40*/  ULOP3.LUT UR43, UR4, 0x3fff, URZ, 0xc0, !UPT ;  /* 0x00003fff042b7892 */ /* 0x000fe2000f8ec03f */
[----:B------:R-:W-:Y:S11]  /*1a50*/  @!P0 BRA `(.L_x_2081) ;  /* 0x0000000000408947 */ /* 0x000ff60003800000 */
[----:B------:R-:W-:Y:S01]  /*1a60*/  MOV R0, 0x0 ;  /* 0x0000000000007802 */ /* 0x000fe20000000f00 */
[----:B------:R-:W-:Y:S01]  /*1a70*/  ULDC.64 UR4, c[0x4][0x88] ;  /* 0x0100220000047ab9 */ /* 0x000fe20000000a00 */
[----:B------:R-:W-:Y:S01]  /*1a80*/  ULDC.64 UR6, c[0x4][0x28] ;  /* 0x01000a0000067ab9 */ /* 0x000fe20000000a00 */
[----:B------:R-:W-:Y:S01]  /*1a90*/  IMAD.U32 R4, RZ, RZ, UR4 ;  /* 0x00000004ff047e24 */ /* 0x000fe2000f8e00ff */
[----:B------:R2:W3:Y:S01]  /*1aa0*/  LDC.64 R14, c[0x4][R0] ;  /* 0x01000000000e7b82 */ /* 0x0004e20000000a00 */
[----:B------:R-:W-:Y:S01]  /*1ab0*/  IMAD.U32 R5, RZ, RZ, UR5 ;  /* 0x00000005ff057e24 */ /* 0x000fe2000f8e00ff */
[----:B------:R-:W-:Y:S01]  /*1ac0*/  ULDC.64 UR4, c[0x4][0x90] ;  /* 0x0100240000047ab9 */ /* 0x000fe20000000a00 */
[----:B------:R-:W-:Y:S02]  /*1ad0*/  IMAD.U32 R10, RZ, RZ, UR6 ;  /* 0x00000006ff0a7e24 */ /* 0x000fe4000f8e00ff */
[----:B------:R-:W-:Y:S02]  /*1ae0*/  IMAD.U32 R6, RZ, RZ, UR4 ;  /* 0x00000004ff067e24 */ /* 0x000fe4000f8e00ff */
[----:B------:R-:W-:-:S02]  /*1af0*/  IMAD.U32 R7, RZ, RZ, UR5 ;  /* 0x00000005ff077e24 */ /* 0x000fc4000f8e00ff */
[----:B0-----:R-:W-:Y:S02]  /*1b00*/  IMAD.U32 R11, RZ, RZ, UR7 ;  /* 0x00000007ff0b7e24 */ /* 0x001fe4000f8e00ff */
[----:B-1----:R-:W-:Y:S02]  /*1b10*/  IMAD.MOV.U32 R8, RZ, RZ, 0x70 ;  /* 0x00000070ff087424 */ /* 0x002fe400078e00ff */
[----:B------:R-:W-:Y:S02]  /*1b20*/  IMAD.MOV.U32 R12, RZ, RZ, 0x1 ;  /* 0x00000001ff0c7424 */ /* 0x000fe400078e00ff */
[----:B--2---:R-:W-:-:S07]  /*1b30*/  IMAD.MOV.U32 R13, RZ, RZ, RZ ;  /* 0x000000ffff0d7224 */ /* 0x004fce00078e00ff */
[----:B------:R-:W-:-:S07]  /*1b40*/  LEPC R20, `(.L_x_2081) ;  /* 0x000000001014794e */ /* 0x000fce0000000000 */
[----:B---3--:R-:W-:Y:S05]  /*1b50*/  CALL.ABS.NOINC R14 ;  /* 0x000000000e007343 */ /* 0x008fea0003c00000 */
.L_x_2081:
[----:B------:R-:W2:Y:S01]  /*1b60*/  LDL R20, [R1+0x10] ;  /* 0x0000100001147983 */ /* 0x000ea20000100800 */
[----:B------:R-:W-:Y:S02]  /*1b70*/  ISETP.NE.AND P0, PT, R22, 0x3, PT ;  /* 0x000000031600780c */ /* 0x000fe40003f05270 */
[----:B--2---:R-:W-:-:S04]  /*1b80*/  LEA.HI R0, R20, R20, RZ, 0x1 ;  /* 0x0000001414007211 */ /* 0x004fc800078f08ff */
[----:B------:R-:W-:-:S05]  /*1b90*/  LOP3.LUT R0, R0, 0xfffffffe, RZ, 0xc0, !PT ;  /* 0xfffffffe00007812 */ /* 0x000fca00078ec0ff */
[----:B------:R-:W-:-:S05]  /*1ba0*/  IMAD.IADD R0, R20, 0x1, -R0 ;  /* 0x0000000114007824 */ /* 0x000fca00078e0a00 */
[----:B------:R-:W-:-:S04]  /*1bb0*/  SHF.L.U32 R0, R0, 0x1f, RZ ;  /* 0x0000001f00007819 */ /* 0x000fc800000006ff */
[----:B------:R-:W2:Y:S02]  /*1bc0*/  SYNCS.PHASECHK.TRANS64.TRYWAIT P1, [UR40+0x2d800], R0 ;  /* 0x02d80000ff0075a7 */ /* 0x000ea40008020168 */
[----:B--2---:R-:W-:Y:S05]  /*1bd0*/  @!P1 BRA `(.L_x_2082) ;  /* 0x0000010000e89947 */ /* 0x004fea0003800000 */
.L_x_2218:
[----:B------:R-:W-:Y:S05]  /*1be0*/  @!P0 BRA `(.L_x_2083) ;  /* 0x0000000000048947 */ /* 0x000fea0003800000 */
[----:B------:R-:W-:Y:S01]  /*1bf0*/  BPT.TRAP 0x1 ;  /* 0x000000040000795c */ /* 0x000fe20000300000 */
.L_x_2083:
[----:B--2---:R-:W-:Y:S01]  /*1c00*/  IMAD.U32 R0, RZ, RZ, UR38 ;  /* 0x00000026ff007e24 */ /* 0x004fe2000f8e00ff */
[----:B------:R-:W-:-:S04]  /*1c10*/  SHF.L.U32 R3, R2, 0x1f, RZ ;  /* 0x0000001f02037819 */ /* 0x000fc800000006ff */
[----:B------:R-:W-:-:S04]  /*1c20*/  LEA R0, R0, UR40, 0x3 ;  /* 0x0000002800007c11 */ /* 0x000fc8000f8e18ff */
[----:B------:R2:W3:Y:S01]  /*1c30*/  SYNCS.PHASECHK.TRANS64.TRYWAIT P1, [R0+URZ+0x2d830], R3 ;  /* 0x02d83003000075a7 */ /* 0x0004e2000802017f */
[----:B------:R-:W-:Y:S05]  /*1c40*/  @!P0 BRA `(.L_x_2084) ;  /* 0x0000000000048947 */ /* 0x000fea0003800000 */
[----:B------:R-:W-:Y:S01]  /*1c50*/  BPT.TRAP 0x1 ;  /* 0x000000040000795c */ /* 0x000fe20000300000 */
.L_x_2084:
[----:B---3--:R-:W-:Y:S05]  /*1c60*/  @P1 BRA `(.L_x_2085) ;  /* 0x0000000000081947 */ /* 0x008fea0003800000 */
[----:B------:R-:W3:Y:S02]  /*1c70*/  SYNCS.PHASECHK.TRANS64.TRYWAIT P1, [R0+URZ+0x2d830], R3 ;  /* 0x02d83003000075a7 */ /* 0x000ee4000802017f */
[----:B---3--:R-:W-:Y:S05]  /*1c80*/  @!P1 BRA `(.L_x_2086) ;  /* 0x0000010000d49947 */ /* 0x008fea0003800000 */
.L_x_2085:
        /* <DEDUP_REMOVED lines=49> */
.L_x_2087:
[----:B--23--:R-:W2:Y:S01]  /*1fa0*/  LDC R3, c[0x0][0x448] ;  /* 0x00011200ff037b82 */ /* 0x00cea20000000800 */
[----:B------:R-:W-:Y:S01]  /*1fb0*/  IMAD.IADD R6, R143, 0x1, R137 ;  /* 0x000000018f067824 */ /* 0x000fe200078e0289 */
[----:B------:R-:W-:Y:S01]  /*1fc0*/  ULDC UR6, c[0x0][0x988] ;  /* 0x0002620000067ab9 */ /* 0x000fe20000000800 */
[----:B------:R-:W-:Y:S02]  /*1fd0*/  CS2R R134, SRZ ;  /* 0x0000000000867805 */ /* 0x000fe4000001ff00 */
[----:B--2---:R-:W-:-:S13]  /*1fe0*/  ISETP.NE.AND P4, PT, R3, 0x1, PT ;  /* 0x000000010300780c */ /* 0x004fda0003f85270 */
[----:B------:R-:W2:Y:S08]  /*1ff0*/  @P4 LDC R3, c[0x0][0x44c] ;  /* 0x00011300ff034b82 */ /* 0x000eb00000000800 */
[----:B------:R-:W3:Y:S01]  /*2000*/  @P4 LDC R4, c[0x0][0x450] ;  /* 0x00011400ff044b82 */ /* 0x000ee20000000800 */
[----:B--2---:R-:W-:-:S05]  /*2010*/  @P4 IMAD.HI.U32 R3, R6, R3, RZ ;  /* 0x0000000306034227 */ /* 0x004fca00078e00ff */
[----:B---3--:R-:W-:Y:S01]  /*2020*/  @P4 SHF.R.U32.HI R6, RZ, R4, R3 ;  /* 0x00000004ff064219 */ /* 0x008fe20000011603 */
[----:B------:R-:W-:-:S04]  /*2030*/  IMAD.MOV.U32 R3, RZ, RZ, -0x80 ;  /* 0xffffff80ff037424 */ /* 0x000fc800078e00ff */
[----:B------:R-:W2:Y:S01]  /*2040*/  SHFL.IDX PT, R5, R6, 0x1, 0x1c1f ;  /* 0x003c1f0006057f89 */ /* 0x000ea200000e0000 */
[----:B------:R-:W-:-:S03]  /*2050*/  IMAD R4, R88, R3, 0x80 ;  /* 0x0000008058047424 */ /* 0x000fc600078e0203 */
[----:B------:R-:W3:Y:S02]  /*2060*/  SHFL.IDX PT, R6, R6, RZ, 0x1c1f ;  /* 0x001c1fff06067589 */ /* 0x000ee400000e0000 */
[C-C-:B------:R-:W-:Y:S02]  /*2070*/  IADD3 R3, -R141.reuse, 0x1, R4.reuse ;  /* 0x000000018d037810 */ /* 0x140fe40007ffe104 */
[----:B------:R-:W-:Y:S02]  /*2080*/  IADD3 R7, -R141, R138, R4 ;  /* 0x0000008a8d077210 */ /* 0x000fe40007ffe104 */
[----:B------:R-:W-:-:S04]  /*2090*/  IADD3 R4, -R140, R3, R138 ;  /* 0x000000038c047210 */ /* 0x000fc80007ffe18a */
[----:B--2---:R-:W-:-:S04]  /*20a0*/  VIADDMNMX R3, R5, R4, R7, PT ;  /* 0x0000000405037246 */ /* 0x004fc80003800107 */
[C---:B------:R-:W-:Y:S02]  /*20b0*/  ISETP.GT.AND P1, PT, R3.reuse, RZ, PT ;  /* 0x000000ff0300720c */ /* 0x040fe40003f24270 */
[C---:B------:R-:W-:Y:S02]  /*20c0*/  ISETP.GT.AND P2, PT, R3.reuse, 0x1, PT ;  /* 0x000000010300780c */ /* 0x040fe40003f44270 */
[----:B------:R-:W-:Y:S02]  /*20d0*/  ISETP.GT.AND P3, PT, R3, 0x8, PT ;  /* 0x000000080300780c */ /* 0x000fe40003f64270 */
[----:B------:R-:W-:Y:S02]  /*20e0*/  FSEL R26, R26, -INF , P1 ;  /* 0xff8000001a1a7808 */ /* 0x000fe40000800000 */
[----:B------:R-:W-:Y:S02]  /*20f0*/  FSEL R27, R27, -INF , P2 ;  /* 0xff8000001b1b7808 */ /* 0x000fe40001000000 */
[----:B------:R-:W-:-:S02]  /*2100*/  ISETP.GT.AND P1, PT, R3, 0x9, PT ;  /* 0x000000090300780c */ /* 0x000fc40003f24270 */
[----:B------:R-:W-:Y:S02]  /*2110*/  FSEL R30, R30, -INF , P3 ;  /* 0xff8000001e1e7808 */ /* 0x000fe40001800000 */
[----:B------:R-:W-:Y:S02]  /*2120*/  FMNMX.FTZ R5, R26, R27, !PT ;  /* 0x0000001b1a057209 */ /* 0x000fe40007810000 */
[----:B------:R-:W-:Y:S02]  /*2130*/  ISETP.GT.AND P2, PT, R3, 0x10, PT ;  /* 0x000000100300780c */ /* 0x000fe40003f44270 */
[----:B-1----:R-:W-:Y:S02]  /*2140*/  FSEL R8, R31, -INF , P1 ;  /* 0xff8000001f087808 */ /* 0x002fe40000800000 */
        /* <DEDUP_REMOVED lines=79> */
[----:B------:R-:W-:Y:S01]  /*2640*/  ISETP.GT.AND P1, PT, R3, 0x79, PT ;  /* 0x000000790300780c */ /* 0x000fe20003f24270 */
[----:B------:R-:W-:Y:S01]  /*2650*/  IMAD.U32 R3, RZ, RZ, UR6 ;  /* 0x00000006ff037e24 */ /* 0x000fe2000f8e00ff */
[----:B------:R-:W-:-:S02]  /*2660*/  FSEL R86, R86, -INF , P2 ;  /* 0xff80000056567808 */ /* 0x000fc40001000000 */
[----:B------:R-:W-:Y:S02]  /*2670*/  FMNMX.FTZ R5, R106, R5, !PT ;  /* 0x000000056a057209 */ /* 0x000fe40007810000 */
[----:B------:R-:W-:Y:S02]  /*2680*/  FSEL R108, R87, -INF , P1 ;  /* 0xff800000576c7808 */ /* 0x000fe40000800000 */
[----:B------:R-:W-:Y:S02]  /*2690*/  FMNMX.FTZ R5, R86, R5, !PT ;  /* 0x0000000556057209 */ /* 0x000fe40007810000 */
[----:B---3--:R-:W-:Y:S02]  /*26a0*/  VIADDMNMX R4, R6, R4, R7, PT ;  /* 0x0000000406047246 */ /* 0x008fe40003800107 */
[----:B0-----:R-:W-:Y:S02]  /*26b0*/  FMNMX.FTZ R11, R108, R5, !PT ;  /* 0x000000056c0b7209 */ /* 0x001fe40007810000 */
[----:B------:R-:W-:-:S02]  /*26c0*/  ISETP.GT.AND P2, PT, R4, 0x1, PT ;  /* 0x000000010400780c */ /* 0x000fc40003f44270 */
[----:B------:R-:W-:Y:S01]  /*26d0*/  ISETP.GT.AND P3, PT, R4, 0x8, PT ;  /* 0x000000080400780c */ /* 0x000fe20003f64270 */
[----:B------:R-:W0:Y:S01]  /*26e0*/  SHFL.BFLY PT, R110, R11, 0x2, 0x1f ;  /* 0x0c401f000b6e7f89 */ /* 0x000e2200000e0000 */
[----:B------:R-:W-:Y:S02]  /*26f0*/  FSEL R25, R25, -INF , P2 ;  /* 0xff80000019197808 */ /* 0x000fe40001000000 */
[----:B------:R-:W-:Y:S02]  /*2700*/  FSEL R28, R28, -INF , P3 ;  /* 0xff8000001c1c7808 */ /* 0x000fe40001800000 */
[----:B------:R-:W-:Y:S02]  /*2710*/  ISETP.GT.AND P2, PT, R4, 0x10, PT ;  /* 0x000000100400780c */ /* 0x000fe40003f44270 */
[----:B------:R-:W-:Y:S02]  /*2720*/  R2UR UR6, R0 ;  /* 0x00000000000672ca */ /* 0x000fe400000e0000 */
[----:B------:R-:W-:-:S02]  /*2730*/  FSEL R32, R32, -INF , P2 ;  /* 0xff80000020207808 */ /* 0x000fc40001000000 */
[----:B------:R-:W-:-:S04]  /*2740*/  ISETP.GT.AND P2, PT, R4, 0x18, PT ;  /* 0x000000180400780c */ /* 0x000fc80003f44270 */
[----:B------:R-:W-:Y:S02]  /*2750*/  FSEL R36, R36, -INF , P2 ;  /* 0xff80000024247808 */ /* 0x000fe40001000000 */
[----:B------:R-:W-:-:S03]  /*2760*/  ISETP.GT.AND P2, PT, R4, 0x20, PT ;  /* 0x000000200400780c */ /* 0x000fc60003f44270 */
[----:B------:R-:W-:Y:S01]  /*2770*/  UIADD3 UR6, UR6, 0x2d840, URZ ;  /* 0x0002d84006067890 */ /* 0x000fe2000fffe03f */
[----:B------:R-:W-:Y:S02]  /*2780*/  FSEL R40, R40, -INF , P2 ;  /* 0xff80000028287808 */ /* 0x000fe40001000000 */
[----:B------:R-:W-:Y:S01]  /*2790*/  ISETP.GT.AND P2, PT, R4, 0x28, PT ;  /* 0x000000280400780c */ /* 0x000fe20003f44270 */
[----:B------:R-:W-:Y:S01]  /*27a0*/  UPRMT UR6, UR41, 0x654, UR6 ;  /* 0x0000065429067896 */ /* 0x000fe20008000006 */
[----:B0-----:R-:W-:Y:S02]  /*27b0*/  FMNMX.FTZ R110, R11, R110, !PT ;  /* 0x0000006e0b6e7209 */ /* 0x001fe40007810000 */
[----:B------:R-:W-:Y:S02]  /*27c0*/  FSEL R44, R44, -INF , P2 ;  /* 0xff8000002c2c7808 */ /* 0x000fe40001000000 */
[----:B------:R-:W-:Y:S01]  /*27d0*/  ISETP.GT.AND P2, PT, R4, 0x30, PT ;  /* 0x000000300400780c */ /* 0x000fe20003f44270 */
[----:B------:R-:W0:Y:S03]  /*27e0*/  SHFL.BFLY PT, R5, R110, 0x1, 0x1f ;  /* 0x0c201f006e057f89 */ /* 0x000e2600000e0000 */
[----:B------:R-:W-:Y:S01]  /*27f0*/  FSEL R48, R48, -INF , P2 ;  /* 0xff80000030307808 */ /* 0x000fe20001000000 */
[----:B------:R-:W-:Y:S01]  /*2800*/  SYNCS.ARRIVE.TRANS64.RED.A1T0 RZ, [UR6], RZ ;  /* 0x000000ffffff79a7 */ /* 0x000fe20008100406 */
[----:B------:R-:W-:-:S04]  /*2810*/  ISETP.GT.AND P2, PT, R4, 0x38, PT ;  /* 0x000000380400780c */ /* 0x000fc80003f44270 */
[----:B------:R-:W-:Y:S02]  /*2820*/  FSEL R52, R52, -INF , P2 ;  /* 0xff80000034347808 */ /* 0x000fe40001000000 */
[----:B------:R-:W-:-:S04]  /*2830*/  ISETP.GT.AND P2, PT, R4, 0x40, PT ;  /* 0x000000400400780c */ /* 0x000fc80003f44270 */
[----:B------:R-:W-:Y:S02]  /*2840*/  FSEL R56, R56, -INF , P2 ;  /* 0xff80000038387808 */ /* 0x000fe40001000000 */
[----:B------:R-:W-:-:S04]  /*2850*/  ISETP.GT.AND P2, PT, R4, 0x48, PT ;  /* 0x000000480400780c */ /* 0x000fc80003f44270 */
[----:B------:R-:W-:Y:S02]  /*2860*/  FSEL R60, R60, -INF , P2 ;  /* 0xff8000003c3c7808 */ /* 0x000fe40001000000 */
[----:B------:R-:W-:Y:S02]  /*2870*/  ISETP.GT.AND P2, PT, R4, 0x50, PT ;  /* 0x000000500400780c */ /* 0x000fe40003f44270 */
[----:B0-----:R-:W-:Y:S02]  /*2880*/  FMNMX.FTZ R5, R110, R5, !PT ;  /* 0x000000056e057209 */ /* 0x001fe40007810000 */
[----:B------:R-:W-:Y:S02]  /*2890*/  FSEL R64, R64, -INF , P2 ;  /* 0xff80000040407808 */ /* 0x000fe40001000000 */
[C---:B------:R-:W-:Y:S01]  /*28a0*/  FSETP.NEU.FTZ.AND P1, PT, R5.reuse, -INF , PT ;  /* 0xff8000000500780b */ /* 0x040fe20003f3d000 */
[----:B------:R-:W-:Y:S01]  /*28b0*/  FMUL.FTZ R9, R5, R3 ;  /* 0x0000000305097220 */ /* 0x000fe20000410000 */
[----:B------:R-:W-:-:S04]  /*28c0*/  ISETP.GT.AND P2, PT, R4, 0x58, PT ;  /* 0x000000580400780c */ /* 0x000fc80003f44270 */
[----:B------:R-:W-:Y:S02]  /*28d0*/  FSEL R9, R9, RZ, P1 ;  /* 0x000000ff09097208 */ /* 0x000fe40000800000 */
[----:B------:R-:W-:Y:S02]  /*28e0*/  ISETP.GT.AND P1, PT, R4, RZ, PT ;  /* 0x000000ff0400720c */ /* 0x000fe40003f24270 */
[----:B------:R-:W-:Y:S01]  /*28f0*/  FSEL R122, R68, -INF , P2 ;  /* 0xff800000447a7808 */ /* 0x000fe20001000000 */
[-CC-:B------:R-:W-:Y:S01]  /*2900*/  FFMA.FTZ R6, R30, R3.reuse, -R9.reuse ;  /* 0x000000031e067223 */ /* 0x180fe20000010809 */
[----:B------:R-:W-:Y:S01]  /*2910*/  FSEL R24, R24, -INF , P1 ;  /* 0xff80000018187808 */ /* 0x000fe20000800000 */
[-CC-:B------:R-:W-:Y:S01]  /*2920*/  FFMA.FTZ R7, R26, R3.reuse, -R9.reuse ;  /* 0x000000031a077223 */ /* 0x180fe20000010809 */
[----:B------:R-:W-:Y:S01]  /*2930*/  ISETP.GT.AND P1, PT, R4, 0x9, PT ;  /* 0x000000090400780c */ /* 0x000fe20003f24270 */
[--C-:B------:R-:W-:Y:S01]  /*2940*/  FFMA.FTZ R26, R27, R3, -R9.reuse ;  /* 0x000000031b1a7223 */ /* 0x100fe20000010809 */
[----:B------:R-:W-:Y:S01]  /*2950*/  FMNMX.FTZ R11, R24, R25, !PT ;  /* 0x00000019180b7209 */ /* 0x000fe20007810000 */
[-CC-:B------:R-:W-:Y:S01]  /*2960*/  FFMA.FTZ R46, R46, R3.reuse, -R9.reuse ;  /* 0x000000032e2e7223 */ /* 0x180fe20000010809 */
[----:B------:R-:W-:Y:S01]  /*2970*/  FSEL R110, R29, -INF , P1 ;  /* 0xff8000001d6e7808 */ /* 0x000fe20000800000 */
[--C-:B------:R-:W-:Y:S01]  /*2980*/  FFMA.FTZ R50, R50, R3, -R9.reuse ;  /* 0x0000000332327223 */ /* 0x100fe20000010809 */
[----:B------:R-:W-:Y:S01]  /*2990*/  FMNMX.FTZ R13, R28, R11, !PT ;  /* 0x0000000b1c0d7209 */ /* 0x000fe20007810000 */
[--C-:B------:R-:W-:Y:S01]  /*29a0*/  FFMA.FTZ R70, R70, R3, -R9.reuse ;  /* 0x0000000346467223 */ /* 0x100fe20000010809 */
[----:B------:R-:W-:Y:S01]  /*29b0*/  ISETP.GT.AND P1, PT, R4, 0x11, PT ;  /* 0x000000110400780c */ /* 0x000fe20003f24270 */
[----:B------:R0:W-:Y:S01]  /*29c0*/  MUFU.EX2 R11, R6 ;  /* 0x00000006000b7308 */ /* 0x0001e20000000800 */
[----:B------:R-:W-:Y:S01]  /*29d0*/  FMNMX.FTZ R13, R110, R13, !PT ;  /* 0x0000000d6e0d7209 */ /* 0x000fe20007810000 */
[-CC-:B------:R-:W-:Y:S01]  /*29e0*/  FFMA.FTZ R8, R8, R3.reuse, -R9.reuse ;  /* 0x0000000308087223 */ /* 0x180fe20000010809 */
[----:B------:R-:W-:Y:S01]  /*29f0*/  FSEL R30, R33, -INF , P1 ;  /* 0xff800000211e7808 */ /* 0x000fe20000800000 */
[--C-:B------:R-:W-:Y:S01]  /*2a00*/  FFMA.FTZ R10, R10, R3, -R9.reuse ;  /* 0x000000030a0a7223 */ /* 0x100fe20000010809 */
[----:B------:R-:W-:Y:S01]  /*2a10*/  FMNMX.FTZ R13, R32, R13, !PT ;  /* 0x0000000d200d7209 */ /* 0x000fe20007810000 */
[--C-:B------:R-:W-:Y:S01]  /*2a20*/  FFMA.FTZ R54, R54, R3, -R9.reuse ;  /* 0x0000000336367223 */ /* 0x100fe20000010809 */
[----:B------:R-:W-:Y:S01]  /*2a30*/  ISETP.GT.AND P1, PT, R4, 0x19, PT ;  /* 0x000000190400780c */ /* 0x000fe20003f24270 */
[----:B------:R-:W-:Y:S01]  /*2a40*/  MUFU.EX2 R7, R7 ;  /* 0x0000000700077308 */ /* 0x000fe20000000800 */
[----:B------:R-:W-:Y:S01]  /*2a50*/  FMNMX.FTZ R13, R30, R13, !PT ;  /* 0x0000000d1e0d7209 */ /* 0x000fe20007810000 */
[-CC-:B0-----:R-:W-:Y:S01]  /*2a60*/  FFMA.FTZ R6, R34, R3.reuse, -R9.reuse ;  /* 0x0000000322067223 */ /* 0x181fe20000010809 */
        /* <DEDUP_REMOVED lines=13> */
[----:B------:R-:W1:Y:S01]  /*2b40*/  MUFU.EX2 R26, R26 ;  /* 0x0000001a001a7308 */ /* 0x000e620000000800 */
        /* <DEDUP_REMOVED lines=11> */
[----:B------:R-:W-:Y:S01]  /*2c00*/  FFMA.FTZ R108, R108, R3, -R9 ;  /* 0x000000036c6c7223 */ /* 0x000fe20000010809 */
[----:B------:R-:W-:-:S02]  /*2c10*/  FMNMX.FTZ R21, R48, R21, !PT ;  /* 0x0000001530157209 */ /* 0x000fc40007810000 */
[----:B------:R-:W-:Y:S02]  /*2c20*/  CS2R R106, SRZ ;  /* 0x00000000006a7805 */ /* 0x000fe4000001ff00 */
[----:B------:R-:W-:Y:S01]  /*2c30*/  ISETP.GT.AND P1, PT, R4, 0x39, PT ;  /* 0x000000390400780c */ /* 0x000fe20003f24270 */
[----:B------:R-:W2:Y:S01]  /*2c40*/  MUFU.EX2 R8, R8 ;  /* 0x0000000800087308 */ /* 0x000ea20000000800 */
[----:B------:R-:W-:Y:S01]  /*2c50*/  FMNMX.FTZ R21, R38, R21, !PT ;  /* 0x0000001526157209 */ /* 0x000fe20007810000 */
[-CC-:B0-----:R-:W-:Y:S01]  /*2c60*/  FFMA.FTZ R6, R42, R3.reuse, -R9.reuse ;  /* 0x000000032a067223 */ /* 0x181fe20000010809 */
[----:B------:R-:W-:Y:S01]  /*2c70*/  FSEL R116, R53, -INF , P1 ;  /* 0xff80000035747808 */ /* 0x000fe20000800000 */
[----:B------:R-:W-:Y:S01]  /*2c80*/  FFMA.FTZ R42, R14, R3, -R9 ;  /* 0x000000030e2a7223 */ /* 0x000fe20000010809 */
[----:B------:R-:W-:Y:S02]  /*2c90*/  FMNMX.FTZ R27, R52, R21, !PT ;  /* 0x00000015341b7209 */ /* 0x000fe40007810000 */
[----:B------:R-:W-:-:S02]  /*2ca0*/  CS2R R94, SRZ ;  /* 0x00000000005e7805 */ /* 0x000fc4000001ff00 */
[----:B------:R-:W-:Y:S01]  /*2cb0*/  ISETP.GT.AND P1, PT, R4, 0x41, PT ;  /* 0x000000410400780c */ /* 0x000fe20003f24270 */
[----:B------:R-:W-:Y:S01]  /*2cc0*/  MUFU.EX2 R21, R6 ;  /* 0x0000000600157308 */ /* 0x000fe20000000800 */
[----:B------:R-:W-:Y:S02]  /*2cd0*/  FMNMX.FTZ R27, R116, R27, !PT ;  /* 0x0000001b741b7209 */ /* 0x000fe40007810000 */
[----:B------:R-:W-:Y:S02]  /*2ce0*/  FSEL R118, R57, -INF , P1 ;  /* 0xff80000039767808 */ /* 0x000fe40000800000 */
[----:B------:R-:W-:Y:S02]  /*2cf0*/  FMNMX.FTZ R27, R56, R27, !PT ;  /* 0x0000001b381b7209 */ /* 0x000fe40007810000 */
[----:B------:R-:W-:Y:S01]  /*2d00*/  ISETP.GT.AND P1, PT, R4, 0x49, PT ;  /* 0x000000490400780c */ /* 0x000fe20003f24270 */
[----:B------:R-:W-:Y:S01]  /*2d10*/  MUFU.EX2 R10, R10 ;  /* 0x0000000a000a7308 */ /* 0x000fe20000000800 */
[----:B------:R-:W-:-:S02]  /*2d20*/  FMNMX.FTZ R27, R118, R27, !PT ;  /* 0x0000001b761b7209 */ /* 0x000fc40007810000 */
[----:B------:R-:W-:Y:S02]  /*2d30*/  FSEL R14, R61, -INF , P1 ;  /* 0xff8000003d0e7808 */ /* 0x000fe40000800000 */
[----:B------:R-:W-:Y:S02]  /*2d40*/  FMNMX.FTZ R29, R60, R27, !PT ;  /* 0x0000001b3c1d7209 */ /* 0x000fe40007810000 */
[----:B------:R-:W-:Y:S01]  /*2d50*/  ISETP.GT.AND P1, PT, R4, 0x51, PT ;  /* 0x000000510400780c */ /* 0x000fe20003f24270 */
[----:B------:R0:W-:Y:S01]  /*2d60*/  MUFU.EX2 R27, R46 ;  /* 0x0000002e001b7308 */ /* 0x0001e20000000800 */
[----:B------:R-:W-:Y:S02]  /*2d70*/  FMNMX.FTZ R29, R14, R29, !PT ;  /* 0x0000001d0e1d7209 */ /* 0x000fe40007810000 */
[----:B------:R-:W-:Y:S02]  /*2d80*/  FSEL R120, R65, -INF , P1 ;  /* 0xff80000041787808 */ /* 0x000fe40000800000 */
[----:B------:R-:W-:-:S02]  /*2d90*/  FMNMX.FTZ R29, R64, R29, !PT ;  /* 0x0000001d401d7209 */ /* 0x000fc40007810000 */
[----:B------:R-:W-:Y:S01]  /*2da0*/  ISETP.GT.AND P1, PT, R4, 0x59, PT ;  /* 0x000000590400780c */ /* 0x000fe20003f24270 */
[----:B------:R-:W-:Y:S01]  /*2db0*/  MUFU.EX2 R12, R12 ;  /* 0x0000000c000c7308 */ /* 0x000fe20000000800 */
[----:B------:R-:W-:Y:S01]  /*2dc0*/  FMNMX.FTZ R29, R120, R29, !PT ;  /* 0x0000001d781d7209 */ /* 0x000fe20007810000 */
[----:B0-----:R-:W-:Y:S01]  /*2dd0*/  FFMA.FTZ R46, R90, R3, -R9 ;  /* 0x000000035a2e7223 */ /* 0x001fe20000010809 */
[----:B------:R-:W-:Y:S02]  /*2de0*/  ISETP.GT.AND P2, PT, R4, 0x60, PT ;  /* 0x000000600400780c */ /* 0x000fe40003f44270 */
[----:B------:R-:W-:Y:S02]  /*2df0*/  FSEL R124, R69, -INF , P1 ;  /* 0xff800000457c7808 */ /* 0x000fe40000800000 */
[----:B------:R-:W-:Y:S01]  /*2e00*/  FMNMX.FTZ R31, R122, R29, !PT ;  /* 0x0000001d7a1f7209 */ /* 0x000fe20007810000 */
[----:B------:R-:W-:Y:S01]  /*2e10*/  MUFU.EX2 R42, R42 ;  /* 0x0000002a002a7308 */ /* 0x000fe20000000800 */
[----:B------:R-:W-:-:S02]  /*2e20*/  ISETP.GT.AND P1, PT, R4, 0x61, PT ;  /* 0x000000610400780c */ /* 0x000fc40003f24270 */
[----:B------:R-:W-:Y:S01]  /*2e30*/  FSEL R126, R72, -INF , P2 ;  /* 0xff800000487e7808 */ /* 0x000fe20001000000 */
[----:B------:R-:W-:Y:S01]  /*2e40*/  FFMA.FTZ R72, R96, R3, -R9 ;  /* 0x0000000360487223 */ /* 0x000fe20000010809 */
[----:B------:R-:W-:Y:S02]  /*2e50*/  FMNMX.FTZ R31, R124, R31, !PT ;  /* 0x0000001f7c1f7209 */ /* 0x000fe40007810000 */
[----:B------:R-:W-:Y:S02]  /*2e60*/  CS2R R96, SRZ ;  /* 0x0000000000607805 */ /* 0x000fe4000001ff00 */
[----:B------:R-:W-:Y:S01]  /*2e70*/  ISETP.GT.AND P2, PT, R4, 0x68, PT ;  /* 0x000000680400780c */ /* 0x000fe20003f44270 */
[----:B------:R0:W-:Y:S01]  /*2e80*/  MUFU.EX2 R29, R50 ;  /* 0x00000032001d7308 */ /* 0x0001e20000000800 */
[----:B------:R-:W-:Y:S02]  /*2e90*/  FSEL R128, R73, -INF , P1 ;  /* 0xff80000049807808 */ /* 0x000fe40000800000 */
[----:B------:R-:W-:-:S02]  /*2ea0*/  FMNMX.FTZ R31, R126, R31, !PT ;  /* 0x0000001f7e1f7209 */ /* 0x000fc40007810000 */
[----:B------:R-:W-:Y:S02]  /*2eb0*/  ISETP.GT.AND P1, PT, R4, 0x69, PT ;  /* 0x000000690400780c */ /* 0x000fe40003f24270 */
[----:B------:R-:W-:Y:S01]  /*2ec0*/  FSEL R90, R76, -INF , P2 ;  /* 0xff8000004c5a7808 */ /* 0x000fe20001000000 */
[--C-:B------:R-:W-:Y:S01]  /*2ed0*/  FFMA.FTZ R76, R98, R3, -R9.reuse ;  /* 0x00000003624c7223 */ /* 0x100fe20000010809 */
[----:B------:R-:W-:Y:S01]  /*2ee0*/  FMNMX.FTZ R31, R128, R31, !PT ;  /* 0x0000001f801f7209 */ /* 0x000fe20007810000 */
[----:B0-----:R-:W-:Y:S01]  /*2ef0*/  FFMA.FTZ R50, R92, R3, -R9 ;  /* 0x000000035c327223 */ /* 0x001fe20000010809 */
[----:B------:R-:W-:Y:S01]  /*2f00*/  ISETP.GT.AND P2, PT, R4, 0x70, PT ;  /* 0x000000700400780c */ /* 0x000fe20003f44270 */
[----:B------:R-:W-:Y:S01]  /*2f10*/  MUFU.EX2 R20, R20 ;  /* 0x0000001400147308 */ /* 0x000fe20000000800 */
[----:B------:R-:W-:Y:S02]  /*2f20*/  FSEL R130, R77, -INF , P1 ;  /* 0xff8000004d827808 */ /* 0x000fe40000800000 */
[----:B------:R-:W-:-:S02]  /*2f30*/  CS2R R98, SRZ ;  /* 0x0000000000627805 */ /* 0x000fc4000001ff00 */
[----:B------:R-:W-:Y:S02]  /*2f40*/  FMNMX.FTZ R33, R90, R31, !PT ;  /* 0x0000001f5a217209 */ /* 0x000fe40007810000 */
[----:B------:R-:W-:Y:S02]  /*2f50*/  ISETP.GT.AND P1, PT, R4, 0x71, PT ;  /* 0x000000710400780c */ /* 0x000fe40003f24270 */
[----:B------:R-:W-:Y:S01]  /*2f60*/  FSEL R80, R80, -INF , P2 ;  /* 0xff80000050507808 */ /* 0x000fe20001000000 */
[----:B------:R0:W-:Y:S01]  /*2f70*/  MUFU.EX2 R31, R54 ;  /* 0x00000036001f7308 */ /* 0x0001e20000000800 */
[----:B------:R-:W-:Y:S02]  /*2f80*/  FMNMX.FTZ R33, R130, R33, !PT ;  /* 0x0000002182217209 */ /* 0x000fe40007810000 */
[----:B------:R-:W-:Y:S02]  /*2f90*/  ISETP.GT.AND P2, PT, R4, 0x78, PT ;  /* 0x000000780400780c */ /* 0x000fe40003f44270 */
[----:B------:R-:W-:-:S02]  /*2fa0*/  FSEL R132, R81, -INF , P1 ;  /* 0xff80000051847808 */ /* 0x000fc40000800000 */
[----:B------:R-:W-:Y:S01]  /*2fb0*/  FMNMX.FTZ R33, R80, R33, !PT ;  /* 0x0000002150217209 */ /* 0x000fe20007810000 */
[----:B------:R-:W-:Y:S01]  /*2fc0*/  MUFU.EX2 R46, R46 ;  /* 0x0000002e002e7308 */ /* 0x000fe20000000800 */
[----:B------:R-:W-:Y:S01]  /*2fd0*/  ISETP.GT.AND P1, PT, R4, 0x79, PT ;  /* 0x000000790400780c */ /* 0x000fe20003f24270 */
[----:B0-----:R-:W-:Y:S01]  /*2fe0*/  FFMA.FTZ R54, R102, R3, -R9 ;  /* 0x0000000366367223 */ /* 0x001fe20000010809 */
[----:B------:R-:W-:Y:S02]  /*2ff0*/  FSEL R84, R84, -INF , P2 ;  /* 0xff80000054547808 */ /* 0x000fe40001000000 */
[----:B------:R-:W-:Y:S02]  /*3000*/  CS2R R102, SRZ ;  /* 0x0000000000667805 */ /* 0x000fe4000001ff00 */
[----:B------:R-:W-:Y:S02]  /*3010*/  FMNMX.FTZ R33, R132, R33, !PT ;  /* 0x0000002184217209 */ /* 0x000fe40007810000 */
[----:B------:R-:W-:Y:S01]  /*3020*/  FSEL R92, R85, -INF , P1 ;  /* 0xff800000555c7808 */ /* 0x000fe20000800000 */
[----:B------:R-:W-:Y:S01]  /*3030*/  MUFU.EX2 R50, R50 ;  /* 0x0000003200327308 */ /* 0x000fe20000000800 */
[----:B------:R-:W-:-:S04]  /*3040*/  FMNMX.FTZ R35, R84, R33, !PT ;  /* 0x0000002154237209 */ /* 0x000fc80007810000 */
[----:B------:R-:W-:Y:S01]  /*3050*/  FMNMX.FTZ R4, R92, R35, !PT ;  /* 0x000000235c047209 */ /* 0x000fe20007810000 */
[-CC-:B------:R-:W-:Y:S01]  /*3060*/  FFMA.FTZ R35, R62, R3.reuse, -R9.reuse ;  /* 0x000000033e237223 */ /* 0x180fe20000010809 */
[-CC-:B------:R-:W-:Y:S01]  /*3070*/  FFMA.FTZ R62, R104, R3.reuse, -R9.reuse ;  /* 0x00000003683e7223 */ /* 0x180fe20000010809 */
[----:B------:R0:W-:Y:S01]  /*3080*/  MUFU.EX2 R33, R58 ;  /* 0x0000003a00217308 */ /* 0x0001e20000000800 */
[----:B------:R-:W-:Y:S01]  /*3090*/  CS2R R104, SRZ ;  /* 0x0000000000687805 */ /* 0x000fe2000001ff00 */
[----:B------:R-:W3:Y:S06]  /*30a0*/  SHFL.BFLY PT, R39, R4, 0x2, 0x1f ;  /* 0x0c401f0004277f89 */ /* 0x000eec00000e0000 */
[----:B------:R-:W-:Y:S01]  /*30b0*/  MUFU.EX2 R68, R68 ;  /* 0x0000004400447308 */ /* 0x000fe20000000800 */
[----:B0-----:R-:W-:Y:S01]  /*30c0*/  FFMA.FTZ R58, R100, R3, -R9 ;  /* 0x00000003643a7223 */ /* 0x001fe20000010809 */
[----:B------:R-:W-:-:S06]  /*30d0*/  CS2R R100, SRZ ;  /* 0x0000000000647805 */ /* 0x000fcc000001ff00 */
[----:B------:R-:W-:Y:S08]  /*30e0*/  MUFU.EX2 R35, R35 ;  /* 0x0000002300237308 */ /* 0x000ff00000000800 */
[----:B------:R-:W-:Y:S01]  /*30f0*/  MUFU.EX2 R72, R72 ;  /* 0x0000004800487308 */ /* 0x000fe20000000800 */
[----:B---3--:R-:W-:Y:S01]  /*3100*/  FMNMX.FTZ R45, R4, R39, !PT ;  /* 0x00000027042d7209 */ /* 0x008fe20007810000 */
[----:B------:R-:W-:-:S04]  /*3110*/  FFMA.FTZ R4, R86, R3, -R9 ;  /* 0x0000000356047223 */ /* 0x000fc80000010809 */
[----:B------:R-:W0:Y:S02]  /*3120*/  SHFL.BFLY PT, R6, R45, 0x1, 0x1f ;  /* 0x0c201f002d067f89 */ /* 0x000e2400000e0000 */
[----:B------:R3:W-:Y:S08]  /*3130*/  MUFU.EX2 R39, R70 ;  /* 0x0000004600277308 */ /* 0x0007f00000000800 */
[----:B------:R-:W-:Y:S08]  /*3140*/  MUFU.EX2 R37, R37 ;  /* 0x0000002500257308 */ /* 0x000ff00000000800 */
[----:B------:R-:W-:Y:S01]  /*3150*/  MUFU.EX2 R76, R76 ;  /* 0x0000004c004c7308 */ /* 0x000fe20000000800 */
[----:B0-----:R-:W-:Y:S01]  /*3160*/  FMNMX.FTZ R6, R45, R6, !PT ;  /* 0x000000062d067209 */ /* 0x001fe20007810000 */
[----:B------:R-:W-:-:S06]  /*3170*/  FFMA.FTZ R45, R82, R3, -R9 ;  /* 0x00000003522d7223 */ /* 0x000fcc0000010809 */
[----:B------:R-:W-:Y:S01]  /*3180*/  MUFU.EX2 R58, R58 ;  /* 0x0000003a003a7308 */ /* 0x000fe20000000800 */
[C---:B------:R-:W-:Y:S01]  /*3190*/  FSETP.NEU.FTZ.AND P1, PT, R6.reuse, -INF , PT ;  /* 0xff8000000600780b */ /* 0x040fe20003f3d000 */
[----:B------:R-:W-:-:S05]  /*31a0*/  FMUL.FTZ R55, R6, R3 ;  /* 0x0000000306377220 */ /* 0x000fca0000410000 */
[----:B------:R-:W-:Y:S01]  /*31b0*/  FSEL R55, R55, RZ, P1 ;  /* 0x000000ff37377208 */ /* 0x000fe20000800000 */
[----:B------:R-:W-:Y:S04]  /*31c0*/  MUFU.EX2 R41, R41 ;  /* 0x0000002900297308 */ /* 0x000fe80000000800 */
[-CC-:B------:R-:W-:Y:S01]  /*31d0*/  FFMA.FTZ R24, R24, R3.reuse, -R55.reuse ;  /* 0x0000000318187223 */ /* 0x180fe20000010837 */
[-CC-:B------:R-:W-:Y:S01]  /*31e0*/  FFMA.FTZ R25, R25, R3.reuse, -R55.reuse ;  /* 0x0000000319197223 */ /* 0x180fe20000010837 */
[-CC-:B------:R-:W-:Y:S01]  /*31f0*/  FFMA.FTZ R47, R28, R3.reuse, -R55.reuse ;  /* 0x000000031c2f7223 */ /* 0x180fe20000010837 */
[-CC-:B---3--:R-:W-:Y:S01]  /*3200*/  FFMA.FTZ R70, R110, R3.reuse, -R55.reuse ;  /* 0x000000036e467223 */ /* 0x188fe20000010837 */
[-CC-:B------:R-:W-:Y:S01]  /*3210*/  FFMA.FTZ R32, R32, R3.reuse, -R55.reuse ;  /* 0x0000000320207223 */ /* 0x180fe20000010837 */
[-CC-:B------:R-:W-:Y:S01]  /*3220*/  FFMA.FTZ R51, R30, R3.reuse, -R55.reuse ;  /* 0x000000031e337223 */ /* 0x180fe20000010837 */
[----:B------:R-:W-:Y:S01]  /*3230*/  MUFU.EX2 R24, R24 ;  /* 0x0000001800187308 */ /* 0x000fe20000000800 */
[-CC-:B------:R-:W-:Y:S01]  /*3240*/  FFMA.FTZ R36, R36, R3.reuse, -R55.reuse ;  /* 0x0000000324247223 */ /* 0x180fe20000010837 */
[-CC-:B------:R-:W-:Y:S01]  /*3250*/  FFMA.FTZ R28, R40, R3.reuse, -R55.reuse ;  /* 0x00000003281c7223 */ /* 0x180fe20000010837 */
[-CC-:B------:R-:W-:Y:S01]  /*3260*/  FFMA.FTZ R40, R52, R3.reuse, -R55.reuse ;  /* 0x0000000334287223 */ /* 0x180fe20000010837 */
[-CC-:B------:R-:W-:Y:S01]  /*3270*/  FFMA.FTZ R65, R14, R3.reuse, -R55.reuse ;  /* 0x000000030e417223 */ /* 0x180fe20000010837 */
[----:B-1----:R-:W-:Y:S01]  /*3280*/  FADD.FTZ R52, R7, R26 ;  /* 0x0000001a07347221 */ /* 0x002fe20000010000 */
[-CC-:B------:R-:W-:Y:S01]  /*3290*/  FFMA.FTZ R59, R112, R3.reuse, -R55.reuse ;  /* 0x00000003703b7223 */ /* 0x180fe20000010837 */
[-CC-:B------:R-:W-:Y:S01]  /*32a0*/  FFMA.FTZ R49, R34, R3.reuse, -R55.reuse ;  /* 0x0000000322317223 */ /* 0x180fe20000010837 */
[----:B------:R-:W0:Y:S01]  /*32b0*/  MUFU.EX2 R25, R25 ;  /* 0x0000001900197308 */ /* 0x000e220000000800 */
[----:B------:R-:W-:Y:S01]  /*32c0*/  FADD.FTZ R67, R11, R52 ;  /* 0x000000340b437221 */ /* 0x000fe20000010000 */
[-CC-:B------:R-:W-:Y:S01]  /*32d0*/  FFMA.FTZ R30, R44, R3.reuse, -R55.reuse ;  /* 0x000000032c1e7223 */ /* 0x180fe20000010837 */
[-CC-:B------:R-:W-:Y:S01]  /*32e0*/  FFMA.FTZ R53, R114, R3.reuse, -R55.reuse ;  /* 0x0000000372357223 */ /* 0x180fe20000010837 */
[--C-:B------:R-:W-:Y:S01]  /*32f0*/  FFMA.FTZ R34, R48, R3, -R55.reuse ;  /* 0x0000000330227223 */ /* 0x100fe20000010837 */
[----:B--2---:R-:W-:Y:S01]  /*3300*/  F2FP.F16.F32.PACK_AB R11, R8, R11 ;  /* 0x0000000b080b723e */ /* 0x004fe200000000ff */
        /* <DEDUP_REMOVED lines=17> */
[-C--:B------:R-:W-:Y:S01]  /*3420*/  FFMA.FTZ R132, R132, R3.reuse, -R55 ;  /* 0x0000000384847223 */ /* 0x080fe20000010837 */
[----:B------:R-:W0:Y:S01]  /*3430*/  MUFU.EX2 R32, R32 ;  /* 0x0000002000207308 */ /* 0x000e220000000800 */
[----:B-1----:R-:W-:Y:S01]  /*3440*/  FADD.FTZ R9, R47, R14 ;  /* 0x0000000e2f097221 */ /* 0x002fe20000010000 */
[----:B------:R-:W-:Y:S01]  /*3450*/  FADD.FTZ R14, R8, R67 ;  /* 0x00000043080e7221 */ /* 0x000fe20000010000 */
[----:B------:R-:W-:Y:S01]  /*3460*/  F2FP.F16.F32.PACK_AB R8, R25, R24 ;  /* 0x000000181908723e */ /* 0x000fe200000000ff */
[-CC-:B------:R-:W-:Y:S01]  /*3470*/  FFMA.FTZ R84, R84, R3.reuse, -R55.reuse ;  /* 0x0000000354547223 */ /* 0x180fe20000010837 */
[----:B------:R-:W-:Y:S01]  /*3480*/  FFMA.FTZ R55, R92, R3, -R55 ;  /* 0x000000035c377223 */ /* 0x000fe20000010837 */
[----:B------:R-:W-:Y:S01]  /*3490*/  FADD.FTZ R69, R13, R14 ;  /* 0x0000000e0d457221 */ /* 0x000fe20000010000 */
[----:B------:R-:W-:Y:S01]  /*34a0*/  F2FP.F16.F32.PACK_AB R13, R10, R13 ;  /* 0x0000000d0a0d723e */ /* 0x000fe200000000ff */
[----:B------:R-:W1:Y:S01]  /*34b0*/  MUFU.EX2 R51, R51 ;  /* 0x0000003300337308 */ /* 0x000e620000000800 */
[----:B--2---:R-:W-:Y:S01]  /*34c0*/  FADD.FTZ R67, R70, R9 ;  /* 0x0000000946437221 */ /* 0x004fe20000010000 */
[----:B------:R-:W-:Y:S01]  /*34d0*/  F2FP.F16.F32.PACK_AB R9, R26, R7 ;  /* 0x000000071a09723e */ /* 0x000fe200000000ff */
[----:B------:R-:W-:Y:S01]  /*34e0*/  FADD.FTZ R26, R10, R69 ;  /* 0x000000450a1a7221 */ /* 0x000fe20000010000 */
[----:B------:R-:W-:-:S02]  /*34f0*/  CS2R R122, SRZ ;  /* 0x00000000007a7805 */ /* 0x000fc4000001ff00 */
[----:B------:R-:W-:Y:S02]  /*3500*/  CS2R R118, SRZ ;  /* 0x0000000000767805 */ /* 0x000fe4000001ff00 */
[----:B------:R-:W-:Y:S01]  /*3510*/  CS2R R116, SRZ ;  /* 0x0000000000747805 */ /* 0x000fe2000001ff00 */
[----:B------:R-:W-:Y:S01]  /*3520*/  FADD.FTZ R69, R15, R26 ;  /* 0x0000001a0f457221 */ /* 0x000fe20000010000 */
[----:B------:R-:W2:Y:S01]  /*3530*/  MUFU.EX2 R36, R36 ;  /* 0x0000002400247308 */ /* 0x000ea20000000800 */
[----:B0-----:R-:W-:Y:S01]  /*3540*/  FADD.FTZ R14, R32, R67 ;  /* 0x00000043200e7221 */ /* 0x001fe20000010000 */
[----:B------:R-:W-:Y:S02]  /*3550*/  F2FP.F16.F32.PACK_AB R15, R12, R15 ;  /* 0x0000000f0c0f723e */ /* 0x000fe400000000ff */
[----:B------:R-:W-:Y:S02]  /*3560*/  CS2R R114, SRZ ;  /* 0x0000000000727805 */ /* 0x000fe4000001ff00 */
[----:B------:R-:W-:-:S02]  /*3570*/  CS2R R112, SRZ ;  /* 0x0000000000707805 */ /* 0x000fc4000001ff00 */
[----:B------:R-:W-:Y:S02]  /*3580*/  CS2R R110, SRZ ;  /* 0x00000000006e7805 */ /* 0x000fe4000001ff00 */
[----:B------:R-:W-:Y:S01]  /*3590*/  CS2R R92, SRZ ;  /* 0x00000000005c7805 */ /* 0x000fe2000001ff00 */
[----:B------:R-:W0:Y:S01]  /*35a0*/  MUFU.EX2 R59, R59 ;  /* 0x0000003b003b7308 */ /* 0x000e220000000800 */
[C---:B-1----:R-:W-:Y:S01]  /*35b0*/  FADD.FTZ R67, R51.reuse, R14 ;  /* 0x0000000e33437221 */ /* 0x042fe20000010000 */
[----:B------:R-:W-:Y:S01]  /*35c0*/  FADD.FTZ R14, R12, R69 ;  /* 0x000000450c0e7221 */ /* 0x000fe20000010000 */
[----:B------:R-:W-:-:S05]  /*35d0*/  F2FP.F16.F32.PACK_AB R12, R51, R32 ;  /* 0x00000020330c723e */ /* 0x000fca00000000ff */
[----:B------:R-:W1:Y:S01]  /*35e0*/  MUFU.EX2 R28, R28 ;  /* 0x0000001c001c7308 */ /* 0x000e620000000800 */
[----:B--2---:R-:W-:Y:S01]  /*35f0*/  FADD.FTZ R10, R36, R67 ;  /* 0x00000043240a7221 */ /* 0x004fe20000010000 */
[----:B------:R-:W-:-:S04]  /*3600*/  FADD.FTZ R67, R21, R14 ;  /* 0x0000000e15437221 */ /* 0x000fc80000010000 */
[----:B------:R-:W-:Y:S02]  /*3610*/  FADD.FTZ R24, R42, R67 ;  /* 0x000000432a187221 */ /* 0x000fe40000010000 */
[----:B------:R-:W2:Y:S01]  /*3620*/  MUFU.EX2 R49, R49 ;  /* 0x0000003100317308 */ /* 0x000ea20000000800 */
[----:B0-----:R-:W-:Y:S01]  /*3630*/  FADD.FTZ R25, R59, R10 ;  /* 0x0000000a3b197221 */ /* 0x001fe20000010000 */
[----:B------:R-:W-:Y:S01]  /*3640*/  FADD.FTZ R51, R27, R24 ;  /* 0x000000181b337221 */ /* 0x000fe20000010000 */
[----:B------:R-:W-:Y:S02]  /*3650*/  F2FP.F16.F32.PACK_AB R10, R70, R47 ;  /* 0x0000002f460a723e */ /* 0x000fe400000000ff */
[C---:B------:R-:W-:Y:S01]  /*3660*/  F2FP.F16.F32.PACK_AB R27, R20.reuse, R27 ;  /* 0x0000001b141b723e */ /* 0x040fe200000000ff */
[----:B------:R-:W-:Y:S02]  /*3670*/  FADD.FTZ R26, R20, R51 ;  /* 0x00000033141a7221 */ /* 0x000fe40000010000 */
[----:B------:R-:W0:Y:S01]  /*3680*/  MUFU.EX2 R30, R30 ;  /* 0x0000001e001e7308 */ /* 0x000e220000000800 */
[----:B-1----:R-:W-:Y:S01]  /*3690*/  FADD.FTZ R14, R28, R25 ;  /* 0x000000191c0e7221 */ /* 0x002fe20000010000 */
[----:B------:R1:W-:Y:S06]  /*36a0*/  STSM.16.M88.4 [R17+0x21800], R8 ;  /* 0x0218000811007844 */ /* 0x0003ec0000000200 */
[----:B------:R-:W3:Y:S01]  /*36b0*/  MUFU.EX2 R53, R53 ;  /* 0x0000003500357308 */ /* 0x000ee20000000800 */
[----:B--2---:R-:W-:Y:S01]  /*36c0*/  FADD.FTZ R25, R49, R14 ;  /* 0x0000000e31197221 */ /* 0x004fe20000010000 */
[----:B------:R-:W-:Y:S01]  /*36d0*/  F2FP.F16.F32.PACK_AB R14, R59, R36 ;  /* 0x000000243b0e723e */ /* 0x000fe200000000ff */
[----:B------:R-:W-:-:S04]  /*36e0*/  FADD.FTZ R59, R29, R26 ;  /* 0x0000001a1d3b7221 */ /* 0x000fc80000010000 */
[----:B------:R-:W-:Y:S01]  /*36f0*/  FADD.FTZ R20, R46, R59 ;  /* 0x0000003b2e147221 */ /* 0x000fe20000010000 */
[----:B------:R-:W2:Y:S01]  /*3700*/  MUFU.EX2 R34, R34 ;  /* 0x0000002200227308 */ /* 0x000ea20000000800 */
[----:B0-----:R-:W-:Y:S01]  /*3710*/  FADD.FTZ R24, R30, R25 ;  /* 0x000000191e187221 */ /* 0x001fe20000010000 */
[----:B------:R0:W-:Y:S01]  /*3720*/  STSM.16.M88.4 [R23], R12 ;  /* 0x0000000c17007844 */ /* 0x0001e20000000200 */
[----:B-1----:R-:W-:Y:S01]  /*3730*/  FADD.FTZ R11, R31, R20 ;  /* 0x000000141f0b7221 */ /* 0x002fe20000010000 */
[----:B------:R-:W-:Y:S02]  /*3740*/  F2FP.F16.F32.PACK_AB R25, R42, R21 ;  /* 0x000000152a19723e */ /* 0x000fe400000000ff */
[----:B------:R-:W-:Y:S02]  /*3750*/  F2FP.F16.F32.PACK_AB R9, R46, R29 ;  /* 0x0000001d2e09723e */ /* 0x000fe400000000ff */
[----:B------:R-:W1:Y:S01]  /*3760*/  MUFU.EX2 R57, R57 ;  /* 0x0000003900397308 */ /* 0x000e620000000800 */
[C---:B---3--:R-:W-:Y:S01]  /*3770*/  FADD.FTZ R51, R53.reuse, R24 ;  /* 0x0000001835337221 */ /* 0x048fe20000010000 */
[----:B------:R-:W-:-:S06]  /*3780*/  F2FP.F16.F32.PACK_AB R26, R53, R30 ;  /* 0x0000001e351a723e */ /* 0x000fcc00000000ff */
[----:B------:R-:W3:Y:S01]  /*3790*/  MUFU.EX2 R40, R40 ;  /* 0x0000002800287308 */ /* 0x000ee20000000800 */
[----:B--2---:R-:W-:Y:S01]  /*37a0*/  FADD.FTZ R24, R34, R51 ;  /* 0x0000003322187221 */ /* 0x004fe20000010000 */
[C---:B0-----:R-:W-:Y:S01]  /*37b0*/  FADD.FTZ R12, R50.reuse, R11 ;  /* 0x0000000b320c7221 */ /* 0x041fe20000010000 */
[----:B------:R-:W-:Y:S01]  /*37c0*/  F2FP.F16.F32.PACK_AB R11, R50, R31 ;  /* 0x0000001f320b723e */ /* 0x000fe200000000ff */
[----:B------:R-:W-:-:S04]  /*37d0*/  IMAD.MOV.U32 R31, RZ, RZ, R137 ;  /* 0x000000ffff1f7224 */ /* 0x000fc800078e0089 */
[----:B------:R-:W0:Y:S01]  /*37e0*/  MUFU.EX2 R63, R63 ;  /* 0x0000003f003f7308 */ /* 0x000e220000000800 */
[----:B-1----:R-:W-:Y:S01]  /*37f0*/  FADD.FTZ R51, R57, R24 ;  /* 0x0000001839337221 */ /* 0x002fe20000010000 */
[----:B------:R-:W-:Y:S02]  /*3800*/  F2FP.F16.F32.PACK_AB R24, R49, R28 ;  /* 0x0000001c3118723e */ /* 0x000fe400000000ff */
[----:B------:R-:W-:Y:S01]  /*3810*/  F2FP.F16.F32.PACK_AB R8, R57, R34 ;  /* 0x000000223908723e */ /* 0x000fe200000000ff */
[----:B------:R-:W1:Y:S02]  /*3820*/  @P4 LDC R28, c[0x0][0x44c] ;  /* 0x00011300ff1c4b82 */ /* 0x000e640000000800 */
[----:B------:R1:W-:Y:S01]  /*3830*/  STSM.16.M88.4 [R19], R24 ;  /* 0x0000001813007844 */ /* 0x0003e20000000200 */
[----:B------:R-:W2:Y:S01]  /*3840*/  MUFU.EX2 R38, R38 ;  /* 0x0000002600267308 */ /* 0x000ea20000000800 */
[----:B---3--:R-:W-:-:S07]  /*3850*/  FADD.FTZ R10, R40, R51 ;  /* 0x00000033280a7221 */ /* 0x008fce0000010000 */
[----:B------:R-:W3:Y:S01]  /*3860*/  MUFU.EX2 R61, R61 ;  /* 0x0000003d003d7308 */ /* 0x000ee20000000800 */
[C---:B0-----:R-:W-:Y:S01]  /*3870*/  FADD.FTZ R13, R63.reuse, R10 ;  /* 0x0000000a3f0d7221 */ /* 0x041fe20000010000 */
[----:B------:R-:W-:-:S05]  /*3880*/  F2FP.F16.F32.PACK_AB R10, R63, R40 ;  /* 0x000000283f0a723e */ /* 0x000fca00000000ff */
[----:B------:R0:W-:Y:S01]  /*3890*/  STSM.16.M88.4 [R18], R8 ;  /* 0x0000000812007844 */ /* 0x0001e20000000200 */
[----:B------:R-:W4:Y:S01]  /*38a0*/  MUFU.EX2 R0, R60 ;  /* 0x0000003c00007308 */ /* 0x000f220000000800 */
[----:B--2---:R-:W-:Y:S01]  /*38b0*/  FADD.FTZ R14, R38, R13 ;  /* 0x0000000d260e7221 */ /* 0x004fe20000010000 */
[----:B------:R-:W-:Y:S01]  /*38c0*/  FADD.FTZ R13, R33, R12 ;  /* 0x0000000c210d7221 */ /* 0x000fe20000010000 */
[----:B-1----:R-:W-:-:S04]  /*38d0*/  @P4 IMAD.HI.U32 R24, R137, R28, RZ ;  /* 0x0000001c89184227 */ /* 0x002fc800078e00ff */
[----:B------:R-:W-:Y:S01]  /*38e0*/  FADD.FTZ R12, R68, R13 ;  /* 0x0000000d440c7221 */ /* 0x000fe20000010000 */
[----:B------:R-:W1:Y:S01]  /*38f0*/  MUFU.EX2 R65, R65 ;  /* 0x0000004100417308 */ /* 0x000e620000000800 */
[----:B---3--:R-:W-:Y:S02]  /*3900*/  FADD.FTZ R15, R61, R14 ;  /* 0x0000000e3d0f7221 */ /* 0x008fe40000010000 */
[----:B------:R-:W-:-:S04]  /*3910*/  FADD.FTZ R13, R35, R12 ;  /* 0x0000000c230d7221 */ /* 0x000fc80000010000 */
[----:B------:R-:W-:Y:S01]  /*3920*/  FADD.FTZ R12, R72, R13 ;  /* 0x0000000d480c7221 */ /* 0x000fe20000010000 */
[----:B0-----:R-:W-:Y:S01]  /*3930*/  F2FP.F16.F32.PACK_AB R9, R68, R33 ;  /* 0x000000214409723e */ /* 0x001fe200000000ff */
[----:B------:R-:W0:Y:S01]  /*3940*/  MUFU.EX2 R44, R44 ;  /* 0x0000002c002c7308 */ /* 0x000e220000000800 */
[----:B----4-:R-:W-:Y:S01]  /*3950*/  FADD.FTZ R14, R0, R15 ;  /* 0x0000000f000e7221 */ /* 0x010fe20000010000 */
[----:B------:R-:W-:Y:S01]  /*3960*/  FADD.FTZ R13, R37, R12 ;  /* 0x0000000c250d7221 */ /* 0x000fe20000010000 */
[----:B------:R-:W2:Y:S01]  /*3970*/  @P4 LDC R33, c[0x0][0x450] ;  /* 0x00011400ff214b82 */ /* 0x000ea20000000800 */
[----:B------:R-:W-:Y:S02]  /*3980*/  F2FP.F16.F32.PACK_AB R8, R61, R38 ;  /* 0x000000263d08723e */ /* 0x000fe400000000ff */
[----:B------:R-:W-:Y:S02]  /*3990*/  F2FP.F16.F32.PACK_AB R11, R72, R35 ;  /* 0x00000023480b723e */ /* 0x000fe400000000ff */
[----:B------:R3:W4:Y:S01]  /*39a0*/  MUFU.EX2 R7, R120 ;  /* 0x0000007800077308 */ /* 0x0007220000000800 */
[C---:B-1----:R-:W-:Y:S01]  /*39b0*/  FADD.FTZ R15, R65.reuse, R14 ;  /* 0x0000000e410f7221 */ /* 0x042fe20000010000 */
[----:B------:R-:W-:-:S05]  /*39c0*/  F2FP.F16.F32.PACK_AB R10, R65, R0 ;  /* 0x00000000410a723e */ /* 0x000fca00000000ff */
[----:B------:R1:W-:Y:S01]  /*39d0*/  STSM.16.M88.4 [R17+0x27800], R8 ;  /* 0x0278000811007844 */ /* 0x0003e20000000200 */
[----:B------:R-:W5:Y:S01]  /*39e0*/  MUFU.EX2 R48, R48 ;  /* 0x0000003000307308 */ /* 0x000f620000000800 */
[----:B0-----:R-:W-:Y:S01]  /*39f0*/  FADD.FTZ R0, R44, R15 ;  /* 0x0000000f2c007221 */ /* 0x001fe20000010000 */
[----:B---3--:R-:W-:-:S06]  /*3a00*/  CS2R R120, SRZ ;  /* 0x0000000000787805 */ /* 0x008fcc000001ff00 */
[----:B------:R0:W3:Y:S01]  /*3a10*/  MUFU.EX2 R47, R124 ;  /* 0x0000007c002f7308 */ /* 0x0000e20000000800 */
[C---:B----4-:R-:W-:Y:S01]  /*3a20*/  FADD.FTZ R15, R7.reuse, R0 ;  /* 0x00000000070f7221 */ /* 0x050fe20000010000 */
[C---:B------:R-:W-:Y:S01]  /*3a30*/  FADD.FTZ R0, R76.reuse, R13 ;  /* 0x0000000d4c007221 */ /* 0x040fe20000010000 */
[----:B------:R-:W-:Y:S02]  /*3a40*/  F2FP.F16.F32.PACK_AB R12, R7, R44 ;  /* 0x0000002c070c723e */ /* 0x000fe400000000ff */
[----:B------:R-:W-:Y:S01]  /*3a50*/  F2FP.F16.F32.PACK_AB R13, R76, R37 ;  /* 0x000000254c0d723e */ /* 0x000fe200000000ff */
[----:B------:R-:W-:Y:S01]  /*3a60*/  FADD.FTZ R7, R39, R0 ;  /* 0x0000000027077221 */ /* 0x000fe20000010000 */
[----:B--2---:R-:W-:Y:S01]  /*3a70*/  @P4 SHF.R.U32.HI R31, RZ, R33, R24 ;  /* 0x00000021ff1f4219 */ /* 0x004fe20000011618 */
[----:B------:R-:W2:Y:S01]  /*3a80*/  MUFU.EX2 R126, R126 ;  /* 0x0000007e007e7308 */ /* 0x000ea20000000800 */
[----:B-----5:R-:W-:Y:S01]  /*3a90*/  FADD.FTZ R14, R48, R15 ;  /* 0x0000000f300e7221 */ /* 0x020fe20000010000 */
[C---:B------:R-:W-:Y:S01]  /*3aa0*/  FADD.FTZ R0, R58.reuse, R7 ;  /* 0x000000073a007221 */ /* 0x040fe20000010000 */
[----:B------:R-:W-:-:S02]  /*3ab0*/  F2FP.F16.F32.PACK_AB R15, R58, R39 ;  /* 0x000000273a0f723e */ /* 0x000fc400000000ff */
[----:B0-----:R-:W-:Y:S01]  /*3ac0*/  CS2R R124, SRZ ;  /* 0x00000000007c7805 */ /* 0x001fe2000001ff00 */
[----:B------:R-:W-:Y:S02]  /*3ad0*/  FADD.FTZ R7, R41, R0 ;  /* 0x0000000029077221 */ /* 0x000fe40000010000 */
[----:B------:R0:W4:Y:S01]  /*3ae0*/  MUFU.EX2 R21, R128 ;  /* 0x0000008000157308 */ /* 0x0001220000000800 */
[C---:B---3--:R-:W-:Y:S01]  /*3af0*/  FADD.FTZ R27, R47.reuse, R14 ;  /* 0x0000000e2f1b7221 */ /* 0x048fe20000010000 */
[----:B------:R-:W-:-:S05]  /*3b00*/  F2FP.F16.F32.PACK_AB R14, R47, R48 ;  /* 0x000000302f0e723e */ /* 0x000fca00000000ff */
[----:B------:R3:W-:Y:S01]  /*3b10*/  STSM.16.M88.4 [R136], R12 ;  /* 0x0000000c88007844 */ /* 0x0007e20000000200 */
[----:B------:R-:W5:Y:S01]  /*3b20*/  MUFU.EX2 R54, R54 ;  /* 0x0000003600367308 */ /* 0x000f620000000800 */
[----:B--2---:R-:W-:Y:S01]  /*3b30*/  FADD.FTZ R20, R126, R27 ;  /* 0x0000001b7e147221 */ /* 0x004fe20000010000 */
[----:B0-----:R-:W-:-:S06]  /*3b40*/  CS2R R128, SRZ ;  /* 0x0000000000807805 */ /* 0x001fcc000001ff00 */
[----:B------:R-:W0:Y:S01]  /*3b50*/  MUFU.EX2 R90, R90 ;  /* 0x0000005a005a7308 */ /* 0x000e220000000800 */
[C---:B----4-:R-:W-:Y:S01]  /*3b60*/  FADD.FTZ R27, R21.reuse, R20 ;  /* 0x00000014151b7221 */ /* 0x050fe20000010000 */
[----:B-1----:R-:W-:Y:S02]  /*3b70*/  F2FP.F16.F32.PACK_AB R8, R21, R126 ;  /* 0x0000007e1508723e */ /* 0x002fe400000000ff */
[----:B------:R-:W-:-:S04]  /*3b80*/  CS2R R126, SRZ ;  /* 0x00000000007e7805 */ /* 0x000fc8000001ff00 */
[----:B------:R-:W1:Y:S01]  /*3b90*/  MUFU.EX2 R43, R43 ;  /* 0x0000002b002b7308 */ /* 0x000e620000000800 */
[----:B-----5:R-:W-:-:S07]  /*3ba0*/  FADD.FTZ R0, R54, R7 ;  /* 0x0000000736007221 */ /* 0x020fce0000010000 */
[----:B------:R2:W4:Y:S01]  /*3bb0*/  MUFU.EX2 R29, R130 ;  /* 0x00000082001d7308 */ /* 0x0005220000000800 */
[----:B0-----:R-:W-:-:S07]  /*3bc0*/  FADD.FTZ R20, R90, R27 ;  /* 0x0000001b5a147221 */ /* 0x001fce0000010000 */
[----:B------:R-:W0:Y:S01]  /*3bd0*/  MUFU.EX2 R62, R62 ;  /* 0x0000003e003e7308 */ /* 0x000e220000000800 */
[----:B-1----:R-:W-:Y:S01]  /*3be0*/  FADD.FTZ R9, R43, R0 ;  /* 0x000000002b097221 */ /* 0x002fe20000010000 */
[----:B--2---:R-:W-:-:S06]  /*3bf0*/  CS2R R130, SRZ ;  /* 0x0000000000827805 */ /* 0x004fcc000001ff00 */
[----:B------:R-:W3:Y:S01]  /*3c00*/  MUFU.EX2 R80, R80 ;  /* 0x0000005000507308 */ /* 0x000ee20000000800 */
[----:B----4-:R-:W-:Y:S01]  /*3c10*/  FADD.FTZ R11, R29, R20 ;  /* 0x000000141d0b7221 */ /* 0x010fe20000010000 */
[----:B------:R-:W-:Y:S02]  /*3c20*/  IADD3 R20, R31, R138, -R140 ;  /* 0x0000008a1f147210 */ /* 0x000fe40007ffe88c */
[----:B------:R-:W-:Y:S02]  /*3c30*/  F2FP.F16.F32.PACK_AB R10, R29, R90 ;  /* 0x0000005a1d0a723e */ /* 0x000fe400000000ff */
[----:B------:R-:W-:Y:S02]  /*3c40*/  CS2R R90, SRZ ;  /* 0x00000000005a7805 */ /* 0x000fe4000001ff00 */
[----:B------:R-:W1:Y:S01]  /*3c50*/  MUFU.EX2 R45, R45 ;  /* 0x0000002d002d7308 */ /* 0x000e620000000800 */
[----:B0-----:R-:W-:Y:S01]  /*3c60*/  FADD.FTZ R0, R62, R9 ;  /* 0x000000093e007221 */ /* 0x001fe20000010000 */
[----:B------:R-:W-:-:S06]  /*3c70*/  F2FP.F16.F32.PACK_AB R9, R54, R41 ;  /* 0x000000293609723e */ /* 0x000fcc00000000ff */
[----:B------:R0:W2:Y:S01]  /*3c80*/  MUFU.EX2 R25, R132 ;  /* 0x0000008400197308 */ /* 0x0000a20000000800 */
[----:B---3--:R-:W-:Y:S01]  /*3c90*/  FADD.FTZ R12, R80, R11 ;  /* 0x0000000b500c7221 */ /* 0x008fe20000010000 */
[----:B------:R-:W-:-:S05]  /*3ca0*/  F2FP.F16.F32.PACK_AB R11, R62, R43 ;  /* 0x0000002b3e0b723e */ /* 0x000fca00000000ff */
[----:B------:R3:W-:Y:S01]  /*3cb0*/  STSM.16.M88.4 [R19+0x6000], R8 ;  /* 0x0060000813007844 */ /* 0x0007e20000000200 */
[----:B------:R-:W4:Y:S01]  /*3cc0*/  MUFU.EX2 R66, R66 ;  /* 0x0000004200427308 */ /* 0x000f220000000800 */
[----:B-1----:R-:W-:Y:S01]  /*3cd0*/  FADD.FTZ R13, R45, R0 ;  /* 0x000000002d0d7221 */ /* 0x002fe20000010000 */
[----:B0-----:R-:W-:-:S06]  /*3ce0*/  CS2R R132, SRZ ;  /* 0x0000000000847805 */ /* 0x001fcc000001ff00 */
[----:B------:R-:W0:Y:S01]  /*3cf0*/  MUFU.EX2 R4, R4 ;  /* 0x0000000400047308 */ /* 0x000e220000000800 */
[C---:B--2---:R-:W-:Y:S01]  /*3d00*/  FADD.FTZ R21, R25.reuse, R12 ;  /* 0x0000000c19157221 */ /* 0x044fe20000010000 */
[----:B------:R-:W-:Y:S01]  /*3d10*/  F2FP.F16.F32.PACK_AB R12, R25, R80 ;  /* 0x00000050190c723e */ /* 0x000fe200000000ff */
[----:B---3--:R-:W-:-:S05]  /*3d20*/  VIADD R8, R88, 0xfffffffe ;  /* 0xfffffffe58087836 */ /* 0x008fca0000000000 */
[----:B------:R-:W-:Y:S01]  /*3d30*/  MUFU.EX2 R84, R84 ;  /* 0x0000005400547308 */ /* 0x000fe20000000800 */
[C---:B----4-:R-:W-:Y:S01]  /*3d40*/  FADD.FTZ R25, R66.reuse, R13 ;  /* 0x0000000d42197221 */ /* 0x050fe20000010000 */
[----:B------:R-:W-:Y:S02]  /*3d50*/  F2FP.F16.F32.PACK_AB R13, R66, R45 ;  /* 0x0000002d420d723e */ /* 0x000fe400000000ff */
[----:B------:R-:W-:-:S04]  /*3d60*/  CS2R R88, SRZ ;  /* 0x0000000000587805 */ /* 0x000fc8000001ff00 */
[----:B------:R-:W1:Y:S01]  /*3d70*/  MUFU.EX2 R55, R55 ;  /* 0x0000003700377308 */ /* 0x000e620000000800 */
[----:B0-----:R-:W-:-:S07]  /*3d80*/  FADD.FTZ R0, R4, R25 ;  /* 0x0000001904007221 */ /* 0x001fce0000010000 */
[----:B------:R0:W2:Y:S01]  /*3d90*/  MUFU.EX2 R7, R108 ;  /* 0x0000006c00077308 */ /* 0x0000a20000000800 */
[----:B-1----:R-:W-:Y:S02]  /*3da0*/  F2FP.F16.F32.PACK_AB R14, R55, R84 ;  /* 0x00000054370e723e */ /* 0x002fe400000000ff */
[----:B0-----:R-:W-:Y:S02]  /*3db0*/  CS2R R108, SRZ ;  /* 0x00000000006c7805 */ /* 0x001fe4000001ff00 */
[C---:B--2---:R-:W-:Y:S01]  /*3dc0*/  F2FP.F16.F32.PACK_AB R15, R7.reuse, R4 ;  /* 0x00000004070f723e */ /* 0x044fe200000000ff */
[----:B------:R-:W-:Y:S01]  /*3dd0*/  FADD.FTZ R4, R84, R21 ;  /* 0x0000001554047221 */ /* 0x000fe20000010000 */
[----:B------:R-:W-:Y:S01]  /*3de0*/  SHF.R.S32.HI R21, RZ, 0x1f, R20 ;  /* 0x0000001fff157819 */ /* 0x000fe20000011414 */
[----:B------:R-:W-:Y:S02]  /*3df0*/  FADD.FTZ R0, R7, R0 ;  /* 0x0000000007007221 */ /* 0x000fe40000010000 */
[----:B------:R0:W-:Y:S01]  /*3e00*/  STSM.16.M88.4 [R18+0x6000], R12 ;  /* 0x0060000c12007844 */ /* 0x0001e20000000200 */
[----:B------:R-:W-:Y:S01]  /*3e10*/  LEA.HI R21, R21, R20, RZ, 0x7 ;  /* 0x0000001415157211 */ /* 0x000fe200078f38ff */
[----:B------:R-:W-:Y:S01]  /*3e20*/  FADD.FTZ R4, R55, R4 ;  /* 0x0000000437047221 */ /* 0x000fe20000010000 */
[----:B------:R1:W-:Y:S06]  /*3e30*/  MEMBAR.ALL.CTA ;  /* 0x0000000000007992 */ /* 0x0003ec0000008000 */
[----:B-1----:R-:W1:Y:S01]  /*3e40*/  FENCE.VIEW.ASYNC.S ;  /* 0x00000000000073c6 */ /* 0x002e620000000000 */
[----:B------:R-:W-:-:S04]  /*3e50*/  SHF.R.S32.HI R21, RZ, 0x7, R21 ;  /* 0x00000007ff157819 */ /* 0x000fc80000011415 */
[----:B------:R-:W-:-:S04]  /*3e60*/  VIMNMX R139, R142, R21, !PT ;  /* 0x000000158e8b7248 */ /* 0x000fc80007fe0100 */
[----:B------:R-:W-:Y:S01]  /*3e70*/  ISETP.GE.AND P1, PT, R8, R139, PT ;  /* 0x0000008b0800720c */ /* 0x000fe20003f26270 */
[----:B-1----:R-:W-:-:S12]  /*3e80*/  NOP ;  /* 0x0000000000007918 */ /* 0x002fd80000000000 */
[----:B0-----:R-:W-:Y:S05]  /*3e90*/  @!P1 BRA `(.L_x_2088) ;  /* 0x0000002800b89947 */ /* 0x001fea0003800000 */
[----:B------:R-:W-:Y:S01]  /*3ea0*/  IMAD.MOV.U32 R9, RZ, RZ, R5 ;  /* 0x000000ffff097224 */ /* 0x000fe200078e0005 */
[----:B------:R-:W-:Y:S01]  /*3eb0*/  UMOV UR6, UR38 ;  /* 0x0000002600067c82 */ /* 0x000fe20008000000 */
[----:B------:R-:W-:Y:S02]  /*3ec0*/  IMAD.MOV.U32 R7, RZ, RZ, R6 ;  /* 0x000000ffff077224 */ /* 0x000fe400078e0006 */
[----:B------:R-:W-:Y:S02]  /*3ed0*/  IMAD.MOV.U32 R10, RZ, RZ, R2 ;  /* 0x000000ffff0a7224 */ /* 0x000fe400078e0002 */
[----:B------:R-:W-:-:S07]  /*3ee0*/  IMAD.MOV.U32 R135, RZ, RZ, RZ ;  /* 0x000000ffff877224 */ /* 0x000fce00078e00ff */
.L_x_2099:
[----:B------:R-:W-:Y:S01]  /*3ef0*/  ISETP.NE.AND P2, PT, RZ, UR42, PT ;  /* 0x0000002aff007c0c */ /* 0x000fe2000bf45270 */
[----:B------:R-:W-:-:S04]  /*3f00*/  UISETP.NE.AND UP0, UPT, UR6, 0x1, UPT ;  /* 0x000000010600788c */ /* 0x000fc8000bf05270 */
[----:B------:R-:W-:-:S06]  /*3f10*/  USEL UR7, URZ, 0x1, UP0 ;  /* 0x000000013f077887 */ /* 0x000fcc0008000000 */
[----:B------:R-:W-:Y:S02]  /*3f20*/  LOP3.LUT R2, R10, UR7, RZ, 0x3c, !PT ;  /* 0x000000070a027c12 */ /* 0x000fe4000f8e3cff */
[----:B------:R-:W-:Y:S05]  /*3f30*/  @P2 BRA `(.L_x_2089) ;  /* 0x0000000000342947 */ /* 0x000fea0003800000 */
[----:B------:R-:W-:Y:S05]  /*3f40*/  @!P0 BRA `(.L_x_2090) ;  /* 0x0000000000048947 */ /* 0x000fea0003800000 */
[----:B------:R-:W-:Y:S01]  /*3f50*/  BPT.TRAP 0x1 ;  /* 0x000000040000795c */ /* 0x000fe20000300000 */
.L_x_2090:
[----:B------:R-:W-:Y:S01]  /*3f60*/  UIADD3 UR7, UR6, 0x1, URZ ;  /* 0x0000000106077890 */ /* 0x000fe2000fffe03f */
[----:B------:R-:W-:-:S03]  /*3f70*/  SHF.L.U32 R3, R2, 0x1f, RZ ;  /* 0x0000001f02037819 */ /* 0x000fc600000006ff */
[----:B------:R-:W-:-:S04]  /*3f80*/  UISETP.NE.AND UP0, UPT, UR7, 0x2, UPT ;  /* 0x000000020700788c */ /* 0x000fc8000bf05270 */
[----:B------:R-:W-:-:S04]  /*3f90*/  USEL UR7, UR7, URZ, UP0 ;  /* 0x0000003f07077287 */ /* 0x000fc80008000000 */
[----:B------:R-:W-:-:S09]  /*3fa0*/  ULEA UR7, UR7, UR40, 0x3 ;  /* 0x0000002807077291 */ /* 0x000fd2000f8e183f */
[----:B------:R0:W1:Y:S01]  /*3fb0*/  SYNCS.PHASECHK.TRANS64.TRYWAIT P1, [UR7+0x2d830], R3 ;  /* 0x02d83003ff0075a7 */ /* 0x0000620008020147 */
[----:B------:R-:W-:Y:S05]  /*3fc0*/  @!P0 BRA `(.L_x_2091) ;  /* 0x0000000000048947 */ /* 0x000fea0003800000 */
[----:B------:R-:W-:Y:S01]  /*3fd0*/  BPT.TRAP 0x1 ;  /* 0x000000040000795c */ /* 0x000fe20000300000 */
.L_x_2091:
[----:B-1----:R-:W-:Y:S05]  /*3fe0*/  @P1 BRA `(.L_x_2089) ;  /* 0x0000000000081947 */ /* 0x002fea0003800000 */
[----:B------:R-:W1:Y:S02]  /*3ff0*/  SYNCS.PHASECHK.TRANS64.TRYWAIT P1, [UR7+0x2d830], R3 ;  /* 0x02d83003ff0075a7 */ /* 0x000e640008020147 */
[----:B-1----:R-:W-:Y:S05]  /*4000*/  @!P1 BRA `(.L_x_2092) ;  /* 0x000000e000089947 */ /* 0x002fea0003800000 */
.L_x_2089:
[----:B------:R-:W2:Y:S01]  /*4010*/  S2R R5, SR_TID.X ;  /* 0x0000000000057919 */ /* 0x000ea20000002100 */
        /* <DEDUP_REMOVED lines=41> */
.L_x_2094:
[----:B------:R-:W-:Y:S01]  /*42b0*/  ULEA UR7, UR6, UR40, 0x3 ;  /* 0x0000002806077291 */ /* 0x000fe2000f8e183f */
[----:B------:R-:W-:-:S08]  /*42c0*/  SHF.L.U32 R3, R10, 0x1f, RZ ;  /* 0x0000001f0a037819 */ /* 0x000fd000000006ff */
[----:B------:R0:W1:Y:S01]  /*42d0*/  SYNCS.PHASECHK.TRANS64.TRYWAIT P1, [UR7+0x2d850], R3 ;  /* 0x02d85003ff0075a7 */ /* 0x0000620008020147 */
[----:B------:R-:W-:Y:S05]  /*42e0*/  @!P0 BRA `(.L_x_2095) ;  /* 0x0000000000048947 */ /* 0x000fea0003800000 */
[----:B------:R-:W-:Y:S01]  /*42f0*/  BPT.TRAP 0x1 ;  /* 0x000000040000795c */ /* 0x000fe20000300000 */
.L_x_2095:
[----:B-1----:R-:W-:Y:S05]  /*4300*/  @P1 BRA `(.L_x_2093) ;  /* 0x0000000000081947 */ /* 0x002fea0003800000 */
[----:B------:R-:W1:Y:S02]  /*4310*/  SYNCS.PHASECHK.TRANS64.TRYWAIT P1, [UR7+0x2d850], R3 ;  /* 0x02d85003ff0075a7 */ /* 0x000e640008020147 */
[----:B-1----:R-:W-:Y:S05]  /*4320*/  @!P1 BRA `(.L_x_2096) ;  /* 0x000000dc00589947 */ /* 0x002fea0003800000 */
.L_x_2093:
        /* <DEDUP_REMOVED lines=70> */
.L_x_2097:
[----:B0-----:R-:W0:Y:S01]  /*4790*/  LDC R3, c[0x0][0x448] ;  /* 0x00011200ff037b82 */ /* 0x001e220000000800 */
[----:B------:R-:W-:Y:S01]  /*47a0*/  IMAD.IADD R5, R143, 0x1, R137 ;  /* 0x000000018f057824 */ /* 0x000fe200078e0289 */
[----:B------:R-:W-:Y:S01]  /*47b0*/  LOP3.LUT R16, R16, 0xfffffeff, RZ, 0xc0, !PT ;  /* 0xfffffeff10107812 */ /* 0x000fe200078ec0ff */
[----:B------:R-:W-:-:S03]  /*47c0*/  ULEA UR7, UR38, UR40, 0x3 ;  /* 0x0000002826077291 */ /* 0x000fc6000f8e183f */
[----:B------:R-:W-:Y:S01]  /*47d0*/  @P0 LOP3.LUT R16, R16, 0x100, RZ, 0xfc, !PT ;  /* 0x0000010010100812 */ /* 0x000fe200078efcff */
[----:B------:R-:W-:-:S03]  /*47e0*/  UIADD3 UR7, UR7, 0x2d840, URZ ;  /* 0x0002d84007077890 */ /* 0x000fc6000fffe03f */
[----:B------:R-:W-:Y:S01]  /*47f0*/  LOP3.LUT R16, R16, 0xfffffdff, RZ, 0xc0, !PT ;  /* 0xfffffdff10107812 */ /* 0x000fe200078ec0ff */
[----:B------:R-:W-:-:S09]  /*4800*/  UPRMT UR7, UR41, 0x654, UR7 ;  /* 0x0000065429077896 */ /* 0x000fd20008000007 */
[----:B------:R-:W-:Y:S01]  /*4810*/  SYNCS.ARRIVE.TRANS64.RED.A1T0 RZ, [UR7], RZ ;  /* 0x000000ffffff79a7 */ /* 0x000fe20008100407 */
[----:B0-----:R-:W-:-:S13]  /*4820*/  ISETP.NE.AND P1, PT, R3, 0x1, PT ;  /* 0x000000010300780c */ /* 0x001fda0003f25270 */
[----:B------:R-:W0:Y:S08]  /*4830*/  @P1 LDC R6, c[0x0][0x44c] ;  /* 0x00011300ff061b82 */ /* 0x000e300000000800 */
[----:B------:R-:W1:Y:S01]  /*4840*/  @P1 LDC R3, c[0x0][0x450] ;  /* 0x00011400ff031b82 */ /* 0x000e620000000800 */
[----:B0-----:R-:W-:-:S05]  /*4850*/  @P1 IMAD.HI.U32 R6, R5, R6, RZ ;  /* 0x0000000605061227 */ /* 0x001fca00078e00ff */
[----:B-1----:R-:W-:Y:S01]  /*4860*/  @P1 SHF.R.U32.HI R5, RZ, R3, R6 ;  /* 0x00000003ff051219 */ /* 0x002fe20000011606 */
[----:B------:R-:W-:-:S04]  /*4870*/  IMAD.MOV.U32 R6, RZ, RZ, -0x80 ;  /* 0xffffff80ff067424 */ /* 0x000fc800078e00ff */
[----:B------:R-:W0:Y:S01]  /*4880*/  SHFL.IDX PT, R3, R5, RZ, 0x1c1f ;  /* 0x001c1fff05037589 */ /* 0x000e2200000e0000 */
[----:B------:R-:W-:-:S03]  /*4890*/  IMAD R6, R8, R6, 0x1 ;  /* 0x0000000108067424 */ /* 0x000fc600078e0206 */
[----:B------:R-:W1:Y:S02]  /*48a0*/  SHFL.IDX PT, R5, R5, 0x1, 0x1c1f ;  /* 0x003c1f0005057f89 */ /* 0x000e6400000e0000 */
[----:B------:R-:W-:-:S05]  /*48b0*/  IADD3 R6, R138, R6, -R141 ;  /* 0x000000068a067210 */ /* 0x000fca0007ffe88d */
[----:B------:R-:W-:-:S04]  /*48c0*/  IMAD.IADD R6, R6, 0x1, -R140 ;  /* 0x0000000106067824 */ /* 0x000fc800078e0a8c */
[C---:B0-----:R-:W-:Y:S02]  /*48d0*/  IMAD.IADD R3, R6.reuse, 0x1, R3 ;  /* 0x0000000106037824 */ /* 0x041fe400078e0203 */
[----:B-1----:R-:W-:-:S03]  /*48e0*/  IMAD.IADD R5, R6, 0x1, R5 ;  /* 0x0000000106057824 */ /* 0x002fc600078e0205 */
[C---:B------:R-:W-:Y:S02]  /*48f0*/  ISETP.GT.AND P5, PT, R3.reuse, RZ, PT ;  /* 0x000000ff0300720c */ /* 0x040fe40003fa4270 */
[----:B------:R-:W-:Y:S02]  /*4900*/  ISETP.GT.AND P4, PT, R3, 0x1, PT ;  /* 0x000000010300780c */ /* 0x000fe40003f84270 */
[----:B------:R-:W-:Y:S02]  /*4910*/  FSEL R24, R24, -INF , P5 ;  /* 0xff80000018187808 */ /* 0x000fe40002800000 */
[----:B------:R-:W-:Y:S02]  /*4920*/  FSEL R25, R25, -INF , P4 ;  /* 0xff80000019197808 */ /* 0x000fe40002000000 */
[C---:B------:R-:W-:Y:S02]  /*4930*/  ISETP.GT.AND P3, PT, R3.reuse, 0x8, PT ;  /* 0x000000080300780c */ /* 0x040fe40003f64270 */
[----:B------:R-:W-:-:S02]  /*4940*/  ISETP.GT.AND P2, PT, R3, 0x9, PT ;  /* 0x000000090300780c */ /* 0x000fc40003f44270 */
[C---:B------:R-:W-:Y:S02]  /*4950*/  ISETP.GT.AND P1, PT, R3.reuse, 0x10, PT ;  /* 0x000000100300780c */ /* 0x040fe40003f24270 */
[C---:B------:R-:W-:Y:S02]  /*4960*/  ISETP.GT.AND P5, PT, R3.reuse, 0x11, PT ;  /* 0x000000110300780c */ /* 0x040fe40003fa4270 */
[----:B------:R-:W-:Y:S02]  /*4970*/  ISETP.GT.AND P4, PT, R3, 0x18, PT ;  /* 0x000000180300780c */ /* 0x000fe40003f84270 */
[----:B------:R-:W-:Y:S02]  /*4980*/  FSEL R28, R28, -INF , P3 ;  /* 0xff8000001c1c7808 */ /* 0x000fe40001800000 */
[----:B------:R-:W-:Y:S02]  /*4990*/  FSEL R29, R29, -INF , P2 ;  /* 0xff8000001d1d7808 */ /* 0x000fe40001000000 */
[----:B------:R-:W-:-:S02]  /*49a0*/  FSEL R32, R32, -INF , P1 ;  /* 0xff80000020207808 */ /* 0x000fc40000800000 */
[----:B------:R-:W-:Y:S02]  /*49b0*/  FSEL R33, R33, -INF , P5 ;  /* 0xff80000021217808 */ /* 0x000fe40002800000 */
[----:B------:R-:W-:Y:S02]  /*49c0*/  FSEL R36, R36, -INF , P4 ;  /* 0xff80000024247808 */ /* 0x000fe40002000000 */
[C---:B------:R-:W-:Y:S02]  /*49d0*/  ISETP.GT.AND P3, PT, R3.reuse, 0x19, PT ;  /* 0x000000190300780c */ /* 0x040fe40003f64270 */
[C---:B------:R-:W-:Y:S02]  /*49e0*/  ISETP.GT.AND P2, PT, R3.reuse, 0x20, PT ;  /* 0x000000200300780c */ /* 0x040fe40003f44270 */
[C---:B------:R-:W-:Y:S02]  /*49f0*/  ISETP.GT.AND P1, PT, R3.reuse, 0x21, PT ;  /* 0x000000210300780c */ /* 0x040fe40003f24270 */
[----:B------:R-:W-:-:S02]  /*4a00*/  ISETP.GT.AND P5, PT, R3, 0x28, PT ;  /* 0x000000280300780c */ /* 0x000fc40003fa4270 */
[----:B------:R-:W-:Y:S02]  /*4a10*/  ISETP.GT.AND P4, PT, R3, 0x29, PT ;  /* 0x000000290300780c */ /* 0x000fe40003f84270 */
[----:B------:R-:W-:Y:S02]  /*4a20*/  FSEL R37, R37, -INF , P3 ;  /* 0xff80000025257808 */ /* 0x000fe40001800000 */
[----:B------:R-:W-:Y:S02]  /*4a30*/  FSEL R40, R40, -INF , P2 ;  /* 0xff80000028287808 */ /* 0x000fe40001000000 */
[----:B------:R-:W-:Y:S02]  /*4a40*/  FSEL R41, R41, -INF , P1 ;  /* 0xff80000029297808 */ /* 0x000fe40000800000 */
[----:B------:R-:W-:Y:S02]  /*4a50*/  FSEL R44, R44, -INF , P5 ;  /* 0xff8000002c2c7808 */ /* 0x000fe40002800000 */
[----:B------:R-:W-:-:S02]  /*4a60*/  FSEL R45, R45, -INF , P4 ;  /* 0xff8000002d2d7808 */ /* 0x000fc40002000000 */
[C---:B------:R-:W-:Y:S02]  /*4a70*/  ISETP.GT.AND P3, PT, R3.reuse, 0x30, PT ;  /* 0x000000300300780c */ /* 0x040fe40003f64270 */
[C---:B------:R-:W-:Y:S02]  /*4a80*/  ISETP.GT.AND P2, PT, R3.reuse, 0x31, PT ;  /* 0x000000310300780c */ /* 0x040fe40003f44270 */
[C---:B------:R-:W-:Y:S02]  /*4a90*/  ISETP.GT.AND P1, PT, R3.reuse, 0x38, PT ;  /* 0x000000380300780c */ /* 0x040fe40003f24270 */
[C---:B------:R-:W-:Y:S02]  /*4aa0*/  ISETP.GT.AND P5, PT, R3.reuse, 0x39, PT ;  /* 0x000000390300780c */ /* 0x040fe40003fa4270 */
[----:B------:R-:W-:Y:S02]  /*4ab0*/  ISETP.GT.AND P4, PT, R3, 0x40, PT ;  /* 0x000000400300780c */ /* 0x000fe40003f84270 */
        /* <DEDUP_REMOVED lines=30> */
[----:B------:R-:W-:-:S02]  /*4ca0*/  FMNMX.FTZ R3, R24, R7, !PT ;  /* 0x0000000718037209 */ /* 0x000fc40007810000 */
[----:B------:R-:W-:Y:S02]  /*4cb0*/  FSEL R77, R77, -INF , P3 ;  /* 0xff8000004d4d7808 */ /* 0x000fe40001800000 */
[----:B------:R-:W-:Y:S02]  /*4cc0*/  FMNMX.FTZ R3, R25, R3, !PT ;  /* 0x0000000319037209 */ /* 0x000fe40007810000 */
[----:B------:R-:W-:Y:S02]  /*4cd0*/  FSEL R80, R80, -INF , P2 ;  /* 0xff80000050507808 */ /* 0x000fe40001000000 */
[----:B------:R-:W-:Y:S02]  /*4ce0*/  FMNMX.FTZ R3, R28, R3, !PT ;  /* 0x000000031c037209 */ /* 0x000fe40007810000 */
[----:B------:R-:W-:Y:S02]  /*4cf0*/  FSEL R81, R81, -INF , P1 ;  /* 0xff80000051517808 */ /* 0x000fe40000800000 */
[----:B------:R-:W-:-:S02]  /*4d00*/  FMNMX.FTZ R3, R29, R3, !PT ;  /* 0x000000031d037209 */ /* 0x000fc40007810000 */
[----:B------:R-:W-:Y:S02]  /*4d10*/  FSEL R84, R84, -INF , P5 ;  /* 0xff80000054547808 */ /* 0x000fe40002800000 */
[----:B------:R-:W-:Y:S02]  /*4d20*/  FMNMX.FTZ R3, R32, R3, !PT ;  /* 0x0000000320037209 */ /* 0x000fe40007810000 */
[----:B------:R-:W-:Y:S02]  /*4d30*/  FSEL R85, R85, -INF , P4 ;  /* 0xff80000055557808 */ /* 0x000fe40002000000 */
[----:B------:R-:W-:Y:S02]  /*4d40*/  FMNMX.FTZ R3, R33, R3, !PT ;  /* 0x0000000321037209 */ /* 0x000fe40007810000 */
[----:B------:R-:W-:Y:S02]  /*4d50*/  ISETP.GT.AND P1, PT, R5, 0x8, PT ;  /* 0x000000080500780c */ /* 0x000fe40003f24270 */
[----:B------:R-:W-:-:S02]  /*4d60*/  FMNMX.FTZ R3, R36, R3, !PT ;  /* 0x0000000324037209 */ /* 0x000fc40007810000 */
[----:B------:R-:W-:Y:S02]  /*4d70*/  FSEL R30, R30, -INF , P1 ;  /* 0xff8000001e1e7808 */ /* 0x000fe40000800000 */
[----:B------:R-:W-:Y:S02]  /*4d80*/  FMNMX.FTZ R3, R37, R3, !PT ;  /* 0x0000000325037209 */ /* 0x000fe40007810000 */
[----:B------:R-:W-:Y:S02]  /*4d90*/  ISETP.GT.AND P1, PT, R5, 0x19, PT ;  /* 0x000000190500780c */ /* 0x000fe40003f24270 */
[----:B------:R-:W-:Y:S02]  /*4da0*/  FMNMX.FTZ R3, R40, R3, !PT ;  /* 0x0000000328037209 */ /* 0x000fe40007810000 */
[----:B------:R-:W-:Y:S02]  /*4db0*/  FSEL R39, R39, -INF , P1 ;  /* 0xff80000027277808 */ /* 0x000fe40000800000 */
[----:B------:R-:W-:-:S02]  /*4dc0*/  FMNMX.FTZ R3, R41, R3, !PT ;  /* 0x0000000329037209 */ /* 0x000fc40007810000 */
[C---:B------:R-:W-:Y:S02]  /*4dd0*/  ISETP.GT.AND P1, PT, R5.reuse, 0x30, PT ;  /* 0x000000300500780c */ /* 0x040fe40003f24270 */
[----:B------:R-:W-:Y:S02]  /*4de0*/  FMNMX.FTZ R3, R44, R3, !PT ;  /* 0x000000032c037209 */ /* 0x000fe40007810000 */
[----:B------:R-:W-:Y:S02]  /*4df0*/  ISETP.GT.AND P3, PT, R5, RZ, PT ;  /* 0x000000ff0500720c */ /* 0x000fe40003f64270 */
[----:B------:R-:W-:Y:S02]  /*4e00*/  FMNMX.FTZ R3, R45, R3, !PT ;  /* 0x000000032d037209 */ /* 0x000fe40007810000 */
[----:B------:R-:W-:Y:S02]  /*4e10*/  ISETP.GT.AND P2, PT, R5, 0x1, PT ;  /* 0x000000010500780c */ /* 0x000fe40003f44270 */
[----:B------:R-:W-:-:S02]  /*4e20*/  FMNMX.FTZ R3, R48, R3, !PT ;  /* 0x0000000330037209 */ /* 0x000fc40007810000 */
[----:B------:R-:W-:Y:S02]  /*4e30*/  FSEL R50, R50, -INF , P1 ;  /* 0xff80000032327808 */ /* 0x000fe40000800000 */
[----:B------:R-:W-:Y:S02]  /*4e40*/  FMNMX.FTZ R3, R49, R3, !PT ;  /* 0x0000000331037209 */ /* 0x000fe40007810000 */
[C---:B------:R-:W-:Y:S02]  /*4e50*/  ISETP.GT.AND P1, PT, R5.reuse, 0x41, PT ;  /* 0x000000410500780c */ /* 0x040fe40003f24270 */
[----:B------:R-:W-:Y:S02]  /*4e60*/  FMNMX.FTZ R3, R52, R3, !PT ;  /* 0x0000000334037209 */ /* 0x000fe40007810000 */
[----:B------:R-:W-:Y:S02]  /*4e70*/  ISETP.GT.AND P0, PT, R5, 0x61, PT ;  /* 0x000000610500780c */ /* 0x000fe40003f04270 */
[----:B------:R-:W-:-:S02]  /*4e80*/  FMNMX.FTZ R3, R53, R3, !PT ;  /* 0x0000000335037209 */ /* 0x000fc40007810000 */
[----:B------:R-:W-:Y:S02]  /*4e90*/  FSEL R26, R26, -INF , P3 ;  /* 0xff8000001a1a7808 */ /* 0x000fe40001800000 */
[----:B------:R-:W-:Y:S02]  /*4ea0*/  FMNMX.FTZ R3, R56, R3, !PT ;  /* 0x0000000338037209 */ /* 0x000fe40007810000 */
[----:B------:R-:W-:Y:S02]  /*4eb0*/  FSEL R27, R27, -INF , P2 ;  /* 0xff8000001b1b7808 */ /* 0x000fe40001000000 */
[----:B------:R-:W-:Y:S02]  /*4ec0*/  FMNMX.FTZ R3, R57, R3, !PT ;  /* 0x0000000339037209 */ /* 0x000fe40007810000 */
[----:B------:R-:W-:Y:S02]  /*4ed0*/  ISETP.GT.AND P5, PT, R5, 0x9, PT ;  /* 0x000000090500780c */ /* 0x000fe40003fa4270 */
[----:B------:R-:W-:-:S02]  /*4ee0*/  FMNMX.FTZ R3, R60, R3, !PT ;  /* 0x000000033c037209 */ /* 0x000fc40007810000 */
[----:B------:R-:W-:Y:S02]  /*4ef0*/  ISETP.GT.AND P4, PT, R5, 0x10, PT ;  /* 0x000000100500780c */ /* 0x000fe40003f84270 */
[----:B------:R-:W-:Y:S02]  /*4f00*/  FMNMX.FTZ R3, R61, R3, !PT ;  /* 0x000000033d037209 */ /* 0x000fe40007810000 */
[C---:B------:R-:W-:Y:S02]  /*4f10*/  ISETP.GT.AND P3, PT, R5.reuse, 0x11, PT ;  /* 0x000000110500780c */ /* 0x040fe40003f64270 */
        /* <DEDUP_REMOVED lines=9> */
[----:B------:R-:W-:Y:S02]  /*4fb0*/  FSEL R34, R34, -INF , P4 ;  /* 0xff80000022227808 */ /* 0x000fe40002000000 */
[----:B------:R-:W-:Y:S02]  /*4fc0*/  FMNMX.FTZ R3, R73, R3, !PT ;  /* 0x0000000349037209 */ /* 0x000fe40007810000 */
[----:B------:R-:W-:Y:S02]  /*4fd0*/  FSEL R35, R35, -INF , P3 ;  /* 0xff80000023237808 */ /* 0x000fe40001800000 */
[----:B------:R-:W-:Y:S02]  /*4fe0*/  FMNMX.FTZ R3, R76, R3, !PT ;  /* 0x000000034c037209 */ /* 0x000fe40007810000 */
[----:B------:R-:W-:Y:S02]  /*4ff0*/  FSEL R38, R38, -INF , P2 ;  /* 0xff80000026267808 */ /* 0x000fe40001000000 */
[----:B------:R-:W-:-:S02]  /*5000*/  FMNMX.FTZ R3, R77, R3, !PT ;  /* 0x000000034d037209 */ /* 0x000fc40007810000 */
[C---:B------:R-:W-:Y:S02]  /*5010*/  ISETP.GT.AND P5, PT, R5.reuse, 0x20, PT ;  /* 0x000000200500780c */ /* 0x040fe40003fa4270 */
[----:B------:R-:W-:Y:S02]  /*5020*/  FMNMX.FTZ R3, R80, R3, !PT ;  /* 0x0000000350037209 */ /* 0x000fe40007810000 */
[----:B------:R-:W-:Y:S02]  /*5030*/  ISETP.GT.AND P4, PT, R5, 0x21, PT ;  /* 0x000000210500780c */ /* 0x000fe40003f84270 */
[----:B------:R-:W-:Y:S02]  /*5040*/  FMNMX.FTZ R3, R81, R3, !PT ;  /* 0x0000000351037209 */ /* 0x000fe40007810000 */
[----:B------:R-:W-:Y:S02]  /*5050*/  ISETP.GT.AND P3, PT, R5, 0x28, PT ;  /* 0x000000280500780c */ /* 0x000fe40003f64270 */
[----:B------:R-:W-:-:S02]  /*5060*/  FMNMX.FTZ R3, R84, R3, !PT ;  /* 0x0000000354037209 */ /* 0x000fc40007810000 */
[----:B------:R-:W-:Y:S02]  /*5070*/  ISETP.GT.AND P2, PT, R5, 0x29, PT ;  /* 0x000000290500780c */ /* 0x000fe40003f44270 */
[----:B------:R-:W-:Y:S02]  /*5080*/  FMNMX.FTZ R3, R85, R3, !PT ;  /* 0x0000000355037209 */ /* 0x000fe40007810000 */
[----:B------:R-:W-:Y:S02]  /*5090*/  FSEL R70, R70, -INF , P1 ;  /* 0xff80000046467808 */ /* 0x000fe40000800000 */
[----:B------:R-:W-:Y:S01]  /*50a0*/  ISETP.GT.AND P1, PT, R5, 0x69, PT ;  /* 0x000000690500780c */ /* 0x000fe20003f24270 */
[----:B------:R-:W0:Y:S01]  /*50b0*/  SHFL.BFLY PT, R6, R3, 0x2, 0x1f ;  /* 0x0c401f0003067f89 */ /* 0x000e2200000e0000 */
        /* <DEDUP_REMOVED lines=8> */
[----:B------:R-:W-:Y:S02]  /*5140*/  @P0 LOP3.LUT R16, R16, 0x200, RZ, 0xfc, !PT ;  /* 0x0000020010100812 */ /* 0x000fe400078efcff */
[----:B------:R-:W-:Y:S02]  /*5150*/  FSEL R51, R51, -INF , P5 ;  /* 0xff80000033337808 */ /* 0x000fe40002800000 */
[----:B------:R-:W-:Y:S02]  /*5160*/  FSEL R54, R54, -INF , P4 ;  /* 0xff80000036367808 */ /* 0x000fe40002000000 */
[----:B------:R-:W-:Y:S02]  /*5170*/  FSEL R55, R55, -INF , P3 ;  /* 0xff80000037377808 */ /* 0x000fe40001800000 */
[----:B0-----:R-:W-:Y:S02]  /*5180*/  FMNMX.FTZ R6, R3, R6, !PT ;  /* 0x0000000603067209 */ /* 0x001fe40007810000 */
[----:B------:R-:W-:-:S02]  /*5190*/  FSEL R58, R58, -INF , P2 ;  /* 0xff8000003a3a7808 */ /* 0x000fc40001000000 */
[C---:B------:R-:W-:Y:S01]  /*51a0*/  ISETP.GT.AND P5, PT, R5.reuse, 0x48, PT ;  /* 0x000000480500780c */ /* 0x040fe20003fa4270 */
[----:B------:R-:W0:Y:S01]  /*51b0*/  SHFL.BFLY PT, R3, R6, 0x1, 0x1f ;  /* 0x0c201f0006037f89 */ /* 0x000e2200000e0000 */
[C---:B------:R-:W-:Y:S02]  /*51c0*/  ISETP.GT.AND P4, PT, R5.reuse, 0x49, PT ;  /* 0x000000490500780c */ /* 0x040fe40003f84270 */
[C---:B------:R-:W-:Y:S02]  /*51d0*/  ISETP.GT.AND P3, PT, R5.reuse, 0x50, PT ;  /* 0x000000500500780c */ /* 0x040fe40003f64270 */
[----:B------:R-:W-:Y:S02]  /*51e0*/  ISETP.GT.AND P2, PT, R5, 0x51, PT ;  /* 0x000000510500780c */ /* 0x000fe40003f44270 */
[----:B------:R-:W-:Y:S02]  /*51f0*/  LOP3.LUT R16, R16, 0xfffffbff, RZ, 0xc0, !PT ;  /* 0xfffffbff10107812 */ /* 0x000fe400078ec0ff */
[----:B------:R-:W-:-:S02]  /*5200*/  FSEL R62, R62, -INF , P5 ;  /* 0xff8000003e3e7808 */ /* 0x000fc40002800000 */
[----:B------:R-:W-:Y:S02]  /*5210*/  FSEL R63, R63, -INF , P4 ;  /* 0xff8000003f3f7808 */ /* 0x000fe40002000000 */
[----:B------:R-:W-:Y:S02]  /*5220*/  FSEL R66, R66, -INF , P3 ;  /* 0xff80000042427808 */ /* 0x000fe40001800000 */
[----:B------:R-:W-:Y:S02]  /*5230*/  FSEL R67, R67, -INF , P2 ;  /* 0xff80000043437808 */ /* 0x000fe40001000000 */
[----:B------:R-:W-:Y:S02]  /*5240*/  @P1 LOP3.LUT R16, R16, 0x400, RZ, 0xfc, !PT ;  /* 0x0000040010101812 */ /* 0x000fe400078efcff */
[C---:B------:R-:W-:Y:S02]  /*5250*/  ISETP.GT.AND P2, PT, R5.reuse, 0x70, PT ;  /* 0x000000700500780c */ /* 0x040fe40003f44270 */
[----:B------:R-:W-:-:S02]  /*5260*/  ISETP.GT.AND P3, PT, R5, 0x71, PT ;  /* 0x000000710500780c */ /* 0x000fc40003f64270 */
[C---:B------:R-:W-:Y:S02]  /*5270*/  ISETP.GT.AND P4, PT, R5.reuse, 0x78, PT ;  /* 0x000000780500780c */ /* 0x040fe40003f84270 */
[----:B0-----:R-:W-:Y:S02]  /*5280*/  FMNMX.FTZ R6, R6, R3, !PT ;  /* 0x0000000306067209 */ /* 0x001fe40007810000 */
[C---:B------:R-:W-:Y:S02]  /*5290*/  ISETP.GT.AND P5, PT, R5.reuse, 0x79, PT ;  /* 0x000000790500780c */ /* 0x040fe40003fa4270 */
[C---:B------:R-:W-:Y:S02]  /*52a0*/  FSETP.NEU.FTZ.AND P6, PT, R6.reuse, -INF , PT ;  /* 0xff8000000600780b */ /* 0x040fe40003fdd000 */
[----:B------:R-:W-:Y:S02]  /*52b0*/  ISETP.GT.AND P1, PT, R5, 0x59, PT ;  /* 0x000000590500780c */ /* 0x000fe40003f24270 */
[----:B------:R-:W-:-:S02]  /*52c0*/  FSEL R3, R6, RZ, P6 ;  /* 0x000000ff06037208 */ /* 0x000fc40003000000 */
[----:B------:R-:W-:Y:S02]  /*52d0*/  ISETP.GT.AND P0, PT, R5, 0x60, PT ;  /* 0x000000600500780c */ /* 0x000fe40003f04270 */
[----:B------:R-:W-:Y:S01]  /*52e0*/  FSEL R71, R71, -INF , P1 ;  /* 0xff80000047477808 */ /* 0x000fe20000800000 */
[----:B------:R-:W-:Y:S01]  /*52f0*/  FADD.FTZ R7, -R3, R7 ;  /* 0x0000000703077221 */ /* 0x000fe20000010100 */
[----:B------:R-:W-:Y:S01]  /*5300*/  FSEL R74, R74, -INF , P0 ;  /* 0xff8000004a4a7808 */ /* 0x000fe20000000000 */
[----:B------:R-:W0:Y:S01]  /*5310*/  LDC R3, c[0x0][0x988] ;  /* 0x00026200ff037b82 */ /* 0x000e220000000800 */
[C---:B------:R-:W-:Y:S02]  /*5320*/  LOP3.LUT P0, RZ, R16.reuse, 0x200, RZ, 0xc0, !PT ;  /* 0x0000020010ff7812 */ /* 0x040fe4000780c0ff */
[----:B------:R-:W-:Y:S02]  /*5330*/  LOP3.LUT P1, RZ, R16, 0x400, RZ, 0xc0, !PT ;  /* 0x0000040010ff7812 */ /* 0x000fe4000782c0ff */
[----:B------:R-:W-:-:S02]  /*5340*/  FSEL R75, R75, -INF , P0 ;  /* 0xff8000004b4b7808 */ /* 0x000fc40000000000 */
[----:B------:R-:W-:Y:S02]  /*5350*/  FSEL R79, R79, -INF , P1 ;  /* 0xff8000004f4f7808 */ /* 0x000fe40000800000 */
[----:B------:R-:W-:Y:S02]  /*5360*/  FSEL R82, R82, -INF , P2 ;  /* 0xff80000052527808 */ /* 0x000fe40001000000 */
[----:B------:R-:W-:Y:S02]  /*5370*/  FSEL R83, R83, -INF , P3 ;  /* 0xff80000053537808 */ /* 0x000fe40001800000 */
[----:B------:R-:W-:Y:S02]  /*5380*/  FSEL R86, R86, -INF , P4 ;  /* 0xff80000056567808 */ /* 0x000fe40002000000 */
[----:B------:R-:W-:Y:S02]  /*5390*/  FSEL R87, R87, -INF , P5 ;  /* 0xff80000057577808 */ /* 0x000fe40002800000 */
[----:B------:R-:W-:Y:S01]  /*53a0*/  LOP3.LUT P0, RZ, R16, 0x100, RZ, 0xc0, !PT ;  /* 0x0000010010ff7812 */ /* 0x000fe2000780c0ff */
[-C--:B0-----:R-:W-:Y:S01]  /*53b0*/  FMUL.FTZ R10, R6, R3.reuse ;  /* 0x00000003060a7220 */ /* 0x081fe20000410000 */
[----:B------:R-:W-:-:S04]  /*53c0*/  FMUL.FTZ R7, R7, R3 ;  /* 0x0000000307077220 */ /* 0x000fc80000410000 */
[----:B------:R-:W-:Y:S02]  /*53d0*/  FSEL R10, R10, RZ, P6 ;  /* 0x000000ff0a0a7208 */ /* 0x000fe40003000000 */
[----:B------:R-:W-:Y:S01]  /*53e0*/  ISETP.GT.AND P6, PT, R5, 0x68, PT ;  /* 0x000000680500780c */ /* 0x000fe20003fc4270 */
[----:B------:R-:W-:Y:S01]  /*53f0*/  MUFU.EX2 R7, R7 ;  /* 0x0000000700077308 */ /* 0x000fe20000000800 */
[----:B------:R-:W-:Y:S01]  /*5400*/  FMNMX.FTZ R5, R26, R9, !PT ;  /* 0x000000091a057209 */ /* 0x000fe20007810000 */
[-CC-:B------:R-:W-:Y:S01]  /*5410*/  FFMA.FTZ R24, R24, R3.reuse, -R10.reuse ;  /* 0x0000000318187223 */ /* 0x180fe2000001080a */
[----:B------:R-:W-:Y:S01]  /*5420*/  FSEL R78, R78, -INF , P6 ;  /* 0xff8000004e4e7808 */ /* 0x000fe20003000000 */
[--C-:B------:R-:W-:Y:S01]  /*5430*/  FFMA.FTZ R25, R25, R3, -R10.reuse ;  /* 0x0000000319197223 */ /* 0x100fe2000001080a */
[----:B------:R-:W-:Y:S01]  /*5440*/  FMNMX.FTZ R5, R27, R5, !PT ;  /* 0x000000051b057209 */ /* 0x000fe20007810000 */
[-CC-:B------:R-:W-:Y:S01]  /*5450*/  FFMA.FTZ R28, R28, R3.reuse, -R10.reuse ;  /* 0x000000031c1c7223 */ /* 0x180fe2000001080a */
[--C-:B------:R-:W-:Y:S01]  /*5460*/  FFMA.FTZ R29, R29, R3, -R10.reuse ;  /* 0x000000031d1d7223 */ /* 0x100fe2000001080a */
[----:B------:R-:W0:Y:S01]  /*5470*/  MUFU.EX2 R24, R24 ;  /* 0x0000001800187308 */ /* 0x000e220000000800 */
[----:B------:R-:W-:Y:S01]  /*5480*/  FMNMX.FTZ R5, R30, R5, !PT ;  /* 0x000000051e057209 */ /* 0x000fe20007810000 */
[-CC-:B------:R-:W-:Y:S01]  /*5490*/  FFMA.FTZ R32, R32, R3.reuse, -R10.reuse ;  /* 0x0000000320207223 */ /* 0x180fe2000001080a */
[-CC-:B------:R-:W-:Y:S01]  /*54a0*/  FFMA.FTZ R33, R33, R3.reuse, -R10.reuse ;  /* 0x0000000321217223 */ /* 0x180fe2000001080a */
[--C-:B------:R-:W-:Y:S01]  /*54b0*/  FFMA.FTZ R36, R36, R3, -R10.reuse ;  /* 0x0000000324247223 */ /* 0x100fe2000001080a */
[----:B------:R-:W-:Y:S01]  /*54c0*/  FMNMX.FTZ R5, R31, R5, !PT ;  /* 0x000000051f057209 */ /* 0x000fe20007810000 */
[-CC-:B------:R-:W-:Y:S01]  /*54d0*/  FFMA.FTZ R37, R37, R3.reuse, -R10.reuse ;  /* 0x0000000325257223 */ /* 0x180fe2000001080a */
[--C-:B------:R-:W-:Y:S01]  /*54e0*/  FFMA.FTZ R40, R40, R3, -R10.reuse ;  /* 0x0000000328287223 */ /* 0x100fe2000001080a */
[----:B------:R-:W1:Y:S01]  /*54f0*/  MUFU.EX2 R25, R25 ;  /* 0x0000001900197308 */ /* 0x000e620000000800 */
[----:B------:R-:W-:Y:S01]  /*5500*/  FMNMX.FTZ R5, R34, R5, !PT ;  /* 0x0000000522057209 */ /* 0x000fe20007810000 */
[-CC-:B------:R-:W-:Y:S01]  /*5510*/  FFMA.FTZ R41, R41, R3.reuse, -R10.reuse ;  /* 0x0000000329297223 */ /* 0x180fe2000001080a */
[-CC-:B------:R-:W-:Y:S01]  /*5520*/  FFMA.FTZ R44, R44, R3.reuse, -R10.reuse ;  /* 0x000000032c2c7223 */ /* 0x180fe2000001080a */
[--C-:B------:R-:W-:Y:S01]  /*5530*/  FFMA.FTZ R45, R45, R3, -R10.reuse ;  /* 0x000000032d2d7223 */ /* 0x100fe2000001080a */
[----:B------:R-:W-:Y:S01]  /*5540*/  FMNMX.FTZ R5, R35, R5, !PT ;  /* 0x0000000523057209 */ /* 0x000fe20007810000 */
[-CC-:B------:R-:W-:Y:S01]  /*5550*/  FFMA.FTZ R48, R48, R3.reuse, -R10.reuse ;  /* 0x0000000330307223 */ /* 0x180fe2000001080a */
[----:B------:R-:W-:Y:S01]  /*5560*/  FFMA.FTZ R49, R49, R3, -R10 ;  /* 0x0000000331317223 */ /* 0x000fe2000001080a */
[----:B------:R-:W-:Y:S01]  /*5570*/  MUFU.EX2 R28, R28 ;  /* 0x0000001c001c7308 */ /* 0x000fe20000000800 */
[----:B------:R-:W-:Y:S01]  /*5580*/  FMNMX.FTZ R5, R38, R5, !PT ;  /* 0x0000000526057209 */ /* 0x000fe20007810000 */
[----:B0-----:R-:W-:Y:S01]  /*5590*/  FFMA.FTZ R4, R7, R4, R24 ;  /* 0x0000000407047223 */ /* 0x001fe20000010018 */
[-CC-:B------:R-:W-:Y:S01]  /*55a0*/  FFMA.FTZ R52, R52, R3.reuse, -R10.reuse ;  /* 0x0000000334347223 */ /* 0x180fe2000001080a */
[--C-:B------:R-:W-:Y:S01]  /*55b0*/  FFMA.FTZ R53, R53, R3, -R10.reuse ;  /* 0x0000000335357223 */ /* 0x100fe2000001080a */
[----:B------:R-:W-:Y:S01]  /*55c0*/  FMNMX.FTZ R5, R39, R5, !PT ;  /* 0x0000000527057209 */ /* 0x000fe20007810000 */
[-CC-:B------:R-:W-:Y:S01]  /*55d0*/  FFMA.FTZ R56, R56, R3.reuse, -R10.reuse ;  /* 0x0000000338387223 */ /* 0x180fe2000001080a */
[----:B------:R-:W-:Y:S01]  /*55e0*/  FFMA.FTZ R57, R57, R3, -R10 ;  /* 0x0000000339397223 */ /* 0x000fe2000001080a */
[----:B------:R-:W-:Y:S01]  /*55f0*/  MUFU.EX2 R29, R29 ;  /* 0x0000001d001d7308 */ /* 0x000fe20000000800 */
[----:B------:R-:W-:Y:S01]  /*5600*/  FMNMX.FTZ R5, R42, R5, !PT ;  /* 0x000000052a057209 */ /* 0x000fe20007810000 */
[----:B-1----:R-:W-:Y:S01]  /*5610*/  FADD.FTZ R4, R25, R4 ;  /* 0x0000000419047221 */ /* 0x002fe20000010000 */
[-CC-:B------:R-:W-:Y:S01]  /*5620*/  FFMA.FTZ R60, R60, R3.reuse, -R10.reuse ;  /* 0x000000033c3c7223 */ /* 0x180fe2000001080a */
[--C-:B------:R-:W-:Y:S01]  /*5630*/  FFMA.FTZ R61, R61, R3, -R10.reuse ;  /* 0x000000033d3d7223 */ /* 0x100fe2000001080a */
[----:B------:R-:W-:Y:S01]  /*5640*/  FMNMX.FTZ R5, R43, R5, !PT ;  /* 0x000000052b057209 */ /* 0x000fe20007810000 */
[-CC-:B------:R-:W-:Y:S01]  /*5650*/  FFMA.FTZ R64, R64, R3.reuse, -R10.reuse ;  /* 0x0000000340407223 */ /* 0x180fe2000001080a */
[--C-:B------:R-:W-:Y:S01]  /*5660*/  FFMA.FTZ R65, R65, R3, -R10.reuse ;  /* 0x0000000341417223 */ /* 0x100fe2000001080a */
[----:B------:R-:W-:Y:S01]  /*5670*/  MUFU.EX2 R32, R32 ;  /* 0x0000002000207308 */ /* 0x000fe20000000800 */
[----:B------:R-:W-:Y:S01]  /*5680*/  FMNMX.FTZ R5, R46, R5, !PT ;  /* 0x000000052e057209 */ /* 0x000fe20007810000 */
[-CC-:B------:R-:W-:Y:S01]  /*5690*/  FFMA.FTZ R68, R68, R3.reuse, -R10.reuse ;  /* 0x0000000344447223 */ /* 0x180fe2000001080a */
        /* <DEDUP_REMOVED lines=40> */
[----:B------:R-:W-:Y:S02]  /*5920*/  MUFU.EX2 R53, R53 ;  /* 0x0000003500357308 */ /* 0x000fe40000000800 */
[----:B------:R-:W0:Y:S06]  /*5930*/  SHFL.BFLY PT, R11, R5, 0x2, 0x1f ;  /* 0x0c401f00050b7f89 */ /* 0x000e2c00000e0000 */
[----:B------:R-:W-:Y:S08]  /*5940*/  MUFU.EX2 R56, R56 ;  /* 0x0000003800387308 */ /* 0x000ff00000000800 */
[----:B------:R-:W-:Y:S08]  /*5950*/  MUFU.EX2 R57, R57 ;  /* 0x0000003900397308 */ /* 0x000ff00000000800 */
[----:B------:R-:W-:Y:S01]  /*5960*/  MUFU.EX2 R60, R60 ;  /* 0x0000003c003c7308 */ /* 0x000fe20000000800 */
[----:B0-----:R-:W-:-:S05]  /*5970*/  FMNMX.FTZ R5, R5, R11, !PT ;  /* 0x0000000b05057209 */ /* 0x001fca0007810000 */
[----:B------:R-:W0:Y:S02]  /*5980*/  SHFL.BFLY PT, R11, R5, 0x1, 0x1f ;  /* 0x0c201f00050b7f89 */ /* 0x000e2400000e0000 */
[----:B------:R-:W-:Y:S08]  /*5990*/  MUFU.EX2 R61, R61 ;  /* 0x0000003d003d7308 */ /* 0x000ff00000000800 */
[----:B------:R-:W-:Y:S08]  /*59a0*/  MUFU.EX2 R64, R64 ;  /* 0x0000004000407308 */ /* 0x000ff00000000800 */
[----:B------:R-:W-:Y:S01]  /*59b0*/  MUFU.EX2 R65, R65 ;  /* 0x0000004100417308 */ /* 0x000fe20000000800 */
[----:B0-----:R-:W-:-:S07]  /*59c0*/  FMNMX.FTZ R5, R5, R11, !PT ;  /* 0x0000000b05057209 */ /* 0x001fce0007810000 */
[----:B------:R-:W-:Y:S01]  /*59d0*/  MUFU.EX2 R68, R68 ;  /* 0x0000004400447308 */ /* 0x000fe20000000800 */
[C---:B------:R-:W-:Y:S01]  /*59e0*/  FSETP.NEU.FTZ.AND P1, PT, R5.reuse, -INF , PT ;  /* 0xff8000000500780b */ /* 0x040fe20003f3d000 */
[----:B------:R-:W-:-:S03]  /*59f0*/  FMUL.FTZ R12, R5, R3 ;  /* 0x00000003050c7220 */ /* 0x000fc60000410000 */
[----:B------:R-:W-:-:S03]  /*5a00*/  FSEL R11, R5, RZ, P1 ;  /* 0x000000ff050b7208 */ /* 0x000fc60000800000 */
[----:B------:R-:W-:Y:S01]  /*5a10*/  MUFU.EX2 R69, R69 ;  /* 0x0000004500457308 */ /* 0x000fe20000000800 */
[----:B------:R-:W-:Y:S01]  /*5a20*/  FSEL R12, R12, RZ, P1 ;  /* 0x000000ff0c0c7208 */ /* 0x000fe20000800000 */
[----:B------:R-:W-:-:S04]  /*5a30*/  FADD.FTZ R9, -R11, R9 ;  /* 0x000000090b097221 */ /* 0x000fc80000010100 */
[-CC-:B------:R-:W-:Y:S01]  /*5a40*/  FFMA.FTZ R26, R26, R3.reuse, -R12.reuse ;  /* 0x000000031a1a7223 */ /* 0x180fe2000001080c */
[-CC-:B------:R-:W-:Y:S01]  /*5a50*/  FFMA.FTZ R27, R27, R3.reuse, -R12.reuse ;  /* 0x000000031b1b7223 */ /* 0x180fe2000001080c */
[-C--:B------:R-:W-:Y:S01]  /*5a60*/  FMUL.FTZ R9, R9, R3.reuse ;  /* 0x0000000309097220 */ /* 0x080fe20000410000 */
        /* <DEDUP_REMOVED lines=35> */
[----:B0-----:R-:W-:-:S04]  /*5ca0*/  FFMA.FTZ R0, R9, R0, R26 ;  /* 0x0000000009007223 */ /* 0x001fc8000001001a */
[----:B------:R-:W-:Y:S01]  /*5cb0*/  FADD.FTZ R14, R13, R0 ;  /* 0x000000000d0e7221 */ /* 0x000fe20000010000 */
        /* <DEDUP_REMOVED lines=98> */
.L_x_2098:
        /* <DEDUP_REMOVED lines=106> */
.L_x_2088:
[----:B------:R-:W-:-:S13]  /*6980*/  ISETP.GE.AND P1, PT, R8, R142, PT ;  /* 0x0000008e0800720c */ /* 0x000fda0003f26270 */
[----:B------:R-:W-:Y:S05]  /*6990*/  @!P1 BRA `(.L_x_2100) ;  /* 0x00000020003c9947 */ /* 0x000fea0003800000 */
[----:B------:R-:W-:Y:S01]  /*69a0*/  IMAD.MOV.U32 R9, RZ, RZ, R5 ;  /* 0x000000ffff097224 */ /* 0x000fe200078e0005 */
[----:B------:R-:W-:Y:S01]  /*69b0*/  UMOV UR6, UR38 ;  /* 0x0000002600067c82 */ /* 0x000fe20008000000 */
[----:B------:R-:W-:Y:S02]  /*69c0*/  IMAD.MOV.U32 R7, RZ, RZ, R6 ;  /* 0x000000ffff077224 */ /* 0x000fe400078e0006 */
[----:B------:R-:W-:-:S07]  /*69d0*/  IMAD.MOV.U32 R10, RZ, RZ, R2 ;  /* 0x000000ffff0a7224 */ /* 0x000fce00078e0002 */
.L_x_2111:
[----:B------:R-:W-:Y:S01]  /*69e0*/  ISETP.NE.AND P2, PT, RZ, UR42, PT ;  /* 0x0000002aff007c0c */ /* 0x000fe2000bf45270 */
[----:B------:R-:W-:-:S04]  /*69f0*/  UISETP.NE.AND UP0, UPT, UR6, 0x1, UPT ;  /* 0x000000010600788c */ /* 0x000fc8000bf05270 */
[----:B------:R-:W-:-:S06]  /*6a00*/  USEL UR7, URZ, 0x1, UP0 ;  /* 0x000000013f077887 */ /* 0x000fcc0008000000 */
[----:B------:R-:W-:Y:S02]  /*6a10*/  LOP3.LUT R2, R10, UR7, RZ, 0x3c, !PT ;  /* 0x000000070a027c12 */ /* 0x000fe4000f8e3cff */
[----:B------:R-:W-:Y:S05]  /*6a20*/  @P2 BRA `(.L_x_2101) ;  /* 0x0000000000342947 */ /* 0x000fea0003800000 */
[----:B------:R-:W-:Y:S05]  /*6a30*/  @!P0 BRA `(.L_x_2102) ;  /* 0x0000000000048947 */ /* 0x000fea0003800000 */
[----:B------:R-:W-:Y:S01]  /*6a40*/  BPT.TRAP 0x1 ;  /* 0x000000040000795c */ /* 0x000fe20000300000 */
.L_x_2102:
        /* <DEDUP_REMOVED lines=8> */
.L_x_2103:
[----:B-1----:R-:W-:Y:S05]  /*6ad0*/  @P1 BRA `(.L_x_2101) ;  /* 0x0000000000081947 */ /* 0x002fea0003800000 */
[----:B------:R-:W1:Y:S02]  /*6ae0*/  SYNCS.PHASECHK.TRANS64.TRYWAIT P1, [UR7+0x2d830], R3 ;  /* 0x02d83003ff0075a7 */ /* 0x000e640008020147 */
[----:B-1----:R-:W-:Y:S05]  /*6af0*/  @!P1 BRA `(.L_x_2104) ;  /* 0x000000b4007c9947 */ /* 0x002fea0003800000 */
.L_x_2101:
        /* <DEDUP_REMOVED lines=42> */
.L_x_2106:
[----:B------:R-:W-:Y:S01]  /*6da0*/  ULEA UR7, UR6, UR40, 0x3 ;  /* 0x0000002806077291 */ /* 0x000fe2000f8e183f */
[----:B------:R-:W-:-:S08]  /*6db0*/  SHF.L.U32 R3, R10, 0x1f, RZ ;  /* 0x0000001f0a037819 */ /* 0x000fd000000006ff */
[----:B------:R0:W1:Y:S01]  /*6dc0*/  SYNCS.PHASECHK.TRANS64.TRYWAIT P1, [UR7+0x2d850], R3 ;  /* 0x02d85003ff0075a7 */ /* 0x0000620008020147 */
[----:B------:R-:W-:Y:S05]  /*6dd0*/  @!P0 BRA `(.L_x_2107) ;  /* 0x0000000000048947 */ /* 0x000fea0003800000 */
[----:B------:R-:W-:Y:S01]  /*6de0*/  BPT.TRAP 0x1 ;  /* 0x000000040000795c */ /* 0x000fe20000300000 */
.L_x_2107:
[----:B-1----:R-:W-:Y:S05]  /*6df0*/  @P1 BRA `(.L_x_2105) ;  /* 0x0000000000081947 */ /* 0x002fea0003800000 */
[----:B------:R-:W1:Y:S02]  /*6e00*/  SYNCS.PHASECHK.TRANS64.TRYWAIT P1, [UR7+0x2d850], R3 ;  /* 0x02d85003ff0075a7 */ /* 0x000e640008020147 */
[----:B-1----:R-:W-:Y:S05]  /*6e10*/  @!P1 BRA `(.L_x_2108) ;  /* 0x000000b000cc9947 */ /* 0x002fea0003800000 */
.L_x_2105:
        /* <DEDUP_REMOVED lines=70> */
.L_x_2109:
        /* <DEDUP_REMOVED lines=37> */
[----:B0-----:R-:W-:Y:S02]  /*74d0*/  FMNMX.FTZ R5, R3, R5, !PT ;  /* 0x0000000503057209 */ /* 0x001fe40007810000 */
[----:B------:R-:W-:-:S03]  /*74e0*/  FMNMX.FTZ R3, R26, R9, !PT ;  /* 0x000000091a037209 */ /* 0x000fc60007810000 */
[----:B------:R-:W0:Y:S01]  /*74f0*/  SHFL.BFLY PT, R6, R5, 0x1, 0x1f ;  /* 0x0c201f0005067f89 */ /* 0x000e2200000e0000 */
[----:B------:R-:W-:-:S04]  /*7500*/  FMNMX.FTZ R3, R27, R3, !PT ;  /* 0x000000031b037209 */ /* 0x000fc80007810000 */
[----:B------:R-:W-:-:S04]  /*7510*/  FMNMX.FTZ R3, R30, R3, !PT ;  /* 0x000000031e037209 */ /* 0x000fc80007810000 */
[----:B------:R-:W-:-:S04]  /*7520*/  FMNMX.FTZ R3, R31, R3, !PT ;  /* 0x000000031f037209 */ /* 0x000fc80007810000 */
[----:B------:R-:W-:-:S04]  /*7530*/  FMNMX.FTZ R3, R34, R3, !PT ;  /* 0x0000000322037209 */ /* 0x000fc80007810000 */
[----:B------:R-:W-:-:S04]  /*7540*/  FMNMX.FTZ R3, R35, R3, !PT ;  /* 0x0000000323037209 */ /* 0x000fc80007810000 */
[----:B------:R-:W-:Y:S02]  /*7550*/  FMNMX.FTZ R3, R38, R3, !PT ;  /* 0x0000000326037209 */ /* 0x000fe40007810000 */
        /* <DEDUP_REMOVED lines=32> */
[C---:B------:R-:W-:Y:S01]  /*7760*/  FADD.FTZ R9, -R5.reuse, R9 ;  /* 0x0000000905097221 */ /* 0x040fe20000010100 */
        /* <DEDUP_REMOVED lines=46> */
[-C--:B------:R-:W-:Y:S01]  /*7a50*/  FFMA.FTZ R35, R35, R3.reuse, -R12 ;  /* 0x0000000323237223 */ /* 0x080fe2000001080c */
        /* <DEDUP_REMOVED lines=10> */
[-C--:B------:R-:W-:Y:S01]  /*7b00*/  FFMA.FTZ R51, R51, R3.reuse, -R12 ;  /* 0x0000000333337223 */ /* 0x080fe2000001080c */
        /* <DEDUP_REMOVED lines=142> */
.L_x_2110:
        /* <DEDUP_REMOVED lines=106> */
.L_x_2100:
[----:B------:R-:W-:Y:S06]  /*8a90*/  BAR.ARV 0x8, 0x200 ;  /* 0x0208000000007b1d */ /* 0x000fec0000002000 */
[----:B------:R-:W-:Y:S05]  /*8aa0*/  @!P0 BRA `(.L_x_2112) ;  /* 0x0000000000048947 */ /* 0x000fea0003800000 */
[----:B------:R-:W-:Y:S01]  /*8ab0*/  BPT.TRAP 0x1 ;  /* 0x000000040000795c */ /* 0x000fe20000300000 */
.L_x_2112:
[----:B------:R-:W-:Y:S01]  /*8ac0*/  ULEA UR4, UR38, UR40, 0x3 ;  /* 0x0000002826047291 */ /* 0x000fe2000f8e183f */
[----:B------:R-:W-:-:S08]  /*8ad0*/  SHF.L.U32 R7, R2, 0x1f, RZ ;  /* 0x0000001f02077819 */ /* 0x000fd000000006ff */
[----:B------:R0:W1:Y:S01]  /*8ae0*/  SYNCS.PHASECHK.TRANS64.TRYWAIT P1, [UR4+0x2d850], R7 ;  /* 0x02d85007ff0075a7 */ /* 0x0000620008020144 */
[----:B------:R-:W-:Y:S05]  /*8af0*/  @!P0 BRA `(.L_x_2113) ;  /* 0x0000000000048947 */ /* 0x000fea0003800000 */
[----:B------:R-:W-:Y:S01]  /*8b00*/  BPT.TRAP 0x1 ;  /* 0x000000040000795c */ /* 0x000fe20000300000 */
.L_x_2113:
[----:B-1----:R-:W-:Y:S05]  /*8b10*/  @P1 BRA `(.L_x_2114) ;  /* 0x0000000000081947 */ /* 0x002fea0003800000 */
[----:B------:R-:W1:Y:S02]  /*8b20*/  SYNCS.PHASECHK.TRANS64.TRYWAIT P1, [UR4+0x2d850], R7 ;  /* 0x02d85007ff0075a7 */ /* 0x000e640008020144 */
[----:B-1----:R-:W-:Y:S05]  /*8b30*/  @!P1 BRA `(.L_x_2115) ;  /* 0x00000094009c9947 */ /* 0x002fea0003800000 */
.L_x_2114:
[----:B------:R-:W-:Y:S01]  /*8b40*/  UIADD3 UR40, UR40, 0x400, URZ ;  /* 0x0000040028287890 */ /* 0x000fe2000fffe03f */
[----:B------:R-:W-:Y:S01]  /*8b50*/  WARPGROUP.ARRIVE ;  /* 0x00000000000079c5 */ /* 0x000fe20000000000 */
[----:B------:R-:W-:Y:S01]  /*8b60*/  ULOP3.LUT UR39, UR39, 0x10000, URZ, 0xfc, !UPT ;  /* 0x0001000027277892 */ /* 0x000fe2000f8efc3f */
[----:B01----:R-:W0:Y:S01]  /*8b70*/  SHFL.BFLY PT, R7, R4, 0x2, 0x1f ;  /* 0x0c401f0004077f89 */ /* 0x003e2200000e0000 */
[----:B------:R-:W-:Y:S01]  /*8b80*/  USHF.R.U32.HI UR40, URZ, 0x4, UR40 ;  /* 0x000000043f287899 */ /* 0x000fe20008011628 */
[----:B------:R-:W-:Y:S01]  /*8b90*/  IMAD.MOV.U32 R20, RZ, RZ, -0x800000 ;  /* 0xff800000ff147424 */ /* 0x000fe200078e00ff */
[----:B------:R-:W-:Y:S01]  /*8ba0*/  UMOV UR9, 0x40000040 ;  /* 0x4000004000097882 */ /* 0x000fe20000000000 */
[----:B------:R-:W-:Y:S01]  /*8bb0*/  UMOV UR11, 0x80000020 ;  /* 0x80000020000b7882 */ /* 0x000fe20000000000 */
[----:B------:R-:W-:Y:S01]  /*8bc0*/  ULOP3.LUT UR40, UR40, 0x3fff, URZ, 0xc0, !UPT ;  /* 0x00003fff28287892 */ /* 0x000fe2000f8ec03f */
[----:B------:R-:W1:Y:S01]  /*8bd0*/  SHFL.BFLY PT, R9, R0, 0x2, 0x1f ;  /* 0x0c401f0000097f89 */ /* 0x000e6200000e0000 */
[----:B------:R-:W-:-:S02]  /*8be0*/  UMOV UR8, UR39 ;  /* 0x0000002700087c82 */ /* 0x000fc40008000000 */
[----:B------:R-:W-:-:S04]  /*8bf0*/  ULOP3.LUT UR5, UR40, 0x2000000, URZ, 0xfc, !UPT ;  /* 0x0200000028057892 */ /* 0x000fc8000f8efc3f */
[----:B------:R-:W-:-:S07]  /*8c00*/  UIMAD UR5, UR38, 0x600, UR5 ;  /* 0x00000600260578a4 */ /* 0x000fce000f8e0205 */
[----:B------:R-:W-:Y:S02]  /*8c10*/  UMOV UR10, UR5 ;  /* 0x00000005000a7c82 */ /* 0x000fe40008000000 */
[----:B------:R-:W-:Y:S01]  /*8c20*/  HGMMA.64x96x16.F32 R88, gdesc[UR8].tnspB, R88, gsb0 ;  /* 0x41600000085879f0 */ /* 0x000fe20008000858 */
[----:B------:R-:W-:Y:S01]  /*8c30*/  UIADD3 UR8, UR39, 0x2, URZ ;  /* 0x0000000227087890 */ /* 0x000fe2000fffe03f */
[----:B0-----:R-:W-:Y:S01]  /*8c40*/  FADD.FTZ R7, R7, R4 ;  /* 0x0000000407077221 */ /* 0x001fe20000010000 */
[----:B------:R-:W-:Y:S01]  /*8c50*/  UIADD3 UR10, UR5, 0x40, URZ ;  /* 0x00000040050a7890 */ /* 0x000fe2000fffe03f */
[----:B------:R-:W-:Y:S01]  /*8c60*/  IMAD.MOV.U32 R4, RZ, RZ, RZ ;  /* 0x000000ffff047224 */ /* 0x000fe200078e00ff */
[----:B------:R-:W-:Y:S01]  /*8c70*/  UMOV UR9, 0x40000040 ;  /* 0x4000004000097882 */ /* 0x000fe20000000000 */
[----:B------:R-:W-:Y:S01]  /*8c80*/  UMOV UR11, 0x80000020 ;  /* 0x80000020000b7882 */ /* 0x000fe20000000000 */
[----:B------:R-:W0:Y:S01]  /*8c90*/  SHFL.BFLY PT, R8, R7, 0x1, 0x1f ;  /* 0x0c201f0007087f89 */ /* 0x000e2200000e0000 */
[----:B-1----:R-:W-:Y:S01]  /*8ca0*/  FADD.FTZ R9, R9, R0 ;  /* 0x0000000009097221 */ /* 0x002fe20000010000 */
[----:B------:R-:W-:-:S04]  /*8cb0*/  IMAD.MOV.U32 R0, RZ, RZ, -0x800000 ;  /* 0xff800000ff007424 */ /* 0x000fc800078e00ff */
[----:B------:R-:W1:Y:S01]  /*8cc0*/  SHFL.BFLY PT, R10, R9, 0x1, 0x1f ;  /* 0x0c201f00090a7f89 */ /* 0x000e6200000e0000 */
[----:B0-----:R-:W-:Y:S01]  /*8cd0*/  FADD.FTZ R13, R7, R8 ;  /* 0x00000008070d7221 */ /* 0x001fe20000010000 */
[----:B------:R-:W-:-:S04]  /*8ce0*/  IMAD.MOV.U32 R8, RZ, RZ, RZ ;  /* 0x000000ffff087224 */ /* 0x000fc800078e00ff */
[----:B------:R-:W-:Y:S01]  /*8cf0*/  FSETP.NE.FTZ.AND P1, PT, R13, RZ, PT ;  /* 0x000000ff0d00720b */ /* 0x000fe20003f35000 */
[----:B-1----:R-:W-:-:S05]  /*8d00*/  FADD.FTZ R14, R9, R10 ;  /* 0x0000000a090e7221 */ /* 0x002fca0000010000 */
        /* <DEDUP_REMOVED lines=59> */
.L_x_2116:
        /* <DEDUP_REMOVED lines=60> */
.L_x_2080:
[----:B------:R-:W3:Y:S08]  /*9480*/  S2UR UR41, SR_CgaCtaId ;  /* 0x00000000002979c3 */ /* 0x000ef00000008800 */
[----:B------:R-:W-:Y:S06]  /*9490*/  BAR.SYNC.DEFER_BLOCKING 0x5, 0x200 ;  /* 0x0148000000007b1d */ /* 0x000fec0000010000 */
[----:B------:R-:W-:Y:S01]  /*94a0*/  UMOV UR40, 0x400 ;  /* 0x0000040000287882 */ /* 0x000fe20000000000 */
[----:B------:R-:W-:Y:S01]  /*94b0*/  BSSY B0, `(.L_x_2117) ;  /* 0x0000281000007945 */ /* 0x000fe20003800000 */
[----:B---3--:R-:W-:-:S09]  /*94c0*/  ULEA UR40, UR41, UR40, 0x18 ;  /* 0x0000002829287291 */ /* 0x008fd2000f8ec03f */
[----:B------:R-:W3:Y:S01]  /*94d0*/  LDS.128 R4, [UR40+0x2d8d0] ;  /* 0x02d8d028ff047984 */ /* 0x000ee20008000c00 */
[----:B------:R-:W-:Y:S06]  /*94e0*/  BAR.ARV 0x4, 0x200 ;  /* 0x0108000000007b1d */ /* 0x000fec0000002000 */
[----:B------:R-:W-:Y:S05]  /*94f0*/  @P0 BRA `(.L_x_2118) ;  /* 0x0000001c00540947 */ /* 0x000fea0003800000 */
[----:B--2---:R-:W1:Y:S01]  /*9500*/  LDL R3, [R1+0x48] ;  /* 0x0000480001037983 */ /* 0x004e620000100800 */
[----:B------:R-:W2:Y:S03]  /*9510*/  S2UR UR6, SR_SWINHI ;  /* 0x00000000000679c3 */ /* 0x000ea60000002f00 */
[----:B------:R-:W4:Y:S01]  /*9520*/  LDL R48, [R1+0x8] ;  /* 0x0000080001307983 */ /* 0x000f220000100800 */
[----:B------:R-:W-:Y:S01]  /*9530*/  UMOV UR4, UR40 ;  /* 0x0000002800047c82 */ /* 0x000fe20008000000 */
[----:B--2---:R-:W-:Y:S01]  /*9540*/  UMOV UR5, UR6 ;  /* 0x0000000600057c82 */ /* 0x004fe20008000000 */
[----:B------:R-:W-:Y:S02]  /*9550*/  IMAD.U32 R34, RZ, RZ, UR4 ;  /* 0x00000004ff227e24 */ /* 0x000fe4000f8e00ff */
[----:B------:R-:W-:Y:S01]  /*9560*/  IMAD.U32 R35, RZ, RZ, UR5 ;  /* 0x00000005ff237e24 */ /* 0x000fe2000f8e00ff */
[----:B------:R-:W-:Y:S01]  /*9570*/  F2FP.F16.F32.PACK_AB R30, R109, R108 ;  /* 0x0000006c6d1e723e */ /* 0x000fe200000000ff */
[C---:B------:R-:W-:Y:S01]  /*9580*/  IMAD.SHL.U32 R41, R144.reuse, 0x4, RZ ;  /* 0x0000000490297824 */ /* 0x040fe200078e00ff */
[----:B------:R-:W-:Y:S01]  /*9590*/  SHF.L.U64.HI R40, R144, 0x2, R149 ;  /* 0x0000000290287819 */ /* 0x000fe20000010295 */
[----:B------:R-:W-:Y:S01]  /*95a0*/  ULDC.64 UR4, c[0x0][0xc08] ;  /* 0x0003020000047ab9 */ /* 0x000fe20000000a00 */
[----:B------:R-:W-:Y:S01]  /*95b0*/  BAR.SYNC.DEFER_BLOCKING 0x1, 0x180 ;  /* 0x0046000000007b1d */ /* 0x000fe20000010000 */
[----:B-1----:R-:W-:-:S03]  /*95c0*/  IMAD.WIDE R8, R3, 0x2, R34 ;  /* 0x0000000203087825 */ /* 0x002fc600078e0222 */
[C---:B------:R-:W-:Y:S02]  /*95d0*/  LOP3.LUT R3, R8.reuse, 0x180, RZ, 0xc0, !PT ;  /* 0x0000018008037812 */ /* 0x040fe400078ec0ff */
[C---:B------:R-:W-:Y:S02]  /*95e0*/  IADD3 R14, P0, R8.reuse, 0x6020, RZ ;  /* 0x00006020080e7810 */ /* 0x040fe40007f1e0ff */
[----:B------:R-:W-:Y:S02]  /*95f0*/  IADD3 R12, P1, R8, 0x6000, RZ ;  /* 0x00006000080c7810 */ /* 0x000fe40007f3e0ff */
[----:B------:R-:W-:Y:S02]  /*9600*/  SHF.R.U64 R3, R3, 0x3, RZ ;  /* 0x0000000303037819 */ /* 0x000fe400000012ff */
[----:B0-----:R-:W-:Y:S02]  /*9610*/  LOP3.LUT R11, R14, 0x180, RZ, 0xc0, !PT ;  /* 0x000001800e0b7812 */ /* 0x001fe400078ec0ff */
[----:B------:R-:W-:-:S02]  /*9620*/  LOP3.LUT R10, R12, 0x180, RZ, 0xc0, !PT ;  /* 0x000001800c0a7812 */ /* 0x000fc400078ec0ff */
[C---:B------:R-:W-:Y:S02]  /*9630*/  IADD3 R37, P2, R8.reuse, 0x3020, RZ ;  /* 0x0000302008257810 */ /* 0x040fe40007f5e0ff */
[C---:B------:R-:W-:Y:S02]  /*9640*/  IADD3 R31, P3, R8.reuse, 0x3000, RZ ;  /* 0x00003000081f7810 */ /* 0x040fe40007f7e0ff */
[----:B---3--:R-:W-:Y:S02]  /*9650*/  IADD3 R4, P4, R8, 0x20, RZ ;  /* 0x0000002008047810 */ /* 0x008fe40007f9e0ff */
[----:B------:R-:W-:Y:S02]  /*9660*/  LOP3.LUT R8, R3, R8, RZ, 0x3c, !PT ;  /* 0x0000000803087212 */ /* 0x000fe400078e3cff */
[----:B------:R-:W-:Y:S02]  /*9670*/  SHF.R.U64 R11, R11, 0x3, RZ ;  /* 0x000000030b0b7819 */ /* 0x000fe400000012ff */
[----:B------:R-:W-:-:S02]  /*9680*/  SHF.R.U64 R3, R10, 0x3, RZ ;  /* 0x000000030a037819 */ /* 0x000fc400000012ff */
[----:B------:R-:W-:Y:S02]  /*9690*/  LOP3.LUT R26, R11, R14, RZ, 0x3c, !PT ;  /* 0x0000000e0b1a7212 */ /* 0x000fe400078e3cff */
[----:B------:R-:W-:Y:S02]  /*96a0*/  LOP3.LUT R12, R3, R12, RZ, 0x3c, !PT ;  /* 0x0000000c030c7212 */ /* 0x000fe400078e3cff */
[----:B------:R-:W-:Y:S02]  /*96b0*/  LOP3.LUT R14, R37, 0x180, RZ, 0xc0, !PT ;  /* 0x00000180250e7812 */ /* 0x000fe400078ec0ff */
[----:B------:R-:W-:Y:S02]  /*96c0*/  LOP3.LUT R24, R31, 0x180, RZ, 0xc0, !PT ;  /* 0x000001801f187812 */ /* 0x000fe400078ec0ff */
[----:B------:R-:W-:Y:S02]  /*96d0*/  LOP3.LUT R3, R4, 0x180, RZ, 0xc0, !PT ;  /* 0x0000018004037812 */ /* 0x000fe400078ec0ff */
[----:B------:R-:W-:-:S02]  /*96e0*/  SHF.R.U64 R14, R14, 0x3, RZ ;  /* 0x000000030e0e7819 */ /* 0x000fc400000012ff */
[----:B------:R-:W-:Y:S02]  /*96f0*/  SHF.R.U64 R24, R24, 0x3, RZ ;  /* 0x0000000318187819 */ /* 0x000fe400000012ff */
[----:B------:R-:W-:Y:S01]  /*9700*/  SHF.R.U64 R3, R3, 0x3, RZ ;  /* 0x0000000303037819 */ /* 0x000fe200000012ff */
[--C-:B------:R-:W-:Y:S01]  /*9710*/  IMAD.X R27, RZ, RZ, R9.reuse, P0 ;  /* 0x000000ffff1b7224 */ /* 0x100fe200000e0609 */
[----:B------:R-:W-:Y:S01]  /*9720*/  LOP3.LUT R14, R14, R37, RZ, 0x3c, !PT ;  /* 0x000000250e0e7212 */ /* 0x000fe200078e3cff */
[--C-:B------:R-:W-:Y:S01]  /*9730*/  IMAD.X R25, RZ, RZ, R9.reuse, P4 ;  /* 0x000000ffff197224 */ /* 0x100fe200020e0609 */
[----:B------:R-:W-:Y:S01]  /*9740*/  LOP3.LUT R28, R24, R31, RZ, 0x3c, !PT ;  /* 0x0000001f181c7212 */ /* 0x000fe200078e3cff */
[----:B------:R-:W0:Y:S01]  /*9750*/  LDC.64 R36, c[0x0][0xc00] ;  /* 0x00030000ff247b82 */ /* 0x000e220000000a00 */
[----:B------:R-:W-:Y:S01]  /*9760*/  LOP3.LUT R24, R3, R4, RZ, 0x3c, !PT ;  /* 0x0000000403187212 */ /* 0x000fe200078e3cff */
        /* <DEDUP_REMOVED lines=8> */
[----:B------:R-:W-:Y:S02]  /*97f0*/  MOV R4, R26 ;  /* 0x0000001a00047202 */ /* 0x000fe40000000f00 */
[----:B------:R-:W-:Y:S02]  /*9800*/  MOV R39, R24 ;  /* 0x0000001800277202 */ /* 0x000fe40000000f00 */
[----:B------:R-:W-:Y:S02]  /*9810*/  F2FP.F16.F32.PACK_AB R24, R97, R96 ;  /* 0x000000606118723e */ /* 0x000fe400000000ff */
[----:B------:R-:W-:-:S02]  /*9820*/  F2FP.F16.F32.PACK_AB R25, R99, R98 ;  /* 0x000000626319723e */ /* 0x000fc400000000ff */
[----:B------:R-:W-:Y:S02]  /*9830*/  F2FP.F16.F32.PACK_AB R26, R101, R100 ;  /* 0x00000064651a723e */ /* 0x000fe400000000ff */
[----:B------:R-:W-:Y:S01]  /*9840*/  F2FP.F16.F32.PACK_AB R27, R103, R102 ;  /* 0x00000066671b723e */ /* 0x000fe200000000ff */
[----:B------:R1:W-:Y:S01]  /*9850*/  STSM.16.M88.4 [R21], R8 ;  /* 0x0000000815007844 */ /* 0x0003e20000000200 */
[----:B------:R-:W-:Y:S02]  /*9860*/  MOV R3, R28 ;  /* 0x0000001c00037202 */ /* 0x000fe40000000f00 */
[----:B------:R-:W-:Y:S02]  /*9870*/  F2FP.F16.F32.PACK_AB R28, R105, R104 ;  /* 0x00000068691c723e */ /* 0x000fe400000000ff */
[----:B------:R-:W-:Y:S02]  /*9880*/  F2FP.F16.F32.PACK_AB R29, R107, R106 ;  /* 0x0000006a6b1d723e */ /* 0x000fe400000000ff */
[----:B------:R-:W-:Y:S01]  /*9890*/  F2FP.F16.F32.PACK_AB R31, R111, R110 ;  /* 0x0000006e6f1f723e */ /* 0x000fe200000000ff */
[----:B------:R2:W-:Y:S01]  /*98a0*/  STSM.16.M88.4 [R39], R24 ;  /* 0x0000001827007844 */ /* 0x0005e20000000200 */
[----:B------:R-:W-:-:S02]  /*98b0*/  MOV R38, R14 ;  /* 0x0000000e00267202 */ /* 0x000fc40000000f00 */
[----:B------:R-:W-:Y:S02]  /*98c0*/  F2FP.F16.F32.PACK_AB R14, R125, R124 ;  /* 0x0000007c7d0e723e */ /* 0x000fe400000000ff */
[----:B------:R-:W-:Y:S02]  /*98d0*/  F2FP.F16.F32.PACK_AB R15, R127, R126 ;  /* 0x0000007e7f0f723e */ /* 0x000fe400000000ff */
[----:B-1----:R-:W-:Y:S02]  /*98e0*/  MOV R21, R12 ;  /* 0x0000000c00157202 */ /* 0x002fe40000000f00 */
[----:B------:R-:W-:Y:S02]  /*98f0*/  F2FP.F16.F32.PACK_AB R8, R113, R112 ;  /* 0x000000707108723e */ /* 0x000fe400000000ff */
[----:B------:R-:W-:Y:S02]  /*9900*/  F2FP.F16.F32.PACK_AB R9, R115, R114 ;  /* 0x000000727309723e */ /* 0x000fe400000000ff */
[----:B------:R-:W-:-:S02]  /*9910*/  F2FP.F16.F32.PACK_AB R10, R117, R116 ;  /* 0x00000074750a723e */ /* 0x000fc400000000ff */
[----:B------:R-:W-:Y:S02]  /*9920*/  F2FP.F16.F32.PACK_AB R11, R119, R118 ;  /* 0x00000076770b723e */ /* 0x000fe400000000ff */
[----:B------:R-:W-:Y:S02]  /*9930*/  F2FP.F16.F32.PACK_AB R12, R121, R120 ;  /* 0x00000078790c723e */ /* 0x000fe400000000ff */
[----:B------:R-:W-:Y:S02]  /*9940*/  F2FP.F16.F32.PACK_AB R13, R123, R122 ;  /* 0x0000007a7b0d723e */ /* 0x000fe400000000ff */
[----:B--2---:R-:W-:Y:S02]  /*9950*/  F2FP.F16.F32.PACK_AB R24, R129, R128 ;  /* 0x000000808118723e */ /* 0x004fe400000000ff */
[----:B------:R-:W-:Y:S02]  /*9960*/  F2FP.F16.F32.PACK_AB R25, R131, R130 ;  /* 0x000000828319723e */ /* 0x000fe400000000ff */
[----:B------:R-:W-:-:S02]  /*9970*/  F2FP.F16.F32.PACK_AB R26, R133, R132 ;  /* 0x00000084851a723e */ /* 0x000fc400000000ff */
        /* <DEDUP_REMOVED lines=12> */
[----:B---3--:R-:W1:Y:S08]  /*9a40*/  LDC R4, c[0x0][0xbe8] ;  /* 0x0002fa00ff047b82 */ /* 0x008e700000000800 */
[----:B------:R-:W2:Y:S01]  /*9a50*/  LDC.64 R14, c[0x0][0xba8] ;  /* 0x0002ea00ff0e7b82 */ /* 0x000ea20000000a00 */
[----:B------:R-:W3:Y:S01]  /*9a60*/  @P0 LDG.E R3, desc[UR36][R28.64] ;  /* 0x000000241c030981 */ /* 0x000ee2000c1e1900 */
        /* <DEDUP_REMOVED lines=16> */
[----:B------:R-:W3:Y:S01]  /*9b70*/  @P4 LDC R26, c[0x0][0xbec] ;  /* 0x0002fb00ff1a4b82 */ /* 0x000ee20000000800 */
[----:B------:R-:W-:-:S04]  /*9b80*/  ISETP.NE.AND.EX P2, PT, R37, RZ, PT, P2 ;  /* 0x000000ff2500720c */ /* 0x000fc80003f45320 */
[----:B------:R-:W-:-:S03]  /*9b90*/  SEL R144, R144, RZ, !P2 ;  /* 0x000000ff90907207 */ /* 0x000fc60005000000 */
[----:B------:R-:W3:Y:S01]  /*9ba0*/  @P4 LDC R41, c[0x0][0xbf0] ;  /* 0x0002fc00ff294b82 */ /* 0x000ee20000000800 */
[----:B------:R-:W-:-:S07]  /*9bb0*/  SEL R149, R149, RZ, !P2 ;  /* 0x000000ff95957207 */ /* 0x000fce0005000000 */
[----:B------:R4:W2:Y:S01]  /*9bc0*/  LDC.64 R12, c[0x0][R24+0x228] ;  /* 0x00008a00180c7b82 */ /* 0x0008a20000000a00 */
[----:B0-----:R-:W-:Y:S02]  /*9bd0*/  IMAD R9, R9, R144, RZ ;  /* 0x0000009009097224 */ /* 0x001fe400078e02ff */
[-C--:B-1----:R-:W-:Y:S02]  /*9be0*/  IMAD R21, R11, R146.reuse, RZ ;  /* 0x000000920b157224 */ /* 0x082fe400078e02ff */
[----:B------:R-:W-:Y:S02]  /*9bf0*/  IMAD R149, R8, R149, R9 ;  /* 0x0000009508957224 */ /* 0x000fe400078e0209 */
[----:B------:R-:W-:Y:S01]  /*9c00*/  IMAD.WIDE.U32 R10, R10, R146, RZ ;  /* 0x000000920a0a7225 */ /* 0x000fe200078e00ff */
[----:B----4-:R-:W0:Y:S03]  /*9c10*/  LDC.64 R24, c[0x0][R24+0x210] ;  /* 0x0000840018187b82 */ /* 0x010e260000000a00 */
[----:B------:R-:W-:-:S04]  /*9c20*/  IMAD.WIDE.U32 R8, R8, R144, RZ ;  /* 0x0000009008087225 */ /* 0x000fc800078e00ff */
[----:B------:R-:W-:Y:S01]  /*9c30*/  IMAD.IADD R27, R143, 0x1, R137 ;  /* 0x000000018f1b7824 */ /* 0x000fe200078e0289 */
[----:B------:R-:W-:Y:S01]  /*9c40*/  SEL R37, R48, RZ, P3 ;  /* 0x000000ff30257207 */ /* 0x000fe20001800000 */
[----:B------:R-:W-:Y:S01]  /*9c50*/  IMAD.IADD R30, R11, 0x1, R21 ;  /* 0x000000010b1e7824 */ /* 0x000fe200078e0215 */
[----:B--2---:R-:W1:Y:S01]  /*9c60*/  @!P3 LDC R14, c[0x0][0xb50] ;  /* 0x0002d400ff0ebb82 */ /* 0x004e620000000800 */
[----:B------:R-:W-:Y:S02]  /*9c70*/  IMAD.IADD R11, R9, 0x1, R149 ;  /* 0x00000001090b7824 */ /* 0x000fe400078e0295 */
[----:B------:R-:W-:Y:S02]  /*9c80*/  IMAD.MOV.U32 R9, RZ, RZ, R27 ;  /* 0x000000ffff097224 */ /* 0x000fe400078e001b */
[-C--:B------:R-:W-:Y:S02]  /*9c90*/  IMAD R39, R13, R37.reuse, RZ ;  /* 0x000000250d277224 */ /* 0x080fe400078e02ff */
[----:B------:R-:W-:Y:S01]  /*9ca0*/  IMAD.WIDE.U32 R12, R12, R37, RZ ;  /* 0x000000250c0c7225 */ /* 0x000fe200078e00ff */
[----:B------:R-:W2:Y:S03]  /*9cb0*/  @!P3 LDC R15, c[0x0][0xb54] ;  /* 0x0002d500ff0fbb82 */ /* 0x000ea60000000800 */
[----:B------:R-:W-:Y:S01]  /*9cc0*/  IMAD.IADD R39, R13, 0x1, R39 ;  /* 0x000000010d277824 */ /* 0x000fe200078e0227 */
[--C-:B---3--:R-:W-:Y:S01]  /*9cd0*/  IADD3 R10, P2, P5, R8, R10, R3.reuse ;  /* 0x0000000a080a7210 */ /* 0x108fe20007d5e003 */
        /* <DEDUP_REMOVED lines=21> */
.L_x_2119:
        /* <DEDUP_REMOVED lines=13> */
[----:B--2---:R-:W-:-:S04]  /*9f00*/  IMAD.IADD R25, R13, 0x1, R137 ;  /* 0x000000010d197824 */ /* 0x004fc800078e0289 */
        /* <DEDUP_REMOVED lines=10> */
[----:B------:R-:W-:Y:S01]  /*9fb0*/  ULDC.64 UR4, c[0x0][0xaa0] ;  /* 0x0002a80000047ab9 */ /* 0x000fe20000000a00 */
[----:B------:R-:W-:-:S06]  /*9fc0*/  ULDC.64 UR6, c[0x0][0xa80] ;  /* 0x0002a00000067ab9 */ /* 0x000fcc0000000a00 */
[----:B------:R-:W3:Y:S01]  /*9fd0*/  @P4 LDC R45, c[0x0][0xbf0] ;  /* 0x0002fc00ff2d4b82 */ /* 0x000ee20000000800 */
[----:B-1----:R-:W-:-:S05]  /*9fe0*/  VIADD R41, R12, 0xffffff80 ;  /* 0xffffff800c297836 */ /* 0x002fca0000000000 */
[----:B------:R-:W-:-:S04]  /*9ff0*/  SHF.R.S32.HI R44, RZ, 0x1f, R41 ;  /* 0x0000001fff2c7819 */ /* 0x000fc80000011429 */
[----:B------:R-:W-:-:S04]  /*a000*/  LEA.HI R44, R44, R41, RZ, 0x2 ;  /* 0x000000292c2c7211 */ /* 0x000fc800078f10ff */
[----:B------:R-:W-:-:S05]  /*a010*/  SHF.R.S32.HI R44, RZ, 0x2, R44 ;  /* 0x00000002ff2c7819 */ /* 0x000fca000001142c */
[----:B0-----:R-:W-:-:S04]  /*a020*/  IMAD R9, R44, 0x20, R145 ;  /* 0x000000202c097824 */ /* 0x001fc800078e0291 */
[----:B------:R-:W-:Y:S01]  /*a030*/  IMAD.WIDE R34, R9, 0x2, R34 ;  /* 0x0000000209227825 */ /* 0x000fe200078e0222 */
[----:B------:R-:W-:Y:S02]  /*a040*/  SHF.R.S32.HI R42, RZ, 0x1f, R41 ;  /* 0x0000001fff2a7819 */ /* 0x000fe40000011429 */
[----:B------:R-:W-:Y:S02]  /*a050*/  IADD3 R11, P5, R34, 0x7800, RZ ;  /* 0x00007800220b7810 */ /* 0x000fe40007fbe0ff */
[----:B------:R-:W-:Y:S02]  /*a060*/  LEA.HI R42, R42, R41, RZ, 0x2 ;  /* 0x000000292a2a7211 */ /* 0x000fe400078f10ff */
[----:B------:R-:W-:Y:S01]  /*a070*/  LOP3.LUT R0, R11, 0x180, RZ, 0xc0, !PT ;  /* 0x000001800b007812 */ /* 0x000fe200078ec0ff */
[----:B------:R-:W-:Y:S01]  /*a080*/  IMAD.X R37, RZ, RZ, R35, P5 ;  /* 0x000000ffff257224 */ /* 0x000fe200028e0623 */
[----:B------:R-:W-:Y:S02]  /*a090*/  LOP3.LUT R42, R42, 0xfffffffc, RZ, 0xc0, !PT ;  /* 0xfffffffc2a2a7812 */ /* 0x000fe400078ec0ff */
[----:B------:R-:W-:-:S02]  /*a0a0*/  SHF.R.U64 R0, R0, 0x3, RZ ;  /* 0x0000000300007819 */ /* 0x000fc400000012ff */
[----:B------:R-:W-:Y:S02]  /*a0b0*/  IADD3 R13, P0, R34, 0x1800, RZ ;  /* 0x00001800220d7810 */ /* 0x000fe40007f1e0ff */
[----:B------:R-:W-:Y:S01]  /*a0c0*/  LOP3.LUT R36, R0, R11, RZ, 0x3c, !PT ;  /* 0x0000000b00247212 */ /* 0x000fe200078e3cff */
[----:B------:R-:W-:Y:S01]  /*a0d0*/  IMAD R0, R21, UR4, RZ ;  /* 0x0000000415007c24 */ /* 0x000fe2000f8e02ff */
[C---:B------:R-:W-:Y:S01]  /*a0e0*/  IADD3 R25, P1, R34.reuse, 0x3000, RZ ;  /* 0x0000300022197810 */ /* 0x040fe20007f3e0ff */
[----:B------:R-:W-:Y:S01]  /*a0f0*/  IMAD.IADD R42, R41, 0x1, -R42 ;  /* 0x00000001292a7824 */ /* 0x000fe200078e0a2a */
[C---:B------:R-:W-:Y:S01]  /*a100*/  IADD3 R29, P2, R34.reuse, 0x4800, RZ ;  /* 0x00004800221d7810 */ /* 0x040fe20007f5e0ff */
[C---:B------:R-:W-:Y:S01]  /*a110*/  IMAD R41, R3.reuse, UR5, R0 ;  /* 0x0000000503297c24 */ /* 0x040fe2000f8e0200 */
[----:B------:R-:W-:Y:S01]  /*a120*/  IADD3 R33, P3, R34, 0x6000, RZ ;  /* 0x0000600022217810 */ /* 0x000fe20007f7e0ff */
[----:B------:R-:W-:Y:S01]  /*a130*/  IMAD.WIDE.U32 R20, R3, UR4, RZ ;  /* 0x0000000403147c25 */ /* 0x000fe2000f8e00ff */
[----:B------:R-:W-:Y:S01]  /*a140*/  ULDC.64 UR4, c[0x0][0xae8] ;  /* 0x0002ba0000047ab9 */ /* 0x000fe20000000a00 */
[----:B------:R-:W-:Y:S01]  /*a150*/  LOP3.LUT R12, R13, 0x180, RZ, 0xc0, !PT ;  /* 0x000001800d0c7812 */ /* 0x000fe200078ec0ff */
[----:B------:R-:W5:Y:S01]  /*a160*/  LD.E.128 R36, desc[UR36][R36.64] ;  /* 0x0000002424247980 */ /* 0x000f62000c101d00 */
[----:B------:R-:W-:Y:S01]  /*a170*/  IMAD R0, R42, 0x60, R44 ;  /* 0x000000602a007824 */ /* 0x000fe200078e022c */
[----:B------:R-:W-:Y:S01]  /*a180*/  LOP3.LUT R24, R25, 0x180, RZ, 0xc0, !PT ;  /* 0x0000018019187812 */ /* 0x000fe200078ec0ff */
[----:B------:R-:W-:Y:S01]  /*a190*/  IMAD.IADD R21, R21, 0x1, R41 ;  /* 0x0000000115157824 */ /* 0x000fe200078e0229 */
[----:B------:R-:W-:Y:S01]  /*a1a0*/  LOP3.LUT R28, R29, 0x180, RZ, 0xc0, !PT ;  /* 0x000001801d1c7812 */ /* 0x000fe200078ec0ff */
[----:B------:R-:W-:Y:S01]  /*a1b0*/  IMAD.IADD R42, R137, 0x1, R0 ;  /* 0x00000001892a7824 */ /* 0x000fe200078e0200 */
[----:B------:R-:W-:Y:S01]  /*a1c0*/  LOP3.LUT R32, R33, 0x180, RZ, 0xc0, !PT ;  /* 0x0000018021207812 */ /* 0x000fe200078ec0ff */
[----:B------:R-:W-:Y:S01]  /*a1d0*/  IMAD.WIDE.U32 R20, R146, UR4, R20 ;  /* 0x0000000492147c25 */ /* 0x000fe2000f8e0014 */
[----:B------:R-:W-:-:S02]  /*a1e0*/  SHF.R.S32.HI R41, RZ, 0x1f, R144 ;  /* 0x0000001fff297819 */ /* 0x000fc40000011490 */
[----:B------:R-:W-:Y:S01]  /*a1f0*/  LOP3.LUT R9, R34, 0x180, RZ, 0xc0, !PT ;  /* 0x0000018022097812 */ /* 0x000fe200078ec0ff */
[----:B--2---:R-:W-:Y:S01]  /*a200*/  @P4 IMAD.HI.U32 R0, R42, R43, RZ ;  /* 0x0000002b2a004227 */ /* 0x004fe200078e00ff */
[----:B------:R-:W-:Y:S02]  /*a210*/  SHF.R.U64 R12, R12, 0x3, RZ ;  /* 0x000000030c0c7819 */ /* 0x000fe400000012ff */
[----:B------:R-:W-:Y:S01]  /*a220*/  SHF.R.U64 R24, R24, 0x3, RZ ;  /* 0x0000000318187819 */ /* 0x000fe200000012ff */
[----:B------:R-:W-:Y:S01]  /*a230*/  IMAD R21, R146, UR5, R21 ;  /* 0x0000000592157c24 */ /* 0x000fe2000f8e0215 */
[----:B------:R-:W-:Y:S01]  /*a240*/  ULDC.64 UR4, c[0x0][0xaf0] ;  /* 0x0002bc0000047ab9 */ /* 0x000fe20000000a00 */
[----:B------:R-:W-:Y:S01]  /*a250*/  IMAD.MOV.U32 R3, RZ, RZ, R42 ;  /* 0x000000ffff037224 */ /* 0x000fe200078e002a */
[----:B---3--:R-:W-:Y:S01]  /*a260*/  @P4 SHF.R.U32.HI R3, RZ, R45, R0 ;  /* 0x0000002dff034219 */ /* 0x008fe20000011600 */
[----:B------:R-:W-:Y:S01]  /*a270*/  IMAD R41, R41, UR4, RZ ;  /* 0x0000000429297c24 */ /* 0x000fe2000f8e02ff */
[----:B------:R-:W-:-:S02]  /*a280*/  SHF.R.U64 R28, R28, 0x3, RZ ;  /* 0x000000031c1c7819 */ /* 0x000fc400000012ff */
[----:B------:R-:W-:Y:S02]  /*a290*/  SHF.R.U64 R32, R32, 0x3, RZ ;  /* 0x0000000320207819 */ /* 0x000fe400000012ff */
[----:B------:R-:W-:Y:S01]  /*a2a0*/  SHF.R.U64 R9, R9, 0x3, RZ ;  /* 0x0000000309097819 */ /* 0x000fe200000012ff */
[C---:B------:R-:W-:Y:S01]  /*a2b0*/  IMAD R41, R144.reuse, UR5, R41 ;  /* 0x0000000590297c24 */ /* 0x040fe2000f8e0229 */
[----:B------:R-:W-:Y:S01]  /*a2c0*/  SHF.R.S32.HI R0, RZ, 0x1f, R3 ;  /* 0x0000001fff007819 */ /* 0x000fe20000011403 */
[----:B------:R-:W-:Y:S01]  /*a2d0*/  IMAD.WIDE.U32 R20, R144, UR4, R20 ;  /* 0x0000000490147c25 */ /* 0x000fe2000f8e0014 */
[----:B------:R-:W-:Y:S01]  /*a2e0*/  LOP3.LUT R12, R12, R13, RZ, 0x3c, !PT ;  /* 0x0000000d0c0c7212 */ /* 0x000fe200078e3cff */
[----:B------:R-:W-:Y:S01]  /*a2f0*/  ULDC.64 UR4, c[0x0][0xae0] ;  /* 0x0002b80000047ab9 */ /* 0x000fe20000000a00 */
[----:B------:R-:W-:Y:S01]  /*a300*/  LOP3.LUT R24, R24, R25, RZ, 0x3c, !PT ;  /* 0x0000001918187212 */ /* 0x000fe200078e3cff */
[----:B------:R-:W-:Y:S01]  /*a310*/  IMAD.MOV R43, RZ, RZ, -R3 ;  /* 0x000000ffff2b7224 */ /* 0x000fe200078e0a03 */
        /* <DEDUP_REMOVED lines=9> */
[----:B------:R-:W-:Y:S01]  /*a3b0*/  IMAD.IADD R21, R21, 0x1, R41 ;  /* 0x0000000115157824 */ /* 0x000fe200078e0229 */
[----:B------:R-:W5:Y:S01]  /*a3c0*/  LD.E.128 R24, desc[UR36][R24.64] ;  /* 0x0000002418187980 */ /* 0x000f62000c101d00 */
[----:B------:R-:W-:Y:S02]  /*a3d0*/  IMAD R0, R0, UR4, RZ ;  /* 0x0000000400007c24 */ /* 0x000fe4000f8e02ff */
[----:B------:R-:W-:Y:S01]  /*a3e0*/  IMAD R41, R4, R43, R42 ;  /* 0x0000002b04297224 */ /* 0x000fe200078e022a */
[----:B------:R-:W5:Y:S01]  /*a3f0*/  LD.E.128 R8, desc[UR36][R8.64] ;  /* 0x0000002408087980 */ /* 0x000f62000c101d00 */
[----:B------:R-:W-:-:S03]  /*a400*/  IMAD R43, R3, UR5, R0 ;  /* 0x00000005032b7c24 */ /* 0x000fc6000f8e0200 */
[----:B------:R-:W5:Y:S01]  /*a410*/  LD.E.128 R28, desc[UR36][R28.64] ;  /* 0x000000241c1c7980 */ /* 0x000f62000c101d00 */
[----:B------:R-:W-:-:S03]  /*a420*/  SHF.R.S32.HI R0, RZ, 0x1f, R41 ;  /* 0x0000001fff007819 */ /* 0x000fc60000011429 */
[----:B------:R-:W5:Y:S01]  /*a430*/  LD.E.128 R32, desc[UR36][R32.64] ;  /* 0x0000002420207980 */ /* 0x000f62000c101d00 */
[----:B------:R-:W-:Y:S01]  /*a440*/  IMAD.WIDE.U32 R20, R3, UR4, R20 ;  /* 0x0000000403147c25 */ /* 0x000fe2000f8e0014 */
[----:B------:R-:W-:Y:S01]  /*a450*/  ULDC.64 UR4, c[0x0][0xad8] ;  /* 0x0002b60000047ab9 */ /* 0x000fe20000000a00 */
[----:B------:R-:W-:Y:S01]  /*a460*/  @!PT LDS RZ, [RZ] ;  /* 0x00000000fffff984 */ /* 0x000fe20000000800 */
[----:B------:R-:W-:Y:S01]  /*a470*/  @!PT LDS RZ, [RZ] ;  /* 0x00000000fffff984 */ /* 0x000fe20000000800 */
[----:B------:R-:W-:Y:S01]  /*a480*/  @!PT LDS RZ, [RZ] ;  /* 0x00000000fffff984 */ /* 0x000fe20000000800 */
[----:B------:R-:W-:Y:S01]  /*a490*/  @!PT LDS RZ, [RZ] ;  /* 0x00000000fffff984 */ /* 0x000fe20000000800 */
[----:B------:R0:W-:Y:S06]  /*a4a0*/  MEMBAR.ALL.CTA ;  /* 0x0000000000007992 */ /* 0x0001ec0000008000 */
[----:B0-----:R-:W0:Y:S01]  /*a4b0*/  FENCE.VIEW.ASYNC.S ;  /* 0x00000000000073c6 */ /* 0x001e220000000000 */
[----:B------:R-:W-:-:S02]  /*a4c0*/  IMAD.IADD R21, R21, 0x1, R43 ;  /* 0x0000000115157824 */ /* 0x000fc400078e022b */
[----:B------:R-:W-:Y:S02]  /*a4d0*/  IMAD R0, R0, UR4, RZ ;  /* 0x0000000400007c24 */ /* 0x000fe4000f8e02ff */
[----:B------:R-:W-:Y:S02]  /*a4e0*/  IMAD.IADD R137, R44, 0x1, R137 ;  /* 0x000000012c897824 */ /* 0x000fe400078e0289 */
        /* <DEDUP_REMOVED lines=8> */
[----:B0-----:R0:W1:Y:S01]  /*a570*/  SHFL.IDX PT, R42, R0, RZ, 0x1c1f ;  /* 0x001c1fff002a7589 */ /* 0x00106200000e0000 */
        /* <DEDUP_REMOVED lines=18> */
.L_x_2122:
[----:B------:R-:W-:Y:S05]  /*a6a0*/  BSYNC B1 ;  /* 0x0000000000017941 */ /* 0x000fea0003800000 */
.L_x_2121:
        /* <DEDUP_REMOVED lines=19> */
.L_x_2120:
[----:B0-----:R-:W0:Y:S01]  /*a7e0*/  @P4 LDC R10, c[0x0][0xbec] ;  /* 0x0002fb00ff0a4b82 */ /* 0x001e220000000800 */
[----:B------:R-:W-:Y:S01]  /*a7f0*/  ULDC.64 UR4, c[0x0][0xb08] ;  /* 0x0002c20000047ab9 */ /* 0x000fe20000000a00 */
[----:B------:R-:W-:Y:S01]  /*a800*/  ULDC.64 UR6, c[0x0][0xb30] ;  /* 0x0002cc0000067ab9 */ /* 0x000fe20000000a00 */
[----:B------:R-:W-:Y:S01]  /*a810*/  IMAD R0, R21, UR4, RZ ;  /* 0x0000000415007c24 */ /* 0x000fe2000f8e02ff */
[----:B------:R-:W-:Y:S01]  /*a820*/  BSSY B1, `(.L_x_2124) ;  /* 0x000006d000017945 */ /* 0x000fe20003800000 */
[C---:B------:R-:W-:Y:S01]  /*a830*/  IMAD.WIDE.U32 R8, R3.reuse, UR4, RZ ;  /* 0x0000000403087c25 */ /* 0x040fe2000f8e00ff */
[----:B------:R-:W-:Y:S02]  /*a840*/  SHF.R.S32.HI R28, RZ, 0x1f, R152 ;  /* 0x0000001fff1c7819 */ /* 0x000fe40000011498 */
[----:B------:R-:W1:Y:S01]  /*a850*/  @P4 LDC R13, c[0x0][0xbf0] ;  /* 0x0002fc00ff0d4b82 */ /* 0x000e620000000800 */
[----:B------:R-:W-:Y:S01]  /*a860*/  IMAD R3, R3, UR5, R0 ;  /* 0x0000000503037c24 */ /* 0x000fe2000f8e0200 */
[----:B------:R-:W-:Y:S01]  /*a870*/  ULDC.64 UR4, c[0x0][0xb38] ;  /* 0x0002ce0000047ab9 */ /* 0x000fe20000000a00 */
[----:B------:R-:W-:Y:S01]  /*a880*/  VIADD R35, R141, 0x20 ;  /* 0x000000208d237836 */ /* 0x000fe20000000000 */
[----:B------:R-:W-:Y:S01]  /*a890*/  SHF.R.S32.HI R29, RZ, 0x1f, R153 ;  /* 0x0000001fff1d7819 */ /* 0x000fe20000011499 */
[----:B------:R-:W-:Y:S01]  /*a8a0*/  IMAD.IADD R9, R9, 0x1, R3 ;  /* 0x0000000109097824 */ /* 0x000fe200078e0203 */
[----:B------:R-:W-:Y:S01]  /*a8b0*/  SHF.R.S32.HI R3, RZ, 0x1f, R144 ;  /* 0x0000001fff037819 */ /* 0x000fe20000011490 */
[----:B------:R-:W-:Y:S01]  /*a8c0*/  VIADD R37, R141, 0x18 ;  /* 0x000000188d257836 */ /* 0x000fe20000000000 */
[----:B------:R-:W-:Y:S01]  /*a8d0*/  SHF.R.S32.HI R30, RZ, 0x1f, R154 ;  /* 0x0000001fff1e7819 */ /* 0x000fe2000001149a */
[----:B------:R-:W-:Y:S01]  /*a8e0*/  IMAD.WIDE.U32 R8, R146, UR4, R8 ;  /* 0x0000000492087c25 */ /* 0x000fe2000f8e0008 */
[----:B------:R-:W-:-:S02]  /*a8f0*/  SHF.R.S32.HI R26, RZ, 0x1f, R155 ;  /* 0x0000001fff1a7819 */ /* 0x000fc4000001149b */
[----:B------:R-:W-:Y:S01]  /*a900*/  SHF.R.S32.HI R31, RZ, 0x1f, R157 ;  /* 0x0000001fff1f7819 */ /* 0x000fe2000001149d */
[----:B------:R-:W-:Y:S01]  /*a910*/  IMAD R9, R146, UR5, R9 ;  /* 0x0000000592097c24 */ /* 0x000fe2000f8e0209 */
[----:B------:R-:W-:Y:S01]  /*a920*/  ULDC.64 UR4, c[0x0][0xb40] ;  /* 0x0002d00000047ab9 */ /* 0x000fe20000000a00 */
[----:B------:R-:W-:Y:S01]  /*a930*/  VIADD R39, R141, 0x10 ;  /* 0x000000108d277836 */ /* 0x000fe20000000000 */
[----:B------:R-:W-:Y:S01]  /*a940*/  SHF.R.S32.HI R35, RZ, 0x1f, R35 ;  /* 0x0000001fff237819 */ /* 0x000fe20000011423 */
[----:B------:R-:W-:Y:S01]  /*a950*/  IMAD R3, R3, UR4, RZ ;  /* 0x0000000403037c24 */ /* 0x000fe2000f8e02ff */
[----:B------:R-:W-:Y:S01]  /*a960*/  SHF.R.S32.HI R37, RZ, 0x1f, R37 ;  /* 0x0000001fff257819 */ /* 0x000fe20000011425 */
[----:B0-----:R-:W-:Y:S01]  /*a970*/  @P4 IMAD.HI.U32 R10, R27, R10, RZ ;  /* 0x0000000a1b0a4227 */ /* 0x001fe200078e00ff */
[----:B------:R-:W-:-:S03]  /*a980*/  SHF.R.S32.HI R39, RZ, 0x1f, R39 ;  /* 0x0000001fff277819 */ /* 0x000fc60000011427 */
[C---:B------:R-:W-:Y:S02]  /*a990*/  IMAD R11, R144.reuse, UR5, R3 ;  /* 0x00000005900b7c24 */ /* 0x040fe4000f8e0203 */
[----:B------:R-:W-:Y:S01]  /*a9a0*/  IMAD.WIDE.U32 R8, R144, UR4, R8 ;  /* 0x0000000490087c25 */ /* 0x000fe2000f8e0008 */
[----:B------:R-:W-:-:S03]  /*a9b0*/  ULDC.64 UR4, c[0x0][0xb48] ;  /* 0x0002d20000047ab9 */ /* 0x000fc60000000a00 */
[----:B------:R-:W-:Y:S01]  /*a9c0*/  IMAD.MOV.U32 R3, RZ, RZ, R27 ;  /* 0x000000ffff037224 */ /* 0x000fe200078e001b */
[----:B-1----:R-:W-:Y:S01]  /*a9d0*/  @P4 SHF.R.U32.HI R3, RZ, R13, R10 ;  /* 0x0000000dff034219 */ /* 0x002fe2000001160a */
[----:B------:R-:W-:Y:S02]  /*a9e0*/  IMAD.IADD R9, R9, 0x1, R11 ;  /* 0x0000000109097824 */ /* 0x000fe400078e020b */
[----:B------:R-:W-:Y:S01]  /*a9f0*/  VIADD R41, R141, 0x8 ;  /* 0x000000088d297836 */ /* 0x000fe20000000000 */
[--C-:B------:R-:W-:Y:S01]  /*aa00*/  SHF.R.S32.HI R0, RZ, 0x1f, R3.reuse ;  /* 0x0000001fff007819 */ /* 0x100fe20000011403 */
[----:B------:R-:W-:Y:S02]  /*aa10*/  IMAD.MOV R11, RZ, RZ, -R3 ;  /* 0x000000ffff0b7224 */ /* 0x000fe400078e0a03 */
[----:B------:R-:W-:Y:S01]  /*aa20*/  IMAD.WIDE.U32 R8, R48, UR4, R8 ;  /* 0x0000000430087c25 */ /* 0x000fe2000f8e0008 */
[----:B------:R-:W-:Y:S01]  /*aa30*/  UIADD3 UR4, UR40, 0x2d820, URZ ;  /* 0x0002d82028047890 */ /* 0x000fe2000fffe03f */
[----:B------:R-:W-:-:S02]  /*aa40*/  SHF.R.S32.HI R41, RZ, 0x1f, R41 ;  /* 0x0000001fff297819 */ /* 0x000fc40000011429 */
[----:B------:R-:W-:Y:S01]  /*aa50*/  IMAD R11, R4, R11, R27 ;  /* 0x0000000b040b7224 */ /* 0x000fe200078e021b */
[----:B------:R-:W-:Y:S01]  /*aa60*/  UPRMT UR4, URZ, 0x654, UR4 ;  /* 0x000006543f047896 */ /* 0x000fe20008000004 */
[----:B------:R-:W-:Y:S01]  /*aa70*/  IMAD R0, R0, UR6, RZ ;  /* 0x0000000600007c24 */ /* 0x000fe2000f8e02ff */
[----:B------:R-:W-:Y:S01]  /*aa80*/  SHF.R.S32.HI R4, RZ, 0x1f, R151 ;  /* 0x0000001fff047819 */ /* 0x000fe20000011497 */
[----:B------:R-:W-:Y:S01]  /*aa90*/  IMAD R9, R48, UR5, R9 ;  /* 0x0000000530097c24 */ /* 0x000fe2000f8e0209 */
[----:B------:R-:W-:Y:S01]  /*aaa0*/  SHF.R.S32.HI R27, RZ, 0x1f, R156 ;  /* 0x0000001fff1b7819 */ /* 0x000fe2000001149c */
        /* <DEDUP_REMOVED lines=9> */
[----:B------:R-:W-:-:S03]  /*ab40*/  ULDC.64 UR6, c[0x0][0xb00] ;  /* 0x0002c00000067ab9 */ /* 0x000fc60000000a00 */
[----:B------:R-:W-:Y:S01]  /*ab50*/  IMAD.IADD R3, R9, 0x1, R3 ;  /* 0x0000000109037824 */ /* 0x000fe200078e0203 */
[C---:B------:R-:W-:Y:S01]  /*ab60*/  LEA R0, P1, R8.reuse, UR6, 0x2 ;  /* 0x0000000608007c11 */ /* 0x040fe2000f8210ff */
[C---:B------:R-:W-:Y:S02]  /*ab70*/  VIADD R34, R141.reuse, 0x20 ;  /* 0x000000208d227836 */ /* 0x040fe40000000000 */
[C---:B------:R-:W-:Y:S01]  /*ab80*/  VIADD R36, R141.reuse, 0x18 ;  /* 0x000000188d247836 */ /* 0x040fe20000000000 */
[----:B------:R-:W-:Y:S01]  /*ab90*/  LEA.HI.X R3, R8, UR7, R3, 0x2, P1 ;  /* 0x0000000708037c11 */ /* 0x000fe200088f1403 */
[C---:B------:R-:W-:Y:S01]  /*aba0*/  VIADD R38, R141.reuse, 0x10 ;  /* 0x000000108d267836 */ /* 0x040fe20000000000 */
[----:B------:R0:W1:Y:S01]  /*abb0*/  SHFL.IDX PT, R8, R0, RZ, 0x1c1f ;  /* 0x001c1fff00087589 */ /* 0x00006200000e0000 */
[----:B------:R-:W-:-:S03]  /*abc0*/  VIADD R40, R141, 0x8 ;  /* 0x000000088d287836 */ /* 0x000fc60000000000 */
        /* <DEDUP_REMOVED lines=50> */
.L_x_2125:
[----:B------:R-:W-:Y:S05]  /*aef0*/  BSYNC B1 ;  /* 0x0000000000017941 */ /* 0x000fea0003800000 */
.L_x_2124:
        /* <DEDUP_REMOVED lines=53> */
.L_x_2118:
[----:B0-----:R-:W0:Y:S01]  /*b250*/  LDC.64 R10, c[0x0][0xc00] ;  /* 0x00030000ff0a7b82 */ /* 0x001e220000000a00 */
[----:B------:R-:W-:Y:S01]  /*b260*/  ULDC.64 UR4, c[0x0][0xc08] ;  /* 0x0003020000047ab9 */ /* 0x000fe20000000a00 */
[----:B--2---:R-:W-:Y:S01]  /*b270*/  IMAD.MOV.U32 R3, RZ, RZ, RZ ;  /* 0x000000ffff037224 */ /* 0x004fe200078e00ff */
[----:B------:R-:W-:-:S04]  /*b280*/  ISETP.NE.U32.AND P0, PT, RZ, UR4, PT ;  /* 0x00000004ff007c0c */ /* 0x000fc8000bf05070 */
[----:B------:R-:W-:Y:S01]  /*b290*/  ISETP.NE.AND.EX P1, PT, RZ, UR5, PT, P0 ;  /* 0x00000005ff007c0c */ /* 0x000fe2000bf25300 */
[----:B-1----:R-:W1:Y:S01]  /*b2a0*/  LDC.64 R8, c[0x0][0xc00] ;  /* 0x00030000ff087b82 */ /* 0x002e620000000a00 */
[----:B0-----:R-:W-:-:S04]  /*b2b0*/  ISETP.NE.U32.AND P0, PT, R10, RZ, PT ;  /* 0x000000ff0a00720c */ /* 0x001fc80003f05070 */
[----:B------:R-:W-:-:S07]  /*b2c0*/  ISETP.NE.AND.EX P0, PT, R11, RZ, PT, P0 ;  /* 0x000000ff0b00720c */ /* 0x000fce0003f05300 */
[----:B------:R-:W0:Y:S01]  /*b2d0*/  @P1 LDC.64 R10, c[0x0][0xc08] ;  /* 0x00030200ff0a1b82 */ /* 0x000e220000000a00 */
[----:B------:R-:W-:Y:S01]  /*b2e0*/  ULDC UR4, c[0x0][0xa88] ;  /* 0x0002a20000047ab9 */ /* 0x000fe20000000800 */
[----:B-1----:R-:W-:-:S04]  /*b2f0*/  IMAD.WIDE R12, R144, 0x4, R8 ;  /* 0x00000004900c7825 */ /* 0x002fc800078e0208 */
[----:B------:R-:W-:Y:S01]  /*b300*/  IMAD.U32 R0, RZ, RZ, UR4 ;  /* 0x00000004ff007e24 */ /* 0x000fe2000f8e00ff */
[----:B------:R1:W5:Y:S01]  /*b310*/  @P0 LDG.E R3, desc[UR36][R12.64] ;  /* 0x000000240c030981 */ /* 0x000362000c1e1900 */
[----:B------:R-:W2:Y:S01]  /*b320*/  S2R R14, SR_TID.X ;  /* 0x00000000000e7919 */ /* 0x000ea20000002100 */
[----:B0-----:R-:W-:-:S05]  /*b330*/  @P1 IMAD.WIDE R8, R144, 0x4, R10 ;  /* 0x0000000490081825 */ /* 0x001fca00078e020a */
[----:B------:R1:W5:Y:S01]  /*b340*/  @P1 LDG.E R0, desc[UR36][R8.64] ;  /* 0x0000002408001981 */ /* 0x000362000c1e1900 */
[----:B------:R-:W-:-:S13]  /*b350*/  ISETP.NE.AND P2, PT, R147, RZ, PT ;  /* 0x000000ff9300720c */ /* 0x000fda0003f45270 */
[----:B------:R-:W0:Y:S01]  /*b360*/  @!P2 LDC R147, c[0x0][0xad4] ;  /* 0x0002b500ff93ab82 */ /* 0x000e220000000800 */
[----:B--2---:R-:W-:-:S05]  /*b370*/  VIADD R32, R14, 0xffffff80 ;  /* 0xffffff800e207836 */ /* 0x004fca0000000000 */
[----:B------:R-:W-:Y:S02]  /*b380*/  ISETP.GT.AND P3, PT, R32, 0xbf, PT ;  /* 0x000000bf2000780c */ /* 0x000fe40003f64270 */
[----:B0-----:R-:W-:Y:S01]  /*b390*/  ISETP.GT.AND P2, PT, R147, 0x1, PT ;  /* 0x000000019300780c */ /* 0x001fe20003f44270 */
[----:B-1----:R-:W-:-:S12]  /*b3a0*/  @P1 BRA `(.L_x_2126) ;  /* 0x0000000000101947 */ /* 0x002fd80003800000 */
[----:B------:R-:W-:Y:S05]  /*b3b0*/  @!P0 BRA `(.L_x_2126) ;  /* 0x00000000000c8947 */ /* 0x000fea0003800000 */
[----:B------:R-:W2:Y:S04]  /*b3c0*/  LDG.E R9, desc[UR36][R12.64] ;  /* 0x000000240c097981 */ /* 0x000ea8000c1e1900 */
[----:B-----5:R-:W2:Y:S02]  /*b3d0*/  LDG.E R0, desc[UR36][R12.64+0x4] ;  /* 0x000004240c007981 */ /* 0x020ea4000c1e1900 */
[----:B--2---:R-:W-:-:S07]  /*b3e0*/  IMAD.IADD R0, R0, 0x1, -R9 ;  /* 0x0000000100007824 */ /* 0x004fce00078e0a09 */
.L_x_2126:
[----:B------:R-:W-:Y:S01]  /*b3f0*/  BSSY B1, `(.L_x_2127) ;  /* 0x0000036000017945 */ /* 0x000fe20003800000 */
[----:B------:R-:W-:Y:S02]  /*b400*/  SEL R33, R144, RZ, !P0 ;  /* 0x000000ff90217207 */ /* 0x000fe40004000000 */
[----:B------:R-:W-:Y:S02]  /*b410*/  SEL R149, R149, RZ, !P0 ;  /* 0x000000ff95957207 */ /* 0x000fe40004000000 */
[----:B-----5:R-:W-:Y:S01]  /*b420*/  SHF.R.S32.HI R28, RZ, 0x1f, R3 ;  /* 0x0000001fff1c7819 */ /* 0x020fe20000011403 */
[----:B------:R-:W-:Y:S06]  /*b430*/  @P3 BRA `(.L_x_2128) ;  /* 0x0000000000c43947 */ /* 0x000fec0003800000 */
[----:B------:R-:W3:Y:S01]  /*b440*/  LDC R35, c[0x0][0xbe8] ;  /* 0x0002fa00ff237b82 */ /* 0x000ee20000000800 */
[----:B------:R-:W-:Y:S01]  /*b450*/  IADD3 R30, R137, -0x80, R14 ;  /* 0xffffff80891e7810 */ /* 0x000fe20007ffe00e */
[----:B---3--:R-:W-:-:S05]  /*b460*/  IMAD R4, R0, R35, RZ ;  /* 0x0000002300047224 */ /* 0x008fca00078e02ff */
[----:B------:R-:W-:-:S13]  /*b470*/  ISETP.GE.AND P0, PT, R30, R4, PT ;  /* 0x000000041e00720c */ /* 0x000fda0003f06270 */
[----:B------:R-:W-:Y:S05]  /*b480*/  @P0 BRA `(.L_x_2128) ;  /* 0x0000000000b00947 */ /* 0x000fea0003800000 */
[----:B------:R-:W2:Y:S01]  /*b490*/  LDL.LU R34, [R1+0x8] ;  /* 0x0000080001227983 */ /* 0x000ea20000300800 */
[----:B------:R-:W-:Y:S01]  /*b4a0*/  ISETP.NE.AND P1, PT, R35, 0x1, PT ;  /* 0x000000012300780c */ /* 0x000fe20003f25270 */
[----:B------:R-:W-:Y:S01]  /*b4b0*/  IMAD.MOV.U32 R26, RZ, RZ, 0x9b8 ;  /* 0x000009b8ff1a7424 */ /* 0x000fe200078e00ff */
[----:B------:R-:W-:Y:S01]  /*b4c0*/  ISETP.GT.AND P0, PT, R147, 0x1, PT ;  /* 0x000000019300780c */ /* 0x000fe20003f04270 */
[----:B------:R-:W0:Y:S01]  /*b4d0*/  LDC.64 R8, c[0x0][0xba8] ;  /* 0x0002ea00ff087b82 */ /* 0x000e220000000a00 */
[----:B------:R-:W-:Y:S02]  /*b4e0*/  IMAD.MOV.U32 R27, RZ, RZ, R30 ;  /* 0x000000ffff1b7224 */ /* 0x000fe400078e001e */
[----:B------:R-:W-:-:S05]  /*b4f0*/  SEL R26, R26, 0x978, P0 ;  /* 0x000009781a1a7807 */ /* 0x000fca0000000000 */
[----:B------:R-:W1:Y:S08]  /*b500*/  LDC.64 R20, c[0x0][R26+0x220] ;  /* 0x000088001a147b82 */ /* 0x000e700000000a00 */
[----:B------:R-:W3:Y:S08]  /*b510*/  @P1 LDC R25, c[0x0][0xbec] ;  /* 0x0002fb00ff191b82 */ /* 0x000ef00000000800 */
[----:B------:R-:W4:Y:S08]  /*b520*/  @P1 LDC R31, c[0x0][0xbf0] ;  /* 0x0002fc00ff1f1b82 */ /* 0x000f300000000800 */
[----:B------:R-:W5:Y:S01]  /*b530*/  LDC.64 R14, c[0x0][R26+0x218] ;  /* 0x000086001a0e7b82 */ /* 0x000f620000000a00 */
[----:B-1----:R-:W-:-:S07]  /*b540*/  IMAD R21, R21, R33, RZ ;  /* 0x0000002115157224 */ /* 0x002fce00078e02ff */
[----:B------:R-:W1:Y:S01]  /*b550*/  LDC.64 R12, c[0x0][R26+0x228] ;  /* 0x00008a001a0c7b82 */ /* 0x000e620000000a00 */
[----:B---3--:R-:W-:-:S04]  /*b560*/  @P1 IMAD.HI.U32 R4, R30, R25, RZ ;  /* 0x000000191e041227 */ /* 0x008fc800078e00ff */
[----:B------:R-:W-:-:S03]  /*b570*/  IMAD.WIDE.U32 R24, R20, R33, RZ ;  /* 0x0000002114187225 */ /* 0x000fc600078e00ff */
[----:B------:R-:W3:Y:S01]  /*b580*/  LDC.64 R10, c[0x0][R26+0x210] ;  /* 0x000084001a0a7b82 */ /* 0x000ee20000000a00 */
[----:B----4-:R-:W-:Y:S01]  /*b590*/  @P1 SHF.R.U32.HI R27, RZ, R31, R4 ;  /* 0x0000001fff1b1219 */ /* 0x010fe20000011604 */
[----:B------:R-:W-:-:S04]  /*b5a0*/  IMAD R31, R20, R149, R21 ;  /* 0x00000095141f7224 */ /* 0x000fc800078e0215 */
[----:B------:R-:W-:Y:S02]  /*b5b0*/  IMAD.IADD R4, R25, 0x1, R31 ;  /* 0x0000000119047824 */ /* 0x000fe400078e021f */
[-C--:B-----5:R-:W-:Y:S01]  /*b5c0*/  IMAD R29, R15, R146.reuse, RZ ;  /* 0x000000920f1d7224 */ /* 0x0a0fe200078e02ff */
[----:B0-----:R-:W0:Y:S01]  /*b5d0*/  @!P0 LDC R8, c[0x0][0xb50] ;  /* 0x0002d400ff088b82 */ /* 0x001e220000000800 */
[----:B------:R-:W-:-:S04]  /*b5e0*/  IMAD.WIDE.U32 R14, R14, R146, RZ ;  /* 0x000000920e0e7225 */ /* 0x000fc800078e00ff */
[----:B------:R-:W-:Y:S01]  /*b5f0*/  IMAD.IADD R29, R15, 0x1, R29 ;  /* 0x000000010f1d7824 */ /* 0x000fe200078e021d */
[----:B------:R-:W-:Y:S01]  /*b600*/  IADD3 R14, P1, P3, R24, R14, R3 ;  /* 0x0000000e180e7210 */ /* 0x000fe20007b3e003 */
[----:B------:R-:W-:Y:S01]  /*b610*/  IMAD.MOV R15, RZ, RZ, -R27 ;  /* 0x000000ffff0f7224 */ /* 0x000fe200078e0a1b */
[----:B------:R-:W4:Y:S02]  /*b620*/  @!P0 LDC R9, c[0x0][0xb54] ;  /* 0x0002d500ff098b82 */ /* 0x000f240000000800 */
[----:B------:R-:W-:Y:S01]  /*b630*/  IADD3.X R4, R4, R29, R28, P1, P3 ;  /* 0x0000001d04047210 */ /* 0x000fe20000fe641c */
[----:B------:R-:W-:Y:S01]  /*b640*/  IMAD R15, R35, R15, R30 ;  /* 0x0000000f230f7224 */ /* 0x000fe200078e021e */
[----:B--2---:R-:W-:-:S05]  /*b650*/  SEL R21, R34, RZ, P0 ;  /* 0x000000ff22157207 */ /* 0x004fca0000000000 */
[-C--:B-1----:R-:W-:Y:S02]  /*b660*/  IMAD R25, R13, R21.reuse, RZ ;  /* 0x000000150d197224 */ /* 0x082fe400078e02ff */
[----:B------:R-:W-:Y:S01]  /*b670*/  IMAD.WIDE.U32 R12, R12, R21, RZ ;  /* 0x000000150c0c7225 */ /* 0x000fe200078e00ff */
[----:B------:R-:W-:-:S03]  /*b680*/  SHF.R.S32.HI R21, RZ, 0x1f, R15 ;  /* 0x0000001fff157819 */ /* 0x000fc6000001140f */
[----:B------:R-:W-:Y:S01]  /*b690*/  IMAD.IADD R25, R13, 0x1, R25 ;  /* 0x000000010d197824 */ /* 0x000fe200078e0219 */
[----:B------:R-:W-:Y:S02]  /*b6a0*/  IADD3 R12, P0, P1, R27, R14, R12 ;  /* 0x0000000e1b0c7210 */ /* 0x000fe4000791e00c */
[----:B------:R-:W-:-:S04]  /*b6b0*/  SHF.R.S32.HI R27, RZ, 0x1f, R27 ;  /* 0x0000001fff1b7819 */ /* 0x000fc8000001141b */
[----:B------:R-:W-:Y:S01]  /*b6c0*/  IADD3.X R13, R27, R4, R25, P0, P1 ;  /* 0x000000041b0d7210 */ /* 0x000fe200007e2419 */
[----:B---3--:R-:W-:-:S04]  /*b6d0*/  IMAD R4, R11, R15, RZ ;  /* 0x0000000f0b047224 */ /* 0x008fc800078e02ff */
[C---:B------:R-:W-:Y:S02]  /*b6e0*/  IMAD R21, R10.reuse, R21, R4 ;  /* 0x000000150a157224 */ /* 0x040fe400078e0204 */
[----:B------:R-:W-:-:S04]  /*b6f0*/  IMAD.WIDE.U32 R10, R10, R15, R12 ;  /* 0x0000000f0a0a7225 */ /* 0x000fc800078e000c */
[----:B------:R-:W-:Y:S01]  /*b700*/  IMAD.IADD R4, R11, 0x1, R21 ;  /* 0x000000010b047824 */ /* 0x000fe200078e0215 */
[----:B0-----:R-:W-:Y:S01]  /*b710*/  LEA R8, P0, R10, R8, 0x2 ;  /* 0x000000080a087211 */ /* 0x001fe200078010ff */
[----:B------:R-:W-:-:S03]  /*b720*/  IMAD.MOV.U32 R11, RZ, RZ, -0x800000 ;  /* 0xff800000ff0b7424 */ /* 0x000fc600078e00ff */
[----:B----4-:R-:W-:-:S05]  /*b730*/  LEA.HI.X R9, R10, R9, R4, 0x2, P0 ;  /* 0x000000090a097211 */ /* 0x010fca00000f1404 */
[----:B------:R0:W-:Y:S04]  /*b740*/  STG.E desc[UR36][R8.64], R11 ;  /* 0x0000000b08007986 */ /* 0x0001e8000c101924 */
.L_x_2128:
[----:B------:R-:W-:Y:S05]  /*b750*/  BSYNC B1 ;  /* 0x0000000000017941 */ /* 0x000fea0003800000 */
.L_x_2127:
[----:B------:R-:W-:Y:S05]  /*b760*/  @P2 BRA `(.L_x_2123) ;  /* 0x0000000400542947 */ /* 0x000fea0003800000 */
[----:B------:R-:W1:Y:S01]  /*b770*/  LDC R15, c[0x0][0xbe8] ;  /* 0x0002fa00ff0f7b82 */ /* 0x000e620000000800 */
[--C-:B------:R-:W-:Y:S01]  /*b780*/  SHF.R.S32.HI R10, RZ, 0x1f, R32.reuse ;  /* 0x0000001fff0a7819 */ /* 0x100fe20000011420 */
[----:B------:R-:W-:Y:S01]  /*b790*/  ULDC.64 UR4, c[0x0][0xaa0] ;  /* 0x0002a80000047ab9 */ /* 0x000fe20000000a00 */
[----:B------:R-:W-:Y:S01]  /*b7a0*/  SHF.R.S32.HI R14, RZ, 0x1f, R32 ;  /* 0x0000001fff0e7819 */ /* 0x000fe20000011420 */
[----:B---3--:R-:W-:Y:S01]  /*b7b0*/  IMAD R4, R28, UR4, RZ ;  /* 0x000000041c047c24 */ /* 0x008fe2000f8e02ff */
        /* <DEDUP_REMOVED lines=16> */
[----:B------:R-:W-:Y:S02]  /*b8c0*/  IMAD.IADD R12, R137, 0x1, R4 ;  /* 0x00000001890c7824 */ /* 0x000fe400078e0204 */
        /* <DEDUP_REMOVED lines=20> */
[----:B------:R-:W-:Y:S02]  /*ba10*/  IMAD.IADD R0, R14, 0x1, R137 ;  /* 0x000000010e007824 */ /* 0x000fe400078e0289 */
        /* <DEDUP_REMOVED lines=24> */
.L_x_2130:
[----:B------:R-:W-:Y:S05]  /*bba0*/  BSYNC B1 ;  /* 0x0000000000017941 */ /* 0x000fea0003800000 */
.L_x_2129:
        /* <DEDUP_REMOVED lines=11> */
[----:B----4-:R-:W-:Y:S01]  /*bc60*/  @!P2 IMAD.WIDE R10, R145, 0x2, R8 ;  /* 0x00000002910aa825 */ /* 0x010fe200078e0208 */
[-C--:B------:R-:W-:Y:S02]  /*bc70*/  @!P3 LEA.HI.X R13, R148, R9.reuse, R25, 0x1, P0 ;  /* 0x00000009940db211 */ /* 0x080fe400000f0c19 */
[----:B------:R-:W-:Y:S02]  /*bc80*/  @!P4 LEA.HI.X R15, R150, R9, R24, 0x1, P1 ;  /* 0x00000009960fc211 */ /* 0x000fe400008f0c18 */
[----:B------:R2:W-:Y:S04]  /*bc90*/  @!P2 ST.E.128 desc[UR36][R10.64], RZ ;  /* 0x000000ff0a00a985 */ /* 0x0005e8000c101d24 */
[----:B------:R2:W-:Y:S04]  /*bca0*/  @!P3 ST.E.128 desc[UR36][R12.64], RZ ;  /* 0x000000ff0c00b985 */ /* 0x0005e8000c101d24 */
[----:B------:R2:W-:Y:S02]  /*bcb0*/  @!P4 ST.E.128 desc[UR36][R14.64], RZ ;  /* 0x000000ff0e00c985 */ /* 0x0005e4000c101d24 */
.L_x_2123:
[----:B------:R-:W-:Y:S05]  /*bcc0*/  BSYNC B0 ;  /* 0x0000000000007941 */ /* 0x000fea0003800000 */
.L_x_2117:
[----:B------:R-:W-:Y:S02]  /*bcd0*/  ULDC UR4, c[0x0][0xc3c] ;  /* 0x00030f0000047ab9 */ /* 0x000fe40000000800 */
[----:B---3--:R-:W-:-:S13]  /*bce0*/  ISETP.GE.AND P0, PT, R7, UR4, PT ;  /* 0x0000000407007c0c */ /* 0x008fda000bf06270 */
[----:B------:R-:W-:Y:S05]  /*bcf0*/  @!P0 BRA `(.L_x_2131) ;  /* 0xffffff5000c88947 */ /* 0x000fea000383ffff */
[----:B------:R-:W-:Y:S05]  /*bd00*/  EXIT ;  /* 0x000000000000794d */ /* 0x000fea0003800000 */
.L_x_2074:
        /* <DEDUP_REMOVED lines=16> */
.L_x_2132:
        /* <DEDUP_REMOVED lines=44> */
.L_x_2136:
[----:B------:R-:W0:Y:S01]  /*c0d0*/  LDC R2, c[0x0][0xc3c] ;  /* 0x00030f00ff027b82 */ /* 0x000e220000000800 */
[----:B------:R-:W-:-:S06]  /*c0e0*/  UIADD3 UR4, UR4, 0x1f, URZ ;  /* 0x0000001f04047890 */ /* 0x000fcc000fffe03f */
        /* <DEDUP_REMOVED lines=33> */
.L_x_2134:
        /* <DEDUP_REMOVED lines=13> */
.L_x_2137:
        /* <DEDUP_REMOVED lines=62> */
.L_x_2138:
        /* <DEDUP_REMOVED lines=62> */
.L_x_2139:
[----:B------:R-:W-:-:S05]  /*cb90*/  LOP3.LUT R2, RZ, R2, RZ, 0x33, !PT ;  /* 0x00000002ff027212 */ /* 0x000fca00078e33ff */
[----:B------:R-:W-:Y:S01]  /*cba0*/  IMAD.IADD R25, R25, 0x1, R2 ;  /* 0x0000000119197824 */ /* 0x000fe200078e0202 */
[----:B------:R-:W-:Y:S06]  /*cbb0*/  BRA `(.L_x_2140) ;  /* 0x0000000000147947 */ /* 0x000fec0003800000 */
.L_x_2135:
[----:B------:R-:W-:Y:S01]  /*cbc0*/  ULDC UR4, c[0x0][0xc3c] ;  /* 0x00030f0000047ab9 */ /* 0x000fe20000000800 */
[----:B------:R-:W-:Y:S02]  /*cbd0*/  IMAD.MOV.U32 R25, RZ, RZ, RZ ;  /* 0x000000ffff197224 */ /* 0x000fe400078e00ff */
[----:B------:R-:W-:Y:S02]  /*cbe0*/  IMAD.U32 R24, RZ, RZ, UR6 ;  /* 0x00000006ff187e24 */ /* 0x000fe4000f8e00ff */
[----:B------:R-:W-:Y:S02]  /*cbf0*/  IMAD.MOV.U32 R26, RZ, RZ, RZ ;  /* 0x000000ffff1a7224 */ /* 0x000fe400078e00ff */
[----:B------:R-:W-:-:S07]  /*cc00*/  IMAD.U32 R27, RZ, RZ, UR4 ;  /* 0x00000004ff1b7e24 */ /* 0x000fce000f8e00ff */
.L_x_2140:
[----:B------:R-:W-:-:S13]  /*cc10*/  ISETP.NE.AND P0, PT, R0, RZ, PT ;  /* 0x000000ff0000720c */ /* 0x000fda0003f05270 */
[----:B------:R-:W0:Y:S01]  /*cc20*/  @!P0 S2R R3, SR_CgaCtaId ;  /* 0x0000000000038919 */ /* 0x000e220000008800 */
[----:B------:R-:W-:-:S04]  /*cc30*/  @!P0 MOV R0, 0x400 ;  /* 0x0000040000008802 */ /* 0x000fc80000000f00 */
[----:B0-----:R-:W-:-:S05]  /*cc40*/  @!P0 LEA R0, R3, R0, 0x18 ;  /* 0x0000000003008211 */ /* 0x001fca00078ec0ff */
[----:B------:R1:W-:Y:S01]  /*cc50*/  @!P0 STS.128 [R0+0x2d8d0], R24 ;  /* 0x02d8d01800008388 */ /* 0x0003e20000000c00 */
[----:B------:R-:W-:Y:S06]  /*cc60*/  BAR.ARV 0x5, 0x200 ;  /* 0x0148000000007b1d */ /* 0x000fec0000002000 */
.L_x_2133:
[----:B------:R2:W-:Y:S01]  /*cc70*/  STL [R1+0x3c], RZ ;  /* 0x00003cff01007387 */ /* 0x0005e20000100800 */
[----:B------:R-:W-:Y:S01]  /*cc80*/  ULDC UR4, c[0x0][0xc3c] ;  /* 0x00030f0000047ab9 */ /* 0x000fe20000000800 */
[----:B------:R-:W-:Y:S01]  /*cc90*/  IMAD.MOV.U32 R29, RZ, RZ, 0x1 ;  /* 0x00000001ff1d7424 */ /* 0x000fe200078e00ff */
[----:B0-----:R-:W-:Y:S01]  /*cca0*/  ISETP.GE.AND P0, PT, R27, UR4, PT ;  /* 0x000000041b007c0c */ /* 0x001fe2000bf06270 */
[----:B------:R-:W-:-:S12]  /*ccb0*/  IMAD.MOV.U32 R22, RZ, RZ, RZ ;  /* 0x000000ffff167224 */ /* 0x000fd800078e00ff */
[----:B--2---:R-:W-:Y:S05]  /*ccc0*/  @P0 BRA `(.L_x_2141) ;  /* 0x0000004c00c40947 */ /* 0x004fea0003800000 */
[----:B------:R-:W2:Y:S01]  /*ccd0*/  LDL R6, [R1+0x20] ;  /* 0x0000200001067983 */ /* 0x000ea20000100800 */
[----:B------:R-:W1:Y:S01]  /*cce0*/  S2R R3, SR_TID.X ;  /* 0x0000000000037919 */ /* 0x000e620000002100 */
[----:B------:R-:W0:Y:S01]  /*ccf0*/  S2UR UR5, SR_CgaCtaId ;  /* 0x00000000000579c3 */ /* 0x000e220000008800 */
[----:B------:R-:W-:Y:S01]  /*cd00*/  UMOV UR4, 0x400 ;  /* 0x0000040000047882 */ /* 0x000fe20000000000 */
[C---:B-1----:R-:W-:Y:S01]  /*cd10*/  IMAD.SHL.U32 R0, R3.reuse, 0x8, RZ ;  /* 0x0000000803007824 */ /* 0x042fe200078e00ff */
[C---:B------:R-:W-:Y:S01]  /*cd20*/  LOP3.LUT R5, R3.reuse, 0x7f, RZ, 0xc0, !PT ;  /* 0x0000007f03057812 */ /* 0x040fe200078ec0ff */
[----:B------:R-:W-:-:S03]  /*cd30*/  IMAD.SHL.U32 R4, R3, 0x20, RZ ;  /* 0x0000002003047824 */ /* 0x000fc600078e00ff */
[----:B------:R-:W-:Y:S01]  /*cd40*/  LOP3.LUT R2, R0, 0xd8, RZ, 0xc0, !PT ;  /* 0x000000d800027812 */ /* 0x000fe200078ec0ff */
[----:B0-----:R-:W-:-:S03]  /*cd50*/  ULEA UR4, UR5, UR4, 0x18 ;  /* 0x0000000405047291 */ /* 0x001fc6000f8ec03f */
        /* <DEDUP_REMOVED lines=18> */
.L_x_2204:
        /* <DEDUP_REMOVED lines=50> */
.L_x_2142:
        /* <DEDUP_REMOVED lines=10> */
.L_x_2143:
        /* <DEDUP_REMOVED lines=9> */
.L_x_2144:
[----:B------:R-:W3:Y:S01]  /*d2d0*/  LDL R6, [R1+0x24] ;  /* 0x0000240001067983 */ /* 0x000ee20000100800 */
[----:B0-2---:R-:W0:Y:S01]  /*d2e0*/  LDC R2, c[0x0][0x448] ;  /* 0x00011200ff027b82 */ /* 0x005e220000000800 */
[----:B-----5:R-:W-:Y:S01]  /*d2f0*/  IMAD.IADD R5, R0, 0x1, -R7 ;  /* 0x0000000100057824 */ /* 0x020fe200078e0a07 */
[----:B------:R-:W-:Y:S01]  /*d300*/  LOP3.LUT R16, R16, 0xffffffdf, RZ, 0xc0, !PT ;  /* 0xffffffdf10107812 */ /* 0x000fe200078ec0ff */
[----:B------:R-:W-:Y:S03]  /*d310*/  BSSY B0, `(.L_x_2145) ;  /* 0x0000037000007945 */ /* 0x000fe60003800000 */
[----:B------:R1:W-:Y:S01]  /*d320*/  STL [R1+0xc], R5 ;  /* 0x00000c0501007387 */ /* 0x0003e20000100800 */
[----:B0-----:R-:W-:Y:S01]  /*d330*/  ISETP.NE.AND P0, PT, R2, 0x1, PT ;  /* 0x000000010200780c */ /* 0x001fe20003f05270 */
[----:B------:R-:W-:-:S04]  /*d340*/  IMAD R2, R25, 0xc0, RZ ;  /* 0x000000c019027824 */ /* 0x000fc800078e02ff */
[----:B------:R-:W-:-:S08]  /*d350*/  VIADD R2, R2, 0xbf ;  /* 0x000000bf02027836 */ /* 0x000fd00000000000 */
[----:B------:R-:W0:Y:S01]  /*d360*/  @P0 LDC R4, c[0x0][0x44c] ;  /* 0x00011300ff040b82 */ /* 0x000e220000000800 */
[----:B------:R-:W-:-:S07]  /*d370*/  @P0 LOP3.LUT R16, R16, 0x20, RZ, 0xfc, !PT ;  /* 0x0000002010100812 */ /* 0x000fce00078efcff */
[----:B------:R-:W2:Y:S01]  /*d380*/  @P0 LDC R3, c[0x0][0x450] ;  /* 0x00011400ff030b82 */ /* 0x000ea20000000800 */
[----:B0-----:R-:W-:-:S05]  /*d390*/  @P0 IMAD.HI.U32 R4, R2, R4, RZ ;  /* 0x0000000402040227 */ /* 0x001fca00078e00ff */
[----:B--2---:R-:W-:Y:S02]  /*d3a0*/  @P0 SHF.R.U32.HI R2, RZ, R3, R4 ;  /* 0x00000003ff020219 */ /* 0x004fe40000011604 */
[----:B------:R-:W-:-:S04]  /*d3b0*/  LOP3.LUT R4, R26, 0xff000000, RZ, 0xc0, !PT ;  /* 0xff0000001a047812 */ /* 0x000fc800078ec0ff */
[----:B------:R-:W-:Y:S02]  /*d3c0*/  SHF.R.U32.HI R4, RZ, 0x8, R4 ;  /* 0x00000008ff047819 */ /* 0x000fe40000011604 */
[----:B---3--:R-:W-:-:S05]  /*d3d0*/  IADD3 R0, R5, 0x80, -R6 ;  /* 0x0000008005007810 */ /* 0x008fca0007ffe806 */
[----:B------:R-:W-:-:S05]  /*d3e0*/  IMAD.IADD R0, R0, 0x1, R2 ;  /* 0x0000000100007824 */ /* 0x000fca00078e0202 */
[----:B------:R-:W-:-:S04]  /*d3f0*/  SHF.R.S32.HI R2, RZ, 0x1f, R0 ;  /* 0x0000001fff027819 */ /* 0x000fc80000011400 */
[----:B------:R-:W-:Y:S01]  /*d400*/  LEA.HI R0, R2, R0, RZ, 0x7 ;  /* 0x0000000002007211 */ /* 0x000fe200078f38ff */
[----:B------:R-:W-:-:S03]  /*d410*/  VIADD R2, R5, 0x7f ;  /* 0x0000007f05027836 */ /* 0x000fc60000000000 */
[----:B------:R-:W-:Y:S02]  /*d420*/  SHF.R.S32.HI R0, RZ, 0x7, R0 ;  /* 0x00000007ff007819 */ /* 0x000fe40000011400 */
[----:B------:R-:W-:-:S04]  /*d430*/  SHF.R.S32.HI R3, RZ, 0x1f, R2 ;  /* 0x0000001fff037819 */ /* 0x000fc80000011402 */
[----:B------:R-:W-:-:S04]  /*d440*/  LEA.HI R2, R3, R2, RZ, 0x7 ;  /* 0x0000000203027211 */ /* 0x000fc800078f38ff */
[----:B------:R-:W-:-:S04]  /*d450*/  SHF.R.S32.HI R2, RZ, 0x7, R2 ;  /* 0x00000007ff027819 */ /* 0x000fc80000011402 */
[----:B------:R-:W-:Y:S02]  /*d460*/  VIMNMX R0, R2, R0, PT ;  /* 0x0000000002007248 */ /* 0x000fe40003fe0100 */
[----:B------:R-:W-:Y:S02]  /*d470*/  LOP3.LUT R2, R26, 0xff0000, RZ, 0xc0, !PT ;  /* 0x00ff00001a027812 */ /* 0x000fe400078ec0ff */
[----:B------:R-:W-:Y:S02]  /*d480*/  ISETP.GE.AND P0, PT, R0, 0x1, PT ;  /* 0x000000010000780c */ /* 0x000fe40003f06270 */
[----:B------:R-:W-:Y:S01]  /*d490*/  LEA.HI R4, R2, R4, RZ, 0x10 ;  /* 0x0000000402047211 */ /* 0x000fe200078f80ff */
[----:B------:R-:W-:-:S10]  /*d4a0*/  IMAD.MOV.U32 R2, RZ, RZ, RZ ;  /* 0x000000ffff027224 */ /* 0x000fd400078e00ff */
[----:B-1----:R-:W-:Y:S05]  /*d4b0*/  @!P0 BRA `(.L_x_2146) ;  /* 0x0000000000708947 */ /* 0x002fea0003800000 */
        /* <DEDUP_REMOVED lines=28> */
.L_x_2146:
[----:B------:R-:W-:Y:S05]  /*d680*/  BSYNC B0 ;  /* 0x0000000000007941 */ /* 0x000fea0003800000 */
.L_x_2145:
        /* <DEDUP_REMOVED lines=25> */
.L_x_2148:
        /* <DEDUP_REMOVED lines=20> */
.L_x_2151:
[----:B------:R-:W-:Y:S05]  /*d960*/  BSYNC B6 ;  /* 0x0000000000067941 */ /* 0x000fea0003800000 */
.L_x_2150:
        /* <DEDUP_REMOVED lines=20> */
.L_x_2154:
        /* <DEDUP_REMOVED lines=15> */
.L_x_2153:
[----:B------:R-:W-:Y:S05]  /*dba0*/  BSYNC B6 ;  /* 0x0000000000067941 */ /* 0x000fea0003800000 */
.L_x_2152:
[----:B------:R0:W2:Y:S01]  /*dbb0*/  LDL R20, [R1+0x4] ;  /* 0x0000040001147983 */ /* 0x0000a20000100800 */
[----:B------:R-:W-:Y:S01]  /*dbc0*/  ULDC.64 UR4, c[0x0][0x9f8] ;  /* 0x00027e0000047ab9 */ /* 0x000fe20000000a00 */
[----:B------:R-:W1:Y:S01]  /*dbd0*/  LDC R5, c[0x0][0x430] ;  /* 0x00010c00ff057b82 */ /* 0x000e620000000800 */
[----:B------:R-:W-:Y:S01]  /*dbe0*/  ISETP.NE.U32.AND P0, PT, RZ, UR4, PT ;  /* 0x00000004ff007c0c */ /* 0x000fe2000bf05070 */
[----:B------:R-:W3:Y:S03]  /*dbf0*/  LDL R2, [R1+0x38] ;  /* 0x0000380001027983 */ /* 0x000ee60000100800 */
[----:B------:R-:W-:Y:S01]  /*dc00*/  ISETP.NE.AND.EX P0, PT, RZ, UR5, PT, P0 ;  /* 0x00000005ff007c0c */ /* 0x000fe2000bf05300 */
[----:B------:R-:W4:Y:S04]  /*dc10*/  LDL R4, [R1+0xc] ;  /* 0x00000c0001047983 */ /* 0x000f280000100800 */
[----:B------:R-:W4:Y:S08]  /*dc20*/  LDL R21, [R1+0x14] ;  /* 0x0000140001157983 */ /* 0x000f300000100800 */
        /* <DEDUP_REMOVED lines=19> */
[----:B------:R-:W-:Y:S01]  /*dd60*/  LOP3.LUT R26, R26, 0xffff, RZ, 0xc0, !PT ;  /* 0x0000ffff1a1a7812 */ /* 0x000fe200078ec0ff */
[----:B--2---:R-:W-:Y:S01]  /*dd70*/  @P0 STL [R1+0x4], R20 ;  /* 0x0000041401000387 */ /* 0x004fe20000100800 */
[C---:B----4-:R-:W-:Y:S01]  /*dd80*/  ISETP.GE.AND P0, PT, R0.reuse, R4, PT ;  /* 0x000000040000720c */ /* 0x050fe20003f06270 */
[----:B------:R-:W-:-:S04]  /*dd90*/  IMAD.IADD R0, R0, 0x1, R21 ;  /* 0x0000000100007824 */ /* 0x000fc800078e0215 */
[----:B-1----:R-:W-:-:S04]  /*dda0*/  @P2 IMAD.HI.U32 R3, R0, R3, RZ ;  /* 0x0000000300032227 */ /* 0x002fc800078e00ff */
[----:B------:R-:W-:Y:S01]  /*ddb0*/  IMAD.MOV.U32 R6, RZ, RZ, R0 ;  /* 0x000000ffff067224 */ /* 0x000fe200078e0000 */
[----:B0-----:R-:W-:-:S03]  /*ddc0*/  @P2 SHF.R.U32.HI R6, RZ, R2, R3 ;  /* 0x00000002ff062219 */ /* 0x001fc60000011603 */
[----:B------:R-:W0:Y:S02]  /*ddd0*/  @!P0 LDC.64 R2, c[0x0][0x428] ;  /* 0x00010a00ff028b82 */ /* 0x000e240000000a00 */
[--C-:B------:R-:W-:Y:S01]  /*dde0*/  IMAD.MOV R4, RZ, RZ, -R6.reuse ;  /* 0x000000ffff047224 */ /* 0x100fe200078e0a06 */
[----:B------:R-:W-:-:S03]  /*ddf0*/  @!P0 SHF.R.S32.HI R7, RZ, 0x1f, R6 ;  /* 0x0000001fff078819 */ /* 0x000fc60000011406 */
[----:B------:R-:W-:Y:S01]  /*de00*/  IMAD R4, R5, R4, R0 ;  /* 0x0000000405047224 */ /* 0x000fe200078e0200 */
[----:B------:R-:W-:-:S05]  /*de10*/  SHF.R.S32.HI R5, RZ, 0x1f, R20 ;  /* 0x0000001fff057819 */ /* 0x000fca0000011414 */
[----:B------:R1:W-:Y:S01]  /*de20*/  STL [R1+0x18], R5 ;  /* 0x0000180501007387 */ /* 0x0003e20000100800 */
[----:B0-----:R-:W-:-:S04]  /*de30*/  @!P0 IMAD.WIDE.U32 R6, R20, R2, R6 ;  /* 0x0000000214068225 */ /* 0x001fc800078e0006 */
[----:B------:R-:W-:Y:S02]  /*de40*/  @!P0 IMAD R2, R5, R2, RZ ;  /* 0x0000000205028224 */ /* 0x000fe400078e02ff */
[----:B-1----:R-:W0:Y:S02]  /*de50*/  S2R R5, SR_TID.X ;  /* 0x0000000000057919 */ /* 0x002e240000002100 */
[----:B------:R-:W-:Y:S02]  /*de60*/  @!P0 IMAD R0, R20, R3, R2 ;  /* 0x0000000314008224 */ /* 0x000fe400078e0202 */
[----:B------:R-:W1:Y:S02]  /*de70*/  @!P0 LDC.64 R2, c[0x0][0x418] ;  /* 0x00010600ff028b82 */ /* 0x000e640000000a00 */
[----:B------:R-:W-:Y:S02]  /*de80*/  @!P0 IMAD.IADD R0, R7, 0x1, R0 ;  /* 0x0000000107008824 */ /* 0x000fe400078e0200 */
[----:B0-----:R-:W-:-:S05]  /*de90*/  IMAD.SHL.U32 R20, R5, 0x8, RZ ;  /* 0x0000000805147824 */ /* 0x001fca00078e00ff */
[----:B------:R-:W-:-:S04]  /*dea0*/  LOP3.LUT R20, R20, 0x18, RZ, 0xc0, !PT ;  /* 0x0000001814147812 */ /* 0x000fc800078ec0ff */
[----:B------:R-:W-:Y:S02]  /*deb0*/  ISETP.GE.AND P2, PT, R20, UR4, PT ;  /* 0x0000000414007c0c */ /* 0x000fe4000bf46270 */
[----:B-1----:R-:W-:Y:S02]  /*dec0*/  @!P0 LEA R2, P1, R6, R2, 0x2 ;  /* 0x0000000206028211 */ /* 0x002fe400078210ff */
[----:B------:R-:W-:Y:S02]  /*ded0*/  LOP3.LUT R9, R20, 0x20, RZ, 0xfc, !PT ;  /* 0x0000002014097812 */ /* 0x000fe400078efcff */
[----:B------:R-:W-:Y:S01]  /*dee0*/  @!P0 LEA.HI.X R3, R6, R3, R0, 0x2, P1 ;  /* 0x0000000306038211 */ /* 0x000fe200008f1400 */
[----:B------:R-:W-:Y:S01]  /*def0*/  IMAD.MOV.U32 R0, RZ, RZ, RZ ;  /* 0x000000ffff007224 */ /* 0x000fe200078e00ff */
[----:B------:R-:W-:Y:S02]  /*df00*/  LOP3.LUT R5, R20, 0x40, RZ, 0xfc, !PT ;  /* 0x0000004014057812 */ /* 0x000fe400078efcff */
[----:B------:R-:W-:-:S03]  /*df10*/  ISETP.GE.AND P1, PT, R9, UR4, PT ;  /* 0x0000000409007c0c */ /* 0x000fc6000bf26270 */
[----:B------:R-:W-:Y:S01]  /*df20*/  @P2 LOP3.LUT R16, R16, 0x4, RZ, 0xfc, !PT ;  /* 0x0000000410102812 */ /* 0x000fe200078efcff */
[----:B------:R0:W5:Y:S01]  /*df30*/  @!P0 LDG.E R0, desc[UR36][R2.64] ;  /* 0x0000002402008981 */ /* 0x000162000c1e1900 */
[----:B------:R-:W-:Y:S02]  /*df40*/  ISETP.GE.AND P0, PT, R5, UR4, PT ;  /* 0x0000000405007c0c */ /* 0x000fe4000bf06270 */
[----:B------:R-:W-:-:S04]  /*df50*/  LOP3.LUT R16, R16, 0xfffffffe, RZ, 0xc0, !PT ;  /* 0xfffffffe10107812 */ /* 0x000fc800078ec0ff */
[----:B------:R-:W-:-:S04]  /*df60*/  LOP3.LUT R16, R16, 0xfffffffd, RZ, 0xc0, !PT ;  /* 0xfffffffd10107812 */ /* 0x000fc800078ec0ff */
[----:B------:R-:W-:-:S04]  /*df70*/  @P1 LOP3.LUT R16, R16, 0x2, RZ, 0xfc, !PT ;  /* 0x0000000210101812 */ /* 0x000fc800078efcff */
[----:B------:R-:W-:Y:S01]  /*df80*/  @P0 LOP3.LUT R16, R16, 0x1, RZ, 0xfc, !PT ;  /* 0x0000000110100812 */ /* 0x000fe200078efcff */
[----:B0-----:R-:W-:Y:S06]  /*df90*/  BRA.DIV UR5, `(.L_x_2155) ;  /* 0x00000042059c7947 */ /* 0x001fec000b800000 */
.L_x_2221:
[----:B------:R-:W2:Y:S01]  /*dfa0*/  LDL R2, [R1+0x40] ;  /* 0x0000400001027983 */ /* 0x000ea20000100800 */
[----:B------:R-:W-:Y:S02]  /*dfb0*/  LOP3.LUT R16, R16, 0xfffffff7, RZ, 0xc0, !PT ;  /* 0xfffffff710107812 */ /* 0x000fe400078ec0ff */
[----:B--2---:R-:W-:-:S13]  /*dfc0*/  ISETP.NE.AND P0, PT, R2, 0x3, PT ;  /* 0x000000030200780c */ /* 0x004fda0003f05270 */
[----:B------:R-:W-:Y:S01]  /*dfd0*/  @P0 LOP3.LUT R16, R16, 0x8, RZ, 0xfc, !PT ;  /* 0x0000000810100812 */ /* 0x000fe200078efcff */
[----:B------:R-:W-:Y:S06]  /*dfe0*/  @!P0 BRA `(.L_x_2156) ;  /* 0x0000000000048947 */ /* 0x000fec0003800000 */
[----:B------:R-:W-:Y:S01]  /*dff0*/  BPT.TRAP 0x1 ;  /* 0x000000040000795c */ /* 0x000fe20000300000 */
.L_x_2156:
        /* <DEDUP_REMOVED lines=23> */
.L_x_2222:
[----:B------:R-:W-:Y:S05]  /*e170*/  BSYNC B0 ;  /* 0x0000000000007941 */ /* 0x000fea0003800000 */
.L_x_2157:
        /* <DEDUP_REMOVED lines=74> */
.L_x_2232:
        /* <DEDUP_REMOVED lines=12> */
.L_x_2160:
        /* <DEDUP_REMOVED lines=11> */
.L_x_2161:
[----:B------:R1:W5:Y:S01]  /*e790*/  LDL.LU R0, [R1+0x28] ;  /* 0x0000280001007983 */ /* 0x0003620000300800 */
[----:B------:R-:W-:Y:S01]  /*e7a0*/  LOP3.LUT P0, RZ, R16, 0x40, RZ, 0xc0, !PT ;  /* 0x0000004010ff7812 */ /* 0x000fe2000780c0ff */
[----:B------:R1:W-:Y:S02]  /*e7b0*/  SYNCS.ARRIVE.TRANS64.A1T0 RZ, [R2+URZ+0x2d830], RZ ;  /* 0x02d830ff02ff79a7 */ /* 0x0003e4000810003f */
[----:B------:R1:W5:Y:S10]  /*e7c0*/  LDL.LU R3, [R1] ;  /* 0x0000000001037983 */ /* 0x0003740000300800 */
[----:B------:R-:W-:Y:S05]  /*e7d0*/  WARPSYNC.ALL ;  /* 0x0000000000007948 */ /* 0x000fea0003800000 */
[----:B------:R-:W-:Y:S01]  /*e7e0*/  ULDC.64 UR4, c[0x0][0x298] ;  /* 0x0000a60000047ab9 */ /* 0x000fe20000000a00 */
[----:B-1----:R-:W-:Y:S01]  /*e7f0*/  VIADD R2, R17, 0xc400 ;  /* 0x0000c40011027836 */ /* 0x002fe20000000000 */
[----:B------:R-:W-:Y:S01]  /*e800*/  SEL R28, R28, RZ, !P0 ;  /* 0x000000ff1c1c7207 */ /* 0x000fe20004000000 */
[----:B------:R-:W-:Y:S01]  /*e810*/  BSSY B6, `(.L_x_2162) ;  /* 0x000001d000067945 */ /* 0x000fe20003800000 */
[----:B------:R-:W-:Y:S01]  /*e820*/  BAR.SYNC.DEFER_BLOCKING 0x8, 0x200 ;  /* 0x0208000000007b1d */ /* 0x000fe20000010000 */
[----:B-----5:R-:W-:-:S02]  /*e830*/  SEL R0, R0, RZ, !P0 ;  /* 0x000000ff00007207 */ /* 0x020fc40004000000 */
[----:B------:R-:W-:Y:S01]  /*e840*/  LOP3.LUT P0, RZ, R2, 0x1bf, RZ, 0xc0, !PT ;  /* 0x000001bf02ff7812 */ /* 0x000fe2000780c0ff */
[----:B0-----:R-:W-:Y:S02]  /*e850*/  IMAD.WIDE.U32 R4, R3, UR4, RZ ;  /* 0x0000000403047c25 */ /* 0x001fe4000f8e00ff */
[----:B------:R0:W-:Y:S04]  /*e860*/  STL [R1+0x28], R0 ;  /* 0x0000280001007387 */ /* 0x0001e80000100800 */
[----:B------:R1:W-:Y:S01]  /*e870*/  STL.64 [R1+0x30], R4 ;  /* 0x0000300401007387 */ /* 0x0003e20000100a00 */
[----:B0-----:R-:W-:-:S05]  /*e880*/  SHF.R.S32.HI R0, RZ, 0x1f, R3 ;  /* 0x0000001fff007819 */ /* 0x001fca0000011403 */
[----:B------:R-:W-:-:S04]  /*e890*/  IMAD R0, R0, UR4, RZ ;  /* 0x0000000400007c24 */ /* 0x000fc8000f8e02ff */
        /* <DEDUP_REMOVED lines=8> */
[----:B-1----:R-:W-:Y:S02]  /*e920*/  IMAD.U32 R4, RZ, RZ, UR6 ;  /* 0x00000006ff047e24 */ /* 0x002fe4000f8e00ff */
        /* <DEDUP_REMOVED lines=11> */
.L_x_2163:
[----:B------:R-:W-:Y:S05]  /*e9e0*/  BSYNC B6 ;  /* 0x0000000000067941 */ /* 0x000fea0003800000 */
.L_x_2162:
[----:B------:R-:W2:Y:S01]  /*e9f0*/  LDL.LU R21, [R1+0x28] ;  /* 0x0000280001157983 */ /* 0x000ea20000300800 */
[----:B-1----:R-:W0:Y:S01]  /*ea00*/  LDC R0, c[0x0][0x448] ;  /* 0x00011200ff007b82 */ /* 0x002e220000000800 */
[----:B------:R-:W-:Y:S01]  /*ea10*/  ULDC.64 UR6, c[0x0][0x2e0] ;  /* 0x0000b80000067ab9 */ /* 0x000fe20000000a00 */
[----:B------:R-:W-:Y:S01]  /*ea20*/  ULDC.64 UR4, c[0x0][0x2d8] ;  /* 0x0000b60000047ab9 */ /* 0x000fe20000000a00 */
[----:B------:R-:W3:Y:S01]  /*ea30*/  LDL.LU R20, [R1] ;  /* 0x0000000001147983 */ /* 0x000ee20000300800 */
[----:B------:R-:W-:-:S03]  /*ea40*/  ULDC.64 UR8, c[0x0][0x280] ;  /* 0x0000a00000087ab9 */ /* 0x000fc60000000a00 */
[----:B------:R-:W3:Y:S01]  /*ea50*/  LDL.LU.64 R2, [R1+0x30] ;  /* 0x0000300001027983 */ /* 0x000ee20000300a00 */
[----:B------:R-:W1:Y:S01]  /*ea60*/  LDC R10, c[0x0][0x448] ;  /* 0x00011200ff0a7b82 */ /* 0x000e620000000800 */
[----:B------:R-:W4:Y:S01]  /*ea70*/  S2R R13, SR_TID.X ;  /* 0x00000000000d7919 */ /* 0x000f220000002100 */
[----:B0-----:R-:W-:-:S13]  /*ea80*/  ISETP.NE.AND P6, PT, R0, 0x1, PT ;  /* 0x000000010000780c */ /* 0x001fda0003fc5270 */
[----:B------:R-:W0:Y:S01]  /*ea90*/  @P6 LDC R4, c[0x0][0x44c] ;  /* 0x00011300ff046b82 */ /* 0x000e220000000800 */
[----:B----4-:R-:W-:-:S07]  /*eaa0*/  IMAD.SHL.U32 R11, R13, 0x8, RZ ;  /* 0x000000080d0b7824 */ /* 0x010fce00078e00ff */
[----:B------:R-:W4:Y:S01]  /*eab0*/  @P6 LDC R0, c[0x0][0x450] ;  /* 0x00011400ff006b82 */ /* 0x000f220000000800 */
[----:B------:R-:W-:-:S04]  /*eac0*/  LOP3.LUT R11, R11, 0x18, RZ, 0xc0, !PT ;  /* 0x000000180b0b7812 */ /* 0x000fc800078ec0ff */
[C---:B------:R-:W-:Y:S02]  /*ead0*/  LOP3.LUT R12, R11.reuse, 0x20, RZ, 0xfc, !PT ;  /* 0x000000200b0c7812 */ /* 0x040fe400078efcff */
[----:B------:R-:W-:Y:S01]  /*eae0*/  LOP3.LUT R11, R11, 0x40, RZ, 0xfc, !PT ;  /* 0x000000400b0b7812 */ /* 0x000fe200078efcff */
[----:B--2---:R-:W-:Y:S02]  /*eaf0*/  IMAD R5, R21, UR6, RZ ;  /* 0x0000000615057c24 */ /* 0x004fe4000f8e02ff */
[----:B------:R-:W2:Y:S02]  /*eb00*/  S2R R21, SR_TID.X ;  /* 0x0000000000157919 */ /* 0x000ea40000002100 */
[----:B------:R-:W-:Y:S02]  /*eb10*/  IMAD R5, R28, UR7, R5 ;  /* 0x000000071c057c24 */ /* 0x000fe4000f8e0205 */
[----:B---3--:R-:W-:Y:S02]  /*eb20*/  IMAD.MOV.U32 R3, RZ, RZ, R20 ;  /* 0x000000ffff037224 */ /* 0x008fe400078e0014 */
[----:B------:R-:W3:Y:S01]  /*eb30*/  S2R R20, SR_TID.X ;  /* 0x0000000000147919 */ /* 0x000ee20000002100 */
[----:B------:R-:W-:-:S04]  /*eb40*/  IMAD.WIDE.U32 R2, R26, UR4, R2 ;  /* 0x000000041a027c25 */ /* 0x000fc8000f8e0002 */
[----:B------:R-:W-:Y:S01]  /*eb50*/  IMAD R3, R26, UR5, R3 ;  /* 0x000000051a037c24 */ /* 0x000fe2000f8e0203 */
[----:B------:R-:W-:Y:S01]  /*eb60*/  ULDC.64 UR4, c[0x0][0x2d0] ;  /* 0x0000b40000047ab9 */ /* 0x000fe20000000a00 */
[----:B------:R-:W-:Y:S01]  /*eb70*/  IMAD.WIDE.U32 R2, R28, UR6, R2 ;  /* 0x000000061c027c25 */ /* 0x000fe2000f8e0002 */
[----:B------:R-:W-:-:S03]  /*eb80*/  ULDC.64 UR6, c[0x0][0x2c8] ;  /* 0x0000b20000067ab9 */ /* 0x000fc60000000a00 */
[----:B------:R-:W-:Y:S02]  /*eb90*/  IMAD.IADD R3, R3, 0x1, R5 ;  /* 0x0000000103037824 */ /* 0x000fe400078e0205 */
[----:B--2---:R-:W-:-:S05]  /*eba0*/  IMAD.SHL.U32 R21, R21, 0x20, RZ ;  /* 0x0000002015157824 */ /* 0x004fca00078e00ff */
[----:B------:R-:W-:Y:S02]  /*ebb0*/  LOP3.LUT R21, R21, 0x60, RZ, 0xc0, !PT ;  /* 0x0000006015157812 */ /* 0x000fe400078ec0ff */
[----:B---3--:R-:W-:-:S04]  /*ebc0*/  LOP3.LUT R20, R20, 0x7f, RZ, 0xc0, !PT ;  /* 0x0000007f14147812 */ /* 0x008fc800078ec0ff */
        /* <DEDUP_REMOVED lines=9> */
[----:B----4-:R-:W-:-:S04]  /*ec60*/  @P6 SHF.R.U32.HI R4, RZ, R0, R5 ;  /* 0x00000000ff046219 */ /* 0x010fc80000011605 */
        /* <DEDUP_REMOVED lines=8> */
[----:B------:R-:W-:-:S03]  /*ecf0*/  SHF.R.S32.HI R7, RZ, 0x1f, R0 ;  /* 0x0000001fff077819 */ /* 0x000fc60000011400 */
[----:B------:R-:W-:Y:S01]  /*ed00*/  VIADD R5, R6, 0x80 ;  /* 0x0000008006057836 */ /* 0x000fe20000000000 */
[----:B------:R-:W-:Y:S01]  /*ed10*/  LEA R4, P0, R8, UR8, 0x1 ;  /* 0x0000000808047c11 */ /* 0x000fe2000f8008ff */
[----:B------:R-:W-:Y:S02]  /*ed20*/  IMAD R7, R7, UR6, RZ ;  /* 0x0000000607077c24 */ /* 0x000fe4000f8e02ff */
[----:B------:R-:W-:Y:S02]  /*ed30*/  IMAD.MOV.U32 R6, RZ, RZ, R5 ;  /* 0x000000ffff067224 */ /* 0x000fe400078e0005 */
[----:B------:R-:W-:Y:S02]  /*ed40*/  IMAD R0, R0, UR7, R7 ;  /* 0x0000000700007c24 */ /* 0x000fe4000f8e0207 */
[----:B------:R-:W0:Y:S02]  /*ed50*/  @P6 LDC R7, c[0x0][0x44c] ;  /* 0x00011300ff076b82 */ /* 0x000e240000000800 */
[----:B------:R-:W-:-:S05]  /*ed60*/  IMAD.IADD R0, R9, 0x1, R0 ;  /* 0x0000000109007824 */ /* 0x000fca00078e0200 */
[----:B------:R-:W-:Y:S02]  /*ed70*/  LEA.HI.X R0, R8, UR9, R0, 0x1, P0 ;  /* 0x0000000908007c11 */ /* 0x000fe400080f0c00 */
[----:B------:R-:W1:Y:S01]  /*ed80*/  @P6 LDC R8, c[0x0][0x450] ;  /* 0x00011400ff086b82 */ /* 0x000e620000000800 */
[----:B0-----:R-:W-:-:S05]  /*ed90*/  @P6 IMAD.HI.U32 R7, R5, R7, RZ ;  /* 0x0000000705076227 */ /* 0x001fca00078e00ff */
[----:B-1----:R-:W-:-:S05]  /*eda0*/  @P6 SHF.R.U32.HI R6, RZ, R8, R7 ;  /* 0x00000008ff066219 */ /* 0x002fca0000011607 */
        /* <DEDUP_REMOVED lines=76> */
.L_x_2245:
        /* <DEDUP_REMOVED lines=13> */
.L_x_2165:
        /* <DEDUP_REMOVED lines=18> */
.L_x_2246:
[----:B------:R-:W-:Y:S05]  /*f460*/  BSYNC B0 ;  /* 0x0000000000007941 */ /* 0x000fea0003800000 */
.L_x_2166:
        /* <DEDUP_REMOVED lines=18> */
.L_x_2182:
        /* <DEDUP_REMOVED lines=42> */
.L_x_2170:
[----:B------:R-:W-:Y:S01]  /*f830*/  IMAD R5, R22, 0x8, R17 ;  /* 0x0000000816057824 */ /* 0x000fe200078e0211 */
[----:B------:R-:W-:Y:S01]  /*f840*/  SHF.L.U32 R0, R29, 0x1f, RZ ;  /* 0x0000001f1d007819 */ /* 0x000fe200000006ff */
[----:B------:R-:W-:Y:S03]  /*f850*/  BSSY B1, `(.L_x_2171) ;  /* 0x0000003000017945 */ /* 0x000fe60003800000 */
[----:B------:R-:W0:Y:S02]  /*f860*/  SYNCS.PHASECHK.TRANS64.TRYWAIT P0, [R5+URZ+0x2d840], R0 ;  /* 0x02d84000050075a7 */ /* 0x000e24000800017f */
[----:B0-----:R-:W-:Y:S05]  /*f870*/  @!P0 BRA `(.L_x_2172) ;  /* 0x0000003800288947 */ /* 0x001fea0003800000 */
.L_x_2247:
[----:B------:R-:W-:Y:S05]  /*f880*/  BSYNC B1 ;  /* 0x0000000000017941 */ /* 0x000fea0003800000 */
.L_x_2171:
        /* <DEDUP_REMOVED lines=57> */
.L_x_2257:
        /* <DEDUP_REMOVED lines=11> */
.L_x_2174:
        /* <DEDUP_REMOVED lines=11> */
.L_x_2175:
[----:B------:R1:W-:Y:S01]  /*fd80*/  SYNCS.ARRIVE.TRANS64.A1T0 RZ, [R5+URZ+0x2d830], RZ ;  /* 0x02d830ff05ff79a7 */ /* 0x0003e2000810003f */
[----:B------:R-:W-:Y:S05]  /*fd90*/  @!P5 BRA `(.L_x_2176) ;  /* 0x000000000004d947 */ /* 0x000fea0003800000 */
[----:B------:R-:W-:Y:S01]  /*fda0*/  BPT.TRAP 0x1 ;  /* 0x000000040000795c */ /* 0x000fe20000300000 */
.L_x_2176:
[----:B------:R-:W-:Y:S01]  /*fdb0*/  SHF.L.U32 R2, R20, 0x1f, RZ ;  /* 0x0000001f14027819 */ /* 0x000fe200000006ff */
[----:B-1----:R-:W-:Y:S01]  /*fdc0*/  IMAD R5, R10, 0x8, R17 ;  /* 0x000000080a057824 */ /* 0x002fe200078e0211 */
[----:B------:R-:W-:Y:S03]  /*fdd0*/  BSSY B1, `(.L_x_2177) ;  /* 0x0000003000017945 */ /* 0x000fe60003800000 */
[----:B------:R-:W1:Y:S02]  /*fde0*/  SYNCS.PHASECHK.TRANS64.TRYWAIT P0, [R5+URZ+0x2d860], R2 ;  /* 0x02d86002050075a7 */ /* 0x000e64000800017f */
[----:B-1----:R-:W-:Y:S05]  /*fdf0*/  @!P0 BRA `(.L_x_2178) ;  /* 0x0000003800308947 */ /* 0x002fea0003800000 */
.L_x_2258:
[----:B------:R-:W-:Y:S05]  /*fe00*/  BSYNC B1 ;  /* 0x0000000000017941 */ /* 0x000fea0003800000 */
.L_x_2177:
        /* <DEDUP_REMOVED lines=49> */
.L_x_2268:
        /* <DEDUP_REMOVED lines=29> */
.L_x_2180:
        /* <DEDUP_REMOVED lines=8> */
[----:B------:R-:W-:Y:S01]  /*10370*/  IMAD.MOV.U32 R19, RZ, RZ, R0 ;  /* 0x000000ffff137224 */ /* 0x000fe200078e0000 */
[----:B--2---:R-:W-:-:S13]  /*10380*/  ISETP.NE.AND P5, PT, R2, 0x3, PT ;  /* 0x000000030200780c */ /* 0x004fda0003fa5270 */
[----:B------:R-:W-:Y:S05]  /*10390*/  @!P5 BRA `(.L_x_2181) ;  /* 0x000000000004d947 */ /* 0x000fea0003800000 */
[----:B------:R-:W-:Y:S01]  /*103a0*/  BPT.TRAP 0x1 ;  /* 0x000000040000795c */ /* 0x000fe20000300000 */
.L_x_2181:
        /* <DEDUP_REMOVED lines=8> */
.L_x_2169:
[----:B------:R-:W-:Y:S05]  /*10430*/  BSYNC B0 ;  /* 0x0000000000007941 */ /* 0x000fea0003800000 */
.L_x_2168:
        /* <DEDUP_REMOVED lines=17> */
.L_x_2184:
[----:B------:R-:W-:Y:S05]  /*10550*/  BSYNC B0 ;  /* 0x0000000000007941 */ /* 0x000fea0003800000 */
.L_x_2183:
[----:B------:R-:W2:Y:S02]  /*10560*/  LDL R0, [R1+0x40] ;  /* 0x0000400001007983 */ /* 0x000ea40000100800 */
[----:B--2---:R-:W-:-:S13]  /*10570*/  ISETP.NE.AND P0, PT, R0, 0x3, PT ;  /* 0x000000030000780c */ /* 0x004fda0003f05270 */
[----:B------:R-:W-:Y:S05]  /*10580*/  @!P0 BRA `(.L_x_2185) ;  /* 0x0000000000048947 */ /* 0x000fea0003800000 */
[----:B------:R-:W-:Y:S01]  /*10590*/  BPT.TRAP 0x1 ;  /* 0x000000040000795c */ /* 0x000fe20000300000 */
.L_x_2185:
[----:B------:R-:W2:Y:S01]  /*105a0*/  LDL.LU R2, [R1+0xc] ;  /* 0x00000c0001027983 */ /* 0x000ea20000300800 */
[----:B------:R-:W-:Y:S01]  /*105b0*/  IMAD R0, R22, 0x8, R17 ;  /* 0x0000000816007824 */ /* 0x000fe200078e0211 */
[----:B------:R-:W-:Y:S01]  /*105c0*/  SHF.L.U32 R3, R29, 0x1f, RZ ;  /* 0x0000001f1d037819 */ /* 0x000fe200000006ff */
[----:B------:R-:W-:Y:S03]  /*105d0*/  BSSY B0, `(.L_x_2186) ;  /* 0x0000004000007945 */ /* 0x000fe60003800000 */
[----:B------:R-:W1:Y:S01]  /*105e0*/  SYNCS.PHASECHK.TRANS64.TRYWAIT P0, [R0+URZ+0x2d860], R3 ;  /* 0x02d86003000075a7 */ /* 0x000e62000800017f */
[----:B--2---:R-:W-:Y:S01]  /*105f0*/  IMAD R6, R23, -0x80, R2 ;  /* 0xffffff8017067824 */ /* 0x004fe200078e0202 */
[----:B-1----:R-:W-:Y:S06]  /*10600*/  @!P0 BRA `(.L_x_2187) ;  /* 0x0000003400a48947 */ /* 0x002fec0003800000 */
.L_x_2269:
[----:B------:R-:W-:Y:S05]  /*10610*/  BSYNC B0 ;  /* 0x0000000000007941 */ /* 0x000fea0003800000 */
.L_x_2186:
        /* <DEDUP_REMOVED lines=56> */
.L_x_2279:
        /* <DEDUP_REMOVED lines=13> */
.L_x_2189:
        /* <DEDUP_REMOVED lines=11> */
.L_x_2190:
[----:B------:R-:W-:Y:S01]  /*10b20*/  VIADD R22, R22, 0x1 ;  /* 0x0000000116167836 */ /* 0x000fe20000000000 */
[----:B------:R0:W-:Y:S04]  /*10b30*/  SYNCS.ARRIVE.TRANS64.A1T0 RZ, [R0+URZ+0x2d850], RZ ;  /* 0x02d850ff00ff79a7 */ /* 0x0001e8000810003f */
[----:B------:R-:W-:-:S04]  /*10b40*/  ISETP.NE.AND P0, PT, R22, 0x2, PT ;  /* 0x000000021600780c */ /* 0x000fc80003f05270 */
[----:B0-----:R-:W-:Y:S02]  /*10b50*/  SEL R0, RZ, 0x1, P0 ;  /* 0x00000001ff007807 */ /* 0x001fe40000000000 */
[----:B------:R-:W-:Y:S02]  /*10b60*/  SEL R22, R22, RZ, P0 ;  /* 0x000000ff16167207 */ /* 0x000fe40000000000 */
[----:B------:R-:W-:-:S07]  /*10b70*/  LOP3.LUT R29, R29, R0, RZ, 0x3c, !PT ;  /* 0x000000001d1d7212 */ /* 0x000fce00078e3cff */
.L_x_2149:
[----:B------:R-:W-:Y:S05]  /*10b80*/  BSYNC B7 ;  /* 0x0000000000077941 */ /* 0x000fea0003800000 */
.L_x_2147:
        /* <DEDUP_REMOVED lines=11> */
.L_x_2191:
        /* <DEDUP_REMOVED lines=43> */
.L_x_2289:
[----:B------:R-:W-:Y:S02]  /*10ef0*/  ULDC UR4, c[0x0][0xc38] ;  /* 0x00030e0000047ab9 */ /* 0x000fe40000000800 */
[----:B------:R-:W-:-:S04]  /*10f00*/  IMAD.U32 R4, RZ, RZ, UR4 ;  /* 0x00000004ff047e24 */ /* 0x000fc8000f8e00ff */
[----:B-1----:R-:W-:-:S04]  /*10f10*/  IMAD R3, R14, R4, RZ ;  /* 0x000000040e037224 */ /* 0x002fc800078e02ff */
[----:B------:R-:W-:-:S05]  /*10f20*/  IMAD.IADD R6, R6, 0x1, R3 ;  /* 0x0000000106067824 */ /* 0x000fca00078e0203 */
[----:B------:R-:W-:-:S13]  /*10f30*/  ISETP.GT.AND P6, PT, R6, R0, PT ;  /* 0x000000000600720c */ /* 0x000fda0003fc4270 */
[----:B------:R-:W-:Y:S05]  /*10f40*/  @P6 BRA `(.L_x_2194) ;  /* 0x0000000000a46947 */ /* 0x000fea0003800000 */
.L_x_2197:
        /* <DEDUP_REMOVED lines=35> */
.L_x_2297:
[----:B------:R-:W-:Y:S02]  /*11180*/  ULDC UR4, c[0x0][0xc38] ;  /* 0x00030e0000047ab9 */ /* 0x000fe40000000800 */
[----:B------:R-:W-:-:S04]  /*11190*/  IMAD.U32 R4, RZ, RZ, UR4 ;  /* 0x00000004ff047e24 */ /* 0x000fc8000f8e00ff */
[----:B-1----:R-:W-:-:S04]  /*111a0*/  IMAD R3, R14, R4, RZ ;  /* 0x000000040e037224 */ /* 0x002fc800078e02ff */
[----:B------:R-:W-:-:S05]  /*111b0*/  IMAD.IADD R6, R3, 0x1, R6 ;  /* 0x0000000103067824 */ /* 0x000fca00078e0206 */
[----:B------:R-:W-:-:S13]  /*111c0*/  ISETP.GT.AND P6, PT, R6, R0, PT ;  /* 0x000000000600720c */ /* 0x000fda0003fc4270 */
[----:B------:R-:W-:Y:S05]  /*111d0*/  @!P6 BRA `(.L_x_2197) ;  /* 0xfffffffc005ce947 */ /* 0x000fea000383ffff */
.L_x_2194:
        /* <DEDUP_REMOVED lines=10> */
.L_x_2302:
[----:B------:R-:W-:-:S13]  /*11280*/  ISETP.NE.AND P0, PT, R3, RZ, PT ;  /* 0x000000ff0300720c */ /* 0x000fda0003f05270 */
[----:B------:R-:W-:Y:S05]  /*11290*/  @!P0 BRA `(.L_x_2199) ;  /* 0x0000000000108947 */ /* 0x000fea0003800000 */
[----:B------:R-:W-:Y:S01]  /*112a0*/  UMOV UR4, 0xffffffff ;  /* 0xffffffff00047882 */ /* 0x000fe20000000000 */
[----:B------:R-:W-:Y:S02]  /*112b0*/  VIADD R12, R7, 0xffffffff ;  /* 0xffffffff070c7836 */ /* 0x000fe40000000000 */
[----:B------:R-:W-:Y:S05]  /*112c0*/  BRA.DIV UR4, `(.L_x_2200) ;  /* 0x0000003a04487947 */ /* 0x000fea000b800000 */
[----:B------:R4:W0:Y:S02]  /*112d0*/  SHFL.IDX PT, R24, R2, R12, 0x1f ;  /* 0x00001f0c02187589 */ /* 0x00082400000e0000 */
.L_x_2199:
[----:B---3--:R-:W-:Y:S01]  /*112e0*/  ISETP.NE.AND P0, PT, R5, 0x1, PT ;  /* 0x000000010500780c */ /* 0x008fe20003f05270 */
[----:B0-----:R-:W-:-:S04]  /*112f0*/  IMAD R24, R24, R4, R6 ;  /* 0x0000000418187224 */ /* 0x001fc800078e0206 */
[----:B------:R-:W-:-:S08]  /*11300*/  IMAD.IADD R0, R0, 0x1, -R24 ;  /* 0x0000000100007824 */ /* 0x000fd000078e0a18 */
[----:B------:R-:W-:Y:S05]  /*11310*/  @!P0 BRA `(.L_x_2201) ;  /* 0x0000000000dc8947 */ /* 0x000fea0003800000 */
[-C--:B--2---:R-:W-:Y:S01]  /*11320*/  IABS R6, R25.reuse ;  /* 0x0000001900067213 */ /* 0x084fe20000000000 */
[----:B----4-:R-:W-:Y:S01]  /*11330*/  IMAD.MOV.U32 R2, RZ, RZ, RZ ;  /* 0x000000ffff027224 */ /* 0x010fe200078e00ff */
[----:B------:R-:W-:Y:S02]  /*11340*/  IABS R8, R25 ;  /* 0x0000001900087213 */ /* 0x000fe40000000000 */
[----:B------:R-:W0:Y:S03]  /*11350*/  I2F.RP R4, R6 ;  /* 0x0000000600047306 */ /* 0x000e260000209400 */
[----:B------:R-:W-:-:S05]  /*11360*/  IMAD.MOV R8, RZ, RZ, -R8 ;  /* 0x000000ffff087224 */ /* 0x000fca00078e0a08 */
[----:B0-----:R-:W1:Y:S02]  /*11370*/  MUFU.RCP R4, R4 ;  /* 0x0000000400047308 */ /* 0x001e640000001000 */
[----:B-1----:R-:W-:-:S06]  /*11380*/  VIADD R7, R4, 0xffffffe ;  /* 0x0ffffffe04077836 */ /* 0x002fcc0000000000 */
        /* <DEDUP_REMOVED lines=48> */
.L_x_2201:
[----:B----4-:R-:W0:Y:S02]  /*11690*/  LDC.64 R2, c[0x0][0xc90] ;  /* 0x00032400ff027b82 */ /* 0x010e240000000a00 */
[----:B0-----:R-:W-:-:S05]  /*116a0*/  IMAD.WIDE R2, R27, 0x4, R2 ;  /* 0x000000041b027825 */ /* 0x001fca00078e0202 */
[----:B------:R0:W2:Y:S02]  /*116b0*/  LDG.E R6, desc[UR36][R2.64] ;  /* 0x0000002402067981 */ /* 0x0000a4000c1e1900 */
[----:B0-----:R-:W-:Y:S02]  /*116c0*/  IMAD.MOV.U32 R2, RZ, RZ, RZ ;  /* 0x000000ffff027224 */ /* 0x001fe400078e00ff */
[----:B--2---:R-:W-:-:S05]  /*116d0*/  IMAD R5, R25, R6, RZ ;  /* 0x0000000619057224 */ /* 0x004fca00078e02ff */
[----:B-1----:R-:W-:-:S04]  /*116e0*/  IABS R7, R5 ;  /* 0x0000000500077213 */ /* 0x002fc80000000000 */
        /* <DEDUP_REMOVED lines=55> */
.L_x_2202:
[----:B------:R-:W-:-:S05]  /*11a60*/  LOP3.LUT R2, RZ, R2, RZ, 0x33, !PT ;  /* 0x00000002ff027212 */ /* 0x000fca00078e33ff */
[----:B------:R-:W-:Y:S01]  /*11a70*/  IMAD.IADD R25, R25, 0x1, R2 ;  /* 0x0000000119197824 */ /* 0x000fe200078e0202 */
[----:B------:R-:W-:Y:S06]  /*11a80*/  BRA `(.L_x_2203) ;  /* 0x00000000001c7947 */ /* 0x000fec0003800000 */
.L_x_2195:
[----:B------:R-:W-:Y:S01]  /*11a90*/  UMOV UR4, URZ ;  /* 0x0000003f00047c82 */ /* 0x000fe20008000000 */
[----:B------:R-:W-:Y:S01]  /*11aa0*/  UMOV UR5, URZ ;  /* 0x0000003f00057c82 */ /* 0x000fe20008000000 */
[----:B------:R-:W-:Y:S01]  /*11ab0*/  ULDC UR6, c[0x0][0xc3c] ;  /* 0x00030f0000067ab9 */ /* 0x000fe20000000800 */
[----:B------:R-:W-:Y:S02]  /*11ac0*/  IMAD.MOV.U32 R24, RZ, RZ, R0 ;  /* 0x000000ffff187224 */ /* 0x000fe400078e0000 */
[----:B------:R-:W-:Y:S02]  /*11ad0*/  IMAD.U32 R25, RZ, RZ, UR4 ;  /* 0x00000004ff197e24 */ /* 0x000fe4000f8e00ff */
[----:B------:R-:W-:Y:S02]  /*11ae0*/  IMAD.U32 R26, RZ, RZ, UR5 ;  /* 0x00000005ff1a7e24 */ /* 0x000fe4000f8e00ff */
[----:B------:R-:W-:-:S07]  /*11af0*/  IMAD.U32 R27, RZ, RZ, UR6 ;  /* 0x00000006ff1b7e24 */ /* 0x000fce000f8e00ff */
.L_x_2203:
        /* <DEDUP_REMOVED lines=10> */
.L_x_2192:
[----:B------:R-:W-:Y:S02]  /*11ba0*/  ULDC UR4, c[0x0][0xc3c] ;  /* 0x00030f0000047ab9 */ /* 0x000fe40000000800 */
[----:B-1----:R-:W-:-:S13]  /*11bb0*/  ISETP.GE.AND P0, PT, R27, UR4, PT ;  /* 0x000000041b007c0c */ /* 0x002fda000bf06270 */
[----:B------:R-:W-:Y:S05]  /*11bc0*/  @!P0 BRA `(.L_x_2204) ;  /* 0xffffffb000ac8947 */ /* 0x000fea000383ffff */
[----:B------:R-:W-:Y:S05]  /*11bd0*/  BSYNC B8 ;  /* 0x0000000000087941 */ /* 0x000fea0003800000 */
.L_x_2141:
        /* <DEDUP_REMOVED lines=12> */
.L_x_2305:
[----:B------:R-:W-:Y:S05]  /*11ca0*/  BSYNC B0 ;  /* 0x0000000000007941 */ /* 0x000fea0003800000 */
.L_x_2205:
[----:B------:R-:W-:-:S03]  /*11cb0*/  UMOV UR4, 0xffffffff ;  /* 0xffffffff00047882 */ /* 0x000fc60000000000 */
[----:B------:R-:W-:Y:S05]  /*11cc0*/  BRA.DIV UR4, `(.L_x_2207) ;  /* 0x0000003204047947 */ /* 0x000fea000b800000 */
[----:B-1----:R-:W1:Y:S02]  /*11cd0*/  S2R R0, SR_TID.X ;  /* 0x0000000000007919 */ /* 0x002e640000002100 */
[----:B-1----:R-:W-:-:S04]  /*11ce0*/  SHF.R.U32.HI R0, RZ, 0x5, R0 ;  /* 0x00000005ff007819 */ /* 0x002fc80000011600 */
[----:B------:R-:W-:-:S05]  /*11cf0*/  LOP3.LUT R0, R0, 0x3, RZ, 0xc0, !PT ;  /* 0x0000000300007812 */ /* 0x000fca00078ec0ff */
[----:B------:R1:W3:Y:S02]  /*11d00*/  SHFL.IDX PT, R14, R0, RZ, 0x1f ;  /* 0x00001fff000e7589 */ /* 0x0002e400000e0000 */
.L_x_2308:
[----:B---3--:R-:W-:Y:S01]  /*11d10*/  ISETP.NE.AND P0, PT, R14, RZ, PT ;  /* 0x000000ff0e00720c */ /* 0x008fe20003f05270 */
[----:B------:R-:W-:-:S12]  /*11d20*/  BSSY B0, `(.L_x_2208) ;  /* 0x0000024000007945 */ /* 0x000fd80003800000 */
[----:B------:R-:W-:Y:S05]  /*11d30*/  @P0 BRA `(.L_x_2209) ;  /* 0x0000000000880947 */ /* 0x000fea0003800000 */
[----:B------:R-:W-:-:S03]  /*11d40*/  UMOV UR4, 0xffffffff ;  /* 0xffffffff00047882 */ /* 0x000fc60000000000 */
[----:B------:R-:W-:Y:S05]  /*11d50*/  BRA.DIV UR4, `(.L_x_2210) ;  /* 0x0000003204147947 */ /* 0x000fea000b800000 */
[----:B------:R-:W-:-:S13]  /*11d60*/  ELECT P6, URZ, PT ;  /* 0x00000000003f782f */ /* 0x000fda00038c0000 */
.L_x_2311:
[----:B------:R-:W-:Y:S05]  /*11d70*/  @!P6 BRA `(.L_x_2209) ;  /* 0x000000000078e947 */ /* 0x000fea0003800000 */
[----:B-1----:R-:W3:Y:S02]  /*11d80*/  LDL.LU R0, [R1+0x20] ;  /* 0x0000200001007983 */ /* 0x002ee40000300800 */
[----:B---3--:R-:W-:-:S04]  /*11d90*/  LOP3.LUT R0, R0, 0x2, RZ, 0xfc, !PT ;  /* 0x0000000200007812 */ /* 0x008fc800078efcff */
[----:B------:R-:W-:-:S13]  /*11da0*/  ISETP.NE.AND P0, PT, R0, 0x3, PT ;  /* 0x000000030000780c */ /* 0x000fda0003f05270 */
[----:B------:R-:W-:Y:S05]  /*11db0*/  @!P0 BRA `(.L_x_2211) ;  /* 0x0000000000048947 */ /* 0x000fea0003800000 */
[----:B------:R-:W-:Y:S01]  /*11dc0*/  BPT.TRAP 0x1 ;  /* 0x000000040000795c */ /* 0x000fe20000300000 */
.L_x_2211:
[C---:B------:R-:W-:Y:S01]  /*11dd0*/  IMAD R3, R22.reuse, 0x8, R5 ;  /* 0x0000000816037824 */ /* 0x040fe200078e0205 */
[----:B------:R-:W-:Y:S01]  /*11de0*/  SHF.L.U32 R2, R29, 0x1f, RZ ;  /* 0x0000001f1d027819 */ /* 0x000fe200000006ff */
[----:B------:R-:W-:-:S03]  /*11df0*/  VIADD R22, R22, 0x1 ;  /* 0x0000000116167836 */ /* 0x000fc60000000000 */
[----:B------:R-:W1:Y:S02]  /*11e00*/  SYNCS.PHASECHK.TRANS64.TRYWAIT P1, [R3+URZ+0x2d840], R2 ;  /* 0x02d84002030075a7 */ /* 0x000e64000802017f */
[----:B------:R-:W-:-:S04]  /*11e10*/  ISETP.NE.AND P2, PT, R22, 0x2, PT ;  /* 0x000000021600780c */ /* 0x000fc80003f45270 */
[----:B------:R-:W-:Y:S01]  /*11e20*/  SEL R0, RZ, 0x1, P2 ;  /* 0x00000001ff007807 */ /* 0x000fe20001000000 */
[----:B-1----:R-:W-:Y:S08]  /*11e30*/  @!P1 BRA `(.L_x_2212) ;  /* 0x0000002c00fc9947 */ /* 0x002ff00003800000 */
.L_x_2312:
[----:B------:R-:W-:Y:S02]  /*11e40*/  SEL R22, R22, RZ, P2 ;  /* 0x000000ff16167207 */ /* 0x000fe40001000000 */
[----:B------:R-:W-:Y:S01]  /*11e50*/  LOP3.LUT R0, R29, R0, RZ, 0x3c, !PT ;  /* 0x000000001d007212 */ /* 0x000fe200078e3cff */
[----:B------:R-:W-:Y:S06]  /*11e60*/  @!P0 BRA `(.L_x_2213) ;  /* 0x0000000000048947 */ /* 0x000fec0003800000 */
[----:B------:R-:W-:Y:S01]  /*11e70*/  BPT.TRAP 0x1 ;  /* 0x000000040000795c */ /* 0x000fe20000300000 */
.L_x_2213:
[----:B------:R-:W-:Y:S01]  /*11e80*/  IMAD R5, R22, 0x8, R5 ;  /* 0x0000000816057824 */ /* 0x000fe200078e0205 */
[----:B------:R-:W-:-:S04]  /*11e90*/  SHF.L.U32 R0, R0, 0x1f, RZ ;  /* 0x0000001f00007819 */ /* 0x000fc800000006ff */
[----:B------:R-:W3:Y:S02]  /*11ea0*/  SYNCS.PHASECHK.TRANS64.TRYWAIT P1, [R5+URZ+0x2d840], R0 ;  /* 0x02d84000050075a7 */ /* 0x000ee4000802017f */
[----:B---3--:R-:W-:Y:S05]  /*11eb0*/  @!P1 BRA `(.L_x_2214) ;  /* 0x0000002c00f09947 */ /* 0x008fea0003800000 */
.L_x_2313:
[----:B------:R-:W-:Y:S05]  /*11ec0*/  @!P0 BRA `(.L_x_2215) ;  /* 0x0000000000048947 */ /* 0x000fea0003800000 */
[----:B------:R-:W-:Y:S01]  /*11ed0*/  BPT.TRAP 0x1 ;  /* 0x000000040000795c */ /* 0x000fe20000300000 */
.L_x_2215:
[----:B------:R-:W4:Y:S02]  /*11ee0*/  SYNCS.PHASECHK.TRANS64.TRYWAIT P1, [R3+URZ+0x2d860], R2 ;  /* 0x02d86002030075a7 */ /* 0x000f24000802017f */
[----:B----4-:R-:W-:Y:S05]  /*11ef0*/  @!P1 BRA `(.L_x_2216) ;  /* 0x0000002c00f49947 */ /* 0x010fea0003800000 */
.L_x_2314:
[----:B------:R-:W-:Y:S05]  /*11f00*/  @!P0 BRA `(.L_x_2217) ;  /* 0x0000000000048947 */ /* 0x000fea0003800000 */
[----:B------:R-:W-:Y:S01]  /*11f10*/  BPT.TRAP 0x1 ;  /* 0x000000040000795c */ /* 0x000fe20000300000 */
.L_x_2217:
[----:B------:R0:W0:Y:S02]  /*11f20*/  SYNCS.PHASECHK.TRANS64.TRYWAIT P0, [R5+URZ+0x2d860], R0 ;  /* 0x02d86000050075a7 */ /* 0x000024000800017f */
[----:B0-----:R-:W-:Y:S05]  /*11f30*/  @!P0 NANOSLEEP.SYNCS 0x989680 ;  /* 0x009896800000895d */ /* 0x001fea0003900000 */
[----:B------:R-:W0:Y:S02]  /*11f40*/  @!P0 SYNCS.PHASECHK.TRANS64 P0, [R5+URZ+0x2d860], R0 ;  /* 0x02d86000050085a7 */ /* 0x000e24000800007f */
[----:B0-----:R-:W-:Y:S05]  /*11f50*/  @!P0 BRA `(.L_x_2217) ;  /* 0xfffffffc00f08947 */ /* 0x001fea000383ffff */
.L_x_2209:
[----:B------:R-:W-:Y:S05]  /*11f60*/  BSYNC B0 ;  /* 0x0000000000007941 */ /* 0x000fea0003800000 */
.L_x_2208:
[----:B------:R-:W-:Y:S05]  /*11f70*/  EXIT ;  /* 0x000000000000794d */ /* 0x000fea0003800000 */
.L_x_2082:
[----:B--2---:R-:W-:-:S04]  /*11f80*/  IMAD.U32 R3, RZ, RZ, UR40 ;  /* 0x00000028ff037e24 */ /* 0x004fc8000f8e00ff */
[----:B------:R2:W3:Y:S03]  /*11f90*/  SYNCS.PHASECHK.TRANS64.TRYWAIT P1, [R3+URZ+0x2d800], R0 ;  /* 0x02d80000030075a7 */ /* 0x0004e6000802017f */
[----:B---3--:R-:W-:Y:S05]  /*11fa0*/  @!P1 NANOSLEEP.SYNCS 0x989680 ;  /* 0x009896800000995d */ /* 0x008fea0003900000 */
[----:B------:R-:W3:Y:S02]  /*11fb0*/  @!P1 SYNCS.PHASECHK.TRANS64 P1, [R3+URZ+0x2d800], R0 ;  /* 0x02d80000030095a7 */ /* 0x000ee4000802007f */
[----:B---3--:R-:W-:Y:S05]  /*11fc0*/  @!P1 BRA `(.L_x_2082) ;  /* 0xfffffffc00ec9947 */ /* 0x008fea000383ffff */
[----:B------:R-:W-:Y:S05]  /*11fd0*/  BRA `(.L_x_2218) ;  /* 0xfffffefc00007947 */ /* 0x000fea000383ffff */
.L_x_2086:
[----:B---3--:R3:W4:Y:S02]  /*11fe0*/  SYNCS.PHASECHK.TRANS64.TRYWAIT P1, [R0+URZ+0x2d830], R3 ;  /* 0x02d83003000075a7 */ /* 0x008724000802017f */
[----:B----4-:R-:W-:Y:S05]  /*11ff0*/  @!P1 NANOSLEEP.SYNCS 0x989680 ;  /* 0x009896800000995d */ /* 0x010fea0003900000 */
[----:B------:R-:W4:Y:S02]  /*12000*/  @!P1 SYNCS.PHASECHK.TRANS64 P1, [R0+URZ+0x2d830], R3 ;  /* 0x02d83003000095a7 */ /* 0x000f24000802007f */
[----:B----4-:R-:W-:Y:S05]  /*12010*/  @!P1 BRA `(.L_x_2086) ;  /* 0xfffffffc00f09947 */ /* 0x010fea000383ffff */
[----:B------:R-:W-:Y:S05]  /*12020*/  BRA `(.L_x_2085) ;  /* 0xfffffefc00187947 */ /* 0x000fea000383ffff */
.L_x_2092:
[----:B-1----:R-:W-:-:S04]  /*12030*/  IMAD.U32 R6, RZ, RZ, UR7 ;  /* 0x00000007ff067e24 */ /* 0x002fc8000f8e00ff */
[----:B------:R1:W2:Y:S03]  /*12040*/  SYNCS.PHASECHK.TRANS64.TRYWAIT P1, [R6+URZ+0x2d830], R3 ;  /* 0x02d83003060075a7 */ /* 0x0002a6000802017f */
[----:B--2---:R-:W-:Y:S05]  /*12050*/  @!P1 NANOSLEEP.SYNCS 0x989680 ;  /* 0x009896800000995d */ /* 0x004fea0003900000 */
[----:B------:R-:W2:Y:S02]  /*12060*/  @!P1 SYNCS.PHASECHK.TRANS64 P1, [R6+URZ+0x2d830], R3 ;  /* 0x02d83003060095a7 */ /* 0x000ea4000802007f */
[----:B--2---:R-:W-:Y:S05]  /*12070*/  @!P1 BRA `(.L_x_2092) ;  /* 0xfffffffc00ec9947 */ /* 0x004fea000383ffff */
[----:B------:R-:W-:Y:S05]  /*12080*/  BRA `(.L_x_2089) ;  /* 0xffffff1c00e07947 */ /* 0x000fea000383ffff */
.L_x_2096:
[----:B-1----:R-:W-:-:S04]  /*12090*/  IMAD.U32 R5, RZ, RZ, UR7 ;  /* 0x00000007ff057e24 */ /* 0x002fc8000f8e00ff */
[----:B------:R1:W2:Y:S03]  /*120a0*/  SYNCS.PHASECHK.TRANS64.TRYWAIT P1, [R5+URZ+0x2d850], R3 ;  /* 0x02d85003050075a7 */ /* 0x0002a6000802017f */
[----:B--2---:R-:W-:Y:S05]  /*120b0*/  @!P1 NANOSLEEP.SYNCS 0x989680 ;  /* 0x009896800000995d */ /* 0x004fea0003900000 */
[----:B------:R-:W2:Y:S02]  /*120c0*/  @!P1 SYNCS.PHASECHK.TRANS64 P1, [R5+URZ+0x2d850], R3 ;  /* 0x02d85003050095a7 */ /* 0x000ea4000802007f */
[----:B--2---:R-:W-:Y:S05]  /*120d0*/  @!P1 BRA `(.L_x_2096) ;  /* 0xfffffffc00ec9947 */ /* 0x004fea000383ffff */
[----:B------:R-:W-:Y:S05]  /*120e0*/  BRA `(.L_x_2093) ;  /* 0xffffff2000907947 */ /* 0x000fea000383ffff */
.L_x_2104:
[----:B-1----:R-:W-:-:S04]  /*120f0*/  IMAD.U32 R6, RZ, RZ, UR7 ;  /* 0x00000007ff067e24 */ /* 0x002fc8000f8e00ff */
[----:B------:R1:W2:Y:S03]  /*12100*/  SYNCS.PHASECHK.TRANS64.TRYWAIT P1, [R6+URZ+0x2d830], R3 ;  /* 0x02d83003060075a7 */ /* 0x0002a6000802017f */
[----:B--2---:R-:W-:Y:S05]  /*12110*/  @!P1 NANOSLEEP.SYNCS 0x989680 ;  /* 0x009896800000995d */ /* 0x004fea0003900000 */
[----:B------:R-:W2:Y:S02]  /*12120*/  @!P1 SYNCS.PHASECHK.TRANS64 P1, [R6+URZ+0x2d830], R3 ;  /* 0x02d83003060095a7 */ /* 0x000ea4000802007f */
[----:B--2---:R-:W-:Y:S05]  /*12130*/  @!P1 BRA `(.L_x_2104) ;  /* 0xfffffffc00ec9947 */ /* 0x004fea000383ffff */
[----:B------:R-:W-:Y:S05]  /*12140*/  BRA `(.L_x_2101) ;  /* 0xffffff48006c7947 */ /* 0x000fea000383ffff */
.L_x_2108:
[----:B-1----:R-:W-:-:S04]  /*12150*/  IMAD.U32 R5, RZ, RZ, UR7 ;  /* 0x00000007ff057e24 */ /* 0x002fc8000f8e00ff */
[----:B------:R1:W2:Y:S03]  /*12160*/  SYNCS.PHASECHK.TRANS64.TRYWAIT P1, [R5+URZ+0x2d850], R3 ;  /* 0x02d85003050075a7 */ /* 0x0002a6000802017f */
[----:B--2---:R-:W-:Y:S05]  /*12170*/  @!P1 NANOSLEEP.SYNCS 0x989680 ;  /* 0x009896800000995d */ /* 0x004fea0003900000 */
[----:B------:R-:W2:Y:S02]  /*12180*/  @!P1 SYNCS.PHASECHK.TRANS64 P1, [R5+URZ+0x2d850], R3 ;  /* 0x02d85003050095a7 */ /* 0x000ea4000802007f */
[----:B--2---:R-:W-:Y:S05]  /*12190*/  @!P1 BRA `(.L_x_2108) ;  /* 0xfffffffc00ec9947 */ /* 0x004fea000383ffff */
[----:B------:R-:W-:Y:S05]  /*121a0*/  BRA `(.L_x_2105) ;  /* 0xffffff4c001c7947 */ /* 0x000fea000383ffff */
.L_x_2115:
[----:B-1----:R-:W-:-:S04]  /*121b0*/  IMAD.U32 R8, RZ, RZ, UR4 ;  /* 0x00000004ff087e24 */ /* 0x002fc8000f8e00ff */
[----:B------:R1:W2:Y:S03]  /*121c0*/  SYNCS.PHASECHK.TRANS64.TRYWAIT P1, [R8+URZ+0x2d850], R7 ;  /* 0x02d85007080075a7 */ /* 0x0002a6000802017f */
[----:B--2---:R-:W-:Y:S05]  /*121d0*/  @!P1 NANOSLEEP.SYNCS 0x989680 ;  /* 0x009896800000995d */ /* 0x004fea0003900000 */
[----:B------:R-:W2:Y:S02]  /*121e0*/  @!P1 SYNCS.PHASECHK.TRANS64 P1, [R8+URZ+0x2d850], R7 ;  /* 0x02d85007080095a7 */ /* 0x000ea4000802007f */
[----:B--2---:R-:W-:Y:S05]  /*121f0*/  @!P1 BRA `(.L_x_2115) ;  /* 0xfffffffc00ec9947 */ /* 0x004fea000383ffff */
[----:B------:R-:W-:Y:S05]  /*12200*/  BRA `(.L_x_2114) ;  /* 0xffffff68004c7947 */ /* 0x000fea000383ffff */
.L_x_2155:
        /* <DEDUP_REMOVED lines=11> */
.L_x_2220:
[----:B------:R-:W-:Y:S05]  /*122c0*/  BSYNC B0 ;  /* 0x0000000000007941 */ /* 0x000fea0003800000 */
.L_x_2219:
[----:B------:R-:W-:Y:S05]  /*122d0*/  BRA `(.L_x_2221) ;  /* 0xffffffbc00307947 */ /* 0x000fea000383ffff */
.L_x_2158:
[----:B0-----:R0:W1:Y:S02]  /*122e0*/  SYNCS.PHASECHK.TRANS64.TRYWAIT P0, [R2+URZ+0x2d840], R3 ;  /* 0x02d84003020075a7 */ /* 0x001064000800017f */
[----:B-1----:R-:W-:Y:S05]  /*122f0*/  @!P0 NANOSLEEP.SYNCS 0x989680 ;  /* 0x009896800000895d */ /* 0x002fea0003900000 */
[----:B------:R-:W1:Y:S02]  /*12300*/  @!P0 SYNCS.PHASECHK.TRANS64 P0, [R2+URZ+0x2d840], R3 ;  /* 0x02d84003020085a7 */ /* 0x000e64000800007f */
[----:B-1----:R-:W-:Y:S05]  /*12310*/  @!P0 BRA `(.L_x_2158) ;  /* 0xfffffffc00f08947 */ /* 0x002fea000383ffff */
[----:B------:R-:W-:Y:S05]  /*12320*/  BRA `(.L_x_2222) ;  /* 0xffffffbc00907947 */ /* 0x000fea000383ffff */
.L_x_2159:
        /* <DEDUP_REMOVED lines=8> */
.L_x_2224:
[----:B------:R-:W-:Y:S05]  /*123b0*/  BSYNC B0 ;  /* 0x0000000000007941 */ /* 0x000fea0003800000 */
.L_x_2223:
        /* <DEDUP_REMOVED lines=9> */
.L_x_2225:
[----:B------:R-:W-:Y:S02]  /*12450*/  IMAD.MOV.U32 R13, RZ, RZ, R6 ;  /* 0x000000ffff0d7224 */ /* 0x000fe400078e0006 */
[----:B------:R-:W-:Y:S02]  /*12460*/  IMAD.MOV.U32 R12, RZ, RZ, 0x1 ;  /* 0x00000001ff0c7424 */ /* 0x000fe400078e00ff */
[----:B------:R-:W-:-:S07]  /*12470*/  IMAD.MOV.U32 R5, RZ, RZ, R14 ;  /* 0x000000ffff057224 */ /* 0x000fce00078e000e */
[----:B------:R-:W-:Y:S05]  /*12480*/  WARPSYNC.COLLECTIVE R15, `(.L_x_2226) ;  /* 0x000000000f087348 */ /* 0x000fea0003c00000 */
[----:B------:R0:W1:Y:S02]  /*12490*/  SHFL.IDX P6, R14, R13, R12, R11 ;  /* 0x0000000c0d0e7389 */ /* 0x00006400000c000b */
[----:B01----:R-:W-:Y:S01]  /*124a0*/  ENDCOLLECTIVE ;  /* 0x000000000000791b */ /* 0x003fe20003800000 */
.L_x_2226:
        /* <DEDUP_REMOVED lines=17> */
.L_x_2227:
[----:B------:R-:W-:Y:S02]  /*125c0*/  @P1 IMAD R8, R7, 0x2, R17 ;  /* 0x0000000207081824 */ /* 0x000fe400078e0211 */
[----:B------:R-:W-:Y:S02]  /*125d0*/  IMAD.MOV.U32 R13, RZ, RZ, R6 ;  /* 0x000000ffff0d7224 */ /* 0x000fe400078e0006 */
[----:B------:R-:W-:Y:S02]  /*125e0*/  IMAD.MOV.U32 R12, RZ, RZ, 0x2 ;  /* 0x00000002ff0c7424 */ /* 0x000fe400078e00ff */
[----:B------:R-:W-:-:S07]  /*125f0*/  IMAD.MOV.U32 R5, RZ, RZ, R14 ;  /* 0x000000ffff057224 */ /* 0x000fce00078e000e */
[----:B------:R-:W-:Y:S05]  /*12600*/  WARPSYNC.COLLECTIVE R15, `(.L_x_2228) ;  /* 0x000000000f087348 */ /* 0x000fea0003c00000 */
[----:B------:R0:W1:Y:S02]  /*12610*/  SHFL.IDX P6, R14, R13, R12, R11 ;  /* 0x0000000c0d0e7389 */ /* 0x00006400000c000b */
[----:B01----:R-:W-:Y:S01]  /*12620*/  ENDCOLLECTIVE ;  /* 0x000000000000791b */ /* 0x003fe20003800000 */
.L_x_2228:
        /* <DEDUP_REMOVED lines=17> */
.L_x_2229:
[----:B------:R-:W-:Y:S02]  /*12740*/  @P1 IMAD R8, R7, 0x2, R17 ;  /* 0x0000000207081824 */ /* 0x000fe400078e0211 */
[----:B------:R-:W-:Y:S02]  /*12750*/  IMAD.MOV.U32 R13, RZ, RZ, R6 ;  /* 0x000000ffff0d7224 */ /* 0x000fe400078e0006 */
[----:B------:R-:W-:Y:S02]  /*12760*/  IMAD.MOV.U32 R12, RZ, RZ, 0x3 ;  /* 0x00000003ff0c7424 */ /* 0x000fe400078e00ff */
[----:B------:R-:W-:-:S07]  /*12770*/  IMAD.MOV.U32 R5, RZ, RZ, R14 ;  /* 0x000000ffff057224 */ /* 0x000fce00078e000e */
[----:B------:R-:W-:Y:S05]  /*12780*/  WARPSYNC.COLLECTIVE R15, `(.L_x_2230) ;  /* 0x000000000f087348 */ /* 0x000fea0003c00000 */
[----:B------:R0:W1:Y:S02]  /*12790*/  SHFL.IDX P6, R14, R13, R12, R11 ;  /* 0x0000000c0d0e7389 */ /* 0x00006400000c000b */
[----:B01----:R-:W-:Y:S01]  /*127a0*/  ENDCOLLECTIVE ;  /* 0x000000000000791b */ /* 0x003fe20003800000 */
.L_x_2230:
        /* <DEDUP_REMOVED lines=10> */
.L_x_2231:
        /* <DEDUP_REMOVED lines=8> */
.L_x_2164:
[----:B------:R-:W2:Y:S04]  /*128d0*/  LDL.LU R11, [R1+0x24] ;  /* 0x00002400010b7983 */ /* 0x000ea80000300800 */
[----:B------:R0:W5:Y:S01]  /*128e0*/  LDL R9, [R1+0x1c] ;  /* 0x00001c0001097983 */ /* 0x0001620000100800 */
[----:B------:R-:W-:Y:S02]  /*128f0*/  IMAD.MOV.U32 R13, RZ, RZ, R0 ;  /* 0x000000ffff0d7224 */ /* 0x000fe400078e0000 */
[----:B------:R-:W-:Y:S02]  /*12900*/  IMAD.MOV.U32 R12, RZ, RZ, RZ ;  /* 0x000000ffff0c7224 */ /* 0x000fe400078e00ff */
[----:B------:R-:W-:Y:S02]  /*12910*/  IMAD.MOV.U32 R15, RZ, RZ, -0x1 ;  /* 0xffffffffff0f7424 */ /* 0x000fe400078e00ff */
[----:B------:R-:W-:-:S02]  /*12920*/  IMAD R25, R25, 0xc0, R21 ;  /* 0x000000c019197824 */ /* 0x000fc400078e0215 */
[----:B--2---:R-:W-:Y:S02]  /*12930*/  IMAD R2, R11, R10, RZ ;  /* 0x0000000a0b027224 */ /* 0x004fe400078e02ff */
[----:B0-----:R-:W-:-:S07]  /*12940*/  IMAD.MOV.U32 R11, RZ, RZ, 0x1c1f ;  /* 0x00001c1fff0b7424 */ /* 0x001fce00078e00ff */
[----:B-----5:R-:W-:Y:S05]  /*12950*/  WARPSYNC.COLLECTIVE R15, `(.L_x_2233) ;  /* 0x000000000f087348 */ /* 0x020fea0003c00000 */
[----:B------:R0:W1:Y:S02]  /*12960*/  SHFL.IDX P6, R14, R13, R12, R11 ;  /* 0x0000000c0d0e7389 */ /* 0x00006400000c000b */
[----:B01---5:R-:W-:Y:S01]  /*12970*/  ENDCOLLECTIVE ;  /* 0x000000000000791b */ /* 0x023fe20003800000 */
.L_x_2233:
[----:B------:R-:W-:Y:S02]  /*12980*/  IMAD.MOV.U32 R13, RZ, RZ, R4 ;  /* 0x000000ffff0d7224 */ /* 0x000fe400078e0004 */
[----:B------:R-:W-:-:S07]  /*12990*/  IMAD.MOV.U32 R6, RZ, RZ, R14 ;  /* 0x000000ffff067224 */ /* 0x000fce00078e000e */
[----:B------:R-:W-:Y:S05]  /*129a0*/  WARPSYNC.COLLECTIVE R15, `(.L_x_2234) ;  /* 0x000000000f087348 */ /* 0x000fea0003c00000 */
[----:B------:R0:W1:Y:S02]  /*129b0*/  SHFL.IDX P6, R14, R13, R12, R11 ;  /* 0x0000000c0d0e7389 */ /* 0x00006400000c000b */
[----:B01----:R-:W-:Y:S01]  /*129c0*/  ENDCOLLECTIVE ;  /* 0x000000000000791b */ /* 0x003fe20003800000 */
.L_x_2234:
[----:B------:R-:W-:Y:S01]  /*129d0*/  ISETP.GE.AND P2, PT, R25, R2, PT ;  /* 0x000000021900720c */ /* 0x000fe20003f46270 */
[----:B------:R-:W-:Y:S02]  /*129e0*/  IMAD.MOV.U32 R13, RZ, RZ, R0 ;  /* 0x000000ffff0d7224 */ /* 0x000fe400078e0000 */
[----:B------:R-:W-:Y:S02]  /*129f0*/  IMAD.MOV.U32 R12, RZ, RZ, 0x1 ;  /* 0x00000001ff0c7424 */ /* 0x000fe400078e00ff */
[----:B------:R-:W-:-:S08]  /*12a00*/  IMAD.MOV.U32 R5, RZ, RZ, R14 ;  /* 0x000000ffff057224 */ /* 0x000fd000078e000e */
[----:B------:R-:W-:Y:S05]  /*12a10*/  WARPSYNC.COLLECTIVE R15, `(.L_x_2235) ;  /* 0x000000000f087348 */ /* 0x000fea0003c00000 */
[----:B------:R0:W1:Y:S02]  /*12a20*/  SHFL.IDX P6, R14, R13, R12, R11 ;  /* 0x0000000c0d0e7389 */ /* 0x00006400000c000b */
[----:B01----:R-:W-:Y:S01]  /*12a30*/  ENDCOLLECTIVE ;  /* 0x000000000000791b */ /* 0x003fe20003800000 */
.L_x_2235:
        /* <DEDUP_REMOVED lines=15> */
.L_x_2236:
        /* <DEDUP_REMOVED lines=8> */
.L_x_2237:
        /* <DEDUP_REMOVED lines=14> */
.L_x_2238:
        /* <DEDUP_REMOVED lines=8> */
.L_x_2239:
[----:B------:R-:W-:Y:S01]  /*12d10*/  @!P2 LEA R5, P4, R20, R5, 0x1 ;  /* 0x000000051405a211 */ /* 0x000fe200078808ff */
[----:B------:R-:W-:Y:S02]  /*12d20*/  IMAD.MOV.U32 R13, RZ, RZ, R4 ;  /* 0x000000ffff0d7224 */ /* 0x000fe400078e0004 */
[----:B------:R-:W-:-:S10]  /*12d30*/  IMAD.MOV.U32 R0, RZ, RZ, R14 ;  /* 0x000000ffff007224 */ /* 0x000fd400078e000e */
[----:B------:R-:W-:Y:S05]  /*12d40*/  WARPSYNC.COLLECTIVE R15, `(.L_x_2240) ;  /* 0x000000000f087348 */ /* 0x000fea0003c00000 */
[----:B------:R0:W1:Y:S02]  /*12d50*/  SHFL.IDX P6, R14, R13, R12, R11 ;  /* 0x0000000c0d0e7389 */ /* 0x00006400000c000b */
[----:B01----:R-:W-:Y:S01]  /*12d60*/  ENDCOLLECTIVE ;  /* 0x000000000000791b */ /* 0x003fe20003800000 */
.L_x_2240:
        /* <DEDUP_REMOVED lines=16> */
.L_x_2241:
[----:B------:R-:W-:-:S05]  /*12e70*/  @!P2 LEA R4, P4, R20, R4, 0x1 ;  /* 0x000000041404a211 */ /* 0x000fca00078808ff */
[----:B------:R-:W-:-:S04]  /*12e80*/  @!P2 IMAD.X R0, RZ, RZ, R0, P4 ;  /* 0x000000ffff00a224 */ /* 0x000fc800020e0600 */
        /* <DEDUP_REMOVED lines=14> */
.L_x_2242:
[----:B------:R-:W-:Y:S02]  /*12f70*/  IMAD.MOV.U32 R13, RZ, RZ, R3 ;  /* 0x000000ffff0d7224 */ /* 0x000fe400078e0003 */
[----:B------:R-:W-:Y:S02]  /*12f80*/  IMAD.MOV.U32 R12, RZ, RZ, 0x1 ;  /* 0x00000001ff0c7424 */ /* 0x000fe400078e00ff */
[----:B------:R-:W-:-:S07]  /*12f90*/  IMAD.MOV.U32 R4, RZ, RZ, R14 ;  /* 0x000000ffff047224 */ /* 0x000fce00078e000e */
[----:B------:R-:W-:Y:S05]  /*12fa0*/  WARPSYNC.COLLECTIVE R15, `(.L_x_2243) ;  /* 0x000000000f087348 */ /* 0x000fea0003c00000 */
[----:B------:R0:W1:Y:S02]  /*12fb0*/  SHFL.IDX P6, R14, R13, R12, R11 ;  /* 0x0000000c0d0e7389 */ /* 0x00006400000c000b */
[----:B01----:R-:W-:Y:S01]  /*12fc0*/  ENDCOLLECTIVE ;  /* 0x000000000000791b */ /* 0x003fe20003800000 */
.L_x_2243:
        /* <DEDUP_REMOVED lines=14> */
.L_x_2244:
[----:B------:R-:W-:Y:S01]  /*130b0*/  IMAD.MOV.U32 R8, RZ, RZ, R14 ;  /* 0x000000ffff087224 */ /* 0x000fe200078e000e */
[----:B------:R-:W-:Y:S06]  /*130c0*/  BRA `(.L_x_2245) ;  /* 0xffffffc000687947 */ /* 0x000fec000383ffff */
.L_x_2167:
[----:B-1----:R1:W2:Y:S02]  /*130d0*/  SYNCS.PHASECHK.TRANS64.TRYWAIT P0, [R17+URZ+0x2d820], R0 ;  /* 0x02d82000110075a7 */ /* 0x0022a4000800017f */
[----:B--2---:R-:W-:Y:S05]  /*130e0*/  @!P0 NANOSLEEP.SYNCS 0x989680 ;  /* 0x009896800000895d */ /* 0x004fea0003900000 */
[----:B------:R-:W2:Y:S02]  /*130f0*/  @!P0 SYNCS.PHASECHK.TRANS64 P0, [R17+URZ+0x2d820], R0 ;  /* 0x02d82000110085a7 */ /* 0x000ea4000800007f */
[----:B--2---:R-:W-:Y:S05]  /*13100*/  @!P0 BRA `(.L_x_2167) ;  /* 0xfffffffc00f08947 */ /* 0x004fea000383ffff */
[----:B------:R-:W-:Y:S05]  /*13110*/  BRA `(.L_x_2246) ;  /* 0xffffffc000d07947 */ /* 0x000fea000383ffff */
.L_x_2172:
[----:B0-----:R0:W1:Y:S02]  /*13120*/  SYNCS.PHASECHK.TRANS64.TRYWAIT P0, [R5+URZ+0x2d840], R0 ;  /* 0x02d84000050075a7 */ /* 0x001064000800017f */
[----:B-1----:R-:W-:Y:S05]  /*13130*/  @!P0 NANOSLEEP.SYNCS 0x989680 ;  /* 0x009896800000895d */ /* 0x002fea0003900000 */
[----:B------:R-:W1:Y:S02]  /*13140*/  @!P0 SYNCS.PHASECHK.TRANS64 P0, [R5+URZ+0x2d840], R0 ;  /* 0x02d84000050085a7 */ /* 0x000e64000800007f */
[----:B-1----:R-:W-:Y:S05]  /*13150*/  @!P0 BRA `(.L_x_2172) ;  /* 0xfffffffc00f08947 */ /* 0x002fea000383ffff */
[----:B------:R-:W-:Y:S05]  /*13160*/  BRA `(.L_x_2247) ;  /* 0xffffffc400c47947 */ /* 0x000fea000383ffff */
.L_x_2173:
        /* <DEDUP_REMOVED lines=8> */
.L_x_2249:
[----:B------:R-:W-:Y:S05]  /*131f0*/  BSYNC B1 ;  /* 0x0000000000017941 */ /* 0x000fea0003800000 */
.L_x_2248:
        /* <DEDUP_REMOVED lines=13> */
.L_x_2250:
        /* <DEDUP_REMOVED lines=8> */
.L_x_2251:
        /* <DEDUP_REMOVED lines=14> */
.L_x_2252:
[----:B------:R-:W-:Y:S02]  /*13430*/  IMAD.MOV.U32 R13, RZ, RZ, R8 ;  /* 0x000000ffff0d7224 */ /* 0x000fe400078e0008 */
[----:B------:R-:W-:Y:S02]  /*13440*/  IMAD.MOV.U32 R12, RZ, RZ, 0x2 ;  /* 0x00000002ff0c7424 */ /* 0x000fe400078e00ff */
[----:B------:R-:W-:-:S07]  /*13450*/  IMAD.MOV.U32 R2, RZ, RZ, R14 ;  /* 0x000000ffff027224 */ /* 0x000fce00078e000e */
[----:B------:R-:W-:Y:S05]  /*13460*/  WARPSYNC.COLLECTIVE R15, `(.L_x_2253) ;  /* 0x000000000f087348 */ /* 0x000fea0003c00000 */
[----:B------:R0:W1:Y:S02]  /*13470*/  SHFL.IDX P6, R14, R13, R12, R11 ;  /* 0x0000000c0d0e7389 */ /* 0x00006400000c000b */
[----:B01----:R-:W-:Y:S01]  /*13480*/  ENDCOLLECTIVE ;  /* 0x000000000000791b */ /* 0x003fe20003800000 */
.L_x_2253:
        /* <DEDUP_REMOVED lines=13> */
.L_x_2254:
[----:B------:R-:W-:Y:S02]  /*13560*/  IMAD.MOV.U32 R13, RZ, RZ, R8 ;  /* 0x000000ffff0d7224 */ /* 0x000fe400078e0008 */
[----:B------:R-:W-:Y:S02]  /*13570*/  IMAD.MOV.U32 R12, RZ, RZ, 0x3 ;  /* 0x00000003ff0c7424 */ /* 0x000fe400078e00ff */
[----:B------:R-:W-:-:S07]  /*13580*/  IMAD.MOV.U32 R2, RZ, RZ, R14 ;  /* 0x000000ffff027224 */ /* 0x000fce00078e000e */
[----:B------:R-:W-:Y:S05]  /*13590*/  WARPSYNC.COLLECTIVE R15, `(.L_x_2255) ;  /* 0x000000000f087348 */ /* 0x000fea0003c00000 */
[----:B------:R0:W1:Y:S02]  /*135a0*/  SHFL.IDX P6, R14, R13, R12, R11 ;  /* 0x0000000c0d0e7389 */ /* 0x00006400000c000b */
[----:B01----:R-:W-:Y:S01]  /*135b0*/  ENDCOLLECTIVE ;  /* 0x000000000000791b */ /* 0x003fe20003800000 */
.L_x_2255:
        /* <DEDUP_REMOVED lines=14> */
.L_x_2256:
[----:B------:R-:W-:Y:S01]  /*136a0*/  IMAD.MOV.U32 R2, RZ, RZ, R14 ;  /* 0x000000ffff027224 */ /* 0x000fe200078e000e */
[----:B------:R-:W-:Y:S06]  /*136b0*/  BRA `(.L_x_2257) ;  /* 0xffffffc400587947 */ /* 0x000fec000383ffff */
.L_x_2178:
[----:B-1----:R1:W2:Y:S02]  /*136c0*/  SYNCS.PHASECHK.TRANS64.TRYWAIT P0, [R5+URZ+0x2d860], R2 ;  /* 0x02d86002050075a7 */ /* 0x0022a4000800017f */
[----:B--2---:R-:W-:Y:S05]  /*136d0*/  @!P0 NANOSLEEP.SYNCS 0x989680 ;  /* 0x009896800000895d */ /* 0x004fea0003900000 */
[----:B------:R-:W2:Y:S02]  /*136e0*/  @!P0 SYNCS.PHASECHK.TRANS64 P0, [R5+URZ+0x2d860], R2 ;  /* 0x02d86002050085a7 */ /* 0x000ea4000800007f */
[----:B--2---:R-:W-:Y:S05]  /*136f0*/  @!P0 BRA `(.L_x_2178) ;  /* 0xfffffffc00f08947 */ /* 0x004fea000383ffff */
[----:B------:R-:W-:Y:S05]  /*13700*/  BRA `(.L_x_2258) ;  /* 0xffffffc400bc7947 */ /* 0x000fea000383ffff */
.L_x_2179:
        /* <DEDUP_REMOVED lines=8> */
.L_x_2260:
[----:B------:R-:W-:Y:S05]  /*13790*/  BSYNC B1 ;  /* 0x0000000000017941 */ /* 0x000fea0003800000 */
.L_x_2259:
        /* <DEDUP_REMOVED lines=9> */
.L_x_2261:
[----:B------:R-:W-:Y:S02]  /*13830*/  IMAD.MOV.U32 R13, RZ, RZ, R19 ;  /* 0x000000ffff0d7224 */ /* 0x000fe400078e0013 */
[----:B------:R-:W-:Y:S02]  /*13840*/  IMAD.MOV.U32 R12, RZ, RZ, 0x1 ;  /* 0x00000001ff0c7424 */ /* 0x000fe400078e00ff */
[----:B------:R-:W-:-:S07]  /*13850*/  IMAD.MOV.U32 R2, RZ, RZ, R14 ;  /* 0x000000ffff027224 */ /* 0x000fce00078e000e */
[----:B------:R-:W-:Y:S05]  /*13860*/  WARPSYNC.COLLECTIVE R15, `(.L_x_2262) ;  /* 0x000000000f087348 */ /* 0x000fea0003c00000 */
[----:B------:R0:W1:Y:S02]  /*13870*/  SHFL.IDX P6, R14, R13, R12, R11 ;  /* 0x0000000c0d0e7389 */ /* 0x00006400000c000b */
[----:B01----:R-:W-:Y:S01]  /*13880*/  ENDCOLLECTIVE ;  /* 0x000000000000791b */ /* 0x003fe20003800000 */
.L_x_2262:
        /* <DEDUP_REMOVED lines=16> */
.L_x_2263:
[----:B------:R-:W-:Y:S02]  /*13990*/  IMAD.MOV.U32 R13, RZ, RZ, R19 ;  /* 0x000000ffff0d7224 */ /* 0x000fe400078e0013 */
[----:B------:R-:W-:Y:S02]  /*139a0*/  IMAD.MOV.U32 R12, RZ, RZ, 0x2 ;  /* 0x00000002ff0c7424 */ /* 0x000fe400078e00ff */
[----:B------:R-:W-:-:S07]  /*139b0*/  IMAD.MOV.U32 R2, RZ, RZ, R14 ;  /* 0x000000ffff027224 */ /* 0x000fce00078e000e */
[----:B------:R-:W-:Y:S05]  /*139c0*/  WARPSYNC.COLLECTIVE R15, `(.L_x_2264) ;  /* 0x000000000f087348 */ /* 0x000fea0003c00000 */
[----:B------:R0:W1:Y:S02]  /*139d0*/  SHFL.IDX P6, R14, R13, R12, R11 ;  /* 0x0000000c0d0e7389 */ /* 0x00006400000c000b */
[----:B01----:R-:W-:Y:S01]  /*139e0*/  ENDCOLLECTIVE ;  /* 0x000000000000791b */ /* 0x003fe20003800000 */
.L_x_2264:
        /* <DEDUP_REMOVED lines=16> */
.L_x_2265:
[----:B------:R-:W-:Y:S02]  /*13af0*/  IMAD.MOV.U32 R13, RZ, RZ, R19 ;  /* 0x000000ffff0d7224 */ /* 0x000fe400078e0013 */
[----:B------:R-:W-:Y:S02]  /*13b00*/  IMAD.MOV.U32 R12, RZ, RZ, 0x3 ;  /* 0x00000003ff0c7424 */ /* 0x000fe400078e00ff */
[----:B------:R-:W-:-:S07]  /*13b10*/  IMAD.MOV.U32 R2, RZ, RZ, R14 ;  /* 0x000000ffff027224 */ /* 0x000fce00078e000e */
[----:B------:R-:W-:Y:S05]  /*13b20*/  WARPSYNC.COLLECTIVE R15, `(.L_x_2266) ;  /* 0x000000000f087348 */ /* 0x000fea0003c00000 */
[----:B------:R0:W1:Y:S02]  /*13b30*/  SHFL.IDX P6, R14, R13, R12, R11 ;  /* 0x0000000c0d0e7389 */ /* 0x00006400000c000b */
[----:B01----:R-:W-:Y:S01]  /*13b40*/  ENDCOLLECTIVE ;  /* 0x000000000000791b */ /* 0x003fe20003800000 */
.L_x_2266:
        /* <DEDUP_REMOVED lines=13> */
.L_x_2267:
        /* <DEDUP_REMOVED lines=8> */
.L_x_2187:
[----:B-1----:R1:W2:Y:S02]  /*13ca0*/  SYNCS.PHASECHK.TRANS64.TRYWAIT P0, [R0+URZ+0x2d860], R3 ;  /* 0x02d86003000075a7 */ /* 0x0022a4000800017f */
[----:B--2---:R-:W-:Y:S05]  /*13cb0*/  @!P0 NANOSLEEP.SYNCS 0x989680 ;  /* 0x009896800000895d */ /* 0x004fea0003900000 */
[----:B------:R-:W2:Y:S02]  /*13cc0*/  @!P0 SYNCS.PHASECHK.TRANS64 P0, [R0+URZ+0x2d860], R3 ;  /* 0x02d86003000085a7 */ /* 0x000ea4000800007f */
[----:B--2---:R-:W-:Y:S05]  /*13cd0*/  @!P0 BRA `(.L_x_2187) ;  /* 0xfffffffc00f08947 */ /* 0x004fea000383ffff */
[----:B------:R-:W-:Y:S05]  /*13ce0*/  BRA `(.L_x_2269) ;  /* 0xffffffc800487947 */ /* 0x000fea000383ffff */
.L_x_2188:
        /* <DEDUP_REMOVED lines=8> */
.L_x_2271:
[----:B------:R-:W-:Y:S05]  /*13d70*/  BSYNC B0 ;  /* 0x0000000000007941 */ /* 0x000fea0003800000 */
.L_x_2270:
        /* <DEDUP_REMOVED lines=10> */
.L_x_2272:
        /* <DEDUP_REMOVED lines=17> */
.L_x_2273:
        /* <DEDUP_REMOVED lines=14> */
.L_x_2274:
[----:B------:R-:W-:Y:S02]  /*14010*/  IMAD.MOV.U32 R13, RZ, RZ, R19 ;  /* 0x000000ffff0d7224 */ /* 0x000fe400078e0013 */
[----:B------:R-:W-:Y:S01]  /*14020*/  IMAD.MOV.U32 R12, RZ, RZ, 0x2 ;  /* 0x00000002ff0c7424 */ /* 0x000fe200078e00ff */
[----:B------:R-:W-:-:S13]  /*14030*/  IADD3 R2, P4, R14, R5, RZ ;  /* 0x000000050e027210 */ /* 0x000fda0007f9e0ff */
[----:B------:R-:W-:Y:S05]  /*14040*/  WARPSYNC.COLLECTIVE R15, `(.L_x_2275) ;  /* 0x000000000f087348 */ /* 0x000fea0003c00000 */
[----:B------:R0:W1:Y:S02]  /*14050*/  SHFL.IDX P6, R14, R13, R12, R11 ;  /* 0x0000000c0d0e7389 */ /* 0x00006400000c000b */
[----:B01----:R-:W-:Y:S01]  /*14060*/  ENDCOLLECTIVE ;  /* 0x000000000000791b */ /* 0x003fe20003800000 */
.L_x_2275:
        /* <DEDUP_REMOVED lines=15> */
.L_x_2276:
[----:B------:R-:W-:Y:S02]  /*14160*/  IMAD.MOV.U32 R13, RZ, RZ, R19 ;  /* 0x000000ffff0d7224 */ /* 0x000fe400078e0013 */
[----:B------:R-:W-:Y:S01]  /*14170*/  IMAD.MOV.U32 R12, RZ, RZ, 0x3 ;  /* 0x00000003ff0c7424 */ /* 0x000fe200078e00ff */
[----:B------:R-:W-:-:S13]  /*14180*/  IADD3 R2, P4, R14, R5, RZ ;  /* 0x000000050e027210 */ /* 0x000fda0007f9e0ff */
[----:B------:R-:W-:Y:S05]  /*14190*/  WARPSYNC.COLLECTIVE R15, `(.L_x_2277) ;  /* 0x000000000f087348 */ /* 0x000fea0003c00000 */
[----:B------:R0:W1:Y:S02]  /*141a0*/  SHFL.IDX P6, R14, R13, R12, R11 ;  /* 0x0000000c0d0e7389 */ /* 0x00006400000c000b */
[----:B01----:R-:W-:Y:S01]  /*141b0*/  ENDCOLLECTIVE ;  /* 0x000000000000791b */ /* 0x003fe20003800000 */
.L_x_2277:
        /* <DEDUP_REMOVED lines=14> */
.L_x_2278:
[----:B------:R-:W-:Y:S05]  /*142a0*/  BRA `(.L_x_2279) ;  /* 0xffffffc400bc7947 */ /* 0x000fea000383ffff */
.L_x_2193:
        /* <DEDUP_REMOVED lines=8> */
.L_x_2281:
[----:B------:R-:W-:Y:S05]  /*14330*/  BSYNC B0 ;  /* 0x0000000000007941 */ /* 0x000fea0003800000 */
.L_x_2280:
        /* <DEDUP_REMOVED lines=9> */
.L_x_2282:
        /* <DEDUP_REMOVED lines=23> */
.L_x_2283:
[----:B------:R-:W-:Y:S01]  /*14540*/  IMAD.MOV.U32 R12, RZ, RZ, 0x2 ;  /* 0x00000002ff0c7424 */ /* 0x000fe200078e00ff */
[----:B------:R-:W-:-:S05]  /*14550*/  SEL R4, R14, RZ, P1 ;  /* 0x000000ff0e047207 */ /* 0x000fca0000800000 */
[----:B------:R-:W-:-:S04]  /*14560*/  IMAD.IADD R4, R13, 0x1, R4 ;  /* 0x000000010d047824 */ /* 0x000fc800078e0204 */
[----:B------:R-:W-:-:S07]  /*14570*/  IMAD.MOV.U32 R13, RZ, RZ, R4 ;  /* 0x000000ffff0d7224 */ /* 0x000fce00078e0004 */
[----:B------:R-:W-:Y:S05]  /*14580*/  WARPSYNC.COLLECTIVE R15, `(.L_x_2284) ;  /* 0x000000000f087348 */ /* 0x000fea0003c00000 */
[----:B------:R0:W1:Y:S02]  /*14590*/  SHFL.UP P6, R14, R13, R12, R11 ;  /* 0x0400000c0d0e7389 */ /* 0x00006400000c000b */
[----:B01----:R-:W-:Y:S01]  /*145a0*/  ENDCOLLECTIVE ;  /* 0x000000000000791b */ /* 0x003fe20003800000 */
.L_x_2284:
[----:B------:R-:W-:Y:S01]  /*145b0*/  IMAD.MOV.U32 R12, RZ, RZ, 0x4 ;  /* 0x00000004ff0c7424 */ /* 0x000fe200078e00ff */
[----:B------:R-:W-:-:S05]  /*145c0*/  SEL R3, R14, RZ, P2 ;  /* 0x000000ff0e037207 */ /* 0x000fca0001000000 */
[----:B------:R-:W-:-:S04]  /*145d0*/  IMAD.IADD R2, R4, 0x1, R3 ;  /* 0x0000000104027824 */ /* 0x000fc800078e0203 */
[----:B------:R-:W-:-:S07]  /*145e0*/  IMAD.MOV.U32 R13, RZ, RZ, R2 ;  /* 0x000000ffff0d7224 */ /* 0x000fce00078e0002 */
[----:B------:R-:W-:Y:S05]  /*145f0*/  WARPSYNC.COLLECTIVE R15, `(.L_x_2285) ;  /* 0x000000000f087348 */ /* 0x000fea0003c00000 */
[----:B------:R0:W1:Y:S02]  /*14600*/  SHFL.UP P6, R14, R13, R12, R11 ;  /* 0x0400000c0d0e7389 */ /* 0x00006400000c000b */
[----:B01----:R-:W-:Y:S01]  /*14610*/  ENDCOLLECTIVE ;  /* 0x000000000000791b */ /* 0x003fe20003800000 */
.L_x_2285:
[----:B------:R-:W-:Y:S01]  /*14620*/  IMAD.MOV.U32 R12, RZ, RZ, 0x8 ;  /* 0x00000008ff0c7424 */ /* 0x000fe200078e00ff */
[----:B------:R-:W-:-:S05]  /*14630*/  SEL R3, R14, RZ, P3 ;  /* 0x000000ff0e037207 */ /* 0x000fca0001800000 */
[----:B------:R-:W-:-:S04]  /*14640*/  IMAD.IADD R3, R2, 0x1, R3 ;  /* 0x0000000102037824 */ /* 0x000fc800078e0203 */
[----:B------:R-:W-:-:S07]  /*14650*/  IMAD.MOV.U32 R13, RZ, RZ, R3 ;  /* 0x000000ffff0d7224 */ /* 0x000fce00078e0003 */
[----:B------:R-:W-:Y:S05]  /*14660*/  WARPSYNC.COLLECTIVE R15, `(.L_x_2286) ;  /* 0x000000000f087348 */ /* 0x000fea0003c00000 */
[----:B------:R0:W1:Y:S02]  /*14670*/  SHFL.UP P6, R14, R13, R12, R11 ;  /* 0x0400000c0d0e7389 */ /* 0x00006400000c000b */
[----:B01----:R-:W-:Y:S01]  /*14680*/  ENDCOLLECTIVE ;  /* 0x000000000000791b */ /* 0x003fe20003800000 */
.L_x_2286:
[----:B------:R-:W-:Y:S01]  /*14690*/  IMAD.MOV.U32 R12, RZ, RZ, 0x10 ;  /* 0x00000010ff0c7424 */ /* 0x000fe200078e00ff */
[----:B------:R-:W-:-:S05]  /*146a0*/  SEL R4, R14, RZ, P4 ;  /* 0x000000ff0e047207 */ /* 0x000fca0002000000 */
[----:B------:R-:W-:-:S04]  /*146b0*/  IMAD.IADD R4, R3, 0x1, R4 ;  /* 0x0000000103047824 */ /* 0x000fc800078e0204 */
[----:B------:R-:W-:-:S07]  /*146c0*/  IMAD.MOV.U32 R13, RZ, RZ, R4 ;  /* 0x000000ffff0d7224 */ /* 0x000fce00078e0004 */
[----:B------:R-:W-:Y:S05]  /*146d0*/  WARPSYNC.COLLECTIVE R15, `(.L_x_2287) ;  /* 0x000000000f087348 */ /* 0x000fea0003c00000 */
[----:B------:R0:W1:Y:S02]  /*146e0*/  SHFL.UP P6, R14, R13, R12, R11 ;  /* 0x0400000c0d0e7389 */ /* 0x00006400000c000b */
[----:B01----:R-:W-:Y:S01]  /*146f0*/  ENDCOLLECTIVE ;  /* 0x000000000000791b */ /* 0x003fe20003800000 */
.L_x_2287:
        /* <DEDUP_REMOVED lines=8> */
.L_x_2288:
[----:B------:R-:W-:Y:S05]  /*14780*/  BRA `(.L_x_2289) ;  /* 0xffffffc400d87947 */ /* 0x000fea000383ffff */
.L_x_2196:
[----:B------:R-:W-:Y:S01]  /*14790*/  BSSY B0, `(.L_x_2290) ;  /* 0x0000007000007945 */ /* 0x000fe20003800000 */
[----:B------:R-:W-:Y:S02]  /*147a0*/  IMAD.MOV.U32 R12, RZ, RZ, 0x1 ;  /* 0x00000001ff0c7424 */ /* 0x000fe400078e00ff */
[----:B------:R-:W-:Y:S02]  /*147b0*/  IMAD.MOV.U32 R11, RZ, RZ, RZ ;  /* 0x000000ffff0b7224 */ /* 0x000fe400078e00ff */
[----:B------:R-:W-:-:S07]  /*147c0*/  IMAD.MOV.U32 R15, RZ, RZ, -0x1 ;  /* 0xffffffffff0f7424 */ /* 0x000fce00078e00ff */
[----:B------:R-:W-:Y:S05]  /*147d0*/  WARPSYNC.COLLECTIVE R15, `(.L_x_2291) ;  /* 0x000000000f087348 */ /* 0x000fea0003c00000 */
[----:B------:R0:W1:Y:S02]  /*147e0*/  SHFL.UP P6, R14, R13, R12, R11 ;  /* 0x0400000c0d0e7389 */ /* 0x00006400000c000b */
[----:B01----:R-:W-:Y:S01]  /*147f0*/  ENDCOLLECTIVE ;  /* 0x000000000000791b */ /* 0x003fe20003800000 */
.L_x_2291:
[----:B------:R-:W-:Y:S05]  /*14800*/  BSYNC B0 ;  /* 0x0000000000007941 */ /* 0x000fea0003800000 */
.L_x_2290:
        /* <DEDUP_REMOVED lines=8> */
.L_x_2292:
[----:B------:R-:W-:Y:S01]  /*14890*/  IMAD.MOV.U32 R12, RZ, RZ, 0x4 ;  /* 0x00000004ff0c7424 */ /* 0x000fe200078e00ff */
[----:B------:R-:W-:-:S05]  /*148a0*/  SEL R14, R14, RZ, P2 ;  /* 0x000000ff0e0e7207 */ /* 0x000fca0001000000 */
[----:B------:R-:W-:-:S04]  /*148b0*/  IMAD.IADD R3, R13, 0x1, R14 ;  /* 0x000000010d037824 */ /* 0x000fc800078e020e */
[----:B------:R-:W-:-:S07]  /*148c0*/  IMAD.MOV.U32 R13, RZ, RZ, R3 ;  /* 0x000000ffff0d7224 */ /* 0x000fce00078e0003 */
[----:B------:R-:W-:Y:S05]  /*148d0*/  WARPSYNC.COLLECTIVE R15, `(.L_x_2293) ;  /* 0x000000000f087348 */ /* 0x000fea0003c00000 */
[----:B------:R0:W1:Y:S02]  /*148e0*/  SHFL.UP P6, R14, R13, R12, R11 ;  /* 0x0400000c0d0e7389 */ /* 0x00006400000c000b */
[----:B01----:R-:W-:Y:S01]  /*148f0*/  ENDCOLLECTIVE ;  /* 0x000000000000791b */ /* 0x003fe20003800000 */
.L_x_2293:
[----:B------:R-:W-:Y:S01]  /*14900*/  IMAD.MOV.U32 R12, RZ, RZ, 0x8 ;  /* 0x00000008ff0c7424 */ /* 0x000fe200078e00ff */
[----:B------:R-:W-:-:S05]  /*14910*/  SEL R4, R14, RZ, P3 ;  /* 0x000000ff0e047207 */ /* 0x000fca0001800000 */
[----:B------:R-:W-:-:S04]  /*14920*/  IMAD.IADD R4, R3, 0x1, R4 ;  /* 0x0000000103047824 */ /* 0x000fc800078e0204 */
[----:B------:R-:W-:-:S07]  /*14930*/  IMAD.MOV.U32 R13, RZ, RZ, R4 ;  /* 0x000000ffff0d7224 */ /* 0x000fce00078e0004 */
[----:B------:R-:W-:Y:S05]  /*14940*/  WARPSYNC.COLLECTIVE R15, `(.L_x_2294) ;  /* 0x000000000f087348 */ /* 0x000fea0003c00000 */
[----:B------:R0:W1:Y:S02]  /*14950*/  SHFL.UP P6, R14, R13, R12, R11 ;  /* 0x0400000c0d0e7389 */ /* 0x00006400000c000b */
[----:B01----:R-:W-:Y:S01]  /*14960*/  ENDCOLLECTIVE ;  /* 0x000000000000791b */ /* 0x003fe20003800000 */
.L_x_2294:
[----:B------:R-:W-:Y:S01]  /*14970*/  IMAD.MOV.U32 R12, RZ, RZ, 0x10 ;  /* 0x00000010ff0c7424 */ /* 0x000fe200078e00ff */
[----:B------:R-:W-:-:S05]  /*14980*/  SEL R7, R14, RZ, P4 ;  /* 0x000000ff0e077207 */ /* 0x000fca0002000000 */
[----:B------:R-:W-:-:S04]  /*14990*/  IMAD.IADD R7, R4, 0x1, R7 ;  /* 0x0000000104077824 */ /* 0x000fc800078e0207 */
[----:B------:R-:W-:-:S07]  /*149a0*/  IMAD.MOV.U32 R13, RZ, RZ, R7 ;  /* 0x000000ffff0d7224 */ /* 0x000fce00078e0007 */
[----:B------:R-:W-:Y:S05]  /*149b0*/  WARPSYNC.COLLECTIVE R15, `(.L_x_2295) ;  /* 0x000000000f087348 */ /* 0x000fea0003c00000 */
[----:B------:R0:W1:Y:S02]  /*149c0*/  SHFL.UP P6, R14, R13, R12, R11 ;  /* 0x0400000c0d0e7389 */ /* 0x00006400000c000b */
[----:B01----:R-:W-:Y:S01]  /*149d0*/  ENDCOLLECTIVE ;  /* 0x000000000000791b */ /* 0x003fe20003800000 */
.L_x_2295:
        /* <DEDUP_REMOVED lines=8> */
.L_x_2296:
[----:B------:R-:W-:Y:S05]  /*14a60*/  BRA `(.L_x_2297) ;  /* 0xffffffc400c47947 */ /* 0x000fea000383ffff */
.L_x_2198:
[----:B------:R-:W-:Y:S01]  /*14a70*/  BSSY B0, `(.L_x_2298) ;  /* 0x0000006000007945 */ /* 0x000fe20003800000 */
[----:B------:R-:W-:Y:S01]  /*14a80*/  PLOP3.LUT P6, PT, P6, PT, PT, 0x8, 0x0 ;  /* 0x000000000000781c */ /* 0x000fe200037ce170 */
[----:B------:R-:W-:-:S12]  /*14a90*/  IMAD.MOV.U32 R15, RZ, RZ, -0x1 ;  /* 0xffffffffff0f7424 */ /* 0x000fd800078e00ff */
[----:B0-----:R-:W-:Y:S05]  /*14aa0*/  WARPSYNC.COLLECTIVE R15, `(.L_x_2299) ;  /* 0x000000000f087348 */ /* 0x001fea0003c00000 */
[----:B------:R-:W-:Y:S01]  /*14ab0*/  VOTE.ANY R14, PT, P6 ;  /* 0x00000000000e7806 */ /* 0x000fe200030e0100 */
[----:B0-----:R-:W-:Y:S06]  /*14ac0*/  ENDCOLLECTIVE ;  /* 0x000000000000791b */ /* 0x001fec0003800000 */
.L_x_2299:
[----:B------:R-:W-:Y:S05]  /*14ad0*/  BSYNC B0 ;  /* 0x0000000000007941 */ /* 0x000fea0003800000 */
.L_x_2298:
        /* <DEDUP_REMOVED lines=10> */
.L_x_2300:
[----:B------:R-:W-:Y:S02]  /*14b80*/  IMAD.MOV.U32 R13, RZ, RZ, R5 ;  /* 0x000000ffff0d7224 */ /* 0x000fe400078e0005 */
[----:B------:R-:W-:-:S07]  /*14b90*/  IMAD.MOV.U32 R25, RZ, RZ, R14 ;  /* 0x000000ffff197224 */ /* 0x000fce00078e000e */
[----:B------:R-:W-:Y:S05]  /*14ba0*/  WARPSYNC.COLLECTIVE R15, `(.L_x_2301) ;  /* 0x000000000f087348 */ /* 0x000fea0003c00000 */
[----:B------:R0:W1:Y:S02]  /*14bb0*/  SHFL.IDX P6, R14, R13, R12, R11 ;  /* 0x0000000c0d0e7389 */ /* 0x00006400000c000b */
[----:B01----:R-:W-:Y:S01]  /*14bc0*/  ENDCOLLECTIVE ;  /* 0x000000000000791b */ /* 0x003fe20003800000 */
.L_x_2301:
[----:B------:R-:W-:Y:S01]  /*14bd0*/  IMAD.MOV.U32 R5, RZ, RZ, R14 ;  /* 0x000000ffff057224 */ /* 0x000fe200078e000e */
[----:B------:R-:W-:Y:S06]  /*14be0*/  BRA `(.L_x_2302) ;  /* 0xffffffc400a47947 */ /* 0x000fec000383ffff */
.L_x_2200:
[----:B------:R-:W-:Y:S01]  /*14bf0*/  BSSY B0, `(.L_x_2303) ;  /* 0x0000007000007945 */ /* 0x000fe20003800000 */
[----:B------:R-:W-:Y:S02]  /*14c00*/  IMAD.MOV.U32 R13, RZ, RZ, R2 ;  /* 0x000000ffff0d7224 */ /* 0x000fe400078e0002 */
[----:B------:R-:W-:Y:S02]  /*14c10*/  IMAD.MOV.U32 R11, RZ, RZ, 0x1f ;  /* 0x0000001fff0b7424 */ /* 0x000fe400078e00ff */
[----:B------:R-:W-:-:S07]  /*14c20*/  IMAD.MOV.U32 R15, RZ, RZ, -0x1 ;  /* 0xffffffffff0f7424 */ /* 0x000fce00078e00ff */
[----:B0123--:R-:W-:Y:S05]  /*14c30*/  WARPSYNC.COLLECTIVE R15, `(.L_x_2304) ;  /* 0x000000000f087348 */ /* 0x00ffea0003c00000 */
[----:B------:R4:W0:Y:S02]  /*14c40*/  SHFL.IDX P6, R14, R13, R12, R11 ;  /* 0x0000000c0d0e7389 */ /* 0x00082400000c000b */
[----:B01234-:R-:W-:Y:S01]  /*14c50*/  ENDCOLLECTIVE ;  /* 0x000000000000791b */ /* 0x01ffe20003800000 */
.L_x_2304:
[----:B------:R-:W-:Y:S05]  /*14c60*/  BSYNC B0 ;  /* 0x0000000000007941 */ /* 0x000fea0003800000 */
.L_x_2303:
[----:B------:R-:W-:Y:S01]  /*14c70*/  IMAD.MOV.U32 R24, RZ, RZ, R14 ;  /* 0x000000ffff187224 */ /* 0x000fe200078e000e */
[----:B------:R-:W-:Y:S06]  /*14c80*/  BRA `(.L_x_2199) ;  /* 0xffffffc400947947 */ /* 0x000fec000383ffff */
.L_x_2206:
[----:B-1----:R1:W3:Y:S02]  /*14c90*/  SYNCS.PHASECHK.TRANS64.TRYWAIT P0, [R5+URZ+0x2d820], R0 ;  /* 0x02d82000050075a7 */ /* 0x0022e4000800017f */
[----:B---3--:R-:W-:Y:S05]  /*14ca0*/  @!P0 NANOSLEEP.SYNCS 0x989680 ;  /* 0x009896800000895d */ /* 0x008fea0003900000 */
[----:B------:R-:W3:Y:S02]  /*14cb0*/  @!P0 SYNCS.PHASECHK.TRANS64 P0, [R5+URZ+0x2d820], R0 ;  /* 0x02d82000050085a7 */ /* 0x000ee4000800007f */
[----:B---3--:R-:W-:Y:S05]  /*14cc0*/  @!P0 BRA `(.L_x_2206) ;  /* 0xfffffffc00f08947 */ /* 0x008fea000383ffff */
[----:B------:R-:W-:Y:S05]  /*14cd0*/  BRA `(.L_x_2305) ;  /* 0xffffffcc00f07947 */ /* 0x000fea000383ffff */
.L_x_2207:
        /* <DEDUP_REMOVED lines=11> */
.L_x_2307:
[----:B------:R-:W-:Y:S05]  /*14d90*/  BSYNC B0 ;  /* 0x0000000000007941 */ /* 0x000fea0003800000 */
.L_x_2306:
[----:B------:R-:W-:Y:S05]  /*14da0*/  BRA `(.L_x_2308) ;  /* 0xffffffcc00d87947 */ /* 0x000fea000383ffff */
.L_x_2210:
[----:B------:R-:W-:Y:S01]  /*14db0*/  BSSY B1, `(.L_x_2309) ;  /* 0x0000006000017945 */ /* 0x000fe20003800000 */
[----:B------:R-:W-:-:S07]  /*14dc0*/  IMAD.MOV.U32 R15, RZ, RZ, -0x1 ;  /* 0xffffffffff0f7424 */ /* 0x000fce00078e00ff */
[----:B012---:R-:W-:Y:S05]  /*14dd0*/  WARPSYNC.COLLECTIVE R15, `(.L_x_2310) ;  /* 0x000000000f0c7348 */ /* 0x007fea0003c00000 */
[----:B------:R-:W-:Y:S02]  /*14de0*/  ELECT P6, UR62, PT ;  /* 0x00000000003e782f */ /* 0x000fe400038c0000 */
[----:B------:R-:W-:Y:S01]  /*14df0*/  MOV R14, UR62 ;  /* 0x0000003e000e7c02 */ /* 0x000fe20008000f00 */
[----:B012---:R-:W-:Y:S10]  /*14e00*/  ENDCOLLECTIVE ;  /* 0x000000000000791b */ /* 0x007ff40003800000 */
.L_x_2310:
[----:B------:R-:W-:Y:S05]  /*14e10*/  BSYNC B1 ;  /* 0x0000000000017941 */ /* 0x000fea0003800000 */
.L_x_2309:
[----:B------:R-:W-:Y:S05]  /*14e20*/  BRA `(.L_x_2311) ;  /* 0xffffffcc00d07947 */ /* 0x000fea000383ffff */
.L_x_2212:
[----:B-1----:R1:W3:Y:S02]  /*14e30*/  SYNCS.PHASECHK.TRANS64.TRYWAIT P1, [R3+URZ+0x2d840], R2 ;  /* 0x02d84002030075a7 */ /* 0x0022e4000802017f */
[----:B---3--:R-:W-:Y:S05]  /*14e40*/  @!P1 NANOSLEEP.SYNCS 0x989680 ;  /* 0x009896800000995d */ /* 0x008fea0003900000 */
[----:B------:R-:W3:Y:S02]  /*14e50*/  @!P1 SYNCS.PHASECHK.TRANS64 P1, [R3+URZ+0x2d840], R2 ;  /* 0x02d84002030095a7 */ /* 0x000ee4000802007f */
[----:B---3--:R-:W-:Y:S05]  /*14e60*/  @!P1 BRA `(.L_x_2212) ;  /* 0xfffffffc00f09947 */ /* 0x008fea000383ffff */
[----:B------:R-:W-:Y:S05]  /*14e70*/  BRA `(.L_x_2312) ;  /* 0xffffffcc00f07947 */ /* 0x000fea000383ffff */
.L_x_2214:
[----:B---3--:R3:W4:Y:S02]  /*14e80*/  SYNCS.PHASECHK.TRANS64.TRYWAIT P1, [R5+URZ+0x2d840], R0 ;  /* 0x02d84000050075a7 */ /* 0x008724000802017f */
[----:B----4-:R-:W-:Y:S05]  /*14e90*/  @!P1 NANOSLEEP.SYNCS 0x989680 ;  /* 0x009896800000995d */ /* 0x010fea0003900000 */
[----:B------:R-:W4:Y:S02]  /*14ea0*/  @!P1 SYNCS.PHASECHK.TRANS64 P1, [R5+URZ+0x2d840], R0 ;  /* 0x02d84000050095a7 */ /* 0x000f24000802007f */
[----:B----4-:R-:W-:Y:S05]  /*14eb0*/  @!P1 BRA `(.L_x_2214) ;  /* 0xfffffffc00f09947 */ /* 0x010fea000383ffff */
[----:B------:R-:W-:Y:S05]  /*14ec0*/  BRA `(.L_x_2313) ;  /* 0xffffffcc00fc7947 */ /* 0x000fea000383ffff */
.L_x_2216:
[----:B----4-:R4:W0:Y:S02]  /*14ed0*/  SYNCS.PHASECHK.TRANS64.TRYWAIT P1, [R3+URZ+0x2d860], R2 ;  /* 0x02d86002030075a7 */ /* 0x010824000802017f */
[----:B0-----:R-:W-:Y:S05]  /*14ee0*/  @!P1 NANOSLEEP.SYNCS 0x989680 ;  /* 0x009896800000995d */ /* 0x001fea0003900000 */
[----:B------:R-:W0:Y:S02]  /*14ef0*/  @!P1 SYNCS.PHASECHK.TRANS64 P1, [R3+URZ+0x2d860], R2 ;  /* 0x02d86002030095a7 */ /* 0x000e24000802007f */
[----:B0-----:R-:W-:Y:S05]  /*14f00*/  @!P1 BRA `(.L_x_2216) ;  /* 0xfffffffc00f09947 */ /* 0x001fea000383ffff */
[----:B------:R-:W-:Y:S05]  /*14f10*/  BRA `(.L_x_2314) ;  /* 0xffffffcc00f87947 */ /* 0x000fea000383ffff */
.L_x_2315:
        /* <DEDUP_REMOVED lines=14> */
.L_x_2787:


//--------------------- .text._ZN7cutlass13device_kernelIN5flash11enable_sm90INS1_16FlashAttnFwdSm90INS1_25CollectiveMainloopFwdSm90ILi2EN4cute5tupleIJNS5_1CILi1EEES8_S8_EEENS6_IJNS7_ILi192EEENS7_ILi128EEENS7_ILi96EEEEEELi96ENS_6half_tEfNS_4arch4Sm90ELb1ELb0ELb0ELb1ELb1ELb1ELb0ELb0ELb1ELb1ELb1ELb0EEENS1_21CollectiveEpilogueFwdINS6_IJSA_SC_SB_EEES9_SE_SG_Li384ELb1ELb1ELb1ELb0EEENS1_36VarlenDynamicPersistentTileSchedulerILi192ELi128ELi384ELi128ELb1ELb1ELb1ELb1ELb1ELb1EEEEEEEEEvNT_6ParamsE --------------------------
	.section	.text._ZN7cutlass13device_kernelIN5flash11enable_sm90INS1_16FlashAttnFwdSm90INS1_25CollectiveMainloopFwdSm90ILi2EN4cute5tupleIJNS5_1CILi1EEES8_S8_EEENS6_IJNS7_ILi192EEENS7_ILi128EEENS7_ILi96EEEEEELi96ENS_6half_tEfNS_4arch4Sm90ELb1ELb0ELb0ELb1ELb1ELb1ELb0ELb0ELb1ELb1ELb1ELb0EEENS1_21CollectiveEpilogueFwdINS6_IJSA_SC_SB_EEES9_SE_SG_Li384ELb1ELb1ELb1ELb0EEENS1_36VarlenDynamicPersistentTileSchedulerILi192ELi128ELi384ELi128ELb1ELb1ELb1ELb1ELb1ELb1EEEEEEEEEvNT_6ParamsE,"ax",@progbits
	.align	128
.text._ZN7cutlass13device_kernelIN5flash11enable_sm90INS1_16FlashAttnFwdSm90INS1_25CollectiveMainloopFwdSm90ILi2EN4cute5tupleIJNS5_1CILi1EEES8_S8_EEENS6_IJNS7_ILi192EEENS7_ILi128EEENS7_ILi96EEEEEELi96ENS_6half_tEfNS_4arch4Sm90ELb1ELb0ELb0ELb1ELb1ELb1ELb0ELb0ELb1ELb1ELb1ELb0EEENS1_21CollectiveEpilogueFwdINS6_IJSA_SC_SB_EEES9_SE_SG_Li384ELb1ELb1ELb1ELb0EEENS1_36VarlenDynamicPersistentTileSchedulerILi192ELi128ELi384ELi128ELb1ELb1ELb1ELb1ELb1ELb1EEEEEEEEEvNT_6ParamsE:
        .type           _ZN7cutlass13device_kernelIN5flash11enable_sm90INS1_16FlashAttnFwdSm90INS1_25CollectiveMainloopFwdSm90ILi2EN4cute5tupleIJNS5_1CILi1EEES8_S8_EEENS6_IJNS7_ILi192EEENS7_ILi128EEENS7_ILi96EEEEEELi96ENS_6half_tEfNS_4arch4Sm90ELb1ELb0ELb0ELb1ELb1ELb1ELb0ELb0ELb1ELb1ELb1ELb0EEENS1_21CollectiveEpilogueFwdINS6_IJSA_SC_SB_EEES9_SE_SG_Li384ELb1ELb1ELb1ELb0EEENS1_36VarlenDynamicPersistentTileSchedulerILi192ELi128ELi384ELi128ELb1ELb1ELb1ELb1ELb1ELb1EEEEEEEEEvNT_6ParamsE,@function
        .size           _ZN7cutlass13device_kernelIN5flash11enable_sm90INS1_16FlashAttnFwdSm90INS1_25CollectiveMainloopFwdSm90ILi2EN4cute5tupleIJNS5_1CILi1EEES8_S8_EEENS6_IJNS7_ILi192EEENS7_ILi128EEENS7_ILi96EEEEEELi96ENS_6half_tEfNS_4arch4Sm90ELb1ELb0ELb0ELb1ELb1ELb1ELb0ELb0ELb1ELb1ELb1ELb0EEENS1_21CollectiveEpilogueFwdINS6_IJSA_SC_SB_EEES9_SE_SG_Li384ELb1ELb1ELb1ELb0EEENS1_36VarlenDynamicPersistentTileSchedulerILi192ELi128ELi384ELi128ELb1ELb1ELb1ELb1ELb1ELb1EEEEEEEEEvNT_6ParamsE,(.L_x_2788 - _ZN7cutlass13device_kernelIN5flash11enable_sm90INS1_16FlashAttnFwdSm90INS1_25CollectiveMainloopFwdSm90ILi2EN4cute5tupleIJNS5_1CILi1EEES8_S8_EEENS6_IJNS7_ILi192EEENS7_ILi128EEENS7_ILi96EEEEEELi96ENS_6half_tEfNS_4arch4Sm90ELb1ELb0ELb0ELb1ELb1ELb1ELb0ELb0ELb1ELb1ELb1ELb0EEENS1_21CollectiveEpilogueFwdINS6_IJSA_SC_SB_EEES9_SE_SG_Li384ELb1ELb1ELb1ELb0EEENS1_36VarlenDynamicPersistentTileSchedulerILi192ELi128ELi384ELi128ELb1ELb1ELb1ELb1ELb1ELb1EEEEEEEEEvNT_6ParamsE)
        .other          _ZN7cutlass13device_kernelIN5flash11enable_sm90INS1_16FlashAttnFwdSm90INS1_25CollectiveMainloopFwdSm90ILi2EN4cute5tupleIJNS5_1CILi1EEES8_S8_EEENS6_IJNS7_ILi192EEENS7_ILi128EEENS7_ILi96EEEEEELi96ENS_6half_tEfNS_4arch4Sm90ELb1ELb0ELb0ELb1ELb1ELb1ELb0ELb0ELb1ELb1ELb1ELb0EEENS1_21CollectiveEpilogueFwdINS6_IJSA_SC_SB_EEES9_SE_SG_Li384ELb1ELb1ELb1ELb0EEENS1_36VarlenDynamicPersistentTileSchedulerILi192ELi128ELi384ELi128ELb1ELb1ELb1ELb1ELb1ELb1EEEEEEEEEvNT_6ParamsE,@"STO_CUDA_ENTRY STV_DEFAULT"
_ZN7cutlass13device_kernelIN5flash11enable_sm90INS1_16FlashAttnFwdSm90INS1_25CollectiveMainloopFwdSm90ILi2EN4cute5tupleIJNS5_1CILi1EEES8_S8_EEENS6_IJNS7_ILi192EEENS7_ILi128EEENS7_ILi96EEEEEELi96ENS_6half_tEfNS_4arch4Sm90ELb1ELb0ELb0ELb1ELb1ELb1ELb0ELb0ELb1ELb1ELb1ELb0EEENS1_21CollectiveEpilogueFwdINS6_IJSA_SC_SB_EEES9_SE_SG_Li384ELb1ELb1ELb1ELb0EEENS1_36VarlenDynamicPersistentTileSchedulerILi192ELi128ELi384ELi128ELb1ELb1ELb1ELb1ELb1ELb1EEEEEEEEEvNT_6ParamsE:
        /* <DEDUP_REMOVED lines=18> */
.L_x_2317:
[----:B------:R-:W-:Y:S05]  /*0120*/  BSYNC B0 ;  /* 0x0000000000007941 */ /* 0x000fea0003800000 */
.L_x_2316:
        /* <DEDUP_REMOVED lines=41> */
.L_x_2318:
        /* <DEDUP_REMOVED lines=22> */
.L_x_2319:
        /* <DEDUP_REMOVED lines=18> */
.L_x_2320:
        /* <DEDUP_REMOVED lines=22> */
.L_x_2321:
        /* <DEDUP_REMOVED lines=22> */
.L_x_2322:
        /* <DEDUP_REMOVED lines=8> */
.L_x_2325:
        /* <DEDUP_REMOVED lines=24> */
[----:B------:R-:W-:Y:S01]  /*0b00*/  ULOP3.LUT UR41, UR36, 0x1, URZ, 0xfc, !UPT ;  /* 0x0000000124297892 */ /* 0x000fe2000f8efc3f */
[----:B------:R-:W-:Y:S01]  /*0b10*/  IMAD.MOV.U32 R141, RZ, RZ, RZ ;  /* 0x000000ffff8d7224 */ /* 0x000fe200078e00ff */
[----:B------:R-:W-:Y:S01]  /*0b20*/  UMOV UR37, URZ ;  /* 0x0000003f00257c82 */ /* 0x000fe20008000000 */
[----:B------:R-:W-:Y:S02]  /*0b30*/  IMAD.MOV.U32 R139, RZ, RZ, RZ ;  /* 0x000000ffff8b7224 */ /* 0x000fe400078e00ff */
[----:B------:R-:W-:-:S06]  /*0b40*/  IMAD.MOV.U32 R22, RZ, RZ, RZ ;  /* 0x000000ffff167224 */ /* 0x000fcc00078e00ff */
        /* <DEDUP_REMOVED lines=8> */
[--C-:B------:R-:W-:Y:S02]  /*0bd0*/  SHF.R.S32.HI R8, RZ, 0x2, R4.reuse ;  /* 0x00000002ff087819 */ /* 0x100fe40000011404 */
[----:B------:R-:W-:Y:S02]  /*0be0*/  SHF.R.S32.HI R13, RZ, 0x1f, R4 ;  /* 0x0000001fff0d7819 */ /* 0x000fe40000011404 */
[----:B------:R-:W-:Y:S02]  /*0bf0*/  LOP3.LUT R15, R4, 0xfffffffc, RZ, 0xc0, !PT ;  /* 0xfffffffc040f7812 */ /* 0x000fe400078ec0ff */
[----:B------:R-:W-:Y:S02]  /*0c00*/  SHF.R.S32.HI R4, RZ, 0x7, R3 ;  /* 0x00000007ff047819 */ /* 0x000fe40000011403 */
[----:B------:R-:W-:Y:S01]  /*0c10*/  LOP3.LUT R11, R9, 0xfffffffe, RZ, 0xc0, !PT ;  /* 0xfffffffe090b7812 */ /* 0x000fe200078ec0ff */
[----:B------:R-:W-:Y:S01]  /*0c20*/  IMAD.IADD R15, R0, 0x1, -R15 ;  /* 0x00000001000f7824 */ /* 0x000fe200078e0a0f */
[----:B------:R-:W-:Y:S01]  /*0c30*/  SHF.R.S32.HI R142, RZ, 0x1, R9 ;  /* 0x00000001ff8e7819 */ /* 0x000fe20000011409 */
[----:B------:R-:W-:Y:S01]  /*0c40*/  IMAD.HI R10, R4, 0x55555556, RZ ;  /* 0x55555556040a7827 */ /* 0x000fe200078e02ff */
[----:B------:R-:W-:-:S02]  /*0c50*/  LOP3.LUT R17, R3, 0xffffff80, RZ, 0xc0, !PT ;  /* 0xffffff8003117812 */ /* 0x000fc400078ec0ff */
[----:B------:R-:W-:Y:S01]  /*0c60*/  LEA.HI R13, R13, R8, RZ, 0x2 ;  /* 0x000000080d0d7211 */ /* 0x000fe200078f10ff */
[C---:B------:R-:W-:Y:S01]  /*0c70*/  IMAD.IADD R16, R0.reuse, 0x1, -R11 ;  /* 0x0000000100107824 */ /* 0x040fe200078e0a0b */
[----:B------:R-:W-:Y:S01]  /*0c80*/  LOP3.LUT R3, R5, 0xfffffff0, RZ, 0xc0, !PT ;  /* 0xfffffff005037812 */ /* 0x000fe200078ec0ff */
[----:B------:R-:W-:Y:S01]  /*0c90*/  IMAD.IADD R21, R0, 0x1, -R17 ;  /* 0x0000000100157824 */ /* 0x000fe200078e0a11 */
[----:B------:R-:W-:Y:S01]  /*0ca0*/  LEA.HI R9, R9, R142, RZ, 0x1 ;  /* 0x0000008e09097211 */ /* 0x000fe200078f08ff */
[----:B------:R-:W-:Y:S01]  /*0cb0*/  IMAD.SHL.U32 R24, R16, 0x4, RZ ;  /* 0x0000000410187824 */ /* 0x000fe200078e00ff */
[----:B------:R-:W-:Y:S01]  /*0cc0*/  SHF.R.S32.HI R6, RZ, 0x4, R5 ;  /* 0x00000004ff067819 */ /* 0x000fe20000011405 */
[----:B------:R-:W-:Y:S01]  /*0cd0*/  IMAD.IADD R3, R0, 0x1, -R3 ;  /* 0x0000000100037824 */ /* 0x000fe200078e0a03 */
[----:B------:R-:W-:Y:S01]  /*0ce0*/  LOP3.LUT R13, R13, 0xfffffffc, RZ, 0xc0, !PT ;  /* 0xfffffffc0d0d7812 */ /* 0x000fe200078ec0ff */
[----:B------:R-:W-:Y:S01]  /*0cf0*/  VIADD R12, R24, 0x10 ;  /* 0x00000010180c7836 */ /* 0x000fe20000000000 */
[----:B------:R-:W-:Y:S01]  /*0d00*/  LEA.HI R11, R10, R10, RZ, 0x1 ;  /* 0x0000000a0a0b7211 */ /* 0x000fe200078f08ff */
[----:B------:R0:W-:Y:S01]  /*0d10*/  STL [R1+0xb0], R16 ;  /* 0x0000b01001007387 */ /* 0x0001e20000100800 */
[----:B------:R-:W-:Y:S01]  /*0d20*/  LEA.HI R5, R5, R6, RZ, 0x1 ;  /* 0x0000000605057211 */ /* 0x000fe200078f08ff */
[----:B------:R-:W-:Y:S01]  /*0d30*/  IMAD.IADD R13, R8, 0x1, -R13 ;  /* 0x00000001080d7824 */ /* 0x000fe200078e0a0d */
[----:B------:R-:W-:Y:S01]  /*0d40*/  LOP3.LUT R9, R9, 0x7fffffe, RZ, 0xc0, !PT ;  /* 0x07fffffe09097812 */ /* 0x000fe200078ec0ff */
[----:B------:R-:W-:Y:S01]  /*0d50*/  IMAD R11, R11, -0x3, R4 ;  /* 0xfffffffd0b0b7824 */ /* 0x000fe200078e0204 */
[----:B------:R-:W-:Y:S01]  /*0d60*/  SHF.R.S32.HI R8, RZ, 0x1f, R21 ;  /* 0x0000001fff087819 */ /* 0x000fe20000011415 */
[----:B------:R-:W-:Y:S01]  /*0d70*/  STL [R1+0xb4], R21 ;  /* 0x0000b41501007387 */ /* 0x000fe20000100800 */
[----:B------:R-:W-:Y:S01]  /*0d80*/  LEA.HI R4, R15, R15, RZ, 0x1 ;  /* 0x0000000f0f047211 */ /* 0x000fe200078f08ff */
[----:B------:R-:W-:Y:S01]  /*0d90*/  VIADD R19, R24, 0x20 ;  /* 0x0000002018137836 */ /* 0x000fe20000000000 */
[----:B------:R-:W-:Y:S01]  /*0da0*/  LOP3.LUT R5, R5, 0x1ffffffe, RZ, 0xc0, !PT ;  /* 0x1ffffffe05057812 */ /* 0x000fe200078ec0ff */
[----:B------:R-:W-:Y:S01]  /*0db0*/  STL [R1], R24 ;  /* 0x0000001801007387 */ /* 0x000fe20000100800 */
[----:B------:R-:W-:Y:S01]  /*0dc0*/  IADD3 R9, R142, -R9, RZ ;  /* 0x800000098e097210 */ /* 0x000fe20007ffe0ff */
[----:B0-----:R-:W-:Y:S01]  /*0dd0*/  IMAD.SHL.U32 R16, R16, 0x8, RZ ;  /* 0x0000000810107824 */ /* 0x001fe200078e00ff */
[----:B------:R-:W-:Y:S01]  /*0de0*/  SHF.R.S32.HI R0, RZ, 0x1f, R3 ;  /* 0x0000001fff007819 */ /* 0x000fe20000011403 */
[----:B------:R-:W-:Y:S01]  /*0df0*/  IMAD.IADD R5, R6, 0x1, -R5 ;  /* 0x0000000106057824 */ /* 0x000fe200078e0a05 */
[----:B------:R-:W-:Y:S01]  /*0e00*/  LEA.HI R10, R8, R21, RZ, 0x2 ;  /* 0x00000015080a7211 */ /* 0x000fe200078f10ff */
[----:B------:R-:W-:Y:S01]  /*0e10*/  IMAD R20, R6, 0x8, R9 ;  /* 0x0000000806147824 */ /* 0x000fe200078e0209 */
[----:B------:R-:W-:Y:S01]  /*0e20*/  LOP3.LUT R4, R4, 0x1ffffffe, RZ, 0xc0, !PT ;  /* 0x1ffffffe04047812 */ /* 0x000fe200078ec0ff */
[----:B------:R0:W-:Y:S01]  /*0e30*/  STL [R1+0x3c], R12 ;  /* 0x00003c0c01007387 */ /* 0x0001e20000100800 */
[----:B------:R-:W-:Y:S01]  /*0e40*/  LEA.HI R0, R0, R3, RZ, 0x3 ;  /* 0x0000000300007211 */ /* 0x000fe200078f18ff */
[----:B------:R-:W-:Y:S01]  /*0e50*/  VIADD R136, R16, 0x30 ;  /* 0x0000003010887836 */ /* 0x000fe20000000000 */
[----:B------:R-:W-:Y:S01]  /*0e60*/  SHF.R.S32.HI R6, RZ, 0x2, R10 ;  /* 0x00000002ff067819 */ /* 0x000fe2000001140a */
[----:B------:R-:W-:Y:S01]  /*0e70*/  IMAD.IADD R15, R15, 0x1, -R4 ;  /* 0x000000010f0f7824 */ /* 0x000fe200078e0a04 */
[----:B------:R-:W-:Y:S01]  /*0e80*/  SHF.R.S32.HI R9, RZ, 0x1f, R10 ;  /* 0x0000001fff097819 */ /* 0x000fe2000001140a */
[----:B------:R1:W-:Y:S01]  /*0e90*/  STL [R1+0x38], R19 ;  /* 0x0000381301007387 */ /* 0x0003e20000100800 */
[----:B------:R-:W-:Y:S01]  /*0ea0*/  LOP3.LUT R4, R0, 0xfffffff8, RZ, 0xc0, !PT ;  /* 0xfffffff800047812 */ /* 0x000fe200078ec0ff */
[----:B------:R-:W-:Y:S01]  /*0eb0*/  VIADD R137, R16, 0x50 ;  /* 0x0000005010897836 */ /* 0x000fe20000000000 */
[----:B------:R-:W-:Y:S01]  /*0ec0*/  LEA.HI R9, R9, R6, RZ, 0x3 ;  /* 0x0000000609097211 */ /* 0x000fe200078f18ff */
[----:B0-----:R-:W-:Y:S01]  /*0ed0*/  IMAD.IADD R12, R24, 0x1, R12 ;  /* 0x00000001180c7824 */ /* 0x001fe200078e020c */
[----:B------:R-:W-:Y:S01]  /*0ee0*/  SHF.R.S32.HI R7, RZ, 0x5, R7 ;  /* 0x00000005ff077819 */ /* 0x000fe20000011407 */
[----:B------:R-:W-:Y:S01]  /*0ef0*/  IMAD.SHL.U32 R13, R13, 0x40, RZ ;  /* 0x000000400d0d7824 */ /* 0x000fe200078e00ff */
[----:B------:R-:W-:Y:S01]  /*0f00*/  IADD3 R4, R3, -R4, RZ ;  /* 0x8000000403047210 */ /* 0x000fe20007ffe0ff */
[----:B------:R-:W-:Y:S01]  /*0f10*/  IMAD.SHL.U32 R20, R20, 0x20, RZ ;  /* 0x0000002014147824 */ /* 0x000fe200078e00ff */
[----:B------:R-:W-:-:S02]  /*0f20*/  SHF.R.S32.HI R17, RZ, 0x1f, R12 ;  /* 0x0000001fff117819 */ /* 0x000fc4000001140c */
[----:B------:R-:W-:Y:S02]  /*0f30*/  LOP3.LUT R9, R9, 0xfffffff8, RZ, 0xc0, !PT ;  /* 0xfffffff809097812 */ /* 0x000fe400078ec0ff */
[----:B------:R-:W-:Y:S01]  /*0f40*/  LEA.HI R14, R17, R12, RZ, 0x3 ;  /* 0x0000000c110e7211 */ /* 0x000fe200078f18ff */
[----:B------:R-:W-:Y:S01]  /*0f50*/  IMAD R17, R7, 0x10, R3 ;  /* 0x0000001007117824 */ /* 0x000fe200078e0203 */
[----:B------:R-:W-:Y:S01]  /*0f60*/  LEA.HI R8, R8, R21, RZ, 0x5 ;  /* 0x0000001508087211 */ /* 0x000fe200078f28ff */
[C---:B------:R-:W-:Y:S01]  /*0f70*/  IMAD.SHL.U32 R3, R4.reuse, 0x40, RZ ;  /* 0x0000004004037824 */ /* 0x040fe200078e00ff */
[----:B------:R-:W-:Y:S01]  /*0f80*/  R2P PR, R4, 0x6 ;  /* 0x0000000604007804 */ /* 0x000fe20000000000 */
[----:B------:R-:W-:Y:S01]  /*0f90*/  IMAD.IADD R9, R6, 0x1, -R9 ;  /* 0x0000000106097824 */ /* 0x000fe200078e0a09 */
[----:B------:R-:W-:Y:S01]  /*0fa0*/  SHF.R.S32.HI R8, RZ, 0x5, R8 ;  /* 0x00000005ff087819 */ /* 0x000fe20000011408 */
[----:B------:R-:W-:Y:S01]  /*0fb0*/  IMAD.SHL.U32 R6, R0, 0x40, RZ ;  /* 0x0000004000067824 */ /* 0x000fe200078e00ff */
[----:B------:R-:W-:Y:S01]  /*0fc0*/  LOP3.LUT R3, R3, 0x1c0, RZ, 0xc0, !PT ;  /* 0x000001c003037812 */ /* 0x000fe200078ec0ff */
[----:B------:R-:W-:Y:S01]  /*0fd0*/  IMAD.SHL.U32 R0, R5, 0x8, RZ ;  /* 0x0000000805007824 */ /* 0x000fe200078e00ff */
[----:B------:R-:W-:Y:S01]  /*0fe0*/  IADD3 R23, R16, 0x40, RZ ;  /* 0x0000004010177810 */ /* 0x000fe20007ffe0ff */
[----:B------:R-:W-:Y:S01]  /*0ff0*/  IMAD.IADD R12, R24, 0x1, R19 ;  /* 0x00000001180c7824 */ /* 0x000fe200078e0213 */
[----:B------:R-:W-:Y:S01]  /*1000*/  LOP3.LUT R6, R6, 0x7ffffe00, RZ, 0xc0, !PT ;  /* 0x7ffffe0006067812 */ /* 0x000fe200078ec0ff */
[--C-:B-1----:R-:W-:Y:S01]  /*1010*/  IMAD.U32 R19, R17, 0x20, R0.reuse ;  /* 0x0000002011137824 */ /* 0x102fe200078e0000 */
[----:B------:R-:W-:Y:S01]  /*1020*/  LOP3.LUT R0, R3, 0x8, R0, 0xf8, !PT ;  /* 0x0000000803007812 */ /* 0x000fe200078ef800 */
[----:B------:R-:W-:Y:S01]  /*1030*/  IMAD R8, R8, 0x10, R9 ;  /* 0x0000001008087824 */ /* 0x000fe200078e0209 */
[----:B------:R-:W-:Y:S01]  /*1040*/  SHF.R.U32.HI R3, RZ, 0x3, R3 ;  /* 0x00000003ff037819 */ /* 0x000fe20000011603 */
[----:B------:R-:W-:Y:S01]  /*1050*/  IMAD R6, R7, 0x400, R6 ;  /* 0x0000040007067824 */ /* 0x000fe200078e0206 */
[----:B------:R-:W-:Y:S01]  /*1060*/  STL [R1+0xe4], R19 ;  /* 0x0000e41301007387 */ /* 0x000fe20000100800 */
[----:B------:R-:W-:Y:S01]  /*1070*/  VIADD R4, R24, 0x18 ;  /* 0x0000001818047836 */ /* 0x000fe20000000000 */
[----:B------:R-:W-:Y:S01]  /*1080*/  LOP3.LUT R3, R0, R3, RZ, 0x3c, !PT ;  /* 0x0000000300037212 */ /* 0x000fe200078e3cff */
[----:B------:R-:W-:Y:S01]  /*1090*/  VIADD R0, R24, 0x28 ;  /* 0x0000002818007836 */ /* 0x000fe20000000000 */
[----:B------:R-:W-:-:S02]  /*10a0*/  LEA R11, R11, R8, 0x6 ;  /* 0x000000080b0b7211 */ /* 0x000fc400078e30ff */
[----:B------:R-:W-:Y:S01]  /*10b0*/  LOP3.LUT R10, R10, 0x7ffffffc, RZ, 0xc0, !PT ;  /* 0x7ffffffc0a0a7812 */ /* 0x000fe200078ec0ff */
[----:B------:R-:W-:Y:S01]  /*10c0*/  IMAD.IADD R3, R6, 0x1, R3 ;  /* 0x0000000106037824 */ /* 0x000fe200078e0203 */
[----:B------:R-:W-:Y:S01]  /*10d0*/  SHF.R.S32.HI R5, RZ, 0x1f, R12 ;  /* 0x0000001fff057819 */ /* 0x000fe2000001140c */
[----:B------:R-:W-:Y:S01]  /*10e0*/  VIADD R6, R24, 0x8 ;  /* 0x0000000818067836 */ /* 0x000fe20000000000 */
[----:B------:R-:W-:Y:S01]  /*10f0*/  STL [R1+0xe0], R11 ;  /* 0x0000e00b01007387 */ /* 0x000fe20000100800 */
[----:B------:R-:W-:Y:S01]  /*1100*/  IMAD.IADD R10, R21, 0x1, -R10 ;  /* 0x00000001150a7824 */ /* 0x000fe200078e0a0a */
[----:B------:R-:W-:Y:S01]  /*1110*/  LEA.HI R5, R5, R12, RZ, 0x3 ;  /* 0x0000000c05057211 */ /* 0x000fe200078f18ff */
[----:B------:R-:W-:Y:S01]  /*1120*/  IMAD R143, R3, 0x2, R2 ;  /* 0x00000002038f7824 */ /* 0x000fe200078e0202 */
[----:B------:R-:W-:Y:S01]  /*1130*/  STL [R1+0x44], R6 ;  /* 0x0000440601007387 */ /* 0x000fe20000100800 */
[----:B------:R-:W-:Y:S01]  /*1140*/  IMAD.SHL.U32 R21, R10, 0x2, RZ ;  /* 0x000000020a157824 */ /* 0x000fe200078e00ff */
[----:B------:R-:W-:Y:S01]  /*1150*/  SHF.R.S32.HI R7, RZ, 0x3, R14 ;  /* 0x00000003ff077819 */ /* 0x000fe2000001140e */
[----:B------:R-:W-:Y:S01]  /*1160*/  VIADD R157, R143, 0x21800 ;  /* 0x000218008f9d7836 */ /* 0x000fe20000000000 */
[----:B------:R0:W-:Y:S01]  /*1170*/  STL [R1+0x40], R4 ;  /* 0x0000400401007387 */ /* 0x0001e20000100800 */
[----:B------:R-:W-:Y:S01]  /*1180*/  SHF.R.S32.HI R5, RZ, 0x3, R5 ;  /* 0x00000003ff057819 */ /* 0x000fe20000011405 */
[C---:B------:R-:W-:Y:S01]  /*1190*/  VIADD R12, R21.reuse, 0x18 ;  /* 0x00000018150c7836 */ /* 0x040fe20000000000 */
[C---:B------:R-:W-:Y:S01]  /*11a0*/  IADD3 R14, R21.reuse, 0x8, RZ ;  /* 0x00000008150e7810 */ /* 0x040fe20007ffe0ff */
[----:B------:R1:W-:Y:S01]  /*11b0*/  STL [R1+0x48], R0 ;  /* 0x0000480001007387 */ /* 0x0003e20000100800 */
[C---:B------:R-:W-:Y:S01]  /*11c0*/  VIADD R10, R21.reuse, 0x20 ;  /* 0x00000020150a7836 */ /* 0x040fe20000000000 */
[----:B------:R-:W-:Y:S01]  /*11d0*/  SEL R156, R156, 0xffffffc0, !P2 ;  /* 0xffffffc09c9c7807 */ /* 0x000fe20005000000 */
[C---:B------:R-:W-:Y:S01]  /*11e0*/  VIADD R9, R21.reuse, 0x28 ;  /* 0x0000002815097836 */ /* 0x040fe20000000000 */
[----:B------:R-:W-:Y:S01]  /*11f0*/  SHF.R.S32.HI R17, RZ, 0x1f, R16 ;  /* 0x0000001fff117819 */ /* 0x000fe20000011410 */
[----:B------:R-:W-:Y:S01]  /*1200*/  VIADD R8, R21, 0x30 ;  /* 0x0000003015087836 */ /* 0x000fe20000000000 */
[----:B0-----:R-:W-:Y:S01]  /*1210*/  SHF.R.S32.HI R4, RZ, 0x1f, R136 ;  /* 0x0000001fff047819 */ /* 0x001fe20000011488 */
[----:B------:R-:W-:Y:S01]  /*1220*/  IMAD.MOV.U32 R19, RZ, RZ, RZ ;  /* 0x000000ffff137224 */ /* 0x000fe200078e00ff */
[----:B-1----:R-:W-:-:S03]  /*1230*/  SHF.R.S32.HI R0, RZ, 0x1f, R23 ;  /* 0x0000001fff007819 */ /* 0x002fc60000011417 */
        /* <DEDUP_REMOVED lines=11> */
[----:B------:R-:W-:Y:S01]  /*12f0*/  STL [R1+0x64], R21 ;  /* 0x0000641501007387 */ /* 0x000fe20000100800 */
[----:B-1----:R-:W-:-:S03]  /*1300*/  LOP3.LUT R4, R4, 0x18, R16, 0xf8, !PT ;  /* 0x0000001804047812 */ /* 0x002fc600078ef810 */
[----:B------:R0:W-:Y:S01]  /*1310*/  STL [R1+0xc], R6 ;  /* 0x00000c0601007387 */ /* 0x0001e20000100800 */
[-C--:B------:R-:W-:Y:S02]  /*1320*/  LOP3.LUT R0, R0, R6.reuse, RZ, 0x3c, !PT ;  /* 0x0000000600007212 */ /* 0x080fe400078e3cff */
[----:B------:R-:W-:Y:S01]  /*1330*/  LOP3.LUT R4, R4, R6, RZ, 0x3c, !PT ;  /* 0x0000000604047212 */ /* 0x000fe200078e3cff */
[----:B------:R1:W-:Y:S02]  /*1340*/  STL [R1+0x14], R7 ;  /* 0x0000140701007387 */ /* 0x0003e40000100800 */
[C---:B------:R-:W-:Y:S02]  /*1350*/  IMAD.IADD R0, R20.reuse, 0x1, R0 ;  /* 0x0000000114007824 */ /* 0x040fe400078e0200 */
[----:B------:R2:W-:Y:S01]  /*1360*/  STL [R1+0x18], R5 ;  /* 0x0000180501007387 */ /* 0x0005e20000100800 */
[----:B------:R-:W-:Y:S02]  /*1370*/  IMAD.IADD R4, R20, 0x1, R4 ;  /* 0x0000000114047824 */ /* 0x000fe400078e0204 */
[C---:B0-----:R-:W-:Y:S01]  /*1380*/  VIADD R6, R21.reuse, 0x40 ;  /* 0x0000004015067836 */ /* 0x041fe20000000000 */
[----:B------:R0:W-:Y:S01]  /*1390*/  STL [R1+0xa8], R14 ;  /* 0x0000a80e01007387 */ /* 0x0001e20000100800 */
[----:B-1----:R-:W-:Y:S01]  /*13a0*/  VIADD R7, R21, 0x38 ;  /* 0x0000003815077836 */ /* 0x002fe20000000000 */
[----:B------:R-:W-:-:S02]  /*13b0*/  LEA R4, R4, UR42, 0x1 ;  /* 0x0000002a04047c11 */ /* 0x000fc4000f8e08ff */
[----:B------:R1:W-:Y:S01]  /*13c0*/  STL [R1+0xa4], R13 ;  /* 0x0000a40d01007387 */ /* 0x0003e20000100800 */
[C---:B--2---:R-:W-:Y:S01]  /*13d0*/  VIADD R5, R21.reuse, 0x48 ;  /* 0x0000004815057836 */ /* 0x044fe20000000000 */
[----:B------:R-:W-:Y:S02]  /*13e0*/  IADD3 R21, R21, 0x50, RZ ;  /* 0x0000005015157810 */ /* 0x000fe40007ffe0ff */
[----:B------:R-:W-:Y:S01]  /*13f0*/  STL [R1+0xa0], R12 ;  /* 0x0000a00c01007387 */ /* 0x000fe20000100800 */
[----:B0-----:R-:W-:-:S03]  /*1400*/  SHF.R.S32.HI R14, RZ, 0x1f, R14 ;  /* 0x0000001fff0e7819 */ /* 0x001fc6000001140e */
[----:B------:R0:W-:Y:S01]  /*1410*/  STL [R1+0x9c], R10 ;  /* 0x00009c0a01007387 */ /* 0x0001e20000100800 */
[----:B-1----:R-:W-:-:S03]  /*1420*/  SHF.R.S32.HI R13, RZ, 0x1f, R13 ;  /* 0x0000001fff0d7819 */ /* 0x002fc6000001140d */
[----:B------:R-:W-:Y:S04]  /*1430*/  STL [R1+0x98], R9 ;  /* 0x0000980901007387 */ /* 0x000fe80000100800 */
[----:B------:R-:W-:Y:S01]  /*1440*/  STL [R1+0x94], R8 ;  /* 0x0000940801007387 */ /* 0x000fe20000100800 */
[----:B0-----:R-:W-:-:S03]  /*1450*/  SHF.R.S32.HI R10, RZ, 0x1f, R10 ;  /* 0x0000001fff0a7819 */ /* 0x001fc6000001140a */
[----:B------:R0:W-:Y:S04]  /*1460*/  STL [R1+0x90], R7 ;  /* 0x0000900701007387 */ /* 0x0001e80000100800 */
[----:B------:R-:W-:Y:S04]  /*1470*/  STL [R1+0x80], R21 ;  /* 0x0000801501007387 */ /* 0x000fe80000100800 */
[----:B------:R1:W-:Y:S01]  /*1480*/  STL [R1+0x8c], R6 ;  /* 0x00008c0601007387 */ /* 0x0003e20000100800 */
[----:B0-----:R-:W-:-:S03]  /*1490*/  SHF.R.S32.HI R7, RZ, 0x1f, R7 ;  /* 0x0000001fff077819 */ /* 0x001fc60000011407 */
[----:B------:R0:W-:Y:S04]  /*14a0*/  STL [R1+0x68], R0 ;  /* 0x0000680001007387 */ /* 0x0001e80000100800 */
[----:B------:R-:W-:Y:S01]  /*14b0*/  STL [R1+0x88], R5 ;  /* 0x0000880501007387 */ /* 0x000fe20000100800 */
[----:B-1----:R-:W-:-:S03]  /*14c0*/  SHF.R.S32.HI R6, RZ, 0x1f, R6 ;  /* 0x0000001fff067819 */ /* 0x002fc60000011406 */
[----:B------:R-:W-:Y:S01]  /*14d0*/  STL [R1+0xd8], R14 ;  /* 0x0000d80e01007387 */ /* 0x000fe20000100800 */
[----:B0-----:R-:W-:-:S03]  /*14e0*/  SHF.R.S32.HI R0, RZ, 0x1f, R12 ;  /* 0x0000001fff007819 */ /* 0x001fc6000001140c */
[----:B------:R-:W-:Y:S04]  /*14f0*/  STL [R1+0xd4], R13 ;  /* 0x0000d40d01007387 */ /* 0x000fe80000100800 */
[----:B------:R0:W-:Y:S04]  /*1500*/  STL [R1+0xd0], R0 ;  /* 0x0000d00001007387 */ /* 0x0001e80000100800 */
[----:B------:R-:W-:Y:S01]  /*1510*/  STL [R1+0xcc], R10 ;  /* 0x0000cc0a01007387 */ /* 0x000fe20000100800 */
[----:B0-----:R-:W-:-:S05]  /*1520*/  SHF.R.S32.HI R0, RZ, 0x1f, R9 ;  /* 0x0000001fff007819 */ /* 0x001fca0000011409 */
[----:B------:R0:W-:Y:S04]  /*1530*/  STL [R1+0xc8], R0 ;  /* 0x0000c80001007387 */ /* 0x0001e80000100800 */
[----:B------:R1:W-:Y:S04]  /*1540*/  STL [R1+0xc4], R3 ;  /* 0x0000c40301007387 */ /* 0x0003e80000100800 */
[----:B------:R-:W-:Y:S01]  /*1550*/  STL [R1+0xc0], R7 ;  /* 0x0000c00701007387 */ /* 0x000fe20000100800 */
[----:B0-----:R-:W-:Y:S02]  /*1560*/  VIADD R0, R143, 0x21820 ;  /* 0x000218208f007836 */ /* 0x001fe40000000000 */
[C---:B------:R-:W-:Y:S01]  /*1570*/  @P1 VIADD R0, R157.reuse, 0xffffffe0 ;  /* 0xffffffe09d001836 */ /* 0x040fe20000000000 */
[----:B------:R-:W-:Y:S01]  /*1580*/  STL [R1+0xbc], R6 ;  /* 0x0000bc0601007387 */ /* 0x000fe20000100800 */
[----:B-1----:R-:W-:Y:S01]  /*1590*/  SHF.R.S32.HI R3, RZ, 0x1f, R5 ;  /* 0x0000001fff037819 */ /* 0x002fe20000011405 */
[----:B------:R-:W-:-:S02]  /*15a0*/  IMAD.IADD R157, R157, 0x1, R156 ;  /* 0x000000019d9d7824 */ /* 0x000fc400078e029c */
[----:B------:R-:W-:Y:S02]  /*15b0*/  IADD3 R156, R156, R0, RZ ;  /* 0x000000009c9c7210 */ /* 0x000fe40007ffe0ff */
[----:B------:R0:W-:Y:S04]  /*15c0*/  STL [R1+0xb8], R3 ;  /* 0x0000b80301007387 */ /* 0x0001e80000100800 */
[----:B------:R-:W-:Y:S04]  /*15d0*/  STL [R1+0xdc], R4 ;  /* 0x0000dc0401007387 */ /* 0x000fe80000100800 */
[----:B------:R1:W-:Y:S01]  /*15e0*/  STL [R1+0x50], R0 ;  /* 0x0000500001007387 */ /* 0x0003e20000100800 */
[----:B0-----:R-:W-:-:S05]  /*15f0*/  IMAD R3, R15, 0x8, R11 ;  /* 0x000000080f037824 */ /* 0x001fca00078e020b */
[----:B------:R0:W-:Y:S01]  /*1600*/  STL [R1+0x6c], R3 ;  /* 0x00006c0301007387 */ /* 0x0001e20000100800 */
[----:B-1----:R-:W-:-:S05]  /*1610*/  VIADD R0, R0, 0x6000 ;  /* 0x0000600000007836 */ /* 0x002fca0000000000 */
[----:B------:R0:W-:Y:S02]  /*1620*/  STL [R1+0x54], R0 ;  /* 0x0000540001007387 */ /* 0x0001e40000100800 */
.L_x_2492:
[----:B0-23--:R-:W1:Y:S02]  /*1630*/  LDC.64 R4, c[0x0][0xc88] ;  /* 0x00032200ff047b82 */ /* 0x00de640000000a00 */
[----:B-1----:R-:W-:-:S05]  /*1640*/  IMAD.WIDE R4, R99, 0x4, R4 ;  /* 0x0000000463047825 */ /* 0x002fca00078e0204 */
[----:B------:R-:W0:Y:S01]  /*1650*/  LDG.E R30, desc[UR38][R4.64] ;  /* 0x00000026041e7981 */ /* 0x000e22000c1e1900 */
[----:B------:R-:W-:Y:S05]  /*1660*/  YIELD ;  /* 0x0000000000007946 */ /* 0x000fea0003800000 */
[----:B------:R-:W-:Y:S01]  /*1670*/  ULDC.64 UR4, c[0x0][0xa28] ;  /* 0x00028a0000047ab9 */ /* 0x000fe20000000a00 */
[----:B------:R-:W-:Y:S01]  /*1680*/  ULDC.64 UR8, c[0x0][0xa18] ;  /* 0x0002860000087ab9 */ /* 0x000fe20000000a00 */
[----:B------:R-:W-:Y:S01]  /*1690*/  ISETP.NE.U32.AND P1, PT, RZ, UR4, PT ;  /* 0x00000004ff007c0c */ /* 0x000fe2000bf25070 */
[----:B----4-:R-:W-:Y:S01]  /*16a0*/  IMAD.MOV.U32 R11, RZ, RZ, RZ ;  /* 0x000000ffff0b7224 */ /* 0x010fe200078e00ff */
[----:B------:R-:W-:Y:S01]  /*16b0*/  ULDC.64 UR6, c[0x0][0xa08] ;  /* 0x0002820000067ab9 */ /* 0x000fe20000000a00 */
[----:B------:R-:W-:Y:S01]  /*16c0*/  IMAD.MOV.U32 R77, RZ, RZ, RZ ;  /* 0x000000ffff4d7224 */ /* 0x000fe200078e00ff */
[----:B------:R-:W-:-:S02]  /*16d0*/  ISETP.NE.AND.EX P1, PT, RZ, UR5, PT, P1 ;  /* 0x00000005ff007c0c */ /* 0x000fc4000bf25310 */
[----:B------:R-:W-:-:S04]  /*16e0*/  ISETP.NE.U32.AND P0, PT, RZ, UR6, PT ;  /* 0x00000006ff007c0c */ /* 0x000fc8000bf05070 */
[----:B------:R-:W-:Y:S02]  /*16f0*/  ISETP.NE.AND.EX P0, PT, RZ, UR7, PT, P0 ;  /* 0x00000007ff007c0c */ /* 0x000fe4000bf05300 */
[----:B0-----:R-:W-:Y:S01]  /*1700*/  SHF.R.S32.HI R0, RZ, 0x1f, R30 ;  /* 0x0000001fff007819 */ /* 0x001fe2000001141e */
[----:B------:R-:W-:-:S04]  /*1710*/  IMAD.SHL.U32 R27, R30, 0x4, RZ ;  /* 0x000000041e1b7824 */ /* 0x000fc800078e00ff */
[C---:B------:R-:W-:Y:S01]  /*1720*/  @P1 LEA R6, P2, R30.reuse, UR4, 0x2 ;  /* 0x000000041e061c11 */ /* 0x040fe2000f8410ff */
[----:B------:R-:W-:Y:S01]  /*1730*/  STL [R1+0x74], R30 ;  /* 0x0000741e01007387 */ /* 0x000fe20000100800 */
[C-C-:B------:R-:W-:Y:S02]  /*1740*/  SHF.L.U64.HI R31, R30.reuse, 0x2, R0.reuse ;  /* 0x000000021e1f7819 */ /* 0x140fe40000010200 */
[----:B------:R-:W-:Y:S01]  /*1750*/  @P1 LEA.HI.X R7, R30, UR5, R0, 0x2, P2 ;  /* 0x000000051e071c11 */ /* 0x000fe200090f1400 */
[----:B------:R-:W-:Y:S01]  /*1760*/  ULDC UR4, c[0x0][0x288] ;  /* 0x0000a20000047ab9 */ /* 0x000fe20000000800 */
[----:B------:R-:W-:Y:S01]  /*1770*/  ISETP.NE.U32.AND P2, PT, RZ, UR8, PT ;  /* 0x00000008ff007c0c */ /* 0x000fe2000bf45070 */
[----:B------:R0:W-:Y:S01]  /*1780*/  STL [R1+0xac], R0 ;  /* 0x0000ac0001007387 */ /* 0x0001e20000100800 */
[----:B------:R-:W-:Y:S02]  /*1790*/  IADD3 R4, P3, R27, UR6, RZ ;  /* 0x000000061b047c10 */ /* 0x000fe4000ff7e0ff */
[----:B------:R-:W-:Y:S01]  /*17a0*/  ISETP.NE.AND.EX P2, PT, RZ, UR9, PT, P2 ;  /* 0x00000009ff007c0c */ /* 0x000fe2000bf45320 */
[----:B------:R1:W5:Y:S01]  /*17b0*/  @P1 LDG.E R11, desc[UR38][R6.64] ;  /* 0x00000026060b1981 */ /* 0x000362000c1e1900 */
[----:B------:R-:W-:-:S03]  /*17c0*/  IADD3.X R5, R31, UR7, RZ, P3, !PT ;  /* 0x000000071f057c10 */ /* 0x000fc60009ffe4ff */
[----:B------:R1:W-:Y:S01]  /*17d0*/  STL [R1+0x78], R27 ;  /* 0x0000781b01007387 */ /* 0x0003e20000100800 */
[----:B0-----:R-:W-:Y:S01]  /*17e0*/  IMAD.U32 R0, RZ, RZ, UR4 ;  /* 0x00000004ff007e24 */ /* 0x001fe2000f8e00ff */
[----:B------:R-:W-:Y:S02]  /*17f0*/  ULDC.64 UR4, c[0x0][0x418] ;  /* 0x0001060000047ab9 */ /* 0x000fe40000000a00 */
[----:B------:R1:W5:Y:S04]  /*1800*/  @P0 LDG.E R77, desc[UR38][R4.64] ;  /* 0x00000026044d0981 */ /* 0x000368000c1e1900 */
[----:B------:R-:W-:Y:S01]  /*1810*/  @P2 IADD3 R8, P1, R27, UR8, RZ ;  /* 0x000000081b082c10 */ /* 0x000fe2000ff3e0ff */
[----:B------:R1:W-:Y:S03]  /*1820*/  STL [R1+0x7c], R31 ;  /* 0x00007c1f01007387 */ /* 0x0003e60000100800 */
[----:B------:R-:W-:-:S05]  /*1830*/  @P2 IADD3.X R9, R31, UR9, RZ, P1, !PT ;  /* 0x000000091f092c10 */ /* 0x000fca0008ffe4ff */
[----:B------:R-:W2:Y:S01]  /*1840*/  @P2 LDG.E R0, desc[UR38][R8.64] ;  /* 0x0000002608002981 */ /* 0x000ea2000c1e1900 */
        /* <DEDUP_REMOVED lines=9> */
[----:B--2---:R1:W-:Y:S01]  /*18e0*/  STL [R1+0x4c], R0 ;  /* 0x00004c0001007387 */ /* 0x0043e20000100800 */
[----:B------:R-:W-:Y:S01]  /*18f0*/  IMAD.MOV.U32 R12, RZ, RZ, R0 ;  /* 0x000000ffff0c7224 */ /* 0x000fe200078e0000 */
[----:B------:R-:W-:Y:S06]  /*1900*/  @P2 BRA `(.L_x_2327) ;  /* 0x0000000000282947 */ /* 0x000fec0003800000 */
[----:B------:R-:W-:Y:S02]  /*1910*/  ULDC.64 UR4, c[0x0][0xa00] ;  /* 0x0002800000047ab9 */ /* 0x000fe40000000a00 */
[----:B------:R-:W-:-:S04]  /*1920*/  ISETP.NE.U32.AND P1, PT, RZ, UR4, PT ;  /* 0x00000004ff007c0c */ /* 0x000fc8000bf25070 */
[----:B------:R-:W-:-:S13]  /*1930*/  ISETP.NE.AND.EX P1, PT, RZ, UR5, PT, P1 ;  /* 0x00000005ff007c0c */ /* 0x000fda000bf25310 */
[----:B------:R-:W-:Y:S05]  /*1940*/  @!P1 BRA `(.L_x_2327) ;  /* 0x0000000000189947 */ /* 0x000fea0003800000 */
[----:B-1----:R-:W0:Y:S02]  /*1950*/  LDC.64 R6, c[0x0][0xa00] ;  /* 0x00028000ff067b82 */ /* 0x002e240000000a00 */
[----:B0-----:R-:W-:-:S05]  /*1960*/  IMAD.WIDE R6, R30, 0x4, R6 ;  /* 0x000000041e067825 */ /* 0x001fca00078e0206 */
[----:B------:R-:W2:Y:S04]  /*1970*/  LDG.E R0, desc[UR38][R6.64] ;  /* 0x0000002606007981 */ /* 0x000ea8000c1e1900 */
[----:B------:R-:W2:Y:S02]  /*1980*/  LDG.E R3, desc[UR38][R6.64+0x4] ;  /* 0x0000042606037981 */ /* 0x000ea4000c1e1900 */
[----:B--2---:R-:W-:-:S05]  /*1990*/  IADD3 R12, -R0, R3, RZ ;  /* 0x00000003000c7210 */ /* 0x004fca0007ffe1ff */
[----:B------:R0:W-:Y:S02]  /*19a0*/  STL [R1+0x4c], R12 ;  /* 0x00004c0c01007387 */ /* 0x0001e40000100800 */
.L_x_2327:
[----:B------:R-:W-:Y:S01]  /*19b0*/  ULDC.64 UR4, c[0x0][0xa20] ;  /* 0x0002880000047ab9 */ /* 0x000fe20000000a00 */
[C---:B------:R-:W-:Y:S02]  /*19c0*/  LOP3.LUT R3, R98.reuse, 0xff000000, RZ, 0xc0, !PT ;  /* 0xff00000062037812 */ /* 0x040fe400078ec0ff */
[----:B------:R-:W-:Y:S02]  /*19d0*/  ISETP.NE.U32.AND P1, PT, RZ, UR4, PT ;  /* 0x00000004ff007c0c */ /* 0x000fe4000bf25070 */
[C---:B-1----:R-:W-:Y:S02]  /*19e0*/  LOP3.LUT R0, R98.reuse, 0xff0000, RZ, 0xc0, !PT ;  /* 0x00ff000062007812 */ /* 0x042fe400078ec0ff */
[----:B------:R-:W-:Y:S02]  /*19f0*/  ISETP.NE.AND.EX P1, PT, RZ, UR5, PT, P1 ;  /* 0x00000005ff007c0c */ /* 0x000fe4000bf25310 */
[----:B------:R-:W-:Y:S02]  /*1a00*/  SHF.R.U32.HI R3, RZ, 0x8, R3 ;  /* 0x00000008ff037819 */ /* 0x000fe40000011603 */
[----:B------:R-:W-:-:S02]  /*1a10*/  LOP3.LUT R138, R98, 0xffff, RZ, 0xc0, !PT ;  /* 0x0000ffff628a7812 */ /* 0x000fc400078ec0ff */
[----:B------:R-:W-:-:S07]  /*1a20*/  LEA.HI R10, R0, R3, RZ, 0x10 ;  /* 0x00000003000a7211 */ /* 0x000fce00078f80ff */
[----:B------:R-:W-:Y:S05]  /*1a30*/  @!P1 BRA `(.L_x_2328) ;  /* 0x0000000000109947 */ /* 0x000fea0003800000 */
[----:B------:R-:W-:-:S04]  /*1a40*/  IADD3 R28, P0, R27, UR4, RZ ;  /* 0x000000041b1c7c10 */ /* 0x000fc8000ff1e0ff */
[----:B------:R-:W-:-:S05]  /*1a50*/  IADD3.X R29, R31, UR5, RZ, P0, !PT ;  /* 0x000000051f1d7c10 */ /* 0x000fca00087fe4ff */
[----:B------:R1:W5:Y:S01]  /*1a60*/  LDG.E R28, desc[UR38][R28.64] ;  /* 0x000000261c1c7981 */ /* 0x000362000c1e1900 */
[----:B------:R-:W-:Y:S05]  /*1a70*/  BRA `(.L_x_2329) ;  /* 0x0000000000107947 */ /* 0x000fea0003800000 */
.L_x_2328:
[----:B------:R-:W-:Y:S05]  /*1a80*/  @!P0 BRA `(.L_x_2329) ;  /* 0x00000000000c8947 */ /* 0x000fea0003800000 */
[----:B------:R-:W2:Y:S04]  /*1a90*/  LDG.E R3, desc[UR38][R4.64] ;  /* 0x0000002604037981 */ /* 0x000ea8000c1e1900 */
[----:B------:R-:W2:Y:S02]  /*1aa0*/  LDG.E R28, desc[UR38][R4.64+0x4] ;  /* 0x00000426041c7981 */ /* 0x000ea4000c1e1900 */
[----:B--2---:R-:W-:-:S07]  /*1ab0*/  IMAD.IADD R28, R28, 0x1, -R3 ;  /* 0x000000011c1c7824 */ /* 0x004fce00078e0a03 */
.L_x_2329:
[----:B------:R-:W-:Y:S01]  /*1ac0*/  ULDC.64 UR4, c[0x0][0xa10] ;  /* 0x0002840000047ab9 */ /* 0x000fe20000000a00 */
[----:B------:R-:W2:Y:S01]  /*1ad0*/  LDC R8, c[0x0][0x448] ;  /* 0x00011200ff087b82 */ /* 0x000ea20000000800 */
[----:B------:R-:W-:-:S04]  /*1ae0*/  ISETP.NE.U32.AND P0, PT, RZ, UR4, PT ;  /* 0x00000004ff007c0c */ /* 0x000fc8000bf05070 */
[----:B------:R-:W-:Y:S01]  /*1af0*/  ISETP.NE.AND.EX P0, PT, RZ, UR5, PT, P0 ;  /* 0x00000005ff007c0c */ /* 0x000fe2000bf05300 */
[----:B------:R-:W-:-:S12]  /*1b00*/  ULDC.64 UR4, c[0x0][0xa30] ;  /* 0x00028c0000047ab9 */ /* 0x000fd80000000a00 */
[----:B------:R-:W3:Y:S02]  /*1b10*/  @P0 LDC.64 R4, c[0x0][0xa10] ;  /* 0x00028400ff040b82 */ /* 0x000ee40000000a00 */
[----:B---3--:R-:W-:-:S05]  /*1b20*/  @P0 IMAD.WIDE R4, R30, 0x4, R4 ;  /* 0x000000041e040825 */ /* 0x008fca00078e0204 */
[----:B------:R-:W3:Y:S04]  /*1b30*/  @P0 LDG.E R0, desc[UR38][R4.64] ;  /* 0x0000002604000981 */ /* 0x000ee8000c1e1900 */
[----:B------:R4:W3:Y:S01]  /*1b40*/  @P0 LDG.E R3, desc[UR38][R4.64+0x4] ;  /* 0x0000042604030981 */ /* 0x0008e2000c1e1900 */
[----:B------:R-:W-:Y:S01]  /*1b50*/  ISETP.NE.U32.AND P1, PT, RZ, UR4, PT ;  /* 0x00000004ff007c0c */ /* 0x000fe2000bf25070 */
[----:B-----5:R-:W-:-:S03]  /*1b60*/  IMAD.MOV.U32 R95, RZ, RZ, R28 ;  /* 0x000000ffff5f7224 */ /* 0x020fc600078e001c */
[----:B------:R-:W-:-:S13]  /*1b70*/  ISETP.NE.AND.EX P1, PT, RZ, UR5, PT, P1 ;  /* 0x00000005ff007c0c */ /* 0x000fda000bf25310 */
[----:B------:R-:W-:-:S04]  /*1b80*/  @P1 IADD3 R6, P2, R27, UR4, RZ ;  /* 0x000000041b061c10 */ /* 0x000fc8000ff5e0ff */
[----:B------:R-:W-:-:S05]  /*1b90*/  @P1 IADD3.X R7, R31, UR5, RZ, P2, !PT ;  /* 0x000000051f071c10 */ /* 0x000fca00097fe4ff */
[----:B------:R0:W5:Y:S01]  /*1ba0*/  @P1 LDG.E R95, desc[UR38][R6.64] ;  /* 0x00000026065f1981 */ /* 0x000162000c1e1900 */
[----:B--2---:R-:W-:Y:S01]  /*1bb0*/  ISETP.NE.AND P1, PT, R8, 0x1, PT ;  /* 0x000000010800780c */ /* 0x004fe20003f25270 */
[----:B------:R-:W-:Y:S01]  /*1bc0*/  IMAD R13, R97, 0xc0, RZ ;  /* 0x000000c0610d7824 */ /* 0x000fe200078e02ff */
[----:B------:R-:W-:Y:S01]  /*1bd0*/  BSSY B0, `(.L_x_2330) ;  /* 0x0000039000007945 */ /* 0x000fe20003800000 */
[----:B------:R-:W-:Y:S02]  /*1be0*/  IMAD.IADD R11, R28, 0x1, -R11 ;  /* 0x000000011c0b7824 */ /* 0x000fe400078e0a0b */
[----:B----4-:R-:W-:Y:S01]  /*1bf0*/  VIADD R4, R13, 0xbf ;  /* 0x000000bf0d047836 */ /* 0x010fe20000000000 */
[----:B------:R2:W-:Y:S07]  /*1c00*/  STL [R1+0x58], R13 ;  /* 0x0000580d01007387 */ /* 0x0005ee0000100800 */
[----:B------:R-:W4:Y:S01]  /*1c10*/  @P1 LDC R9, c[0x0][0x44c] ;  /* 0x00011300ff091b82 */ /* 0x000f220000000800 */
[----:B--2---:R-:W-:-:S07]  /*1c20*/  LOP3.LUT R13, R10, 0xff, RZ, 0xc0, !PT ;  /* 0x000000ff0a0d7812 */ /* 0x004fce00078ec0ff */
[----:B------:R-:W2:Y:S01]  /*1c30*/  @P1 LDC R5, c[0x0][0x450] ;  /* 0x00011400ff051b82 */ /* 0x000ea20000000800 */
[----:B---3--:R-:W-:Y:S02]  /*1c40*/  @P0 IMAD.IADD R24, R3, 0x1, -R0 ;  /* 0x0000000103180824 */ /* 0x008fe400078e0a00 */
[----:B----4-:R-:W-:-:S04]  /*1c50*/  @P1 IMAD.HI.U32 R0, R4, R9, RZ ;  /* 0x0000000904001227 */ /* 0x010fc800078e00ff */
[----:B0-----:R-:W-:Y:S01]  /*1c60*/  IMAD.IADD R6, R11, 0x1, R24 ;  /* 0x000000010b067824 */ /* 0x001fe200078e0218 */
[----:B--2---:R-:W-:-:S03]  /*1c70*/  @P1 SHF.R.U32.HI R4, RZ, R5, R0 ;  /* 0x00000005ff041219 */ /* 0x004fc60000011600 */
[C---:B------:R-:W-:Y:S01]  /*1c80*/  VIADD R0, R6.reuse, 0x7f ;  /* 0x0000007f06007836 */ /* 0x040fe20000000000 */
[----:B------:R-:W-:Y:S01]  /*1c90*/  IADD3 R100, R6, 0x80, -R12 ;  /* 0x0000008006647810 */ /* 0x000fe20007ffe80c */
[----:B------:R0:W-:Y:S03]  /*1ca0*/  STL [R1+0x5c], R6 ;  /* 0x00005c0601007387 */ /* 0x0001e60000100800 */
[----:B------:R-:W-:Y:S01]  /*1cb0*/  SHF.R.S32.HI R3, RZ, 0x1f, R0 ;  /* 0x0000001fff037819 */ /* 0x000fe20000011400 */
[----:B------:R-:W-:Y:S01]  /*1cc0*/  IMAD.IADD R4, R100, 0x1, R4 ;  /* 0x0000000164047824 */ /* 0x000fe200078e0204 */
[----:B------:R2:W-:Y:S02]  /*1cd0*/  STL [R1+0x84], R13 ;  /* 0x0000840d01007387 */ /* 0x0005e40000100800 */
[----:B------:R-:W-:Y:S02]  /*1ce0*/  LEA.HI R3, R3, R0, RZ, 0x7 ;  /* 0x0000000003037211 */ /* 0x000fe400078f38ff */
[----:B------:R-:W-:-:S02]  /*1cf0*/  SHF.R.S32.HI R5, RZ, 0x1f, R4 ;  /* 0x0000001fff057819 */ /* 0x000fc40000011404 */
[----:B0-----:R-:W-:Y:S02]  /*1d00*/  SHF.R.U32.HI R6, RZ, 0x10, R10 ;  /* 0x00000010ff067819 */ /* 0x001fe4000001160a */
[----:B------:R-:W-:Y:S02]  /*1d10*/  LEA.HI R5, R5, R4, RZ, 0x7 ;  /* 0x0000000405057211 */ /* 0x000fe400078f38ff */
[----:B------:R-:W-:Y:S01]  /*1d20*/  SHF.R.S32.HI R101, RZ, 0x7, R3 ;  /* 0x00000007ff657819 */ /* 0x000fe20000011403 */
[----:B------:R2:W-:Y:S01]  /*1d30*/  STL [R1+0x70], R6 ;  /* 0x0000700601007387 */ /* 0x0005e20000100800 */
[----:B------:R-:W-:-:S04]  /*1d40*/  SHF.R.S32.HI R0, RZ, 0x7, R5 ;  /* 0x00000007ff007819 */ /* 0x000fc80000011405 */
[----:B------:R-:W-:Y:S02]  /*1d50*/  VIMNMX R9, R101, R0, PT ;  /* 0x0000000065097248 */ /* 0x000fe40003fe0100 */
[----:B------:R-:W-:Y:S02]  /*1d60*/  MOV R0, RZ ;  /* 0x000000ff00007202 */ /* 0x000fe40000000f00 */
[----:B------:R-:W-:-:S13]  /*1d70*/  ISETP.GE.AND P0, PT, R9, 0x1, PT ;  /* 0x000000010900780c */ /* 0x000fda0003f06270 */
[----:B--2---:R-:W-:Y:S05]  /*1d80*/  @!P0 BRA `(.L_x_2331) ;  /* 0x0000000000748947 */ /* 0x004fea0003800000 */
[----:B------:R-:W-:Y:S01]  /*1d90*/  ISETP.NE.AND P0, PT, R6, RZ, PT ;  /* 0x000000ff0600720c */ /* 0x000fe20003f05270 */
[----:B------:R-:W-:-:S03]  /*1da0*/  ULDC UR4, c[0x0][0x9f0] ;  /* 0x00027c0000047ab9 */ /* 0x000fc60000000800 */
[----:B------:R-:W-:-:S04]  /*1db0*/  SEL R10, R6, UR4, P0 ;  /* 0x00000004060a7c07 */ /* 0x000fc80008000000 */
        /* <DEDUP_REMOVED lines=10> */
[----:B------:R0:W2:Y:S02]  /*1e60*/  F2I.FTZ.U32.TRUNC.NTZ R5, R4 ;  /* 0x0000000400057305 */ /* 0x0000a4000021f000 */
[----:B0-----:R-:W-:Y:S02]  /*1e70*/  IMAD.MOV.U32 R4, RZ, RZ, RZ ;  /* 0x000000ffff047224 */ /* 0x001fe400078e00ff */
        /* <DEDUP_REMOVED lines=11> */
[----:B------:R-:W-:-:S05]  /*1f30*/  IMAD.MOV.U32 R0, RZ, RZ, R5 ;  /* 0x000000ffff007224 */ /* 0x000fca00078e0005 */
[----:B------:R-:W-:Y:S02]  /*1f40*/  @!P2 IADD3 R0, -R0, RZ, RZ ;  /* 0x000000ff0000a210 */ /* 0x000fe40007ffe1ff */
[----:B------:R-:W-:-:S07]  /*1f50*/  @!P1 LOP3.LUT R0, RZ, R10, RZ, 0x33, !PT ;  /* 0x0000000aff009212 */ /* 0x000fce00078e33ff */
.L_x_2331:
[----:B------:R-:W-:Y:S05]  /*1f60*/  BSYNC B0 ;  /* 0x0000000000007941 */ /* 0x000fea0003800000 */
.L_x_2330:
        /* <DEDUP_REMOVED lines=36> */
.L_x_2334:
[----:B------:R-:W-:Y:S05]  /*21b0*/  BSYNC B6 ;  /* 0x0000000000067941 */ /* 0x000fea0003800000 */
.L_x_2333:
        /* <DEDUP_REMOVED lines=20> */
.L_x_2336:
[----:B------:R-:W-:Y:S05]  /*2300*/  BSYNC B6 ;  /* 0x0000000000067941 */ /* 0x000fea0003800000 */
.L_x_2335:
[----:B------:R-:W2:Y:S01]  /*2310*/  LDL.64 R20, [R1] ;  /* 0x0000000001147983 */ /* 0x000ea20000100a00 */
[----:B------:R-:W-:Y:S01]  /*2320*/  ULDC.64 UR4, c[0x0][0x9f8] ;  /* 0x00027e0000047ab9 */ /* 0x000fe20000000a00 */
[----:B------:R-:W0:Y:S02]  /*2330*/  LDC.64 R8, c[0x0][0x408] ;  /* 0x00010200ff087b82 */ /* 0x000e240000000a00 */
[----:B------:R-:W2:Y:S01]  /*2340*/  LDL.64 R32, [R1] ;  /* 0x0000000001207983 */ /* 0x000ea20000100a00 */
[----:B------:R-:W-:Y:S01]  /*2350*/  ISETP.NE.U32.AND P0, PT, RZ, UR4, PT ;  /* 0x00000004ff007c0c */ /* 0x000fe2000bf05070 */
[----:B------:R-:W-:-:S03]  /*2360*/  IMAD.MOV.U32 R0, RZ, RZ, R30 ;  /* 0x000000ffff007224 */ /* 0x000fc600078e001e */
[----:B------:R-:W-:Y:S01]  /*2370*/  ISETP.NE.AND.EX P0, PT, RZ, UR5, PT, P0 ;  /* 0x00000005ff007c0c */ /* 0x000fe2000bf05300 */
[----:B------:R-:W3:Y:S01]  /*2380*/  LDC.64 R10, c[0x0][0x3f8] ;  /* 0x0000fe00ff0a7b82 */ /* 0x000ee20000000a00 */
[----:B------:R-:W-:-:S07]  /*2390*/  SHF.R.S32.HI R15, RZ, 0x1f, R142 ;  /* 0x0000001fff0f7819 */ /* 0x000fce000001148e */
[----:B------:R-:W4:Y:S04]  /*23a0*/  LDC R13, c[0x0][0x3f4] ;  /* 0x0000fd00ff0d7b82 */ /* 0x000f280000000800 */
[----:B------:R-:W-:Y:S02]  /*23b0*/  @P0 IADD3 R4, P1, R27, UR4, RZ ;  /* 0x000000041b040c10 */ /* 0x000fe4000ff3e0ff */
[----:B------:R-:W1:Y:S02]  /*23c0*/  S2R R27, SR_TID.X ;  /* 0x00000000001b7919 */ /* 0x000e640000002100 */
[----:B------:R-:W-:-:S05]  /*23d0*/  @P0 IADD3.X R5, R31, UR5, RZ, P1, !PT ;  /* 0x000000051f050c10 */ /* 0x000fca0008ffe4ff */
[----:B------:R4:W2:Y:S01]  /*23e0*/  @P0 LDG.E R0, desc[UR38][R4.64] ;  /* 0x0000002604000981 */ /* 0x0008a2000c1e1900 */
[----:B------:R-:W-:Y:S01]  /*23f0*/  LOP3.LUT R18, R18, 0xfffffffb, RZ, 0xc0, !PT ;  /* 0xfffffffb12127812 */ /* 0x000fe200078ec0ff */
[----:B0-----:R-:W-:-:S04]  /*2400*/  IMAD.WIDE.U32 R64, R142, R8, R16 ;  /* 0x000000088e407225 */ /* 0x001fc800078e0010 */
[----:B---3--:R-:W-:-:S04]  /*2410*/  IMAD.WIDE.U32 R68, R142, R10, R16 ;  /* 0x0000000a8e447225 */ /* 0x008fc800078e0010 */
[----:B------:R-:W-:Y:S02]  /*2420*/  IMAD.IADD R77, R77, 0x1, R28 ;  /* 0x000000014d4d7824 */ /* 0x000fe400078e021c */
[----:B-1----:R-:W-:Y:S01]  /*2430*/  VIADD R3, R27, 0xffffff80 ;  /* 0xffffff801b037836 */ /* 0x002fe20000000000 */
[----:B------:R-:W-:-:S04]  /*2440*/  SHF.R.U32.HI R30, RZ, 0x7, R27 ;  /* 0x00000007ff1e7819 */ /* 0x000fc8000001161b */
[----:B------:R-:W-:Y:S02]  /*2450*/  ISETP.NE.AND P6, PT, R30, 0x1, PT ;  /* 0x000000011e00780c */ /* 0x000fe40003fc5270 */
[----:B------:R-:W-:-:S04]  /*2460*/  SHF.R.S32.HI R6, RZ, 0x1f, R3 ;  /* 0x0000001fff067819 */ /* 0x000fc80000011403 */
[----:B------:R-:W-:Y:S02]  /*2470*/  LEA.HI R6, R6, R3, RZ, 0x2 ;  /* 0x0000000306067211 */ /* 0x000fe400078f10ff */
[C---:B------:R-:W-:Y:S02]  /*2480*/  IADD3 R3, R16.reuse, 0x10, RZ ;  /* 0x0000001010037810 */ /* 0x040fe40007ffe0ff */
[--C-:B------:R-:W-:Y:S02]  /*2490*/  SHF.R.S32.HI R56, RZ, 0x2, R6.reuse ;  /* 0x00000002ff387819 */ /* 0x100fe40000011406 */
[----:B------:R-:W-:Y:S01]  /*24a0*/  SHF.R.S32.HI R7, RZ, 0x1f, R6 ;  /* 0x0000001fff077819 */ /* 0x000fe20000011406 */
[----:B------:R-:W-:Y:S05]  /*24b0*/  @!P6 WARPSYNC.ALL ;  /* 0x000000000000e948 */ /* 0x000fea0003800000 */
[----:B------:R-:W-:Y:S01]  /*24c0*/  ULDC UR4, c[0x0][0x2f4] ;  /* 0x0000bd0000047ab9 */ /* 0x000fe20000000800 */
[----:B------:R-:W-:Y:S01]  /*24d0*/  LEA.HI R7, R7, R56, RZ, 0x2 ;  /* 0x0000003807077211 */ /* 0x000fe200078f10ff */
[----:B------:R-:W-:Y:S01]  /*24e0*/  IMAD R6, R15, R8, RZ ;  /* 0x000000080f067224 */ /* 0x000fe200078e02ff */
[----:B------:R-:W-:Y:S01]  /*24f0*/  ISETP.GE.AND P1, PT, R3, UR4, PT ;  /* 0x0000000403007c0c */ /* 0x000fe2000bf26270 */
[----:B------:R-:W-:Y:S01]  /*2500*/  IMAD R15, R15, R10, RZ ;  /* 0x0000000a0f0f7224 */ /* 0x000fe200078e02ff */
[----:B------:R-:W-:-:S02]  /*2510*/  ISETP.GE.AND P0, PT, R16, UR4, PT ;  /* 0x0000000410007c0c */ /* 0x000fc4000bf06270 */
[----:B----4-:R-:W-:Y:S01]  /*2520*/  SEL R5, RZ, 0xffffffff, P1 ;  /* 0xffffffffff057807 */ /* 0x010fe20000800000 */
[----:B------:R-:W-:Y:S01]  /*2530*/  IMAD R15, R142, R11, R15 ;  /* 0x0000000b8e0f7224 */ /* 0x000fe200078e020f */
[----:B------:R-:W-:Y:S02]  /*2540*/  SEL R4, RZ, 0x1, P0 ;  /* 0x00000001ff047807 */ /* 0x000fe40000000000 */
[----:B------:R-:W-:Y:S01]  /*2550*/  LOP3.LUT R7, R7, 0xfffffffc, RZ, 0xc0, !PT ;  /* 0xfffffffc07077812 */ /* 0x000fe200078ec0ff */
[----:B------:R-:W-:Y:S01]  /*2560*/  IMAD.SHL.U32 R5, R5, 0x2, RZ ;  /* 0x0000000205057824 */ /* 0x000fe200078e00ff */
[----:B------:R-:W-:Y:S02]  /*2570*/  ISETP.GE.AND P1, PT, R136, UR4, PT ;  /* 0x0000000488007c0c */ /* 0x000fe4000bf26270 */
[----:B------:R-:W-:Y:S01]  /*2580*/  ISETP.GE.AND P2, PT, R3, R13, PT ;  /* 0x0000000d0300720c */ /* 0x000fe20003f46270 */
[----:B------:R-:W-:Y:S01]  /*2590*/  IMAD.IADD R56, R56, 0x1, -R7 ;  /* 0x0000000138387824 */ /* 0x000fe200078e0a07 */
[----:B------:R-:W-:Y:S01]  /*25a0*/  LOP3.LUT R5, R5, 0x2, R4, 0xe2, !PT ;  /* 0x0000000205057812 */ /* 0x000fe200078ee204 */
[----:B------:R-:W-:Y:S01]  /*25b0*/  VIADD R4, R16, 0x20 ;  /* 0x0000002010047836 */ /* 0x000fe20000000000 */
[----:B------:R-:W-:-:S04]  /*25c0*/  SEL R7, RZ, 0x8, P1 ;  /* 0x00000008ff077807 */ /* 0x000fc80000800000 */
[C---:B------:R-:W-:Y:S02]  /*25d0*/  ISETP.GE.AND P0, PT, R4.reuse, UR4, PT ;  /* 0x0000000404007c0c */ /* 0x040fe4000bf06270 */
[----:B------:R-:W-:Y:S01]  /*25e0*/  ISETP.GE.AND P1, PT, R4, R13, PT ;  /* 0x0000000d0400720c */ /* 0x000fe20003f26270 */
[----:B--2---:R-:W-:Y:S02]  /*25f0*/  IMAD.MOV.U32 R32, RZ, RZ, R20 ;  /* 0x000000ffff207224 */ /* 0x004fe400078e0014 */
[----:B------:R-:W-:Y:S01]  /*2600*/  IMAD R21, R142, R9, R6 ;  /* 0x000000098e157224 */ /* 0x000fe200078e0206 */
[----:B------:R-:W-:Y:S02]  /*2610*/  SEL R6, RZ, 0x4, P0 ;  /* 0x00000004ff067807 */ /* 0x000fe40000000000 */
[----:B------:R-:W-:Y:S01]  /*2620*/  SHF.R.S32.HI R33, RZ, 0x1f, R32 ;  /* 0x0000001fff217819 */ /* 0x000fe20000011420 */
[----:B------:R-:W-:Y:S01]  /*2630*/  IMAD.IADD R65, R65, 0x1, R21 ;  /* 0x0000000141417824 */ /* 0x000fe200078e0215 */
[----:B------:R-:W-:-:S02]  /*2640*/  ISETP.GE.AND P0, PT, R23, UR4, PT ;  /* 0x0000000417007c0c */ /* 0x000fc4000bf06270 */
[----:B------:R-:W-:Y:S01]  /*2650*/  LOP3.LUT R5, R7, R5, R6, 0xfe, !PT ;  /* 0x0000000507057212 */ /* 0x000fe200078efe06 */
[----:B------:R0:W-:Y:S01]  /*2660*/  STL [R1+0x4], R33 ;  /* 0x0000042101007387 */ /* 0x0001e20000100800 */
[C-C-:B------:R-:W-:Y:S01]  /*2670*/  IMAD.WIDE.U32 R66, R142.reuse, R8, R32.reuse ;  /* 0x000000088e427225 */ /* 0x140fe200078e0020 */
[----:B------:R-:W-:Y:S02]  /*2680*/  SEL R6, RZ, 0x10, P0 ;  /* 0x00000010ff067807 */ /* 0x000fe40000000000 */
[----:B------:R-:W2:Y:S01]  /*2690*/  LDL R27, [R1+0x8] ;  /* 0x00000800011b7983 */ /* 0x000ea20000100800 */
[----:B------:R-:W-:Y:S01]  /*26a0*/  IMAD.WIDE.U32 R70, R142, R10, R32 ;  /* 0x0000000a8e467225 */ /* 0x000fe200078e0020 */
[----:B------:R-:W-:Y:S02]  /*26b0*/  LOP3.LUT P0, RZ, R56, 0x2, RZ, 0xc0, !PT ;  /* 0x0000000238ff7812 */ /* 0x000fe4000780c0ff */
[----:B------:R-:W3:Y:S01]  /*26c0*/  LDL R34, [R1+0xc] ;  /* 0x00000c0001227983 */ /* 0x000ee20000100800 */
[----:B------:R-:W-:Y:S01]  /*26d0*/  LOP3.LUT R29, R5, R6, RZ, 0xfc, !PT ;  /* 0x00000006051d7212 */ /* 0x000fe200078efcff */
[----:B------:R-:W-:-:S02]  /*26e0*/  IMAD.IADD R67, R21, 0x1, R67 ;  /* 0x0000000115437824 */ /* 0x000fc400078e0243 */
[----:B0-----:R-:W4:Y:S04]  /*26f0*/  LDL R33, [R1+0x10] ;  /* 0x0000100001217983 */ /* 0x001f280000100800 */
[----:B------:R-:W4:Y:S03]  /*2700*/  LDL R32, [R1+0xb0] ;  /* 0x0000b00001207983 */ /* 0x000f260000100800 */
[----:B------:R-:W-:Y:S02]  /*2710*/  @P0 LOP3.LUT R18, R18, 0x4, RZ, 0xfc, !PT ;  /* 0x0000000412120812 */ /* 0x000fe400078efcff */
[----:B------:R-:W-:Y:S02]  /*2720*/  ISETP.GE.AND P0, PT, R16, R13, PT ;  /* 0x0000000d1000720c */ /* 0x000fe40003f06270 */
[----:B------:R-:W-:-:S02]  /*2730*/  SEL R7, R13, RZ, P1 ;  /* 0x000000ff0d077207 */ /* 0x000fc40000800000 */
[C---:B------:R-:W-:Y:S02]  /*2740*/  SEL R5, R13.reuse, RZ, P0 ;  /* 0x000000ff0d057207 */ /* 0x040fe40000000000 */
[----:B------:R-:W-:Y:S01]  /*2750*/  SEL R12, R13, RZ, P2 ;  /* 0x000000ff0d0c7207 */ /* 0x000fe20001000000 */
[----:B------:R-:W-:Y:S02]  /*2760*/  IMAD.IADD R20, R4, 0x1, R7 ;  /* 0x0000000104147824 */ /* 0x000fe400078e0207 */
[----:B------:R-:W-:Y:S02]  /*2770*/  IMAD.IADD R6, R16, 0x1, R5 ;  /* 0x0000000110067824 */ /* 0x000fe400078e0205 */
[----:B------:R-:W-:Y:S01]  /*2780*/  IMAD.IADD R14, R3, 0x1, R12 ;  /* 0x00000001030e7824 */ /* 0x000fe200078e020c */
[----:B------:R-:W-:Y:S02]  /*2790*/  SHF.R.S32.HI R21, RZ, 0x1f, R20 ;  /* 0x0000001fff157819 */ /* 0x000fe40000011414 */
[----:B------:R-:W-:Y:S01]  /*27a0*/  SHF.R.S32.HI R7, RZ, 0x1f, R6 ;  /* 0x0000001fff077819 */ /* 0x000fe20000011406 */
[----:B------:R-:W-:Y:S01]  /*27b0*/  IMAD.IADD R69, R69, 0x1, R15 ;  /* 0x0000000145457824 */ /* 0x000fe200078e020f */
[----:B------:R-:W-:-:S02]  /*27c0*/  IADD3 R71, R15, R71, RZ ;  /* 0x000000470f477210 */ /* 0x000fc40007ffe0ff */
[----:B------:R-:W-:Y:S02]  /*27d0*/  SHF.R.S32.HI R15, RZ, 0x1f, R14 ;  /* 0x0000001fff0f7819 */ /* 0x000fe4000001140e */
[CC--:B------:R-:W-:Y:S02]  /*27e0*/  LEA.HI R5, R7.reuse, R6.reuse, RZ, 0x3 ;  /* 0x0000000607057211 */ /* 0x0c0fe400078f18ff */
[----:B------:R-:W-:Y:S02]  /*27f0*/  LEA.HI R12, R7, R6, RZ, 0x5 ;  /* 0x00000006070c7211 */ /* 0x000fe400078f28ff */
[----:B------:R-:W-:Y:S02]  /*2800*/  LOP3.LUT R18, R18, 0xfffffffe, RZ, 0xc0, !PT ;  /* 0xfffffffe12127812 */ /* 0x000fe400078ec0ff */
[CC--:B------:R-:W-:Y:S02]  /*2810*/  LEA.HI R7, R21.reuse, R20.reuse, RZ, 0x3 ;  /* 0x0000001415077211 */ /* 0x0c0fe400078f18ff */
[----:B------:R-:W-:-:S02]  /*2820*/  LEA.HI R20, R21, R20, RZ, 0x5 ;  /* 0x0000001415147211 */ /* 0x000fc400078f28ff */
[CC--:B------:R-:W-:Y:S02]  /*2830*/  LEA.HI R6, R15.reuse, R14.reuse, RZ, 0x3 ;  /* 0x0000000e0f067211 */ /* 0x0c0fe400078f18ff */
[----:B------:R-:W-:Y:S02]  /*2840*/  @P2 LOP3.LUT R18, R18, 0x1, RZ, 0xfc, !PT ;  /* 0x0000000112122812 */ /* 0x000fe400078efcff */
[----:B------:R-:W-:Y:S01]  /*2850*/  LEA.HI R15, R15, R14, RZ, 0x5 ;  /* 0x0000000e0f0f7211 */ /* 0x000fe200078f28ff */
[----:B------:R-:W-:Y:S01]  /*2860*/  IMAD.SHL.U32 R14, R12, 0x80, RZ ;  /* 0x000000800c0e7824 */ /* 0x000fe200078e00ff */
[----:B-----5:R-:W-:Y:S01]  /*2870*/  SHF.R.S32.HI R31, RZ, 0x1f, R95 ;  /* 0x0000001fff1f7819 */ /* 0x020fe2000001145f */
[----:B------:R-:W-:Y:S01]  /*2880*/  IMAD.SHL.U32 R28, R20, 0x80, RZ ;  /* 0x00000080141c7824 */ /* 0x000fe200078e00ff */
[----:B------:R-:W-:Y:S01]  /*2890*/  LOP3.LUT R18, R18, 0xfffffffd, RZ, 0xc0, !PT ;  /* 0xfffffffd12127812 */ /* 0x000fe200078ec0ff */
[----:B------:R-:W-:Y:S01]  /*28a0*/  IMAD.SHL.U32 R21, R15, 0x80, RZ ;  /* 0x000000800f157824 */ /* 0x000fe200078e00ff */
[----:B------:R-:W-:-:S02]  /*28b0*/  LOP3.LUT R14, R14, 0xfffff000, RZ, 0xc0, !PT ;  /* 0xfffff0000e0e7812 */ /* 0x000fc400078ec0ff */
[----:B------:R-:W-:Y:S02]  /*28c0*/  @P1 LOP3.LUT R18, R18, 0x2, RZ, 0xfc, !PT ;  /* 0x0000000212121812 */ /* 0x000fe400078efcff */
[----:B------:R-:W-:Y:S02]  /*28d0*/  LOP3.LUT R28, R28, 0xfffff000, RZ, 0xc0, !PT ;  /* 0xfffff0001c1c7812 */ /* 0x000fe400078ec0ff */
[----:B------:R-:W-:Y:S02]  /*28e0*/  ISETP.GE.AND P1, PT, R137, UR4, PT ;  /* 0x0000000489007c0c */ /* 0x000fe4000bf26270 */
[----:B------:R-:W-:Y:S01]  /*28f0*/  LOP3.LUT R21, R21, 0xfffff000, RZ, 0xc0, !PT ;  /* 0xfffff00015157812 */ /* 0x000fe200078ec0ff */
[----:B------:R-:W-:Y:S01]  /*2900*/  IMAD.WIDE.U32 R68, R95, R10, R68 ;  /* 0x0000000a5f447225 */ /* 0x000fe200078e0044 */
[----:B------:R-:W-:-:S03]  /*2910*/  SHF.L.U64.HI R85, R8, 0x7, R9 ;  /* 0x0000000708557819 */ /* 0x000fc60000010209 */
[----:B------:R-:W-:Y:S01]  /*2920*/  IMAD.WIDE.U32 R64, R95, R8, R64 ;  /* 0x000000085f407225 */ /* 0x000fe200078e0040 */
[----:B------:R-:W-:-:S03]  /*2930*/  SHF.L.U64.HI R86, R10, 0x7, R11 ;  /* 0x000000070a567819 */ /* 0x000fc6000001020b */
[----:B------:R-:W-:Y:S01]  /*2940*/  IMAD.WIDE.U32 R66, R95, R8, R66 ;  /* 0x000000085f427225 */ /* 0x000fe200078e0042 */
[----:B------:R-:W-:-:S03]  /*2950*/  IADD3 R99, R30, 0x8, RZ ;  /* 0x000000081e637810 */ /* 0x000fc60007ffe0ff */
[----:B------:R-:W-:Y:S01]  /*2960*/  IMAD.WIDE.U32 R70, R95, R10, R70 ;  /* 0x0000000a5f467225 */ /* 0x000fe200078e0046 */
[----:B------:R-:W-:-:S03]  /*2970*/  SHF.R.S32.HI R78, RZ, 0x1f, R0 ;  /* 0x0000001fff4e7819 */ /* 0x000fc60000011400 */
[----:B------:R-:W-:Y:S01]  /*2980*/  IMAD.SHL.U32 R98, R13, 0x2, RZ ;  /* 0x000000020d627824 */ /* 0x000fe200078e00ff */
[----:B------:R-:W-:Y:S01]  /*2990*/  @!P6 BAR.SYNC.DEFER_BLOCKING 0x9, 0x100 ;  /* 0x024400000000eb1d */ /* 0x000fe20000010000 */
[C---:B--2---:R-:W-:Y:S02]  /*29a0*/  LOP3.LUT R12, R27.reuse, 0x18, R5, 0xf8, !PT ;  /* 0x000000181b0c7812 */ /* 0x044fe400078ef805 */
[C---:B------:R-:W-:Y:S02]  /*29b0*/  LOP3.LUT R20, R27.reuse, 0x18, R6, 0xf8, !PT ;  /* 0x000000181b147812 */ /* 0x040fe400078ef806 */
[----:B------:R-:W-:Y:S02]  /*29c0*/  LOP3.LUT R27, R27, 0x18, R7, 0xf8, !PT ;  /* 0x000000181b1b7812 */ /* 0x000fe400078ef807 */
[----:B---3--:R-:W-:Y:S01]  /*29d0*/  LOP3.LUT R15, R12, R34, RZ, 0x3c, !PT ;  /* 0x000000220c0f7212 */ /* 0x008fe200078e3cff */
[----:B------:R-:W-:Y:S01]  /*29e0*/  IMAD R12, R31, R8, RZ ;  /* 0x000000081f0c7224 */ /* 0x000fe200078e02ff */
[----:B------:R-:W-:-:S02]  /*29f0*/  LOP3.LUT R27, R27, R34, RZ, 0x3c, !PT ;  /* 0x000000221b1b7212 */ /* 0x000fc400078e3cff */
[--C-:B----4-:R-:W-:Y:S01]  /*2a00*/  IADD3 R94, R15, R14, R33.reuse ;  /* 0x0000000e0f5e7210 */ /* 0x110fe20007ffe021 */
[----:B------:R-:W-:Y:S01]  /*2a10*/  IMAD R15, R95, R9, R12 ;  /* 0x000000095f0f7224 */ /* 0x000fe200078e020c */
[----:B------:R-:W-:Y:S01]  /*2a20*/  LOP3.LUT R20, R20, R34, RZ, 0x3c, !PT ;  /* 0x0000002214147212 */ /* 0x000fe200078e3cff */
[----:B------:R-:W-:Y:S01]  /*2a30*/  IMAD R12, R31, R10, RZ ;  /* 0x0000000a1f0c7224 */ /* 0x000fe200078e02ff */
[--C-:B------:R-:W-:Y:S02]  /*2a40*/  IADD3 R92, R27, R28, R33.reuse ;  /* 0x0000001c1b5c7210 */ /* 0x100fe40007ffe021 */
[----:B------:R-:W-:Y:S01]  /*2a50*/  SEL R28, RZ, 0x20, P1 ;  /* 0x00000020ff1c7807 */ /* 0x000fe20000800000 */
[----:B------:R-:W-:Y:S01]  /*2a60*/  IMAD R73, R95, R11, R12 ;  /* 0x0000000b5f497224 */ /* 0x000fe200078e020c */
[----:B------:R-:W-:Y:S02]  /*2a70*/  IADD3 R93, R20, R21, R33 ;  /* 0x00000015145d7210 */ /* 0x000fe40007ffe021 */
[----:B------:R-:W-:-:S02]  /*2a80*/  LOP3.LUT R20, R5, 0xfffffff8, RZ, 0xc0, !PT ;  /* 0xfffffff805147812 */ /* 0x000fc400078ec0ff */
[----:B------:R-:W-:Y:S02]  /*2a90*/  LOP3.LUT R21, R6, 0xfffffff8, RZ, 0xc0, !PT ;  /* 0xfffffff806157812 */ /* 0x000fe400078ec0ff */
[----:B------:R-:W-:Y:S02]  /*2aa0*/  LOP3.LUT R27, R7, 0xfffffff8, RZ, 0xc0, !PT ;  /* 0xfffffff8071b7812 */ /* 0x000fe400078ec0ff */
[----:B------:R-:W-:Y:S01]  /*2ab0*/  LOP3.LUT R28, R29, R28, RZ, 0xfc, !PT ;  /* 0x0000001c1d1c7212 */ /* 0x000fe200078efcff */
[----:B------:R-:W-:Y:S01]  /*2ac0*/  IMAD.SHL.U32 R9, R10, 0x80, RZ ;  /* 0x000000800a097824 */ /* 0x000fe200078e00ff */
[----:B------:R-:W-:Y:S01]  /*2ad0*/  SHF.R.S32.HI R91, RZ, 0x1f, R20 ;  /* 0x0000001fff5b7819 */ /* 0x000fe20000011414 */
[----:B------:R-:W-:Y:S01]  /*2ae0*/  IMAD.IADD R75, R69, 0x1, R73 ;  /* 0x00000001454b7824 */ /* 0x000fe200078e0249 */
[----:B------:R-:W-:Y:S01]  /*2af0*/  SHF.R.S32.HI R90, RZ, 0x1f, R21 ;  /* 0x0000001fff5a7819 */ /* 0x000fe20000011415 */
[----:B------:R-:W-:Y:S01]  /*2b00*/  IMAD.SHL.U32 R8, R8, 0x80, RZ ;  /* 0x0000008008087824 */ /* 0x000fe200078e00ff */
[----:B------:R-:W-:Y:S01]  /*2b10*/  SHF.R.S32.HI R87, RZ, 0x1f, R27 ;  /* 0x0000001fff577819 */ /* 0x000fe2000001141b */
[----:B------:R-:W-:Y:S01]  /*2b20*/  IMAD R10, R32, 0xc0, R142 ;  /* 0x000000c0200a7824 */ /* 0x000fe200078e028e */
[----:B------:R-:W-:Y:S01]  /*2b30*/  LOP3.LUT R29, R29, 0x1, RZ, 0xc0, !PT ;  /* 0x000000011d1d7812 */ /* 0x000fe200078ec0ff */
[----:B------:R-:W-:Y:S01]  /*2b40*/  IMAD.IADD R76, R65, 0x1, R15 ;  /* 0x00000001414c7824 */ /* 0x000fe200078e020f */
[C---:B------:R-:W-:Y:S01]  /*2b50*/  LOP3.LUT R30, R28.reuse, 0x2, RZ, 0xc0, !PT ;  /* 0x000000021c1e7812 */ /* 0x040fe200078ec0ff */
[----:B------:R-:W-:Y:S01]  /*2b60*/  IMAD.IADD R74, R15, 0x1, R67 ;  /* 0x000000010f4a7824 */ /* 0x000fe200078e0243 */
[----:B------:R-:W-:Y:S01]  /*2b70*/  LOP3.LUT R31, R28, 0x4, RZ, 0xc0, !PT ;  /* 0x000000041c1f7812 */ /* 0x000fe200078ec0ff */
[----:B------:R-:W-:-:S07]  /*2b80*/  IMAD.IADD R73, R73, 0x1, R71 ;  /* 0x0000000149497824 */ /* 0x000fce00078e0247 */
.L_x_2395:
[----:B--2---:R-:W2:Y:S01]  /*2b90*/  LDL R35, [R1+0x68] ;  /* 0x0000680001237983 */ /* 0x004ea20000100800 */
[----:B------:R-:W0:Y:S01]  /*2ba0*/  LDC R80, c[0x0][0x430] ;  /* 0x00010c00ff507b82 */ /* 0x000e220000000800 */
[----:B------:R-:W-:Y:S02]  /*2bb0*/  VIADD R11, R25, 0xffffffff ;  /* 0xffffffff190b7836 */ /* 0x000fe40000000000 */
[----:B------:R-:W-:Y:S02]  /*2bc0*/  IMAD.MOV.U32 R79, RZ, RZ, RZ ;  /* 0x000000ffff4f7224 */ /* 0x000fe400078e00ff */
[----:B------:R-:W-:-:S03]  /*2bd0*/  IMAD R12, R11, 0x80, R10 ;  /* 0x000000800b0c7824 */ /* 0x000fc600078e020a */
[----:B-1----:R-:W1:Y:S01]  /*2be0*/  LDC R96, c[0x0][0x3f4] ;  /* 0x0000fd00ff607b82 */ /* 0x002e620000000800 */
[----:B------:R-:W-:Y:S01]  /*2bf0*/  IMAD.IADD R36, R77, 0x1, R12 ;  /* 0x000000014d247824 */ /* 0x000fe200078e020c */
[----:B------:R-:W-:-:S04]  /*2c00*/  ISETP.GE.AND P1, PT, R12, R24, PT ;  /* 0x000000180c00720c */ /* 0x000fc80003f26270 */
[----:B------:R-:W-:Y:S02]  /*2c10*/  ISETP.GT.OR P1, PT, R10, 0x7f, P1 ;  /* 0x0000007f0a00780c */ /* 0x000fe40000f24670 */
[----:B------:R-:W-:Y:S02]  /*2c20*/  MOV R32, R36 ;  /* 0x0000002400207202 */ /* 0x000fe40000000f00 */
[----:B0-----:R-:W-:-:S09]  /*2c30*/  ISETP.NE.AND P2, PT, R80, 0x1, PT ;  /* 0x000000015000780c */ /* 0x001fd20003f45270 */
[----:B------:R-:W0:Y:S08]  /*2c40*/  @!P1 LDC.64 R14, c[0x0][0x428] ;  /* 0x00010a00ff0e9b82 */ /* 0x000e300000000a00 */
[----:B---3--:R-:W3:Y:S08]  /*2c50*/  @!P1 LDC.64 R12, c[0x0][0x418] ;  /* 0x00010600ff0c9b82 */ /* 0x008ef00000000a00 */
        /* <DEDUP_REMOVED lines=35> */
[----:B------:R-:W-:Y:S02]  /*2e90*/  VIMNMX R83, R83, 0x80, PT ;  /* 0x0000008053537848 */ /* 0x000fe40003fe0100 */
[----:B------:R-:W-:Y:S01]  /*2ea0*/  IADD3 R13, R13, R15, RZ ;  /* 0x0000000f0d0d7210 */ /* 0x000fe20007ffe0ff */
        /* <DEDUP_REMOVED lines=36> */
[----:B------:R-:W2:Y:S04]  /*30f0*/  LDL.64 R102, [R1] ;  /* 0x0000000001667983 */ /* 0x000ea80000100a00 */
        /* <DEDUP_REMOVED lines=45> */
.L_x_2341:
[----:B------:R-:W-:Y:S05]  /*33d0*/  BSYNC B1 ;  /* 0x0000000000017941 */ /* 0x000fea0003800000 */
.L_x_2340:
[----:B-----5:R-:W-:Y:S01]  /*33e0*/  IMAD.MOV.U32 R11, RZ, RZ, R32 ;  /* 0x000000ffff0b7224 */ /* 0x020fe200078e0020 */
[----:B------:R-:W-:Y:S01]  /*33f0*/  UISETP.NE.AND UP0, UPT, UR41, 0x3, UPT ;  /* 0x000000032900788c */ /* 0x000fe2000bf05270 */
[----:B0-----:R-:W-:-:S05]  /*3400*/  IMAD.MOV.U32 R12, RZ, RZ, R33 ;  /* 0x000000ffff0c7224 */ /* 0x001fca00078e0021 */
[----:B------:R-:W-:Y:S01]  /*3410*/  PRMT R62, R11, 0x5410, R12 ;  /* 0x000054100b3e7816 */ /* 0x000fe2000000000c */
[----:B------:R-:W-:Y:S01]  /*3420*/  IMAD.MOV.U32 R12, RZ, RZ, R36 ;  /* 0x000000ffff0c7224 */ /* 0x000fe200078e0024 */
[----:B------:R-:W-:Y:S02]  /*3430*/  MOV R11, R37 ;  /* 0x00000025000b7202 */ /* 0x000fe40000000f00 */
[----:B------:R-:W-:Y:S02]  /*3440*/  PLOP3.LUT P2, PT, PT, PT, UP0, 0x80, 0x0 ;  /* 0x000000000000781c */ /* 0x000fe40003f4f008 */
        /* <DEDUP_REMOVED lines=34> */
[----:B------:R-:W-:Y:S06]  /*3670*/  @!P2 BRA `(.L_x_2342) ;  /* 0x000000000004a947 */ /* 0x000fec0003800000 */
[----:B------:R-:W-:Y:S01]  /*3680*/  BPT.TRAP 0x1 ;  /* 0x000000040000795c */ /* 0x000fe20000300000 */
.L_x_2342:
[----:B------:R-:W-:Y:S01]  /*3690*/  IMAD R57, R19, 0x8, R2 ;  /* 0x0000000813397824 */ /* 0x000fe200078e0202 */
[----:B------:R-:W-:Y:S01]  /*36a0*/  SHF.L.U32 R84, R141, 0x1f, RZ ;  /* 0x0000001f8d547819 */ /* 0x000fe200000006ff */
[----:B------:R-:W-:Y:S03]  /*36b0*/  BSSY B1, `(.L_x_2343) ;  /* 0x0000003000017945 */ /* 0x000fe60003800000 */
[----:B------:R-:W0:Y:S02]  /*36c0*/  SYNCS.PHASECHK.TRANS64.TRYWAIT P4, [R57+URZ+0x2d890], R84 ;  /* 0x02d89054390075a7 */ /* 0x000e24000808017f */
[----:B0-----:R-:W-:Y:S05]  /*36d0*/  @!P4 BRA `(.L_x_2344) ;  /* 0x000001b000c0c947 */ /* 0x001fea0003800000 */
.L_x_2619:
[----:B------:R-:W-:Y:S05]  /*36e0*/  BSYNC B1 ;  /* 0x0000000000017941 */ /* 0x000fea0003800000 */
.L_x_2343:
[----:B------:R-:W-:-:S03]  /*36f0*/  UMOV UR4, 0xffffffff ;  /* 0xffffffff00047882 */ /* 0x000fc60000000000 */
[----:B------:R-:W-:Y:S05]  /*3700*/  BRA.DIV UR4, `(.L_x_2345) ;  /* 0x000001b204c87947 */ /* 0x000fea000b800000 */
[----:B------:R-:W1:Y:S04]  /*3710*/  SHFL.IDX PT, R61, R61, RZ, 0x1e1f ;  /* 0x001e1fff3d3d7589 */ /* 0x000e6800000e0000 */
[----:B------:R-:W2:Y:S02]  /*3720*/  SHFL.IDX PT, R60, R60, RZ, 0x1e1f ;  /* 0x001e1fff3c3c7589 */ /* 0x000ea400000e0000 */
.L_x_2623:
[----:B------:R-:W-:Y:S05]  /*3730*/  @P3 BRA `(.L_x_2346) ;  /* 0x0000003800143947 */ /* 0x000fea0003800000 */
[----:B------:R-:W-:Y:S01]  /*3740*/  ISETP.NE.AND P3, PT, R29, RZ, PT ;  /* 0x000000ff1d00720c */ /* 0x000fe20003f65270 */
[----:B------:R-:W-:-:S12]  /*3750*/  BSSY B1, `(.L_x_2347) ;  /* 0x0000036000017945 */ /* 0x000fd80003800000 */
[----:B------:R-:W-:Y:S05]  /*3760*/  @!P3 BRA `(.L_x_2348) ;  /* 0x0000000000d0b947 */ /* 0x000fea0003800000 */
[----:B------:R-:W3:Y:S01]  /*3770*/  LDL.64 R112, [R1] ;  /* 0x0000000001707983 */ /* 0x000ee20000100a00 */
        /* <DEDUP_REMOVED lines=15> */
[----:B------:R-:W-:-:S03]  /*3870*/  FMUL.FTZ R13, R88, R13 ;  /* 0x0000000d580d7220 */ /* 0x000fc60000410000 */
[-C--:B------:R-:W-:Y:S01]  /*3880*/  FFMA.FTZ R11, R88, R55.reuse, -R11 ;  /* 0x00000037580b7223 */ /* 0x080fe2000001080b */
[----:B------:R-:W-:Y:S02]  /*3890*/  IMAD.MOV.U32 R88, RZ, RZ, R12 ;  /* 0x000000ffff587224 */ /* 0x000fe400078e000c */
[----:B------:R-:W-:Y:S01]  /*38a0*/  FFMA.FTZ R13, R53, R55, R13 ;  /* 0x00000037350d7223 */ /* 0x000fe2000001000d */
[----:B------:R-:W-:Y:S02]  /*38b0*/  IMAD.MOV.U32 R53, RZ, RZ, R15 ;  /* 0x000000ffff357224 */ /* 0x000fe400078e000f */
[----:B------:R-:W-:Y:S02]  /*38c0*/  HADD2.F32 R55, -RZ, R52.H0_H0 ;  /* 0x20000034ff377230 */ /* 0x000fe40000004100 */
[----:B------:R-:W-:Y:S01]  /*38d0*/  HADD2.F32 R12, -RZ, R88.H1_H1 ;  /* 0x30000058ff0c7230 */ /* 0x000fe20000004100 */
[----:B------:R-:W-:Y:S01]  /*38e0*/  F2FP.F16.F32.PACK_AB R13, R13, R11 ;  /* 0x0000000b0d0d723e */ /* 0x000fe200000000ff */
[----:B------:R-:W-:-:S02]  /*38f0*/  HADD2.F32 R15, -RZ, R53.H1_H1 ;  /* 0x30000035ff0f7230 */ /* 0x000fc40000004100 */
[----:B------:R-:W-:Y:S02]  /*3900*/  HADD2.F32 R53, -RZ, R53.H0_H0 ;  /* 0x20000035ff357230 */ /* 0x000fe40000004100 */
[----:B------:R-:W-:Y:S02]  /*3910*/  HADD2.F32 R88, -RZ, R88.H0_H0 ;  /* 0x20000058ff587230 */ /* 0x000fe40000004100 */
[----:B------:R-:W-:-:S04]  /*3920*/  FMUL.FTZ R52, R15, R54 ;  /* 0x000000360f347220 */ /* 0x000fc80000410000 */
        /* <DEDUP_REMOVED lines=20> */
.L_x_2350:
[----:B------:R-:W-:Y:S05]  /*3a70*/  BSYNC B2 ;  /* 0x0000000000027941 */ /* 0x000fea0003800000 */
.L_x_2349:
[----:B--2---:R-:W-:-:S04]  /*3a80*/  LEA R52, P3, R16, R60, 0x1 ;  /* 0x0000003c10347211 */ /* 0x004fc800078608ff */
[----:B-1----:R-:W-:-:S05]  /*3a90*/  LEA.HI.X R53, R16, R61, R17, 0x1, P3 ;  /* 0x0000003d10357211 */ /* 0x002fca00018f0c11 */
[----:B------:R3:W-:Y:S04]  /*3aa0*/  ST.E.128 desc[UR38][R52.64], R12 ;  /* 0x0000000c34007985 */ /* 0x0007e8000c101d26 */
.L_x_2348:
[----:B------:R-:W-:Y:S05]  /*3ab0*/  BSYNC B1 ;  /* 0x0000000000017941 */ /* 0x000fea0003800000 */
.L_x_2347:
        /* <DEDUP_REMOVED lines=41> */
[----:B------:R-:W-:Y:S02]  /*3d50*/  HADD2.F32 R51, -RZ, R14.H1_H1 ;  /* 0x3000000eff337230 */ /* 0x000fe40000004100 */
        /* <DEDUP_REMOVED lines=8> */
.L_x_2354:
[----:B------:R-:W-:Y:S05]  /*3de0*/  BSYNC B2 ;  /* 0x0000000000027941 */ /* 0x000fea0003800000 */
.L_x_2353:
[----:B------:R-:W3:Y:S01]  /*3df0*/  LDL R11, [R1+0x14] ;  /* 0x00001400010b7983 */ /* 0x000ee20000100800 */
[----:B--2---:R-:W-:Y:S02]  /*3e00*/  IMAD.MOV.U32 R48, RZ, RZ, R60 ;  /* 0x000000ffff307224 */ /* 0x004fe400078e003c */
[----:B-1----:R-:W-:Y:S01]  /*3e10*/  IMAD.MOV.U32 R49, RZ, RZ, R61 ;  /* 0x000000ffff317224 */ /* 0x002fe200078e003d */
[----:B---3--:R-:W-:-:S05]  /*3e20*/  SHF.L.U32 R11, R11, 0x3, RZ ;  /* 0x000000030b0b7819 */ /* 0x008fca00000006ff */
[----:B------:R-:W-:-:S05]  /*3e30*/  IMAD.WIDE R48, R11, 0x2, R48 ;  /* 0x000000020b307825 */ /* 0x000fca00078e0230 */
[----:B------:R4:W-:Y:S02]  /*3e40*/  ST.E.128 desc[UR38][R48.64], R12 ;  /* 0x0000000c30007985 */ /* 0x0009e4000c101d26 */
.L_x_2352:
[----:B------:R-:W-:Y:S05]  /*3e50*/  BSYNC B1 ;  /* 0x0000000000017941 */ /* 0x000fea0003800000 */
.L_x_2351:
        /* <DEDUP_REMOVED lines=52> */
.L_x_2358:
[----:B------:R-:W-:Y:S05]  /*41a0*/  BSYNC B2 ;  /* 0x0000000000027941 */ /* 0x000fea0003800000 */
.L_x_2357:
[----:B------:R-:W3:Y:S01]  /*41b0*/  LDL R11, [R1+0x18] ;  /* 0x00001800010b7983 */ /* 0x000ee20000100800 */
[----:B-1----:R-:W-:Y:S01]  /*41c0*/  MOV R45, R61 ;  /* 0x0000003d002d7202 */ /* 0x002fe20000000f00 */
[----:B--2---:R-:W-:Y:S02]  /*41d0*/  IMAD.MOV.U32 R44, RZ, RZ, R60 ;  /* 0x000000ffff2c7224 */ /* 0x004fe400078e003c */
[----:B---3--:R-:W-:-:S04]  /*41e0*/  IMAD.SHL.U32 R11, R11, 0x8, RZ ;  /* 0x000000080b0b7824 */ /* 0x008fc800078e00ff */
[----:B------:R-:W-:-:S05]  /*41f0*/  IMAD.WIDE R44, R11, 0x2, R44 ;  /* 0x000000020b2c7825 */ /* 0x000fca00078e022c */
[----:B------:R1:W-:Y:S02]  /*4200*/  ST.E.128 desc[UR38][R44.64], R12 ;  /* 0x0000000c2c007985 */ /* 0x0003e4000c101d26 */
.L_x_2356:
[----:B------:R-:W-:Y:S05]  /*4210*/  BSYNC B1 ;  /* 0x0000000000017941 */ /* 0x000fea0003800000 */
.L_x_2355:
        /* <DEDUP_REMOVED lines=52> */
.L_x_2362:
[----:B------:R-:W-:Y:S05]  /*4560*/  BSYNC B2 ;  /* 0x0000000000027941 */ /* 0x000fea0003800000 */
.L_x_2361:
[----:B------:R-:W3:Y:S01]  /*4570*/  LDL R11, [R1+0x24] ;  /* 0x00002400010b7983 */ /* 0x000ee20000100800 */
[----:B--2---:R-:W-:-:S04]  /*4580*/  LEA R40, P3, R136, R60, 0x1 ;  /* 0x0000003c88287211 */ /* 0x004fc800078608ff */
[----:B---3--:R-:W-:-:S05]  /*4590*/  LEA.HI.X R41, R136, R61, R11, 0x1, P3 ;  /* 0x0000003d88297211 */ /* 0x008fca00018f0c0b */
[----:B------:R1:W-:Y:S04]  /*45a0*/  ST.E.128 desc[UR38][R40.64], R12 ;  /* 0x0000000c28007985 */ /* 0x0003e8000c101d26 */
.L_x_2360:
[----:B------:R-:W-:Y:S05]  /*45b0*/  BSYNC B1 ;  /* 0x0000000000017941 */ /* 0x000fea0003800000 */
.L_x_2359:
        /* <DEDUP_REMOVED lines=45> */
[----:B------:R-:W-:-:S05]  /*4890*/  HADD2.F32 R14, -RZ, R14.H1_H1 ;  /* 0x3000000eff0e7230 */ /* 0x000fca0000004100 */
[-C--:B------:R-:W-:Y:S01]  /*48a0*/  FMUL.FTZ R42, R14, R103.reuse ;  /* 0x000000670e2a7220 */ /* 0x080fe20000410000 */
[----:B------:R-:W-:-:S03]  /*48b0*/  FMUL.FTZ R103, R37, R103 ;  /* 0x0000006725677220 */ /* 0x000fc60000410000 */
[-C--:B------:R-:W-:Y:S01]  /*48c0*/  FFMA.FTZ R42, R37, R102.reuse, -R42 ;  /* 0x00000066252a7223 */ /* 0x080fe2000001082a */
[----:B------:R-:W-:Y:S01]  /*48d0*/  FFMA.FTZ R103, R14, R102, R103 ;  /* 0x000000660e677223 */ /* 0x000fe20000010067 */
[----:B------:R-:W-:Y:S01]  /*48e0*/  F2FP.F16.F32.PACK_AB R37, R13, R12 ;  /* 0x0000000c0d25723e */ /* 0x000fe200000000ff */
[----:B------:R-:W-:Y:S01]  /*48f0*/  IMAD.MOV.U32 R13, RZ, RZ, R11 ;  /* 0x000000ffff0d7224 */ /* 0x000fe200078e000b */
[----:B------:R-:W-:Y:S02]  /*4900*/  F2FP.F16.F32.PACK_AB R12, R36, R15 ;  /* 0x0000000f240c723e */ /* 0x000fe400000000ff */
[----:B------:R-:W-:Y:S01]  /*4910*/  F2FP.F16.F32.PACK_AB R14, R103, R42 ;  /* 0x0000002a670e723e */ /* 0x000fe200000000ff */
[----:B------:R-:W-:-:S07]  /*4920*/  IMAD.MOV.U32 R15, RZ, RZ, R37 ;  /* 0x000000ffff0f7224 */ /* 0x000fce00078e0025 */
.L_x_2366:
[----:B------:R-:W-:Y:S05]  /*4930*/  BSYNC B2 ;  /* 0x0000000000027941 */ /* 0x000fea0003800000 */
.L_x_2365:
[----:B--2---:R1:W-:Y:S02]  /*4940*/  ST.E.128 desc[UR38][R40.64], R12 ;  /* 0x0000000c28007985 */ /* 0x0043e4000c101d26 */
.L_x_2364:
[----:B------:R-:W-:Y:S05]  /*4950*/  BSYNC B1 ;  /* 0x0000000000017941 */ /* 0x000fea0003800000 */
.L_x_2363:
        /* <DEDUP_REMOVED lines=47> */
[----:B------:R-:W-:-:S02]  /*4c50*/  F2FP.F16.F32.PACK_AB R15, R34, R13 ;  /* 0x0000000d220f723e */ /* 0x000fc400000000ff */
[----:B------:R-:W-:Y:S02]  /*4c60*/  F2FP.F16.F32.PACK_AB R12, R38, R39 ;  /* 0x00000027260c723e */ /* 0x000fe400000000ff */
[----:B------:R-:W-:Y:S02]  /*4c70*/  F2FP.F16.F32.PACK_AB R14, R40, R41 ;  /* 0x00000029280e723e */ /* 0x000fe400000000ff */
[----:B------:R-:W-:-:S07]  /*4c80*/  MOV R13, R11 ;  /* 0x0000000b000d7202 */ /* 0x000fce0000000f00 */
.L_x_2368:
[----:B------:R-:W-:Y:S05]  /*4c90*/  BSYNC B1 ;  /* 0x0000000000017941 */ /* 0x000fea0003800000 */
.L_x_2367:
[----:B--2---:R1:W-:Y:S01]  /*4ca0*/  ST.E.128 desc[UR38][R36.64], R12 ;  /* 0x0000000c24007985 */ /* 0x0043e2000c101d26 */
[----:B------:R-:W-:Y:S05]  /*4cb0*/  BRA `(.L_x_2346) ;  /* 0x0000002000b47947 */ /* 0x000fea0003800000 */
.L_x_2339:
        /* <DEDUP_REMOVED lines=46> */
.L_x_2370:
[----:B------:R-:W-:Y:S05]  /*4fa0*/  BSYNC B1 ;  /* 0x0000000000017941 */ /* 0x000fea0003800000 */
.L_x_2369:
        /* <DEDUP_REMOVED lines=12> */
[----:B------:R-:W-:Y:S02]  /*5070*/  PRMT R113, R113, 0x5410, R12 ;  /* 0x0000541071717816 */ /* 0x000fe4000000000c */
[----:B------:R-:W-:Y:S02]  /*5080*/  MOV R12, R36 ;  /* 0x00000024000c7202 */ /* 0x000fe40000000f00 */
        /* <DEDUP_REMOVED lines=33> */
.L_x_2371:
[----:B------:R-:W-:Y:S01]  /*52a0*/  LEA R57, R19, R2, 0x3 ;  /* 0x0000000213397211 */ /* 0x000fe200078e18ff */
[----:B------:R-:W-:Y:S01]  /*52b0*/  BSSY B1, `(.L_x_2372) ;  /* 0x0000004000017945 */ /* 0x000fe20003800000 */
[----:B------:R-:W-:-:S04]  /*52c0*/  SHF.L.U32 R84, R141, 0x1f, RZ ;  /* 0x0000001f8d547819 */ /* 0x000fc800000006ff */
[----:B------:R-:W0:Y:S02]  /*52d0*/  SYNCS.PHASECHK.TRANS64.TRYWAIT P4, [R57+URZ+0x2d890], R84 ;  /* 0x02d89054390075a7 */ /* 0x000e24000808017f */
[----:B0-----:R-:W-:Y:S05]  /*52e0*/  @!P4 BRA `(.L_x_2373) ;  /* 0x00000198001cc947 */ /* 0x001fea0003800000 */
.L_x_2624:
[----:B------:R-:W-:Y:S05]  /*52f0*/  BSYNC B1 ;  /* 0x0000000000017941 */ /* 0x000fea0003800000 */
.L_x_2372:
[----:B------:R-:W-:-:S03]  /*5300*/  UMOV UR4, 0xffffffff ;  /* 0xffffffff00047882 */ /* 0x000fc60000000000 */
[----:B------:R-:W-:Y:S05]  /*5310*/  BRA.DIV UR4, `(.L_x_2374) ;  /* 0x0000019a04247947 */ /* 0x000fea000b800000 */
[----:B------:R1:W2:Y:S04]  /*5320*/  SHFL.IDX PT, R89, R61, RZ, 0x1e1f ;  /* 0x001e1fff3d597589 */ /* 0x0002a800000e0000 */
[----:B------:R1:W3:Y:S02]  /*5330*/  SHFL.IDX PT, R88, R60, RZ, 0x1e1f ;  /* 0x001e1fff3c587589 */ /* 0x0002e400000e0000 */
.L_x_2628:
        /* <DEDUP_REMOVED lines=40> */
[CC--:B------:R-:W-:Y:S01]  /*55c0*/  FMUL.FTZ R61, R13.reuse, R106.reuse ;  /* 0x0000006a0d3d7220 */ /* 0x0c0fe20000410000 */
        /* <DEDUP_REMOVED lines=13> */
[CC--:B------:R-:W-:Y:S01]  /*56a0*/  FMUL.FTZ R104, R105.reuse, R106.reuse ;  /* 0x0000006a69687220 */ /* 0x0c0fe20000410000 */
[C---:B------:R-:W-:Y:S01]  /*56b0*/  FMUL.FTZ R106, R52.reuse, R106 ;  /* 0x0000006a346a7220 */ /* 0x040fe20000410000 */
[----:B------:R-:W-:Y:S02]  /*56c0*/  HADD2.F32 R40, -RZ, R40.H0_H0 ;  /* 0x20000028ff287230 */ /* 0x000fe40000004100 */
[-C--:B------:R-:W-:Y:S01]  /*56d0*/  FFMA.FTZ R52, R52, R41.reuse, -R104 ;  /* 0x0000002934347223 */ /* 0x080fe20000010868 */
[----:B------:R-:W-:Y:S01]  /*56e0*/  FFMA.FTZ R41, R105, R41, R106 ;  /* 0x0000002969297223 */ /* 0x000fe2000001006a */
[----:B------:R-:W-:-:S02]  /*56f0*/  HADD2.F32 R105, -RZ, R119.H0_H0 ;  /* 0x20000077ff697230 */ /* 0x000fc40000004100 */
[----:B------:R-:W-:Y:S01]  /*5700*/  HADD2.F32 R106, -RZ, R63.H0_H0 ;  /* 0x2000003fff6a7230 */ /* 0x000fe20000004100 */
[----:B------:R-:W-:Y:S01]  /*5710*/  F2FP.F16.F32.PACK_AB R52, R52, R61 ;  /* 0x0000003d3434723e */ /* 0x000fe200000000ff */
[----:B------:R-:W-:Y:S01]  /*5720*/  HADD2.F32 R42, -RZ, R42.H0_H0 ;  /* 0x2000002aff2a7230 */ /* 0x000fe20000004100 */
        /* <DEDUP_REMOVED lines=13> */
[----:B------:R-:W-:Y:S02]  /*5800*/  HADD2.F32 R55, -RZ, R55.H0_H0 ;  /* 0x20000037ff377230 */ /* 0x000fe40000004100 */
[----:B------:R-:W-:-:S03]  /*5810*/  IMAD.MOV.U32 R61, RZ, RZ, R41 ;  /* 0x000000ffff3d7224 */ /* 0x000fc600078e0029 */
        /* <DEDUP_REMOVED lines=21> */
[--C-:B------:R-:W-:Y:S02]  /*5970*/  HADD2.F32 R53, -RZ, R62.reuse.H0_H0 ;  /* 0x2000003eff357230 */ /* 0x100fe40000004100 */
        /* <DEDUP_REMOVED lines=20> */
.L_x_2378:
[----:B------:R-:W-:Y:S05]  /*5ac0*/  BSYNC B2 ;  /* 0x0000000000027941 */ /* 0x000fea0003800000 */
.L_x_2377:
[----:B---3--:R-:W-:-:S04]  /*5ad0*/  LEA R40, P3, R20, R88, 0x1 ;  /* 0x0000005814287211 */ /* 0x008fc800078608ff */
[----:B------:R-:W-:Y:S02]  /*5ae0*/  LEA.HI.X R41, R20, R89, R91, 0x1, P3 ;  /* 0x0000005914297211 */ /* 0x000fe400018f0c5b */
[----:B------:R-:W-:-:S03]  /*5af0*/  ISETP.GE.AND P3, PT, R103, R11, PT ;  /* 0x0000000b6700720c */ /* 0x000fc60003f66270 */
[----:B--2---:R2:W-:Y:S10]  /*5b00*/  ST.E.128 desc[UR38][R40.64], R12 ;  /* 0x0000000c28007985 */ /* 0x0045f4000c101d26 */
[----:B--2---:R-:W-:-:S05]  /*5b10*/  @!P3 IMAD.WIDE R12, R103, 0x2, R88 ;  /* 0x00000002670cb825 */ /* 0x004fca00078e0258 */
[----:B-1----:R4:W-:Y:S02]  /*5b20*/  @!P3 ST.E.128 desc[UR38][R12.64], R60 ;  /* 0x0000003c0c00b985 */ /* 0x0029e4000c101d26 */
.L_x_2376:
[----:B------:R-:W-:Y:S05]  /*5b30*/  BSYNC B1 ;  /* 0x0000000000017941 */ /* 0x000fea0003800000 */
.L_x_2375:
        /* <DEDUP_REMOVED lines=23> */
[----:B------:R-:W-:-:S03]  /*5cb0*/  IMAD R12, R19, 0x3000, R93 ;  /* 0x00003000130c7824 */ /* 0x000fc600078e025d */
[----:B------:R-:W-:Y:S01]  /*5cc0*/  LEA R40, R40, R2, 0x1 ;  /* 0x0000000228287211 */ /* 0x000fe200078e08ff */
[----:B------:R-:W-:-:S05]  /*5cd0*/  IMAD R12, R12, 0x2, R2 ;  /* 0x000000020c0c7824 */ /* 0x000fca00078e0202 */
        /* <DEDUP_REMOVED lines=55> */
[----:B------:R-:W-:Y:S01]  /*6050*/  HADD2.F32 R53, -RZ, R114.H1_H1 ;  /* 0x30000072ff357230 */ /* 0x000fe20000004100 */
        /* <DEDUP_REMOVED lines=14> */
[--C-:B------:R-:W-:Y:S02]  /*6140*/  HADD2.F32 R40, -RZ, R113.reuse.H0_H0 ;  /* 0x20000071ff287230 */ /* 0x100fe40000004100 */
        /* <DEDUP_REMOVED lines=19> */
[----:B------:R-:W-:Y:S01]  /*6280*/  IMAD.MOV.U32 R14, RZ, RZ, R50 ;  /* 0x000000ffff0e7224 */ /* 0x000fe200078e0032 */
[----:B------:R-:W-:Y:S01]  /*6290*/  MOV R42, R39 ;  /* 0x00000027002a7202 */ /* 0x000fe20000000f00 */
[----:B------:R-:W-:-:S07]  /*62a0*/  IMAD.MOV.U32 R43, RZ, RZ, R55 ;  /* 0x000000ffff2b7224 */ /* 0x000fce00078e0037 */
.L_x_2382:
[----:B------:R-:W-:Y:S05]  /*62b0*/  BSYNC B2 ;  /* 0x0000000000027941 */ /* 0x000fea0003800000 */
.L_x_2381:
[----:B------:R-:W-:-:S04]  /*62c0*/  LEA R36, P3, R21, R88, 0x1 ;  /* 0x0000005815247211 */ /* 0x000fc800078608ff */
[----:B------:R-:W-:Y:S02]  /*62d0*/  LEA.HI.X R37, R21, R89, R90, 0x1, P3 ;  /* 0x0000005915257211 */ /* 0x000fe400018f0c5a */
[----:B------:R-:W-:-:S03]  /*62e0*/  ISETP.GE.AND P3, PT, R52, R11, PT ;  /* 0x0000000b3400720c */ /* 0x000fc60003f66270 */
[----:B---3--:R3:W-:Y:S10]  /*62f0*/  ST.E.128 desc[UR38][R36.64], R12 ;  /* 0x0000000c24007985 */ /* 0x0087f4000c101d26 */
[----:B---3--:R-:W-:-:S05]  /*6300*/  @!P3 IMAD.WIDE R12, R52, 0x2, R88 ;  /* 0x00000002340cb825 */ /* 0x008fca00078e0258 */
[----:B--2---:R2:W-:Y:S02]  /*6310*/  @!P3 ST.E.128 desc[UR38][R12.64], R40 ;  /* 0x000000280c00b985 */ /* 0x0045e4000c101d26 */
.L_x_2380:
[----:B------:R-:W-:Y:S05]  /*6320*/  BSYNC B1 ;  /* 0x0000000000017941 */ /* 0x000fea0003800000 */
.L_x_2379:
        /* <DEDUP_REMOVED lines=22> */
[----:B------:R-:W-:Y:S01]  /*6490*/  IADD3 R12, R12, R13, R14 ;  /* 0x0000000d0c0c7210 */ /* 0x000fe20007ffe00e */
[----:B------:R-:W-:-:S04]  /*64a0*/  IMAD R13, R19, 0x3000, R92 ;  /* 0x00003000130d7824 */ /* 0x000fc800078e025c */
        /* <DEDUP_REMOVED lines=8> */
[----:B---3--:R-:W-:Y:S01]  /*6530*/  HADD2.F32 R43, -RZ, R37.H0_H0 ;  /* 0x20000025ff2b7230 */ /* 0x008fe20000004100 */
        /* <DEDUP_REMOVED lines=31> */
[----:B------:R-:W-:Y:S01]  /*6730*/  FMUL.FTZ R39, R49, R39 ;  /* 0x0000002731277220 */ /* 0x000fe20000410000 */
[----:B------:R-:W-:Y:S02]  /*6740*/  HADD2.F32 R32, -RZ, R32.H0_H0 ;  /* 0x20000020ff207230 */ /* 0x000fe40000004100 */
[----:B------:R-:W-:Y:S02]  /*6750*/  HADD2.F32 R111, -RZ, R111.H0_H0 ;  /* 0x2000006fff6f7230 */ /* 0x000fe40000004100 */
[-C--:B------:R-:W-:Y:S01]  /*6760*/  FFMA.FTZ R39, R45, R48.reuse, R39 ;  /* 0x000000302d277223 */ /* 0x080fe20000010027 */
[----:B------:R-:W-:Y:S01]  /*6770*/  SHF.R.U32.HI R45, RZ, 0x10, R35 ;  /* 0x00000010ff2d7819 */ /* 0x000fe20000011623 */
[----:B------:R-:W-:Y:S01]  /*6780*/  FFMA.FTZ R50, R49, R48, -R50 ;  /* 0x0000003031327223 */ /* 0x000fe20000010832 */
[--C-:B------:R-:W-:Y:S01]  /*6790*/  SHF.R.U64 R35, R46, 0x10, R47.reuse ;  /* 0x000000102e237819 */ /* 0x100fe2000000122f */
[----:B------:R-:W-:Y:S01]  /*67a0*/  HADD2.F32 R109, -RZ, R109.H0_H0 ;  /* 0x2000006dff6d7230 */ /* 0x000fe20000004100 */
[----:B------:R-:W-:Y:S01]  /*67b0*/  SHF.R.U32.HI R46, RZ, 0x10, R47 ;  /* 0x00000010ff2e7819 */ /* 0x000fe2000001162f */
[----:B------:R-:W-:-:S02]  /*67c0*/  HADD2.F32 R45, -RZ, R45.H0_H0 ;  /* 0x2000002dff2d7230 */ /* 0x000fc40000004100 */
[----:B------:R-:W-:Y:S02]  /*67d0*/  HADD2.F32 R35, -RZ, R35.H0_H0 ;  /* 0x20000023ff237230 */ /* 0x000fe40000004100 */
[----:B------:R-:W-:Y:S02]  /*67e0*/  HADD2.F32 R46, -RZ, R46.H0_H0 ;  /* 0x2000002eff2e7230 */ /* 0x000fe40000004100 */
[----:B------:R-:W-:-:S03]  /*67f0*/  IMAD.MOV.U32 R13, RZ, RZ, R33 ;  /* 0x000000ffff0d7224 */ /* 0x000fc600078e0021 */
        /* <DEDUP_REMOVED lines=14> */
[----:B------:R-:W-:-:S05]  /*68e0*/  HADD2.F32 R37, -RZ, R36.H1_H1 ;  /* 0x30000024ff257230 */ /* 0x000fca0000004100 */
[-C--:B------:R-:W-:Y:S01]  /*68f0*/  FMUL.FTZ R12, R37, R44.reuse ;  /* 0x0000002c250c7220 */ /* 0x080fe20000410000 */
[----:B------:R-:W-:-:S03]  /*6900*/  FMUL.FTZ R44, R45, R44 ;  /* 0x0000002c2d2c7220 */ /* 0x000fc60000410000 */
[-C--:B------:R-:W-:Y:S01]  /*6910*/  FFMA.FTZ R45, R45, R32.reuse, -R12 ;  /* 0x000000202d2d7223 */ /* 0x080fe2000001080c */
[----:B------:R-:W-:Y:S01]  /*6920*/  FFMA.FTZ R37, R37, R32, R44 ;  /* 0x0000002025257223 */ /* 0x000fe2000001002c */
[----:B------:R-:W-:Y:S02]  /*6930*/  HADD2.F32 R32, -RZ, R38.H0_H0 ;  /* 0x20000026ff207230 */ /* 0x000fe40000004100 */
[----:B------:R-:W-:Y:S01]  /*6940*/  HADD2.F32 R12, -RZ, R14.H0_H0 ;  /* 0x2000000eff0c7230 */ /* 0x000fe20000004100 */
[----:B------:R-:W-:Y:S01]  /*6950*/  F2FP.F16.F32.PACK_AB R46, R45, R46 ;  /* 0x0000002e2d2e723e */ /* 0x000fe200000000ff */
[----:B------:R-:W-:Y:S02]  /*6960*/  HADD2.F32 R38, -RZ, R38.H1_H1 ;  /* 0x30000026ff267230 */ /* 0x000fe40000004100 */
[-C--:B------:R-:W-:Y:S01]  /*6970*/  FMUL.FTZ R49, R32, R111.reuse ;  /* 0x0000006f20317220 */ /* 0x080fe20000410000 */
[----:B------:R-:W-:Y:S02]  /*6980*/  HADD2.F32 R14, -RZ, R14.H1_H1 ;  /* 0x3000000eff0e7230 */ /* 0x000fe40000004100 */
[C---:B------:R-:W-:Y:S01]  /*6990*/  FMUL.FTZ R111, R12.reuse, R111 ;  /* 0x0000006f0c6f7220 */ /* 0x040fe20000410000 */
[----:B------:R-:W-:Y:S01]  /*69a0*/  F2FP.F16.F32.PACK_AB R36, R37, R112 ;  /* 0x000000702524723e */ /* 0x000fe200000000ff */
[----:B------:R-:W-:Y:S01]  /*69b0*/  FFMA.FTZ R12, R12, R109, -R49 ;  /* 0x0000006d0c0c7223 */ /* 0x000fe20000010831 */
[----:B------:R-:W-:-:S02]  /*69c0*/  HADD2.F32 R49, -RZ, R34.H0_H0 ;  /* 0x20000022ff317230 */ /* 0x000fc40000004100 */
[-C--:B------:R-:W-:Y:S01]  /*69d0*/  FMUL.FTZ R53, R38, R35.reuse ;  /* 0x0000002326357220 */ /* 0x080fe20000410000 */
[----:B------:R-:W-:Y:S01]  /*69e0*/  FMUL.FTZ R55, R14, R35 ;  /* 0x000000230e377220 */ /* 0x000fe20000410000 */
[----:B------:R-:W-:Y:S01]  /*69f0*/  FFMA.FTZ R32, R32, R109, R111 ;  /* 0x0000006d20207223 */ /* 0x000fe2000001006f */
[----:B------:R-:W-:Y:S01]  /*6a00*/  MOV R37, R43 ;  /* 0x0000002b00257202 */ /* 0x000fe20000000f00 */
[-C--:B------:R-:W-:Y:S01]  /*6a10*/  FFMA.FTZ R35, R14, R49.reuse, -R53 ;  /* 0x000000310e237223 */ /* 0x080fe20000010835 */
[----:B------:R-:W-:-:S04]  /*6a20*/  FFMA.FTZ R49, R38, R49, R55 ;  /* 0x0000003126317223 */ /* 0x000fc80000010037 */
[----:B------:R-:W-:Y:S01]  /*6a30*/  F2FP.F16.F32.PACK_AB R14, R35, R12 ;  /* 0x0000000c230e723e */ /* 0x000fe200000000ff */
[----:B------:R-:W-:Y:S01]  /*6a40*/  IMAD.MOV.U32 R12, RZ, RZ, R46 ;  /* 0x000000ffff0c7224 */ /* 0x000fe200078e002e */
[----:B------:R-:W-:-:S07]  /*6a50*/  F2FP.F16.F32.PACK_AB R38, R49, R32 ;  /* 0x000000203126723e */ /* 0x000fce00000000ff */
.L_x_2384:
[----:B------:R-:W-:Y:S05]  /*6a60*/  BSYNC B1 ;  /* 0x0000000000017941 */ /* 0x000fea0003800000 */
.L_x_2383:
[----:B--2---:R2:W-:Y:S01]  /*6a70*/  ST.E.128 desc[UR38][R40.64], R12 ;  /* 0x0000000c28007985 */ /* 0x0045e2000c101d26 */
[----:B------:R-:W-:-:S13]  /*6a80*/  ISETP.GE.AND P3, PT, R42, R11, PT ;  /* 0x0000000b2a00720c */ /* 0x000fda0003f66270 */
[----:B------:R-:W-:Y:S05]  /*6a90*/  @P3 BRA `(.L_x_2346) ;  /* 0x00000004003c3947 */ /* 0x000fea0003800000 */
[----:B------:R-:W-:-:S05]  /*6aa0*/  IMAD.WIDE R88, R42, 0x2, R88 ;  /* 0x000000022a587825 */ /* 0x000fca00078e0258 */
[----:B---3--:R3:W-:Y:S01]  /*6ab0*/  ST.E.128 desc[UR38][R88.64], R36 ;  /* 0x0000002458007985 */ /* 0x0087e2000c101d26 */
[----:B------:R-:W-:Y:S05]  /*6ac0*/  BRA `(.L_x_2346) ;  /* 0x0000000400307947 */ /* 0x000fea0003800000 */
.L_x_2338:
[----:B------:R-:W-:-:S06]  /*6ad0*/  UISETP.NE.AND UP0, UPT, UR41, 0x3, UPT ;  /* 0x000000032900788c */ /* 0x000fcc000bf05270 */
[----:B------:R-:W-:-:S13]  /*6ae0*/  PLOP3.LUT P2, PT, PT, PT, UP0, 0x80, 0x0 ;  /* 0x000000000000781c */ /* 0x000fda0003f4f008 */
[----:B------:R-:W-:Y:S05]  /*6af0*/  @!P2 BRA `(.L_x_2385) ;  /* 0x000000000004a947 */ /* 0x000fea0003800000 */
[----:B------:R-:W-:Y:S01]  /*6b00*/  BPT.TRAP 0x1 ;  /* 0x000000040000795c */ /* 0x000fe20000300000 */
.L_x_2385:
[----:B------:R-:W-:Y:S01]  /*6b10*/  IMAD R57, R19, 0x8, R2 ;  /* 0x0000000813397824 */ /* 0x000fe200078e0202 */
[----:B------:R-:W-:Y:S01]  /*6b20*/  SHF.L.U32 R84, R141, 0x1f, RZ ;  /* 0x0000001f8d547819 */ /* 0x000fe200000006ff */
[----:B------:R-:W-:Y:S01]  /*6b30*/  BSSY B1, `(.L_x_2386) ;  /* 0x0000004000017945 */ /* 0x000fe20003800000 */
[----:B------:R-:W-:Y:S02]  /*6b40*/  SHF.R.S32.HI R81, RZ, 0x1f, R80 ;  /* 0x0000001fff517819 */ /* 0x000fe40000011450 */
[----:B------:R-:W0:Y:S02]  /*6b50*/  SYNCS.PHASECHK.TRANS64.TRYWAIT P3, [R57+URZ+0x2d890], R84 ;  /* 0x02d89054390075a7 */ /* 0x000e24000806017f */
[----:B0-----:R-:W-:Y:S05]  /*6b60*/  @!P3 BRA `(.L_x_2387) ;  /* 0x00000180005cb947 */ /* 0x001fea0003800000 */
.L_x_2629:
[----:B------:R-:W-:Y:S05]  /*6b70*/  BSYNC B1 ;  /* 0x0000000000017941 */ /* 0x000fea0003800000 */
.L_x_2386:
        /* <DEDUP_REMOVED lines=24> */
.L_x_2633:
[----:B------:R-:W-:Y:S05]  /*6d00*/  @!P3 BRA `(.L_x_2346) ;  /* 0x0000000000a0b947 */ /* 0x000fea0003800000 */
[----:B-1----:R-:W4:Y:S01]  /*6d10*/  LDL R13, [R1+0x24] ;  /* 0x00002400010d7983 */ /* 0x002f220000100800 */
[----:B------:R-:W-:-:S03]  /*6d20*/  ULDC UR4, c[0x0][0x2f4] ;  /* 0x0000bd0000047ab9 */ /* 0x000fc60000000800 */
[----:B------:R-:W5:Y:S04]  /*6d30*/  LDL R12, [R1+0x20] ;  /* 0x00002000010c7983 */ /* 0x000f680000100800 */
[----:B------:R-:W5:Y:S04]  /*6d40*/  LDL R11, [R1+0x14] ;  /* 0x00001400010b7983 */ /* 0x000f680000100800 */
[----:B------:R-:W5:Y:S01]  /*6d50*/  LDL R41, [R1+0x18] ;  /* 0x0000180001297983 */ /* 0x000f620000100800 */
[----:B------:R-:W-:Y:S02]  /*6d60*/  ISETP.GE.AND P5, PT, R16, UR4, PT ;  /* 0x0000000410007c0c */ /* 0x000fe4000bfa6270 */
        /* <DEDUP_REMOVED lines=20> */
[----:B------:R-:W-:Y:S01]  /*6eb0*/  @!P5 IMAD.SHL.U32 R11, R41, 0x8, RZ ;  /* 0x00000008290bd824 */ /* 0x000fe200078e00ff */
[----:B-1----:R-:W-:Y:S01]  /*6ec0*/  @!P5 MOV R36, R39 ;  /* 0x000000270024d202 */ /* 0x002fe20000000f00 */
[----:B------:R-:W-:-:S04]  /*6ed0*/  @!P5 IMAD.MOV.U32 R37, RZ, RZ, R38 ;  /* 0x000000ffff25d224 */ /* 0x000fc800078e0026 */
        /* <DEDUP_REMOVED lines=11> */
.L_x_2346:
[----:B------:R-:W-:Y:S05]  /*6f90*/  BSYNC B0 ;  /* 0x0000000000007941 */ /* 0x000fea0003800000 */
.L_x_2337:
        /* <DEDUP_REMOVED lines=16> */
.L_x_2390:
[----:B------:R-:W-:Y:S05]  /*70a0*/  BSYNC B0 ;  /* 0x0000000000007941 */ /* 0x000fea0003800000 */
.L_x_2389:
[----:B------:R-:W5:Y:S01]  /*70b0*/  SYNCS.PHASECHK.TRANS64.TRYWAIT P2, [R57+URZ+0x2d8b0], R84 ;  /* 0x02d8b054390075a7 */ /* 0x000f62000804017f */
[----:B------:R-:W-:Y:S04]  /*70c0*/  BSSY B0, `(.L_x_2391) ;  /* 0x0000002000007945 */ /* 0x000fe80003800000 */
[----:B-----5:R-:W-:Y:S05]  /*70d0*/  @!P2 BRA `(.L_x_2392) ;  /* 0x0000017c005ca947 */ /* 0x020fea0003800000 */
.L_x_2634:
[----:B------:R-:W-:Y:S05]  /*70e0*/  BSYNC B0 ;  /* 0x0000000000007941 */ /* 0x000fea0003800000 */
.L_x_2391:
        /* <DEDUP_REMOVED lines=15> */
[----:B------:R-:W-:-:S04]  /*71e0*/  LEA R11, P2, R12, UR6, 0x1 ;  /* 0x000000060c0b7c11 */ /* 0x000fc8000f8408ff */
[----:B------:R-:W-:Y:S01]  /*71f0*/  LEA.HI.X R12, R12, UR7, R13, 0x1, P2 ;  /* 0x000000070c0c7c11 */ /* 0x000fe200090f0c0d */
[----:B------:R0:W1:Y:S01]  /*7200*/  SHFL.IDX PT, R36, R11, RZ, 0x1e1f ;  /* 0x001e1fff0b247589 */ /* 0x00006200000e0000 */
[----:B------:R-:W-:-:S03]  /*7210*/  ISETP.GT.AND P2, PT, R83, R142, PT ;  /* 0x0000008e5300720c */ /* 0x000fc60003f44270 */
[----:B------:R0:W2:Y:S10]  /*7220*/  SHFL.IDX PT, R37, R12, RZ, 0x1e1f ;  /* 0x001e1fff0c257589 */ /* 0x0000b400000e0000 */
[----:B0-----:R-:W-:Y:S05]  /*7230*/  @!P2 BRA `(.L_x_2394) ;  /* 0x000000000098a947 */ /* 0x001fea0003800000 */
[----:B------:R-:W3:Y:S01]  /*7240*/  LDL R15, [R1+0x24] ;  /* 0x00002400010f7983 */ /* 0x000ee20000100800 */
[----:B------:R-:W-:-:S03]  /*7250*/  ULDC UR4, c[0x0][0x2f4] ;  /* 0x0000bd0000047ab9 */ /* 0x000fc60000000800 */
[----:B------:R-:W4:Y:S04]  /*7260*/  LDL R14, [R1+0x20] ;  /* 0x00002000010e7983 */ /* 0x000f280000100800 */
[----:B------:R-:W5:Y:S04]  /*7270*/  LDL R42, [R1+0x14] ;  /* 0x00001400012a7983 */ /* 0x000f680000100800 */
[----:B------:R-:W5:Y:S01]  /*7280*/  LDL R41, [R1+0x18] ;  /* 0x0000180001297983 */ /* 0x000f620000100800 */
[----:B------:R-:W-:Y:S02]  /*7290*/  ISETP.GE.AND P5, PT, R16, UR4, PT ;  /* 0x0000000410007c0c */ /* 0x000fe4000bfa6270 */
[----:B------:R-:W-:Y:S01]  /*72a0*/  ISETP.GE.AND P4, PT, R136, UR4, PT ;  /* 0x0000000488007c0c */ /* 0x000fe2000bf86270 */
[----:B------:R-:W5:Y:S10]  /*72b0*/  LDL R40, [R1+0x1c] ;  /* 0x00001c0001287983 */ /* 0x000f740000100800 */
[----:B-1----:R-:W-:-:S04]  /*72c0*/  @!P5 LEA R38, P2, R16, R36, 0x1 ;  /* 0x000000241026d211 */ /* 0x002fc800078408ff */
        /* <DEDUP_REMOVED lines=29> */
.L_x_2394:
[----:B------:R-:W-:Y:S05]  /*74a0*/  BSYNC B0 ;  /* 0x0000000000007941 */ /* 0x000fea0003800000 */
.L_x_2393:
[----:B------:R-:W-:Y:S01]  /*74b0*/  @!PT LDS RZ, [RZ] ;  /* 0x00000000fffff984 */ /* 0x000fe20000000800 */
[----:B------:R-:W-:Y:S01]  /*74c0*/  @!PT LDS RZ, [RZ] ;  /* 0x00000000fffff984 */ /* 0x000fe20000000800 */
[----:B------:R-:W-:Y:S01]  /*74d0*/  @!PT LDS RZ, [RZ] ;  /* 0x00000000fffff984 */ /* 0x000fe20000000800 */
[----:B------:R-:W-:Y:S01]  /*74e0*/  @!PT LDS RZ, [RZ] ;  /* 0x00000000fffff984 */ /* 0x000fe20000000800 */
[----:B------:R3:W-:Y:S06]  /*74f0*/  MEMBAR.ALL.CTA ;  /* 0x0000000000007992 */ /* 0x0007ec0000008000 */
[----:B---3--:R-:W3:Y:S01]  /*7500*/  FENCE.VIEW.ASYNC.S ;  /* 0x00000000000073c6 */ /* 0x008ee20000000000 */
[----:B------:R-:W-:Y:S01]  /*7510*/  VIADD R19, R19, 0x1 ;  /* 0x0000000113137836 */ /* 0x000fe20000000000 */
[----:B------:R-:W-:Y:S01]  /*7520*/  @!P3 IADD3 R57, R57, 0x2d8c0, RZ ;  /* 0x0002d8c03939b810 */ /* 0x000fe20007ffe0ff */
[----:B---3--:R3:W-:Y:S03]  /*7530*/  BAR.SYNC.DEFER_BLOCKING R99, 0x80 ;  /* 0x000200630000751d */ /* 0x0087e60000010000 */
        /* <DEDUP_REMOVED lines=12> */
.L_x_2332:
[----:B------:R-:W4:Y:S01]  /*7600*/  LDL R3, [R1+0x58] ;  /* 0x0000580001037983 */ /* 0x000f220000100800 */
[----:B------:R-:W0:Y:S01]  /*7610*/  LDC R0, c[0x0][0x448] ;  /* 0x00011200ff007b82 */ /* 0x000e220000000800 */
[----:B------:R-:W-:Y:S01]  /*7620*/  IMAD.MOV.U32 R94, RZ, RZ, RZ ;  /* 0x000000ffff5e7224 */ /* 0x000fe200078e00ff */
[----:B0-----:R-:W-:-:S13]  /*7630*/  ISETP.NE.AND P1, PT, R0, 0x1, PT ;  /* 0x000000010000780c */ /* 0x001fda0003f25270 */
[----:B------:R-:W0:Y:S08]  /*7640*/  @P1 LDC R0, c[0x0][0x44c] ;  /* 0x00011300ff001b82 */ /* 0x000e300000000800 */
[----:B------:R-:W1:Y:S01]  /*7650*/  @P1 LDC R5, c[0x0][0x450] ;  /* 0x00011400ff051b82 */ /* 0x000e620000000800 */
[----:B----4-:R-:W-:-:S04]  /*7660*/  VIADD R3, R3, 0xbf ;  /* 0x000000bf03037836 */ /* 0x010fc80000000000 */
[----:B0-----:R-:W-:-:S05]  /*7670*/  @P1 IMAD.HI.U32 R0, R3, R0, RZ ;  /* 0x0000000003001227 */ /* 0x001fca00078e00ff */
[----:B-1----:R-:W-:-:S05]  /*7680*/  @P1 SHF.R.U32.HI R3, RZ, R5, R0 ;  /* 0x00000005ff031219 */ /* 0x002fca0000011600 */
[----:B------:R-:W-:-:S05]  /*7690*/  IMAD.IADD R3, R100, 0x1, R3 ;  /* 0x0000000164037824 */ /* 0x000fca00078e0203 */
[----:B------:R-:W-:-:S04]  /*76a0*/  SHF.R.S32.HI R0, RZ, 0x1f, R3 ;  /* 0x0000001fff007819 */ /* 0x000fc80000011403 */
[----:B------:R-:W-:-:S04]  /*76b0*/  LEA.HI R0, R0, R3, RZ, 0x7 ;  /* 0x0000000300007211 */ /* 0x000fc800078f38ff */
[----:B------:R-:W-:-:S04]  /*76c0*/  SHF.R.S32.HI R0, RZ, 0x7, R0 ;  /* 0x00000007ff007819 */ /* 0x000fc80000011400 */
[----:B------:R-:W-:-:S04]  /*76d0*/  VIMNMX R101, R101, R0, PT ;  /* 0x0000000065657248 */ /* 0x000fc80003fe0100 */
[----:B------:R-:W-:Y:S01]  /*76e0*/  ISETP.GE.AND P1, PT, R101, 0x1, PT ;  /* 0x000000016500780c */ /* 0x000fe20003f26270 */
[----:B------:R-:W-:-:S12]  /*76f0*/  @P0 BRA `(.L_x_2396) ;  /* 0x00000000000c0947 */ /* 0x000fd80003800000 */
[----:B------:R-:W0:Y:S01]  /*7700*/  FENCE.VIEW.ASYNC.G ;  /* 0x00000000000073c6 */ /* 0x000e220000000100 */
[----:B------:R-:W-:Y:S05]  /*7710*/  WARPSYNC.ALL ;  /* 0x0000000000007948 */ /* 0x000fea0003800000 */
[----:B0-----:R-:W-:Y:S06]  /*7720*/  BAR.ARV 0xc, 0x200 ;  /* 0x0308000000007b1d */ /* 0x001fec0000002000 */
.L_x_2396:
[----:B------:R-:W-:Y:S04]  /*7730*/  BSSY B0, `(.L_x_2397) ;  /* 0x0000020000007945 */ /* 0x000fe80003800000 */
[----:B------:R-:W-:Y:S05]  /*7740*/  @!P1 BRA `(.L_x_2398) ;  /* 0x0000000000789947 */ /* 0x000fea0003800000 */
[----:B------:R-:W4:Y:S01]  /*7750*/  LDL R0, [R1+0x70] ;  /* 0x0000700001007983 */ /* 0x000f220000100800 */
[----:B------:R-:W-:Y:S01]  /*7760*/  ULDC UR4, c[0x0][0x9f0] ;  /* 0x00027c0000047ab9 */ /* 0x000fe20000000800 */
[----:B----4-:R-:W-:-:S04]  /*7770*/  ISETP.NE.AND P0, PT, R0, RZ, PT ;  /* 0x000000ff0000720c */ /* 0x010fc80003f05270 */
[----:B------:R-:W-:-:S04]  /*7780*/  SEL R9, R0, UR4, P0 ;  /* 0x0000000400097c07 */ /* 0x000fc80008000000 */
[-C--:B------:R-:W-:Y:S02]  /*7790*/  IABS R6, R9.reuse ;  /* 0x0000000900067213 */ /* 0x080fe40000000000 */
[----:B------:R-:W-:Y:S02]  /*77a0*/  IADD3 R0, R9, -0x1, R101 ;  /* 0xffffffff09007810 */ /* 0x000fe40007ffe065 */
[----:B------:R-:W0:Y:S01]  /*77b0*/  I2F.RP R3, R6 ;  /* 0x0000000600037306 */ /* 0x000e220000209400 */
[-C--:B------:R-:W-:Y:S02]  /*77c0*/  IABS R10, R9.reuse ;  /* 0x00000009000a7213 */ /* 0x080fe40000000000 */
        /* <DEDUP_REMOVED lines=20> */
[----:B------:R-:W-:-:S05]  /*7910*/  @!P1 LOP3.LUT R5, RZ, R9, RZ, 0x33, !PT ;  /* 0x00000009ff059212 */ /* 0x000fca00078e33ff */
[----:B------:R-:W-:-:S07]  /*7920*/  IMAD.MOV.U32 R94, RZ, RZ, R5 ;  /* 0x000000ffff5e7224 */ /* 0x000fce00078e0005 */
.L_x_2398:
[----:B------:R-:W-:Y:S05]  /*7930*/  BSYNC B0 ;  /* 0x0000000000007941 */ /* 0x000fea0003800000 */
.L_x_2397:
[----:B------:R-:W4:Y:S01]  /*7940*/  LDL R0, [R1+0x84] ;  /* 0x0000840001007983 */ /* 0x000f220000100800 */
[----:B------:R-:W-:Y:S01]  /*7950*/  PLOP3.LUT P0, PT, PT, PT, PT, 0x80, 0x0 ;  /* 0x000000000000781c */ /* 0x000fe20003f0f070 */
[----:B------:R-:W-:Y:S01]  /*7960*/  IMAD.MOV.U32 R4, RZ, RZ, RZ ;  /* 0x000000ffff047224 */ /* 0x000fe200078e00ff */
[----:B------:R-:W-:Y:S01]  /*7970*/  CS2R R134, SRZ ;  /* 0x0000000000867805 */ /* 0x000fe2000001ff00 */
[----:B------:R-:W-:Y:S01]  /*7980*/  IMAD.MOV.U32 R3, RZ, RZ, RZ ;  /* 0x000000ffff037224 */ /* 0x000fe200078e00ff */
        /* <DEDUP_REMOVED lines=22> */
[----:B----4-:R-:W-:-:S05]  /*7af0*/  IMAD R0, R0, R94, RZ ;  /* 0x0000005e00007224 */ /* 0x010fca00078e02ff */
        /* <DEDUP_REMOVED lines=8> */
[----:B------:R-:W-:-:S04]  /*7b80*/  SHF.R.S32.HI R40, RZ, 0x1f, R41 ;  /* 0x0000001fff287819 */ /* 0x000fc80000011429 */
[----:B------:R-:W-:-:S04]  /*7b90*/  LEA.HI R13, R40, R41, RZ, 0x7 ;  /* 0x00000029280d7211 */ /* 0x000fc800078f38ff */
[----:B------:R-:W-:Y:S01]  /*7ba0*/  SHF.R.S32.HI R13, RZ, 0x7, R13 ;  /* 0x00000007ff0d7819 */ /* 0x000fe2000001140d */
[----:B------:R-:W-:Y:S06]  /*7bb0*/  BRA.DIV UR4, `(.L_x_2400) ;  /* 0x0000017204b87947 */ /* 0x000fec000b800000 */
[----:B------:R-:W0:Y:S04]  /*7bc0*/  SHFL.IDX PT, R0, R13, RZ, 0x1f ;  /* 0x00001fff0d007589 */ /* 0x000e2800000e0000 */
[----:B0-----:R1:W-:Y:S02]  /*7bd0*/  STL [R1+0x28], R0 ;  /* 0x0000280001007387 */ /* 0x0013e40000100800 */
.L_x_2637:
        /* <DEDUP_REMOVED lines=15> */
[----:B------:R-:W-:Y:S01]  /*7cd0*/  IMAD.U32 R4, RZ, RZ, UR4 ;  /* 0x00000004ff047e24 */ /* 0x000fe2000f8e00ff */
[----:B------:R-:W-:Y:S01]  /*7ce0*/  MOV R13, RZ ;  /* 0x000000ff000d7202 */ /* 0x000fe20000000f00 */
        /* <DEDUP_REMOVED lines=8> */
[----:B------:R-:W-:-:S07]  /*7d70*/  IMAD.MOV.U32 R12, RZ, RZ, 0x1 ;  /* 0x00000001ff0c7424 */ /* 0x000fce00078e00ff */
[----:B------:R-:W-:-:S07]  /*7d80*/  LEPC R20, `(.L_x_2402) ;  /* 0x000000001014794e */ /* 0x000fce0000000000 */
[----:B0123-5:R-:W-:Y:S05]  /*7d90*/  CALL.ABS.NOINC R14 ;  /* 0x000000000e007343 */ /* 0x02ffea0003c00000 */
.L_x_2402:
[----:B------:R-:W-:Y:S05]  /*7da0*/  BSYNC B6 ;  /* 0x0000000000067941 */ /* 0x000fea0003800000 */
.L_x_2401:
        /* <DEDUP_REMOVED lines=8> */
[----:B------:R4:W0:Y:S03]  /*7e30*/  SYNCS.PHASECHK.TRANS64.TRYWAIT P0, [R2+URZ+0x2d800], R3 ;  /* 0x02d80003020075a7 */ /* 0x000826000800017f */
[----:B0-----:R-:W-:Y:S05]  /*7e40*/  @!P0 NANOSLEEP.SYNCS 0x989680 ;  /* 0x009896800000895d */ /* 0x001fea0003900000 */
[----:B------:R-:W0:Y:S01]  /*7e50*/  @!P0 SYNCS.PHASECHK.TRANS64 P0, [R2+URZ+0x2d800], R3 ;  /* 0x02d80003020085a7 */ /* 0x000e22000800007f */
[----:B------:R-:W-:Y:S04]  /*7e60*/  BSSY B0, `(.L_x_2404) ;  /* 0x0000006000007945 */ /* 0x000fe80003800000 */
[----:B0-----:R-:W-:Y:S05]  /*7e70*/  @P0 BRA `(.L_x_2405) ;  /* 0x0000000000100947 */ /* 0x001fea0003800000 */
.L_x_2406:
[----:B------:R0:W0:Y:S02]  /*7e80*/  SYNCS.PHASECHK.TRANS64.TRYWAIT P0, [R2+URZ+0x2d800], R3 ;  /* 0x02d80003020075a7 */ /* 0x000024000800017f */
[----:B0-----:R-:W-:Y:S05]  /*7e90*/  @!P0 NANOSLEEP.SYNCS 0x989680 ;  /* 0x009896800000895d */ /* 0x001fea0003900000 */
[----:B------:R-:W0:Y:S02]  /*7ea0*/  @!P0 SYNCS.PHASECHK.TRANS64 P0, [R2+URZ+0x2d800], R3 ;  /* 0x02d80003020085a7 */ /* 0x000e24000800007f */
[----:B0-----:R-:W-:Y:S05]  /*7eb0*/  @!P0 BRA `(.L_x_2406) ;  /* 0xfffffffc00f08947 */ /* 0x001fea000383ffff */
.L_x_2405:
[----:B------:R-:W-:Y:S05]  /*7ec0*/  BSYNC B0 ;  /* 0x0000000000007941 */ /* 0x000fea0003800000 */
.L_x_2404:
[----:B------:R-:W-:Y:S05]  /*7ed0*/  BRA `(.L_x_2407) ;  /* 0x0000003c00987947 */ /* 0x000fea0003800000 */
.L_x_2403:
[----:B------:R-:W-:Y:S01]  /*7ee0*/  ULOP3.LUT UP0, URZ, UR42, 0x1bf, URZ, 0xc0, !UPT ;  /* 0x000001bf2a3f7892 */ /* 0x000fe2000f80c03f */
[----:B-1---5:R-:W-:Y:S01]  /*7ef0*/  SHF.R.S32.HI R0, RZ, 0x1f, R95 ;  /* 0x0000001fff007819 */ /* 0x022fe2000001145f */
[----:B------:R-:W-:Y:S01]  /*7f00*/  ULDC.64 UR4, c[0x0][0x3f8] ;  /* 0x0000fe0000047ab9 */ /* 0x000fe20000000a00 */
[----:B------:R-:W-:Y:S01]  /*7f10*/  ULDC.64 UR6, c[0x0][0x408] ;  /* 0x0001020000067ab9 */ /* 0x000fe20000000a00 */
[----:B------:R-:W-:Y:S02]  /*7f20*/  IMAD.WIDE.U32 R24, R95, UR4, RZ ;  /* 0x000000045f187c25 */ /* 0x000fe4000f8e00ff */
[----:B------:R-:W-:Y:S02]  /*7f30*/  PLOP3.LUT P0, PT, PT, PT, UP0, 0x80, 0x0 ;  /* 0x000000000000781c */ /* 0x000fe40003f0f008 */
[C---:B------:R-:W-:Y:S02]  /*7f40*/  IMAD R4, R0.reuse, UR4, RZ ;  /* 0x0000000400047c24 */ /* 0x040fe4000f8e02ff */
        /* <DEDUP_REMOVED lines=22> */
[----:B0-23--:R-:W-:Y:S05]  /*80b0*/  CALL.ABS.NOINC R14 ;  /* 0x000000000e007343 */ /* 0x00dfea0003c00000 */
.L_x_2408:
[----:B------:R-:W4:Y:S01]  /*80c0*/  LDL R20, [R1+0x58] ;  /* 0x0000580001147983 */ /* 0x000f220000100800 */
[----:B------:R-:W-:Y:S01]  /*80d0*/  ULDC.U8 UR4, c[0x0][0x410] ;  /* 0x0001040000047ab9 */ /* 0x000fe20000000000 */
[----:B------:R-:W-:Y:S01]  /*80e0*/  BSSY B0, `(.L_x_2409) ;  /* 0x00003bd000007945 */ /* 0x000fe20003800000 */
[----:B------:R-:W-:Y:S01]  /*80f0*/  ISETP.NE.AND P0, PT, RZ, UR4, PT ;  /* 0x00000004ff007c0c */ /* 0x000fe2000bf05270 */
[----:B----4-:R-:W-:-:S12]  /*8100*/  IMAD.IADD R9, R142, 0x1, R20 ;  /* 0x000000018e097824 */ /* 0x010fd800078e0214 */
[----:B------:R-:W-:Y:S05]  /*8110*/  @!P0 BRA `(.L_x_2410) ;  /* 0x0000001c006c8947 */ /* 0x000fea0003800000 */
[----:B------:R-:W1:Y:S01]  /*8120*/  LDC R5, c[0x0][0x448] ;  /* 0x00011200ff057b82 */ /* 0x000e620000000800 */
[----:B------:R-:W-:Y:S01]  /*8130*/  IMAD.MOV.U32 R3, RZ, RZ, R9 ;  /* 0x000000ffff037224 */ /* 0x000fe200078e0009 */
[----:B------:R-:W-:Y:S01]  /*8140*/  ULDC.64 UR4, c[0x0][0x3f8] ;  /* 0x0000fe0000047ab9 */ /* 0x000fe20000000a00 */
[----:B------:R-:W-:Y:S01]  /*8150*/  ULDC.64 UR6, c[0x0][0x408] ;  /* 0x0001020000067ab9 */ /* 0x000fe20000000a00 */
[----:B------:R-:W-:Y:S02]  /*8160*/  IMAD.MOV.U32 R25, RZ, RZ, R29 ;  /* 0x000000ffff197224 */ /* 0x000fe400078e001d */
[----:B------:R-:W-:Y:S01]  /*8170*/  IMAD.MOV.U32 R27, RZ, RZ, R31 ;  /* 0x000000ffff1b7224 */ /* 0x000fe200078e001f */
[----:B-1----:R-:W-:-:S13]  /*8180*/  ISETP.NE.AND P0, PT, R5, 0x1, PT ;  /* 0x000000010500780c */ /* 0x002fda0003f05270 */
[----:B------:R-:W1:Y:S08]  /*8190*/  @P0 LDC R0, c[0x0][0x44c] ;  /* 0x00011300ff000b82 */ /* 0x000e700000000800 */
[----:B------:R-:W4:Y:S01]  /*81a0*/  @P0 LDC R7, c[0x0][0x450] ;  /* 0x00011400ff070b82 */ /* 0x000f220000000800 */
[----:B-1----:R-:W-:-:S05]  /*81b0*/  @P0 IMAD.HI.U32 R0, R9, R0, RZ ;  /* 0x0000000009000227 */ /* 0x002fca00078e00ff */
[----:B----4-:R-:W-:-:S04]  /*81c0*/  @P0 SHF.R.U32.HI R3, RZ, R7, R0 ;  /* 0x00000007ff030219 */ /* 0x010fc80000011600 */
        /* <DEDUP_REMOVED lines=12> */
[----:B------:R-:W-:-:S02]  /*8290*/  LEA R39, P1, R26, UR6, 0x1 ;  /* 0x000000061a277c11 */ /* 0x000fc4000f8208ff */
[----:B------:R-:W-:Y:S02]  /*82a0*/  IADD3 R3, R27, R3, RZ ;  /* 0x000000031b037210 */ /* 0x000fe40007ffe0ff */
[----:B------:R-:W-:Y:S02]  /*82b0*/  LEA.HI.X R13, R24, UR5, R13, 0x1, P0 ;  /* 0x00000005180d7c11 */ /* 0x000fe400080f0c0d */
[----:B------:R-:W-:Y:S01]  /*82c0*/  LEA.HI.X R0, R26, UR7, R3, 0x1, P1 ;  /* 0x000000071a007c11 */ /* 0x000fe200088f0c03 */
[----:B------:R-:W-:Y:S06]  /*82d0*/  BRA.DIV UR4, `(.L_x_2411) ;  /* 0x0000016e04187947 */ /* 0x000fec000b800000 */
[----:B------:R1:W4:Y:S04]  /*82e0*/  SHFL.IDX PT, R3, R13, RZ, 0x1e1f ;  /* 0x001e1fff0d037589 */ /* 0x00032800000e0000 */
[----:B------:R-:W0:Y:S04]  /*82f0*/  SHFL.IDX PT, R38, R38, RZ, 0x1e1f ;  /* 0x001e1fff26267589 */ /* 0x000e2800000e0000 */
[----:B------:R-:W0:Y:S04]  /*8300*/  SHFL.IDX PT, R0, R0, RZ, 0x1e1f ;  /* 0x001e1fff00007589 */ /* 0x000e2800000e0000 */
[----:B-1----:R-:W0:Y:S02]  /*8310*/  SHFL.IDX PT, R39, R39, RZ, 0x1e1f ;  /* 0x001e1fff27277589 */ /* 0x002e2400000e0000 */
.L_x_2643:
[----:B------:R-:W5:Y:S01]  /*8320*/  LDL R4, [R1+0x4c] ;  /* 0x00004c0001047983 */ /* 0x000f620000100800 */
[----:B------:R-:W-:Y:S01]  /*8330*/  BSSY B1, `(.L_x_2412) ;  /* 0x000005f000017945 */ /* 0x000fe20003800000 */
[----:B------:R-:W-:Y:S02]  /*8340*/  CS2R R34, SRZ ;  /* 0x0000000000227805 */ /* 0x000fe4000001ff00 */
[----:B------:R-:W-:Y:S02]  /*8350*/  CS2R R30, SRZ ;  /* 0x00000000001e7805 */ /* 0x000fe4000001ff00 */
[----:B------:R-:W-:Y:S02]  /*8360*/  CS2R R26, SRZ ;  /* 0x00000000001a7805 */ /* 0x000fe4000001ff00 */
[----:B------:R-:W-:Y:S02]  /*8370*/  CS2R R20, SRZ ;  /* 0x0000000000147805 */ /* 0x000fe4000001ff00 */
[----:B------:R-:W-:-:S02]  /*8380*/  CS2R R12, SRZ ;  /* 0x00000000000c7805 */ /* 0x000fc4000001ff00 */
[----:B--2---:R-:W-:Y:S02]  /*8390*/  CS2R R36, SRZ ;  /* 0x0000000000247805 */ /* 0x004fe4000001ff00 */
[----:B------:R-:W-:Y:S02]  /*83a0*/  CS2R R32, SRZ ;  /* 0x0000000000207805 */ /* 0x000fe4000001ff00 */
[----:B------:R-:W-:Y:S02]  /*83b0*/  CS2R R28, SRZ ;  /* 0x00000000001c7805 */ /* 0x000fe4000001ff00 */
[----:B------:R-:W-:Y:S02]  /*83c0*/  CS2R R24, SRZ ;  /* 0x0000000000187805 */ /* 0x000fe4000001ff00 */
[----:B0-----:R-:W-:Y:S02]  /*83d0*/  CS2R R14, SRZ ;  /* 0x00000000000e7805 */ /* 0x001fe4000001ff00 */
[----:B------:R-:W-:Y:S01]  /*83e0*/  CS2R R10, SRZ ;  /* 0x00000000000a7805 */ /* 0x000fe2000001ff00 */
[----:B-----5:R-:W-:-:S04]  /*83f0*/  IMAD R4, R4, R5, RZ ;  /* 0x0000000504047224 */ /* 0x020fc800078e02ff */
[----:B------:R-:W-:Y:S01]  /*8400*/  IMAD R97, R97, -0xc0, R4 ;  /* 0xffffff4061617824 */ /* 0x000fe200078e0204 */
[----:B------:R-:W-:Y:S02]  /*8410*/  ISETP.GE.AND P0, PT, R9, R4, PT ;  /* 0x000000040900720c */ /* 0x000fe40003f06270 */
[----:B------:R-:W-:-:S11]  /*8420*/  CS2R R8, SRZ ;  /* 0x0000000000087805 */ /* 0x000fd6000001ff00 */
[----:B------:R-:W-:Y:S05]  /*8430*/  @P0 BRA `(.L_x_2413) ;  /* 0x0000000400380947 */ /* 0x000fea0003800000 */
[----:B------:R-:W2:Y:S01]  /*8440*/  LDL R49, [R1+0x44] ;  /* 0x0000440001317983 */ /* 0x000ea20000100800 */
[----:B------:R-:W-:-:S03]  /*8450*/  ULDC UR4, c[0x0][0x3f4] ;  /* 0x0000fd0000047ab9 */ /* 0x000fc60000000800 */
[----:B------:R-:W3:Y:S04]  /*8460*/  LDL R48, [R1+0x3c] ;  /* 0x00003c0001307983 */ /* 0x000ee80000100800 */
[----:B------:R-:W4:Y:S04]  /*8470*/  LDL R45, [R1+0x40] ;  /* 0x00004000012d7983 */ /* 0x000f280000100800 */
[----:B------:R-:W4:Y:S04]  /*8480*/  LDL R43, [R1+0x38] ;  /* 0x00003800012b7983 */ /* 0x000f280000100800 */
[----:B------:R-:W4:Y:S04]  /*8490*/  LDL.64 R46, [R1] ;  /* 0x00000000012e7983 */ /* 0x000f280000100a00 */
[----:B------:R-:W4:Y:S01]  /*84a0*/  LDL R42, [R1+0x48] ;  /* 0x00004800012a7983 */ /* 0x000f220000100800 */
[----:B------:R-:W-:-:S02]  /*84b0*/  CS2R R36, SRZ ;  /* 0x0000000000247805 */ /* 0x000fc4000001ff00 */
[----:B------:R-:W-:Y:S02]  /*84c0*/  CS2R R34, SRZ ;  /* 0x0000000000227805 */ /* 0x000fe4000001ff00 */
[----:B------:R-:W-:Y:S02]  /*84d0*/  CS2R R32, SRZ ;  /* 0x0000000000207805 */ /* 0x000fe4000001ff00 */
[C---:B--2---:R-:W-:Y:S01]  /*84e0*/  ISETP.GE.AND P3, PT, R49.reuse, UR4, PT ;  /* 0x0000000431007c0c */ /* 0x044fe2000bf66270 */
[C---:B------:R-:W-:Y:S01]  /*84f0*/  IMAD.SHL.U32 R24, R49.reuse, 0x2, RZ ;  /* 0x0000000231187824 */ /* 0x040fe200078e00ff */
        /* <DEDUP_REMOVED lines=24> */
[----:B------:R-:W-:Y:S02]  /*8680*/  SHF.R.S32.HI R6, RZ, 0x1f, R43 ;  /* 0x0000001fff067819 */ /* 0x000fe4000001142b */
[----:B------:R-:W-:Y:S01]  /*8690*/  @!P1 IADD3.X R13, R3, R7, RZ, P4, !PT ;  /* 0x00000007030d9210 */ /* 0x000fe200027fe4ff */
[----:B------:R-:W-:Y:S01]  /*86a0*/  @!P1 IMAD.X R11, R0, 0x1, R7, P5 ;  /* 0x00000001000b9824 */ /* 0x000fe200028e0607 */
[----:B------:R-:W-:Y:S02]  /*86b0*/  SHF.L.U64.HI R6, R43, 0x1, R6 ;  /* 0x000000012b067819 */ /* 0x000fe40000010206 */
[-C--:B------:R-:W-:Y:S02]  /*86c0*/  @!P0 IADD3 R8, P5, R38, R28.reuse, RZ ;  /* 0x0000001c26088210 */ /* 0x080fe40007fbe0ff */
[----:B------:R-:W-:Y:S02]  /*86d0*/  ISETP.GE.AND P4, PT, R46, UR4, PT ;  /* 0x000000042e007c0c */ /* 0x000fe4000bf86270 */
[----:B------:R-:W-:Y:S01]  /*86e0*/  SHF.R.S32.HI R30, RZ, 0x1f, R42 ;  /* 0x0000001fff1e7819 */ /* 0x000fe2000001142a */
[----:B------:R-:W-:Y:S01]  /*86f0*/  @!P0 IMAD.X R9, R3, 0x1, R6, P5 ;  /* 0x0000000103098824 */ /* 0x000fe200028e0606 */
[----:B------:R-:W-:-:S05]  /*8700*/  @!P0 IADD3 R4, P5, R39, R28, RZ ;  /* 0x0000001c27048210 */ /* 0x000fca0007fbe0ff */
[----:B------:R-:W-:Y:S01]  /*8710*/  @!P0 IMAD.X R5, R0, 0x1, R6, P5 ;  /* 0x0000000100058824 */ /* 0x000fe200028e0606 */
[----:B------:R-:W-:-:S03]  /*8720*/  ISETP.GE.AND P5, PT, R42, UR4, PT ;  /* 0x000000042a007c0c */ /* 0x000fc6000bfa6270 */
[----:B------:R-:W-:Y:S02]  /*8730*/  @!P4 IMAD.MOV.U32 R28, RZ, RZ, R38 ;  /* 0x000000ffff1cc224 */ /* 0x000fe400078e0026 */
        /* <DEDUP_REMOVED lines=8> */
[----:B0-----:R-:W-:-:S04]  /*87c0*/  @!P5 IADD3 R6, P4, R38, R31, RZ ;  /* 0x0000001f2606d210 */ /* 0x001fc80007f9e0ff */
[----:B------:R-:W-:Y:S02]  /*87d0*/  @!P5 IADD3.X R7, R3, R30, RZ, P4, !PT ;  /* 0x0000001e0307d210 */ /* 0x000fe400027fe4ff */
        /* <DEDUP_REMOVED lines=20> */
.L_x_2413:
[----:B------:R-:W-:Y:S05]  /*8920*/  BSYNC B1 ;  /* 0x0000000000017941 */ /* 0x000fea0003800000 */
.L_x_2412:
[----:B------:R-:W-:Y:S01]  /*8930*/  ULEA.HI UR4, UR37, UR37, URZ, 0x1 ;  /* 0x0000002525047291 */ /* 0x000fe2000f8f083f */
[----:B----45:R-:W-:Y:S01]  /*8940*/  IMAD.MOV.U32 R3, RZ, RZ, R35 ;  /* 0x000000ffff037224 */ /* 0x030fe200078e0023 */
[----:B------:R-:W-:Y:S01]  /*8950*/  VIMNMX R97, R97, 0xc0, PT ;  /* 0x000000c061617848 */ /* 0x000fe20003fe0100 */
[----:B0-----:R-:W-:Y:S01]  /*8960*/  IMAD.MOV.U32 R4, RZ, RZ, R30 ;  /* 0x000000ffff047224 */ /* 0x001fe200078e001e */
[----:B------:R-:W-:Y:S01]  /*8970*/  ULOP3.LUT UR4, UR4, 0xfffffffe, URZ, 0xc0, !UPT ;  /* 0xfffffffe04047892 */ /* 0x000fe2000f8ec03f */
[----:B------:R-:W-:Y:S01]  /*8980*/  IMAD.MOV.U32 R0, RZ, RZ, R34 ;  /* 0x000000ffff007224 */ /* 0x000fe200078e0022 */
[----:B------:R-:W-:Y:S01]  /*8990*/  BSSY B1, `(.L_x_2414) ;  /* 0x000002c000017945 */ /* 0x000fe20003800000 */
        /* <DEDUP_REMOVED lines=14> */
[----:B------:R-:W-:-:S02]  /*8a80*/  MOV R0, R20 ;  /* 0x0000001400007202 */ /* 0x000fc40000000f00 */
[----:B------:R-:W0:Y:S01]  /*8a90*/  SYNCS.PHASECHK.TRANS64.TRYWAIT P0, [R2+URZ+0x2d800], R3 ;  /* 0x02d80003020075a7 */ /* 0x000e22000800017f */
[----:B------:R-:W-:Y:S02]  /*8aa0*/  ISETP.GE.AND P1, PT, R142, R97, PT ;  /* 0x000000618e00720c */ /* 0x000fe40003f26270 */
[----:B------:R-:W-:Y:S01]  /*8ab0*/  PRMT R45, R0, 0x5410, R4 ;  /* 0x00005410002d7816 */ /* 0x000fe20000000004 */
[----:B------:R-:W-:Y:S01]  /*8ac0*/  IMAD.MOV.U32 R0, RZ, RZ, R8 ;  /* 0x000000ffff007224 */ /* 0x000fe200078e0008 */
[----:B------:R-:W-:Y:S01]  /*8ad0*/  PRMT R42, R5, 0x5410, R6 ;  /* 0x00005410052a7816 */ /* 0x000fe20000000006 */
[----:B------:R-:W-:Y:S02]  /*8ae0*/  IMAD.MOV.U32 R4, RZ, RZ, R9 ;  /* 0x000000ffff047224 */ /* 0x000fe400078e0009 */
[----:B------:R-:W-:Y:S02]  /*8af0*/  IMAD.MOV.U32 R5, RZ, RZ, R36 ;  /* 0x000000ffff057224 */ /* 0x000fe400078e0024 */
        /* <DEDUP_REMOVED lines=17> */
[----:B------:R-:W-:Y:S02]  /*8c10*/  IMAD.MOV.U32 R0, RZ, RZ, R10 ;  /* 0x000000ffff007224 */ /* 0x000fe400078e000a */
[----:B------:R-:W-:Y:S01]  /*8c20*/  IMAD.MOV.U32 R4, RZ, RZ, R11 ;  /* 0x000000ffff047224 */ /* 0x000fe200078e000b */
[----:B------:R-:W-:Y:S01]  /*8c30*/  PRMT R43, R5, 0x5410, R6 ;  /* 0x00005410052b7816 */ /* 0x000fe20000000006 */
[----:B0-----:R-:W-:Y:S06]  /*8c40*/  @!P0 BRA `(.L_x_2415) ;  /* 0x00000164002c8947 */ /* 0x001fec0003800000 */
.L_x_2644:
[----:B------:R-:W-:Y:S05]  /*8c50*/  BSYNC B1 ;  /* 0x0000000000017941 */ /* 0x000fea0003800000 */
.L_x_2414:
[----:B------:R-:W-:Y:S01]  /*8c60*/  PRMT R39, R0, 0x5410, R4 ;  /* 0x0000541000277816 */ /* 0x000fe20000000004 */
[----:B------:R-:W-:Y:S06]  /*8c70*/  @P1 BRA `(.L_x_2416) ;  /* 0x00000030000c1947 */ /* 0x000fec0003800000 */
[----:B------:R-:W2:Y:S01]  /*8c80*/  LDL.64 R54, [R1] ;  /* 0x0000000001367983 */ /* 0x000ea20000100a00 */
[----:B------:R-:W2:Y:S03]  /*8c90*/  LDC R4, c[0x0][0x3f4] ;  /* 0x0000fd00ff047b82 */ /* 0x000ea60000000800 */
[----:B------:R-:W4:Y:S04]  /*8ca0*/  LDL R56, [R1+0x68] ;  /* 0x0000680001387983 */ /* 0x000f280000100800 */
[----:B------:R-:W5:Y:S04]  /*8cb0*/  LDL R53, [R1+0x44] ;  /* 0x0000440001357983 */ /* 0x000f680000100800 */
[----:B------:R-:W3:Y:S04]  /*8cc0*/  LDL R52, [R1+0x3c] ;  /* 0x00003c0001347983 */ /* 0x000ee80000100800 */
[----:B------:R-:W3:Y:S04]  /*8cd0*/  LDL R51, [R1+0x40] ;  /* 0x0000400001337983 */ /* 0x000ee80000100800 */
[----:B------:R-:W3:Y:S04]  /*8ce0*/  LDL R7, [R1+0x38] ;  /* 0x0000380001077983 */ /* 0x000ee80000100800 */
[----:B------:R-:W3:Y:S01]  /*8cf0*/  LDL R6, [R1+0x48] ;  /* 0x0000480001067983 */ /* 0x000ee20000100800 */
        /* <DEDUP_REMOVED lines=8> */
[----:B--2---:R-:W-:Y:S02]  /*8d80*/  ISETP.GE.AND P6, PT, R54, R4, PT ;  /* 0x000000043600720c */ /* 0x004fe40003fc6270 */
[----:B----4-:R-:W-:Y:S02]  /*8d90*/  LEA R3, R56, R2, 0x1 ;  /* 0x0000000238037211 */ /* 0x010fe400078e08ff */
[----:B-----5:R-:W-:-:S03]  /*8da0*/  ISETP.GE.AND P1, PT, R53, R4, PT ;  /* 0x000000043500720c */ /* 0x020fc60003f26270 */
[----:B------:R-:W-:Y:S01]  /*8db0*/  VIADD R0, R3, 0x20 ;  /* 0x0000002003007836 */ /* 0x000fe20000000000 */
[-C--:B---3--:R-:W-:Y:S02]  /*8dc0*/  ISETP.GE.AND P2, PT, R52, R4.reuse, PT ;  /* 0x000000043400720c */ /* 0x088fe40003f46270 */
[-C--:B------:R-:W-:Y:S02]  /*8dd0*/  ISETP.GE.AND P3, PT, R51, R4.reuse, PT ;  /* 0x000000043300720c */ /* 0x080fe40003f66270 */
[-C--:B------:R-:W-:Y:S02]  /*8de0*/  ISETP.GE.AND P4, PT, R7, R4.reuse, PT ;  /* 0x000000040700720c */ /* 0x080fe40003f86270 */
[----:B------:R-:W-:Y:S01]  /*8df0*/  ISETP.GE.AND P5, PT, R6, R4, PT ;  /* 0x000000040600720c */ /* 0x000fe20003fa6270 */
[----:B------:R-:W-:-:S12]  /*8e00*/  @P6 BRA `(.L_x_2418) ;  /* 0x0000000000a86947 */ /* 0x000fd80003800000 */
[----:B------:R-:W0:Y:S01]  /*8e10*/  LDS.128 R4, [R3+0xc400] ;  /* 0x00c4000003047984 */ /* 0x000e220000000c00 */
[----:B------:R-:W-:Y:S01]  /*8e20*/  SHF.R.U32.HI R41, RZ, 0x10, R37 ;  /* 0x00000010ff297819 */ /* 0x000fe20000011625 */
[--C-:B------:R-:W-:Y:S01]  /*8e30*/  HADD2.F32 R40, -RZ, R50.reuse.H1_H1 ;  /* 0x30000032ff287230 */ /* 0x100fe20000004100 */
[----:B------:R-:W-:Y:S01]  /*8e40*/  SHF.R.U32.HI R51, RZ, 0x10, R35 ;  /* 0x00000010ff337819 */ /* 0x000fe20000011623 */
        /* <DEDUP_REMOVED lines=9> */
[C---:B------:R-:W-:Y:S01]  /*8ee0*/  FMUL.FTZ R54, R37.reuse, R41 ;  /* 0x0000002925367220 */ /* 0x040fe20000410000 */
[-C--:B------:R-:W-:Y:S01]  /*8ef0*/  FMUL.FTZ R53, R37, R51.reuse ;  /* 0x0000003325357220 */ /* 0x080fe20000410000 */
        /* <DEDUP_REMOVED lines=8> */
[----:B------:R-:W-:Y:S02]  /*8f80*/  HADD2.F32 R40, -RZ, R58.H0_H0 ;  /* 0x2000003aff287230 */ /* 0x000fe40000004100 */
        /* <DEDUP_REMOVED lines=18> */
.L_x_2418:
[----:B------:R-:W-:Y:S05]  /*90b0*/  BSYNC B1 ;  /* 0x0000000000017941 */ /* 0x000fea0003800000 */
.L_x_2417:
[----:B------:R-:W-:Y:S01]  /*90c0*/  BSSY B1, `(.L_x_2419) ;  /* 0x000002d000017945 */ /* 0x000fe20003800000 */
[----:B------:R-:W-:-:S03]  /*90d0*/  @P0 VIADD R0, R3, 0xffffffe0 ;  /* 0xffffffe003000836 */ /* 0x000fc60000000000 */
[----:B------:R-:W-:Y:S05]  /*90e0*/  @P1 BRA `(.L_x_2420) ;  /* 0x0000000000a81947 */ /* 0x000fea0003800000 */
[----:B0-----:R-:W0:Y:S01]  /*90f0*/  LDS.128 R4, [R0+0xc400] ;  /* 0x00c4000000047984 */ /* 0x001e220000000c00 */
[----:B------:R-:W-:Y:S01]  /*9100*/  SHF.R.U32.HI R35, RZ, 0x10, R33 ;  /* 0x00000010ff237819 */ /* 0x000fe20000011621 */
[----:B------:R-:W-:Y:S01]  /*9110*/  HADD2.F32 R34, -RZ, R59.H1_H1 ;  /* 0x3000003bff227230 */ /* 0x000fe20000004100 */
[----:B------:R-:W-:Y:S01]  /*9120*/  SHF.R.U32.HI R37, RZ, 0x10, R31 ;  /* 0x00000010ff257819 */ /* 0x000fe2000001161f */
[----:B------:R-:W-:Y:S01]  /*9130*/  HADD2.F32 R36, -RZ, R58.H1_H1 ;  /* 0x3000003aff247230 */ /* 0x000fe20000004100 */
[----:B------:R-:W-:Y:S01]  /*9140*/  SHF.R.U64 R53, R32, 0x10, R33 ;  /* 0x0000001020357819 */ /* 0x000fe20000001221 */
[----:B------:R-:W-:Y:S01]  /*9150*/  HADD2.F32 R35, -RZ, R35.H0_H0 ;  /* 0x20000023ff237230 */ /* 0x000fe20000004100 */
[----:B------:R-:W-:Y:S01]  /*9160*/  SHF.R.U64 R51, R30, 0x10, R31 ;  /* 0x000000101e337819 */ /* 0x000fe2000000121f */
[----:B------:R-:W-:Y:S02]  /*9170*/  HADD2.F32 R37, -RZ, R37.H0_H0 ;  /* 0x20000025ff257230 */ /* 0x000fe40000004100 */
[----:B0-----:R-:W-:-:S02]  /*9180*/  HADD2.F32 R33, -RZ, R7.H1_H1 ;  /* 0x30000007ff217230 */ /* 0x001fc40000004100 */
[----:B------:R-:W-:Y:S02]  /*9190*/  HADD2.F32 R32, -RZ, R7.H0_H0 ;  /* 0x20000007ff207230 */ /* 0x000fe40000004100 */
[--C-:B------:R-:W-:Y:S02]  /*91a0*/  HADD2.F32 R7, -RZ, R4.reuse.H0_H0 ;  /* 0x20000004ff077230 */ /* 0x100fe40000004100 */
[C---:B------:R-:W-:Y:S01]  /*91b0*/  FMUL.FTZ R50, R33.reuse, R35 ;  /* 0x0000002321327220 */ /* 0x040fe20000410000 */
[----:B------:R-:W-:Y:S02]  /*91c0*/  HADD2.F32 R4, -RZ, R4.H1_H1 ;  /* 0x30000004ff047230 */ /* 0x000fe40000004100 */
[-C--:B------:R-:W-:Y:S01]  /*91d0*/  FMUL.FTZ R41, R33, R37.reuse ;  /* 0x0000002521297220 */ /* 0x080fe20000410000 */
        /* <DEDUP_REMOVED lines=27> */
.L_x_2420:
[----:B------:R-:W-:Y:S05]  /*9390*/  BSYNC B1 ;  /* 0x0000000000017941 */ /* 0x000fea0003800000 */
.L_x_2419:
        /* <DEDUP_REMOVED lines=44> */
.L_x_2422:
[----:B------:R-:W-:Y:S05]  /*9660*/  BSYNC B1 ;  /* 0x0000000000017941 */ /* 0x000fea0003800000 */
.L_x_2421:
        /* <DEDUP_REMOVED lines=44> */
.L_x_2424:
[----:B------:R-:W-:Y:S05]  /*9930*/  BSYNC B1 ;  /* 0x0000000000017941 */ /* 0x000fea0003800000 */
.L_x_2423:
        /* <DEDUP_REMOVED lines=44> */
.L_x_2426:
[----:B------:R-:W-:Y:S05]  /*9c00*/  BSYNC B1 ;  /* 0x0000000000017941 */ /* 0x000fea0003800000 */
.L_x_2425:
        /* <DEDUP_REMOVED lines=44> */
.L_x_2410:
[----:B------:R-:W1:Y:S01]  /*9ed0*/  LDC R10, c[0x0][0x448] ;  /* 0x00011200ff0a7b82 */ /* 0x000e620000000800 */
[----:B------:R-:W-:Y:S01]  /*9ee0*/  IMAD.MOV.U32 R3, RZ, RZ, R9 ;  /* 0x000000ffff037224 */ /* 0x000fe200078e0009 */
[----:B------:R-:W-:Y:S01]  /*9ef0*/  ULDC.64 UR4, c[0x0][0x3f8] ;  /* 0x0000fe0000047ab9 */ /* 0x000fe20000000a00 */
[----:B------:R-:W-:Y:S01]  /*9f00*/  ULDC.64 UR6, c[0x0][0x408] ;  /* 0x0001020000067ab9 */ /* 0x000fe20000000a00 */
[----:B------:R-:W-:Y:S02]  /*9f10*/  IMAD.MOV.U32 R4, RZ, RZ, R24 ;  /* 0x000000ffff047224 */ /* 0x000fe400078e0018 */
[----:B------:R-:W-:Y:S02]  /*9f20*/  IMAD.MOV.U32 R6, RZ, RZ, R26 ;  /* 0x000000ffff067224 */ /* 0x000fe400078e001a */
[----:B------:R-:W-:Y:S01]  /*9f30*/  IMAD.MOV.U32 R7, RZ, RZ, R31 ;  /* 0x000000ffff077224 */ /* 0x000fe200078e001f */
[----:B-1----:R-:W-:-:S13]  /*9f40*/  ISETP.NE.AND P0, PT, R10, 0x1, PT ;  /* 0x000000010a00780c */ /* 0x002fda0003f05270 */
[----:B------:R-:W1:Y:S08]  /*9f50*/  @P0 LDC R0, c[0x0][0x44c] ;  /* 0x00011300ff000b82 */ /* 0x000e700000000800 */
[----:B------:R-:W4:Y:S01]  /*9f60*/  @P0 LDC R5, c[0x0][0x450] ;  /* 0x00011400ff050b82 */ /* 0x000f220000000800 */
[----:B-1----:R-:W-:-:S05]  /*9f70*/  @P0 IMAD.HI.U32 R0, R9, R0, RZ ;  /* 0x0000000009000227 */ /* 0x002fca00078e00ff */
[----:B----4-:R-:W-:Y:S01]  /*9f80*/  @P0 SHF.R.U32.HI R3, RZ, R5, R0 ;  /* 0x00000005ff030219 */ /* 0x010fe20000011600 */
[----:B------:R-:W-:-:S03]  /*9f90*/  IMAD.MOV.U32 R5, RZ, RZ, R29 ;  /* 0x000000ffff057224 */ /* 0x000fc600078e001d */
[----:B------:R-:W-:Y:S01]  /*9fa0*/  SHF.R.S32.HI R0, RZ, 0x1f, R3 ;  /* 0x0000001fff007819 */ /* 0x000fe20000011403 */
[----:B------:R-:W-:-:S04]  /*9fb0*/  IMAD.WIDE.U32 R4, R3, UR4, R4 ;  /* 0x0000000403047c25 */ /* 0x000fc8000f8e0004 */
[C---:B------:R-:W-:Y:S02]  /*9fc0*/  IMAD R8, R0.reuse, UR4, RZ ;  /* 0x0000000400087c24 */ /* 0x040fe4000f8e02ff */
[----:B------:R-:W-:Y:S02]  /*9fd0*/  IMAD R0, R0, UR6, RZ ;  /* 0x0000000600007c24 */ /* 0x000fe4000f8e02ff */
[C---:B------:R-:W-:Y:S01]  /*9fe0*/  IMAD R13, R3.reuse, UR5, R8 ;  /* 0x00000005030d7c24 */ /* 0x040fe2000f8e0208 */
[----:B------:R-:W-:Y:S01]  /*9ff0*/  ULDC.64 UR4, c[0x0][0x3e8] ;  /* 0x0000fa0000047ab9 */ /* 0x000fe20000000a00 */
[----:B------:R-:W-:-:S03]  /*a000*/  IMAD.WIDE.U32 R6, R3, UR6, R6 ;  /* 0x0000000603067c25 */ /* 0x000fc6000f8e0006 */
[----:B------:R-:W-:Y:S01]  /*a010*/  IADD3 R13, R5, R13, RZ ;  /* 0x0000000d050d7210 */ /* 0x000fe20007ffe0ff */
[----:B--2---:R-:W-:Y:S01]  /*a020*/  IMAD R37, R3, UR7, R0 ;  /* 0x0000000703257c24 */ /* 0x004fe2000f8e0200 */
[----:B------:R-:W-:Y:S01]  /*a030*/  ULDC.64 UR6, c[0x0][0x400] ;  /* 0x0001000000067ab9 */ /* 0x000fe20000000a00 */
[----:B------:R-:W-:Y:S01]  /*a040*/  LEA R3, P0, R4, UR4, 0x1 ;  /* 0x0000000404037c11 */ /* 0x000fe2000f8008ff */
[----:B------:R-:W-:Y:S01]  /*a050*/  UMOV UR4, 0xffffffff ;  /* 0xffffffff00047882 */ /* 0x000fe20000000000 */
[----:B------:R-:W-:Y:S01]  /*a060*/  IMAD.IADD R37, R7, 0x1, R37 ;  /* 0x0000000107257824 */ /* 0x000fe200078e0225 */
[----:B------:R-:W-:Y:S02]  /*a070*/  LEA R38, P1, R6, UR6, 0x1 ;  /* 0x0000000606267c11 */ /* 0x000fe4000f8208ff */
[----:B------:R-:W-:Y:S02]  /*a080*/  LEA.HI.X R13, R4, UR5, R13, 0x1, P0 ;  /* 0x00000005040d7c11 */ /* 0x000fe400080f0c0d */
[----:B------:R-:W-:Y:S01]  /*a090*/  LEA.HI.X R37, R6, UR7, R37, 0x1, P1 ;  /* 0x0000000706257c11 */ /* 0x000fe200088f0c25 */
[----:B------:R-:W-:Y:S08]  /*a0a0*/  BRA.DIV UR4, `(.L_x_2427) ;  /* 0x0000015204287947 */ /* 0x000ff0000b800000 */
[----:B------:R1:W2:Y:S04]  /*a0b0*/  SHFL.IDX PT, R0, R13, RZ, 0x1e1f ;  /* 0x001e1fff0d007589 */ /* 0x0002a800000e0000 */
[----:B------:R-:W4:Y:S04]  /*a0c0*/  SHFL.IDX PT, R3, R3, RZ, 0x1e1f ;  /* 0x001e1fff03037589 */ /* 0x000f2800000e0000 */
[----:B------:R-:W0:Y:S04]  /*a0d0*/  SHFL.IDX PT, R37, R37, RZ, 0x1e1f ;  /* 0x001e1fff25257589 */ /* 0x000e2800000e0000 */
[----:B-1----:R-:W0:Y:S02]  /*a0e0*/  SHFL.IDX PT, R38, R38, RZ, 0x1e1f ;  /* 0x001e1fff26267589 */ /* 0x002e2400000e0000 */
.L_x_2650:
[----:B------:R-:W5:Y:S01]  /*a0f0*/  LDL R4, [R1+0x4c] ;  /* 0x00004c0001047983 */ /* 0x000f620000100800 */
[----:B------:R-:W-:Y:S01]  /*a100*/  BSSY B1, `(.L_x_2428) ;  /* 0x000003b000017945 */ /* 0x000fe20003800000 */
[----:B------:R-:W-:Y:S02]  /*a110*/  CS2R R6, SRZ ;  /* 0x0000000000067805 */ /* 0x000fe4000001ff00 */
[----:B------:R-:W-:Y:S02]  /*a120*/  CS2R R12, SRZ ;  /* 0x00000000000c7805 */ /* 0x000fe4000001ff00 */
[----:B0-----:R-:W-:Y:S02]  /*a130*/  CS2R R14, SRZ ;  /* 0x00000000000e7805 */ /* 0x001fe4000001ff00 */
[----:B------:R-:W-:Y:S02]  /*a140*/  CS2R R24, SRZ ;  /* 0x0000000000187805 */ /* 0x000fe4000001ff00 */
[----:B------:R-:W-:-:S02]  /*a150*/  CS2R R26, SRZ ;  /* 0x00000000001a7805 */ /* 0x000fc4000001ff00 */
[----:B------:R-:W-:Y:S02]  /*a160*/  CS2R R28, SRZ ;  /* 0x00000000001c7805 */ /* 0x000fe4000001ff00 */
[----:B------:R-:W-:Y:S02]  /*a170*/  CS2R R30, SRZ ;  /* 0x00000000001e7805 */ /* 0x000fe4000001ff00 */
[----:B------:R-:W-:Y:S02]  /*a180*/  CS2R R32, SRZ ;  /* 0x0000000000207805 */ /* 0x000fe4000001ff00 */
[----:B------:R-:W-:Y:S01]  /*a190*/  CS2R R34, SRZ ;  /* 0x0000000000227805 */ /* 0x000fe2000001ff00 */
[----:B-----5:R-:W-:Y:S01]  /*a1a0*/  IMAD R10, R4, R10, RZ ;  /* 0x0000000a040a7224 */ /* 0x020fe200078e02ff */
[----:B------:R-:W-:-:S03]  /*a1b0*/  CS2R R4, SRZ ;  /* 0x0000000000047805 */ /* 0x000fc6000001ff00 */
[----:B------:R-:W-:Y:S01]  /*a1c0*/  IMAD R97, R97, -0xc0, R10 ;  /* 0xffffff4061617824 */ /* 0x000fe200078e020a */
[----:B------:R-:W-:Y:S02]  /*a1d0*/  ISETP.GE.AND P0, PT, R9, R10, PT ;  /* 0x0000000a0900720c */ /* 0x000fe40003f06270 */
[----:B------:R-:W-:Y:S02]  /*a1e0*/  CS2R R8, SRZ ;  /* 0x0000000000087805 */ /* 0x000fe4000001ff00 */
[----:B------:R-:W-:-:S09]  /*a1f0*/  CS2R R10, SRZ ;  /* 0x00000000000a7805 */ /* 0x000fd2000001ff00 */
[----:B------:R-:W-:Y:S05]  /*a200*/  @P0 BRA `(.L_x_2429) ;  /* 0x0000000000a80947 */ /* 0x000fea0003800000 */
[----:B------:R-:W3:Y:S04]  /*a210*/  LDL R21, [R1+0x14] ;  /* 0x0000140001157983 */ /* 0x000ee80000100800 */
[----:B------:R-:W3:Y:S01]  /*a220*/  LDL R20, [R1+0x18] ;  /* 0x0000180001147983 */ /* 0x000ee20000100800 */
        /* <DEDUP_REMOVED lines=9> */
[----:B------:R-:W-:-:S02]  /*a2c0*/  MOV R8, R38 ;  /* 0x0000002600087202 */ /* 0x000fc40000000f00 */
[----:B------:R-:W-:Y:S02]  /*a2d0*/  CS2R R28, SRZ ;  /* 0x00000000001c7805 */ /* 0x000fe4000001ff00 */
[----:B------:R-:W-:Y:S02]  /*a2e0*/  CS2R R30, SRZ ;  /* 0x00000000001e7805 */ /* 0x000fe4000001ff00 */
[----:B------:R-:W-:Y:S02]  /*a2f0*/  CS2R R10, SRZ ;  /* 0x00000000000a7805 */ /* 0x000fe4000001ff00 */
[----:B------:R-:W-:Y:S02]  /*a300*/  CS2R R32, SRZ ;  /* 0x0000000000207805 */ /* 0x000fe4000001ff00 */
[----:B------:R-:W-:Y:S01]  /*a310*/  CS2R R34, SRZ ;  /* 0x0000000000227805 */ /* 0x000fe2000001ff00 */
[----:B------:R-:W-:Y:S01]  /*a320*/  @!P2 IMAD.SHL.U32 R36, R16, 0x2, RZ ;  /* 0x000000021024a824 */ /* 0x000fe200078e00ff */
[----:B------:R-:W-:-:S02]  /*a330*/  CS2R R14, SRZ ;  /* 0x00000000000e7805 */ /* 0x000fc4000001ff00 */
[----:B------:R-:W-:Y:S02]  /*a340*/  CS2R R24, SRZ ;  /* 0x0000000000187805 */ /* 0x000fe4000001ff00 */
[----:B------:R-:W-:Y:S01]  /*a350*/  CS2R R26, SRZ ;  /* 0x00000000001a7805 */ /* 0x000fe2000001ff00 */
[----:B---3--:R-:W-:Y:S02]  /*a360*/  @!P3 IMAD.SHL.U32 R13, R21, 0x8, RZ ;  /* 0x00000008150db824 */ /* 0x008fe400078e00ff */
        /* <DEDUP_REMOVED lines=20> */
.L_x_2429:
[----:B------:R-:W-:Y:S05]  /*a4b0*/  BSYNC B1 ;  /* 0x0000000000017941 */ /* 0x000fea0003800000 */
.L_x_2428:
[----:B------:R-:W-:Y:S01]  /*a4c0*/  ULEA.HI UR4, UR37, UR37, URZ, 0x1 ;  /* 0x0000002525047291 */ /* 0x000fe2000f8f083f */
[----:B----45:R-:W-:Y:S01]  /*a4d0*/  IMAD.MOV.U32 R3, RZ, RZ, R5 ;  /* 0x000000ffff037224 */ /* 0x030fe200078e0005 */
[----:B-1----:R-:W-:Y:S01]  /*a4e0*/  MOV R38, R25 ;  /* 0x0000001900267202 */ /* 0x002fe20000000f00 */
[----:B--2---:R-:W-:Y:S01]  /*a4f0*/  IMAD.MOV.U32 R0, RZ, RZ, R4 ;  /* 0x000000ffff007224 */ /* 0x004fe200078e0004 */
        /* <DEDUP_REMOVED lines=9> */
[----:B------:R-:W-:Y:S01]  /*a590*/  MOV R20, R8 ;  /* 0x0000000800147202 */ /* 0x000fe20000000f00 */
[----:B------:R-:W-:Y:S01]  /*a5a0*/  IMAD.U32 R3, RZ, RZ, UR4 ;  /* 0x00000004ff037e24 */ /* 0x000fe2000f8e00ff */
[----:B------:R-:W-:Y:S01]  /*a5b0*/  PRMT R67, R67, 0x5410, R0 ;  /* 0x0000541043437816 */ /* 0x000fe20000000000 */
        /* <DEDUP_REMOVED lines=8> */
[----:B------:R-:W-:Y:S01]  /*a640*/  PRMT R47, R20, 0x7610, R47 ;  /* 0x00007610142f7816 */ /* 0x000fe2000000002f */
        /* <DEDUP_REMOVED lines=15> */
[----:B------:R-:W-:Y:S01]  /*a740*/  VIMNMX R97, R97, 0xc0, PT ;  /* 0x000000c061617848 */ /* 0x000fe20003fe0100 */
[----:B------:R-:W-:Y:S01]  /*a750*/  IMAD.MOV.U32 R38, RZ, RZ, R33 ;  /* 0x000000ffff267224 */ /* 0x000fe200078e0021 */
[----:B------:R-:W-:Y:S01]  /*a760*/  PRMT R68, R0, 0x5410, R36 ;  /* 0x0000541000447816 */ /* 0x000fe20000000024 */
[----:B------:R-:W-:Y:S01]  /*a770*/  IMAD.MOV.U32 R0, RZ, RZ, R30 ;  /* 0x000000ffff007224 */ /* 0x000fe200078e001e */
[----:B------:R-:W-:Y:S01]  /*a780*/  ISETP.GE.AND P1, PT, R142, R97, PT ;  /* 0x000000618e00720c */ /* 0x000fe20003f26270 */
[----:B------:R-:W-:Y:S01]  /*a790*/  IMAD.MOV.U32 R36, RZ, RZ, R31 ;  /* 0x000000ffff247224 */ /* 0x000fe200078e001f */
[----:B------:R-:W-:-:S02]  /*a7a0*/  PRMT R45, R37, 0x5410, R38 ;  /* 0x00005410252d7816 */ /* 0x000fc40000000026 */
[----:B------:R-:W-:Y:S02]  /*a7b0*/  PRMT R47, R47, 0x5410, R0 ;  /* 0x000054102f2f7816 */ /* 0x000fe40000000000 */
[----:B------:R-:W-:Y:S01]  /*a7c0*/  PRMT R48, R36, 0x7610, R48 ;  /* 0x0000761024307816 */ /* 0x000fe20000000030 */
[----:B------:R-:W-:Y:S01]  /*a7d0*/  IMAD.MOV.U32 R36, RZ, RZ, R35 ;  /* 0x000000ffff247224 */ /* 0x000fe200078e0023 */
[----:B------:R-:W-:Y:S01]  /*a7e0*/  MOV R0, R34 ;  /* 0x0000002200007202 */ /* 0x000fe20000000f00 */
[----:B0-----:R-:W-:Y:S06]  /*a7f0*/  @!P0 BRA `(.L_x_2431) ;  /* 0x0000014800c48947 */ /* 0x001fec0003800000 */
.L_x_2651:
[----:B------:R-:W-:Y:S05]  /*a800*/  BSYNC B1 ;  /* 0x0000000000017941 */ /* 0x000fea0003800000 */
.L_x_2430:
        /* <DEDUP_REMOVED lines=14> */
[----:B------:R-:W4:Y:S01]  /*a8f0*/  LDL R73, [R1+0xdc] ;  /* 0x0000dc0001497983 */ /* 0x000f220000100800 */
[----:B------:R-:W-:Y:S01]  /*a900*/  HADD2.F32 R62, -RZ, R62.H0_H0 ;  /* 0x2000003eff3e7230 */ /* 0x000fe20000004100 */
[----:B------:R-:W-:Y:S01]  /*a910*/  SHF.R.U32.HI R61, RZ, 0x10, R5 ;  /* 0x00000010ff3d7819 */ /* 0x000fe20000011605 */
[----:B------:R-:W-:Y:S01]  /*a920*/  HADD2.F32 R60, -RZ, R60.H0_H0 ;  /* 0x2000003cff3c7230 */ /* 0x000fe20000004100 */
[----:B------:R-:W-:Y:S02]  /*a930*/  SHF.R.U32.HI R54, RZ, 0x10, R25 ;  /* 0x00000010ff367819 */ /* 0x000fe40000011619 */
        /* <DEDUP_REMOVED lines=17> */
[----:B----4-:R-:W0:Y:S04]  /*aa50*/  LDS.128 R36, [R73] ;  /* 0x0000000049247984 */ /* 0x010e280000000c00 */
        /* <DEDUP_REMOVED lines=12> */
[----:B---3--:R-:W-:Y:S02]  /*ab20*/  HADD2.F32 R57, -RZ, R40.H0_H0 ;  /* 0x20000028ff397230 */ /* 0x008fe40000004100 */
[C---:B------:R-:W-:Y:S01]  /*ab30*/  FMUL.FTZ R64, R37.reuse, R62 ;  /* 0x0000003e25407220 */ /* 0x040fe20000410000 */
[----:B------:R-:W-:Y:S01]  /*ab40*/  FMUL.FTZ R66, R37, R60 ;  /* 0x0000003c25427220 */ /* 0x000fe20000410000 */
[----:B------:R-:W-:-:S02]  /*ab50*/  HADD2.F32 R53, -RZ, R42.H0_H0 ;  /* 0x2000002aff357230 */ /* 0x000fc40000004100 */
[C---:B------:R-:W-:Y:S01]  /*ab60*/  FFMA.FTZ R37, R55.reuse, R60, -R64 ;  /* 0x0000003c37257223 */ /* 0x040fe20000010840 */
[----:B------:R-:W-:Y:S02]  /*ab70*/  HADD2.F32 R60, -RZ, R63.H0_H0 ;  /* 0x2000003fff3c7230 */ /* 0x000fe40000004100 */
[C---:B------:R-:W-:Y:S01]  /*ab80*/  FMUL.FTZ R63, R58.reuse, R61 ;  /* 0x0000003d3a3f7220 */ /* 0x040fe20000410000 */
[----:B------:R-:W-:Y:S01]  /*ab90*/  FFMA.FTZ R41, R55, R62, R66 ;  /* 0x0000003e37297223 */ /* 0x000fe20000010042 */
[----:B------:R-:W-:Y:S02]  /*aba0*/  HADD2.F32 R55, -RZ, R65.H0_H0 ;  /* 0x20000041ff377230 */ /* 0x000fe40000004100 */
[-C--:B------:R-:W-:Y:S01]  /*abb0*/  FMUL.FTZ R65, R58, R59.reuse ;  /* 0x0000003b3a417220 */ /* 0x080fe20000410000 */
[----:B------:R-:W-:Y:S01]  /*abc0*/  FFMA.FTZ R54, R56, R59, -R63 ;  /* 0x0000003b38367223 */ /* 0x000fe2000001083f */
[----:B------:R-:W-:Y:S01]  /*abd0*/  FMUL.FTZ R59, R57, R60 ;  /* 0x0000003c393b7220 */ /* 0x000fe20000410000 */
[----:B------:R-:W-:-:S02]  /*abe0*/  HADD2.F32 R62, -RZ, R67.H0_H0 ;  /* 0x20000043ff3e7230 */ /* 0x000fc40000004100 */
[-C--:B------:R-:W-:Y:S01]  /*abf0*/  FMUL.FTZ R57, R57, R55.reuse ;  /* 0x0000003739397220 */ /* 0x080fe20000410000 */
[--C-:B------:R-:W-:Y:S02]  /*ac00*/  HADD2.F32 R58, -RZ, R68.reuse.H0_H0 ;  /* 0x20000044ff3a7230 */ /* 0x100fe40000004100 */
[C---:B------:R-:W-:Y:S01]  /*ac10*/  FFMA.FTZ R55, R52.reuse, R55, -R59 ;  /* 0x0000003734377223 */ /* 0x040fe2000001083b */
[----:B------:R-:W-:Y:S02]  /*ac20*/  HADD2.F32 R51, -RZ, R43.H0_H0 ;  /* 0x2000002bff337230 */ /* 0x000fe40000004100 */
[----:B------:R-:W-:Y:S01]  /*ac30*/  FFMA.FTZ R52, R52, R60, R57 ;  /* 0x0000003c34347223 */ /* 0x000fe20000010039 */
[----:B------:R-:W-:Y:S02]  /*ac40*/  HADD2.F32 R64, -RZ, R67.H1_H1 ;  /* 0x30000043ff407230 */ /* 0x000fe40000004100 */
[----:B------:R-:W-:Y:S01]  /*ac50*/  FMUL.FTZ R66, R53, R62 ;  /* 0x0000003e35427220 */ /* 0x000fe20000410000 */
[----:B------:R-:W-:-:S02]  /*ac60*/  HADD2.F32 R60, -RZ, R68.H1_H1 ;  /* 0x30000044ff3c7230 */ /* 0x000fc40000004100 */
[-C--:B------:R-:W-:Y:S01]  /*ac70*/  FMUL.FTZ R68, R53, R58.reuse ;  /* 0x0000003a35447220 */ /* 0x080fe20000410000 */
[----:B------:R-:W-:Y:S02]  /*ac80*/  HADD2.F32 R43, -RZ, R43.H1_H1 ;  /* 0x3000002bff2b7230 */ /* 0x000fe40000004100 */
[----:B------:R-:W-:Y:S01]  /*ac90*/  FFMA.FTZ R53, R27, R58, -R66 ;  /* 0x0000003a1b357223 */ /* 0x000fe20000010842 */
[C---:B------:R-:W-:Y:S01]  /*aca0*/  FMUL.FTZ R70, R51.reuse, R64 ;  /* 0x0000004033467220 */ /* 0x040fe20000410000 */
[----:B------:R-:W-:Y:S02]  /*acb0*/  HADD2.F32 R66, -RZ, R7.H0_H0 ;  /* 0x20000007ff427230 */ /* 0x000fe40000004100 */
[----:B------:R-:W-:Y:S01]  /*acc0*/  FMUL.FTZ R51, R51, R60 ;  /* 0x0000003c33337220 */ /* 0x000fe20000410000 */
[----:B------:R-:W-:Y:S02]  /*acd0*/  HADD2.F32 R58, -RZ, R26.H0_H0 ;  /* 0x2000001aff3a7230 */ /* 0x000fe40000004100 */
[----:B------:R-:W-:Y:S01]  /*ace0*/  FFMA.FTZ R26, R27, R62, R68 ;  /* 0x0000003e1b1a7223 */ /* 0x000fe20000010044 */
[C---:B------:R-:W-:Y:S01]  /*acf0*/  FFMA.FTZ R70, R25.reuse, R60, -R70 ;  /* 0x0000003c19467223 */ /* 0x040fe20000010846 */
[----:B------:R-:W-:Y:S01]  /*ad00*/  FFMA.FTZ R51, R25, R64, R51 ;  /* 0x0000004019337223 */ /* 0x000fe20000010033 */
[----:B------:R-:W-:-:S02]  /*ad10*/  HADD2.F32 R40, -RZ, R40.H1_H1 ;  /* 0x30000028ff287230 */ /* 0x000fc40000004100 */
[C---:B------:R-:W-:Y:S01]  /*ad20*/  FMUL.FTZ R62, R43.reuse, R66 ;  /* 0x000000422b3e7220 */ /* 0x040fe20000410000 */
[----:B------:R-:W-:Y:S02]  /*ad30*/  HADD2.F32 R42, -RZ, R42.H1_H1 ;  /* 0x3000002aff2a7230 */ /* 0x000fe40000004100 */
[-C--:B------:R-:W-:Y:S01]  /*ad40*/  FMUL.FTZ R60, R43, R58.reuse ;  /* 0x0000003a2b3c7220 */ /* 0x080fe20000410000 */
[----:B------:R-:W-:Y:S02]  /*ad50*/  HADD2.F32 R25, -RZ, R4.H0_H0 ;  /* 0x20000004ff197230 */ /* 0x000fe40000004100 */
[C---:B------:R-:W-:Y:S01]  /*ad60*/  FFMA.FTZ R57, R39.reuse, R58, -R62 ;  /* 0x0000003a27397223 */ /* 0x040fe2000001083e */
[----:B------:R-:W-:Y:S02]  /*ad70*/  HADD2.F32 R27, -RZ, R6.H0_H0 ;  /* 0x20000006ff1b7230 */ /* 0x000fe40000004100 */
[----:B------:R-:W-:Y:S01]  /*ad80*/  FFMA.FTZ R60, R39, R66, R60 ;  /* 0x00000042273c7223 */ /* 0x000fe2000001003c */
[----:B------:R-:W-:-:S02]  /*ad90*/  HADD2.F32 R7, -RZ, R24.H0_H0 ;  /* 0x20000018ff077230 */ /* 0x000fc40000004100 */
[----:B------:R-:W-:Y:S01]  /*ada0*/  FMUL.FTZ R39, R40, R25 ;  /* 0x0000001928277220 */ /* 0x000fe20000410000 */
[----:B------:R-:W-:Y:S02]  /*adb0*/  HADD2.F32 R38, -RZ, R38.H1_H1 ;  /* 0x30000026ff267230 */ /* 0x000fe40000004100 */
        /* <DEDUP_REMOVED lines=8> */
[----:B------:R-:W-:-:S02]  /*ae40*/  F2FP.F16.F32.PACK_AB R7, R57, R70 ;  /* 0x000000463907723e */ /* 0x000fc400000000ff */
[----:B------:R-:W-:Y:S02]  /*ae50*/  F2FP.F16.F32.PACK_AB R5, R54, R37 ;  /* 0x000000253605723e */ /* 0x000fe400000000ff */
[----:B------:R-:W-:Y:S02]  /*ae60*/  F2FP.F16.F32.PACK_AB R4, R4, R55 ;  /* 0x000000370404723e */ /* 0x000fe400000000ff */
[----:B------:R-:W-:Y:S02]  /*ae70*/  F2FP.F16.F32.PACK_AB R6, R6, R53 ;  /* 0x000000350606723e */ /* 0x000fe400000000ff */
[----:B------:R-:W-:Y:S02]  /*ae80*/  F2FP.F16.F32.PACK_AB R27, R60, R51 ;  /* 0x000000333c1b723e */ /* 0x000fe400000000ff */
[----:B------:R-:W-:Y:S01]  /*ae90*/  F2FP.F16.F32.PACK_AB R25, R56, R41 ;  /* 0x000000293819723e */ /* 0x000fe200000000ff */
[----:B------:R0:W-:Y:S01]  /*aea0*/  STS.128 [R73], R4 ;  /* 0x0000000449007388 */ /* 0x0001e20000000c00 */
[----:B------:R-:W-:-:S02]  /*aeb0*/  F2FP.F16.F32.PACK_AB R24, R39, R52 ;  /* 0x000000342718723e */ /* 0x000fc400000000ff */
[----:B------:R-:W-:-:S05]  /*aec0*/  F2FP.F16.F32.PACK_AB R26, R43, R26 ;  /* 0x0000001a2b1a723e */ /* 0x000fca00000000ff */
[----:B------:R0:W-:Y:S02]  /*aed0*/  STS.128 [R0+0xc400], R24 ;  /* 0x00c4001800007388 */ /* 0x0001e40000000c00 */
.L_x_2433:
[----:B------:R-:W-:Y:S05]  /*aee0*/  BSYNC B1 ;  /* 0x0000000000017941 */ /* 0x000fea0003800000 */
.L_x_2432:
[----:B------:R-:W-:Y:S04]  /*aef0*/  BSSY B1, `(.L_x_2434) ;  /* 0x000006d000017945 */ /* 0x000fe80003800000 */
[----:B------:R-:W-:Y:S05]  /*af00*/  @P1 BRA `(.L_x_2435) ;  /* 0x0000000400ac1947 */ /* 0x000fea0003800000 */
[----:B0-----:R-:W2:Y:S04]  /*af10*/  LDL R6, [R1+0x3c] ;  /* 0x00003c0001067983 */ /* 0x001ea80000100800 */
[----:B------:R-:W2:Y:S04]  /*af20*/  LDL.64 R4, [R1] ;  /* 0x0000000001047983 */ /* 0x000ea80000100a00 */
[----:B------:R-:W4:Y:S01]  /*af30*/  LDL R0, [R1+0x14] ;  /* 0x0000140001007983 */ /* 0x000f220000100800 */
[--C-:B------:R-:W-:Y:S01]  /*af40*/  SHF.R.U64 R28, R28, 0x10, R29.reuse ;  /* 0x000000101c1c7819 */ /* 0x100fe2000000121d */
[--C-:B------:R-:W-:Y:S01]  /*af50*/  HADD2.F32 R51, -RZ, R50.reuse.H1_H1 ;  /* 0x30000032ff337230 */ /* 0x100fe20000004100 */
[----:B------:R-:W-:Y:S01]  /*af60*/  SHF.R.U32.HI R54, RZ, 0x10, R29 ;  /* 0x00000010ff367819 */ /* 0x000fe2000001161d */
[----:B------:R-:W-:Y:S01]  /*af70*/  HADD2.F32 R52, -RZ, R50.H0_H0 ;  /* 0x20000032ff347230 */ /* 0x000fe20000004100 */
[----:B------:R-:W-:Y:S01]  /*af80*/  SHF.R.U64 R29, R8, 0x10, R9 ;  /* 0x00000010081d7819 */ /* 0x000fe20000001209 */
[--C-:B------:R-:W-:Y:S01]  /*af90*/  HADD2.F32 R56, -RZ, R48.reuse.H1_H1 ;  /* 0x30000030ff387230 */ /* 0x100fe20000004100 */
[----:B------:R-:W-:Y:S01]  /*afa0*/  SHF.R.U64 R8, R30, 0x10, R31 ;  /* 0x000000101e087819 */ /* 0x000fe2000000121f */
[----:B------:R-:W-:Y:S01]  /*afb0*/  HADD2.F32 R48, -RZ, R48.H0_H0 ;  /* 0x20000030ff307230 */ /* 0x000fe20000004100 */
[----:B------:R-:W-:Y:S01]  /*afc0*/  SHF.R.U32.HI R53, RZ, 0x10, R9 ;  /* 0x00000010ff357819 */ /* 0x000fe20000011609 */
[----:B------:R-:W-:Y:S01]  /*afd0*/  HADD2.F32 R29, -RZ, R29.H0_H0 ;  /* 0x2000001dff1d7230 */ /* 0x000fe20000004100 */
[----:B------:R-:W-:-:S02]  /*afe0*/  SHF.R.U32.HI R30, RZ, 0x10, R31 ;  /* 0x00000010ff1e7819 */ /* 0x000fc4000001161f */
[--C-:B------:R-:W-:Y:S01]  /*aff0*/  SHF.R.U64 R9, R10, 0x10, R11.reuse ;  /* 0x000000100a097819 */ /* 0x100fe2000000120b */
[----:B------:R-:W-:Y:S01]  /*b000*/  HADD2.F32 R53, -RZ, R53.H0_H0 ;  /* 0x20000035ff357230 */ /* 0x000fe20000004100 */
[----:B------:R-:W-:Y:S01]  /*b010*/  SHF.R.U32.HI R10, RZ, 0x10, R11 ;  /* 0x00000010ff0a7819 */ /* 0x000fe2000001160b */
[----:B------:R-:W-:-:S04]  /*b020*/  HADD2.F32 R30, -RZ, R30.H0_H0 ;  /* 0x2000001eff1e7230 */ /* 0x000fc80000004100 */
[----:B------:R-:W-:Y:S02]  /*b030*/  HADD2.F32 R10, -RZ, R10.H0_H0 ;  /* 0x2000000aff0a7230 */ /* 0x000fe40000004100 */
[----:B--2---:R-:W-:Y:S01]  /*b040*/  IMAD.IADD R4, R4, 0x1, R6 ;  /* 0x0000000104047824 */ /* 0x004fe200078e0206 */
[----:B----4-:R-:W-:-:S04]  /*b050*/  LEA.HI R0, R3, R0, RZ, 0x1d ;  /* 0x0000000003007211 */ /* 0x010fc800078fe8ff */
        /* <DEDUP_REMOVED lines=14> */
[----:B------:R-:W-:-:S03]  /*b140*/  IMAD.IADD R25, R24, 0x1, R25 ;  /* 0x0000000118197824 */ /* 0x000fc600078e0219 */
[----:B------:R-:W-:Y:S01]  /*b150*/  IADD3 R6, R6, R7, RZ ;  /* 0x0000000706067210 */ /* 0x000fe20007ffe0ff */
[----:B------:R-:W-:-:S03]  /*b160*/  IMAD R36, R25, 0x2, R2 ;  /* 0x0000000219247824 */ /* 0x000fc600078e0202 */
[----:B------:R-:W-:Y:S02]  /*b170*/  LEA R0, R6, UR42, 0x1 ;  /* 0x0000002a06007c11 */ /* 0x000fe4000f8e08ff */
[----:B------:R-:W0:Y:S04]  /*b180*/  LDS.128 R24, [R36+0xc400] ;  /* 0x00c4000024187984 */ /* 0x000e280000000c00 */
[----:B------:R-:W1:Y:S01]  /*b190*/  LDS.128 R4, [R0] ;  /* 0x0000000000047984 */ /* 0x000e620000000c00 */
[----:B0-----:R-:W-:Y:S02]  /*b1a0*/  HADD2.F32 R41, -RZ, R25.H0_H0 ;  /* 0x20000019ff297230 */ /* 0x001fe40000004100 */
[----:B------:R-:W-:Y:S02]  /*b1b0*/  HADD2.F32 R50, -RZ, R27.H0_H0 ;  /* 0x2000001bff327230 */ /* 0x000fe40000004100 */
[----:B-1----:R-:W-:-:S02]  /*b1c0*/  HADD2.F32 R38, -RZ, R5.H0_H0 ;  /* 0x20000005ff267230 */ /* 0x002fc40000004100 */
[----:B------:R-:W-:Y:S02]  /*b1d0*/  HADD2.F32 R31, -RZ, R27.H1_H1 ;  /* 0x3000001bff1f7230 */ /* 0x000fe40000004100 */
[CC--:B------:R-:W-:Y:S01]  /*b1e0*/  FMUL.FTZ R27, R41.reuse, R51.reuse ;  /* 0x00000033291b7220 */ /* 0x0c0fe20000410000 */
[----:B------:R-:W-:Y:S02]  /*b1f0*/  HADD2.F32 R42, -RZ, R25.H1_H1 ;  /* 0x30000019ff2a7230 */ /* 0x000fe40000004100 */
[-C--:B------:R-:W-:Y:S01]  /*b200*/  FMUL.FTZ R25, R41, R52.reuse ;  /* 0x0000003429197220 */ /* 0x080fe20000410000 */
[----:B------:R-:W-:Y:S02]  /*b210*/  HADD2.F32 R41, -RZ, R54.H0_H0 ;  /* 0x20000036ff297230 */ /* 0x000fe40000004100 */
[C---:B------:R-:W-:Y:S01]  /*b220*/  FFMA.FTZ R27, R38.reuse, R52, R27 ;  /* 0x00000034261b7223 */ /* 0x040fe2000001001b */
[----:B------:R-:W-:Y:S02]  /*b230*/  HADD2.F32 R39, -RZ, R24.H0_H0 ;  /* 0x20000018ff277230 */ /* 0x000fe40000004100 */
[----:B------:R-:W-:Y:S01]  /*b240*/  FFMA.FTZ R25, R38, R51, -R25 ;  /* 0x0000003326197223 */ /* 0x000fe20000010819 */
[----:B------:R-:W-:-:S02]  /*b250*/  HADD2.F32 R54, -RZ, R49.H1_H1 ;  /* 0x30000031ff367230 */ /* 0x000fc40000004100 */
[C---:B------:R-:W-:Y:S01]  /*b260*/  FMUL.FTZ R51, R42.reuse, R53 ;  /* 0x000000352a337220 */ /* 0x040fe20000410000 */
[----:B------:R-:W-:Y:S02]  /*b270*/  HADD2.F32 R52, -RZ, R49.H0_H0 ;  /* 0x20000031ff347230 */ /* 0x000fe40000004100 */
[----:B------:R-:W-:Y:S01]  /*b280*/  FMUL.FTZ R49, R42, R41 ;  /* 0x000000292a317220 */ /* 0x000fe20000410000 */
[----:B------:R-:W-:Y:S02]  /*b290*/  HADD2.F32 R37, -RZ, R4.H0_H0 ;  /* 0x20000004ff257230 */ /* 0x000fe40000004100 */
[C---:B------:R-:W-:Y:S01]  /*b2a0*/  FMUL.FTZ R42, R39.reuse, R54 ;  /* 0x00000036272a7220 */ /* 0x040fe20000410000 */
[----:B------:R-:W-:Y:S02]  /*b2b0*/  HADD2.F32 R43, -RZ, R26.H0_H0 ;  /* 0x2000001aff2b7230 */ /* 0x000fe40000004100 */
[----:B------:R-:W-:Y:S01]  /*b2c0*/  FMUL.FTZ R39, R39, R52 ;  /* 0x0000003427277220 */ /* 0x000fe20000410000 */
[----:B------:R-:W-:-:S02]  /*b2d0*/  HADD2.F32 R40, -RZ, R5.H1_H1 ;  /* 0x30000005ff287230 */ /* 0x000fc40000004100 */
[C---:B------:R-:W-:Y:S01]  /*b2e0*/  FFMA.FTZ R52, R37.reuse, R52, -R42 ;  /* 0x0000003425347223 */ /* 0x040fe2000001082a */
[----:B------:R-:W-:Y:S02]  /*b2f0*/  HADD2.F32 R5, -RZ, R6.H0_H0 ;  /* 0x20000006ff057230 */ /* 0x000fe40000004100 */
[----:B------:R-:W-:Y:S01]  /*b300*/  FFMA.FTZ R39, R37, R54, R39 ;  /* 0x0000003625277223 */ /* 0x000fe20000010027 */
[--C-:B------:R-:W-:Y:S02]  /*b310*/  HADD2.F32 R42, -RZ, R47.reuse.H1_H1 ;  /* 0x3000002fff2a7230 */ /* 0x100fe40000004100 */
[----:B------:R-:W-:Y:S01]  /*b320*/  FMUL.FTZ R54, R43, R56 ;  /* 0x000000382b367220 */ /* 0x000fe20000410000 */
[----:B------:R-:W-:Y:S02]  /*b330*/  HADD2.F32 R47, -RZ, R47.H0_H0 ;  /* 0x2000002fff2f7230 */ /* 0x000fe40000004100 */
[----:B------:R-:W-:Y:S01]  /*b340*/  FFMA.FTZ R38, R40, R41, -R51 ;  /* 0x0000002928267223 */ /* 0x000fe20000010833 */
[----:B------:R-:W-:-:S02]  /*b350*/  HADD2.F32 R11, -RZ, R7.H0_H0 ;  /* 0x20000007ff0b7230 */ /* 0x000fc40000004100 */
[-C--:B------:R-:W-:Y:S01]  /*b360*/  FMUL.FTZ R58, R43, R42.reuse ;  /* 0x0000002a2b3a7220 */ /* 0x080fe20000410000 */
[C---:B------:R-:W-:Y:S01]  /*b370*/  FFMA.FTZ R54, R5.reuse, R42, -R54 ;  /* 0x0000002a05367223 */ /* 0x040fe20000010836 */
[CC--:B------:R-:W-:Y:S01]  /*b380*/  FMUL.FTZ R42, R50.reuse, R47.reuse ;  /* 0x0000002f322a7220 */ /* 0x0c0fe20000410000 */
[----:B------:R-:W-:Y:S01]  /*b390*/  FMUL.FTZ R50, R50, R48 ;  /* 0x0000003032327220 */ /* 0x000fe20000410000 */
        /* <DEDUP_REMOVED lines=19> */
[----:B------:R-:W-:Y:S01]  /*b4d0*/  FFMA.FTZ R40, R40, R53, R49 ;  /* 0x0000003528287223 */ /* 0x000fe20000010031 */
        /* <DEDUP_REMOVED lines=14> */
.L_x_2435:
[----:B------:R-:W-:Y:S05]  /*b5c0*/  BSYNC B1 ;  /* 0x0000000000017941 */ /* 0x000fea0003800000 */
.L_x_2434:
[----:B------:R-:W-:Y:S05]  /*b5d0*/  @P2 BRA `(.L_x_2416) ;  /* 0x0000000400b42947 */ /* 0x000fea0003800000 */
[----:B01----:R-:W2:Y:S04]  /*b5e0*/  LDL.64 R4, [R1] ;  /* 0x0000000001047983 */ /* 0x003ea80000100a00 */
[----:B------:R-:W4:Y:S01]  /*b5f0*/  LDL R0, [R1+0x38] ;  /* 0x0000380001007983 */ /* 0x000f220000100800 */
[----:B--2---:R-:W-:-:S03]  /*b600*/  IMAD.MOV.U32 R6, RZ, RZ, R4 ;  /* 0x000000ffff067224 */ /* 0x004fc600078e0004 */
[----:B------:R-:W2:Y:S01]  /*b610*/  LDL R4, [R1+0x18] ;  /* 0x0000180001047983 */ /* 0x000ea20000100800 */
[----:B------:R-:W-:Y:S02]  /*b620*/  IMAD.MOV.U32 R7, RZ, RZ, R5 ;  /* 0x000000ffff077224 */ /* 0x000fe400078e0005 */
[----:B----4-:R-:W-:-:S05]  /*b630*/  IMAD.IADD R0, R6, 0x1, R0 ;  /* 0x0000000106007824 */ /* 0x010fca00078e0200 */
[----:B------:R-:W-:Y:S02]  /*b640*/  SHF.R.S32.HI R5, RZ, 0x1f, R0 ;  /* 0x0000001fff057819 */ /* 0x000fe40000011400 */
[----:B------:R-:W-:Y:S02]  /*b650*/  SHF.R.U64 R25, R12, 0x10, R13 ;  /* 0x000000100c197819 */ /* 0x000fe4000000120d */
[----:B------:R-:W-:Y:S01]  /*b660*/  SHF.R.U64 R12, R34, 0x10, R35 ;  /* 0x00000010220c7819 */ /* 0x000fe20000001223 */
[----:B------:R-:W-:Y:S01]  /*b670*/  HADD2.F32 R34, -RZ, R20.H1_H1 ;  /* 0x30000014ff227230 */ /* 0x000fe20000004100 */
[----:B------:R-:W-:Y:S01]  /*b680*/  SHF.R.U64 R24, R32, 0x10, R33 ;  /* 0x0000001020187819 */ /* 0x000fe20000001221 */
[----:B------:R-:W-:Y:S01]  /*b690*/  HADD2.F32 R32, -RZ, R45.H1_H1 ;  /* 0x3000002dff207230 */ /* 0x000fe20000004100 */
[----:B------:R-:W-:Y:S02]  /*b6a0*/  SHF.R.U32.HI R31, RZ, 0x10, R13 ;  /* 0x00000010ff1f7819 */ /* 0x000fe4000001160d */
[----:B------:R-:W-:-:S03]  /*b6b0*/  SHF.R.U32.HI R33, RZ, 0x10, R33 ;  /* 0x00000010ff217819 */ /* 0x000fc60000011621 */
[----:B------:R-:W-:Y:S01]  /*b6c0*/  HADD2.F32 R31, -RZ, R31.H0_H0 ;  /* 0x2000001fff1f7230 */ /* 0x000fe20000004100 */
[----:B------:R-:W-:Y:S02]  /*b6d0*/  SHF.R.U64 R37, R14, 0x10, R15 ;  /* 0x000000100e257819 */ /* 0x000fe4000000120f */
[----:B------:R-:W-:Y:S02]  /*b6e0*/  SHF.R.U32.HI R39, RZ, 0x10, R35 ;  /* 0x00000010ff277819 */ /* 0x000fe40000011623 */
[----:B------:R-:W-:Y:S01]  /*b6f0*/  SHF.R.U32.HI R35, RZ, 0x10, R15 ;  /* 0x00000010ff237819 */ /* 0x000fe2000001160f */
        /* <DEDUP_REMOVED lines=16> */
[----:B------:R-:W-:-:S03]  /*b800*/  IMAD.IADD R0, R6, 0x1, R5 ;  /* 0x0000000106007824 */ /* 0x000fc600078e0205 */
[----:B------:R-:W-:Y:S02]  /*b810*/  LEA R3, R3, R2, 0x1 ;  /* 0x0000000203037211 */ /* 0x000fe400078e08ff */
[----:B------:R-:W-:-:S03]  /*b820*/  LEA R0, R0, UR42, 0x1 ;  /* 0x0000002a00007c11 */ /* 0x000fc6000f8e08ff */
[----:B------:R-:W0:Y:S04]  /*b830*/  LDS.128 R8, [R3+0xc400] ;  /* 0x00c4000003087984 */ /* 0x000e280000000c00 */
[----:B------:R-:W1:Y:S01]  /*b840*/  LDS.128 R4, [R0] ;  /* 0x0000000000047984 */ /* 0x000e620000000c00 */
[----:B0-----:R-:W-:Y:S02]  /*b850*/  HADD2.F32 R27, -RZ, R9.H0_H0 ;  /* 0x20000009ff1b7230 */ /* 0x001fe40000004100 */
[----:B-1----:R-:W-:-:S03]  /*b860*/  HADD2.F32 R13, -RZ, R5.H0_H0 ;  /* 0x20000005ff0d7230 */ /* 0x002fc60000004100 */
[C---:B------:R-:W-:Y:S01]  /*b870*/  FMUL.FTZ R36, R27.reuse, R34 ;  /* 0x000000221b247220 */ /* 0x040fe20000410000 */
[----:B------:R-:W-:Y:S02]  /*b880*/  HADD2.F32 R28, -RZ, R9.H1_H1 ;  /* 0x30000009ff1c7230 */ /* 0x000fe40000004100 */
[-C--:B------:R-:W-:Y:S01]  /*b890*/  FMUL.FTZ R38, R27, R32.reuse ;  /* 0x000000201b267220 */ /* 0x080fe20000410000 */
[----:B------:R-:W-:Y:S02]  /*b8a0*/  HADD2.F32 R9, -RZ, R8.H0_H0 ;  /* 0x20000008ff097230 */ /* 0x000fe40000004100 */
[----:B------:R-:W-:Y:S01]  /*b8b0*/  FFMA.FTZ R36, R13, R32, -R36 ;  /* 0x000000200d247223 */ /* 0x000fe20000010824 */
[----:B------:R-:W-:Y:S02]  /*b8c0*/  HADD2.F32 R27, -RZ, R33.H0_H0 ;  /* 0x20000021ff1b7230 */ /* 0x000fe40000004100 */
[----:B------:R-:W-:Y:S02]  /*b8d0*/  HADD2.F32 R32, -RZ, R20.H0_H0 ;  /* 0x20000014ff207230 */ /* 0x000fe40000004100 */
[----:B------:R-:W-:-:S02]  /*b8e0*/  HADD2.F32 R20, -RZ, R45.H0_H0 ;  /* 0x2000002dff147230 */ /* 0x000fc40000004100 */
[----:B------:R-:W-:Y:S01]  /*b8f0*/  FFMA.FTZ R38, R13, R34, R38 ;  /* 0x000000220d267223 */ /* 0x000fe20000010026 */
[----:B------:R-:W-:Y:S02]  /*b900*/  HADD2.F32 R14, -RZ, R5.H1_H1 ;  /* 0x30000005ff0e7230 */ /* 0x000fe40000004100 */
[C---:B------:R-:W-:Y:S01]  /*b910*/  FMUL.FTZ R33, R28.reuse, R31 ;  /* 0x0000001f1c217220 */ /* 0x040fe20000410000 */
[----:B------:R-:W-:Y:S02]  /*b920*/  HADD2.F32 R5, -RZ, R4.H0_H0 ;  /* 0x20000004ff057230 */ /* 0x000fe40000004100 */
[----:B------:R-:W-:Y:S01]  /*b930*/  FMUL.FTZ R13, R28, R27 ;  /* 0x0000001b1c0d7220 */ /* 0x000fe20000410000 */
[C---:B------:R-:W-:Y:S01]  /*b940*/  FMUL.FTZ R34, R9.reuse, R32 ;  /* 0x0000002009227220 */ /* 0x040fe20000410000 */
[----:B------:R-:W-:Y:S02]  /*b950*/  HADD2.F32 R29, -RZ, R10.H0_H0 ;  /* 0x2000000aff1d7230 */ /* 0x000fe40000004100 */
[----:B------:R-:W-:Y:S01]  /*b960*/  FMUL.FTZ R9, R9, R20 ;  /* 0x0000001409097220 */ /* 0x000fe20000410000 */
[----:B------:R-:W-:-:S02]  /*b970*/  HADD2.F32 R28, -RZ, R21.H0_H0 ;  /* 0x20000015ff1c7230 */ /* 0x000fc40000004100 */
[C---:B------:R-:W-:Y:S01]  /*b980*/  FFMA.FTZ R33, R14.reuse, R27, -R33 ;  /* 0x0000001b0e217223 */ /* 0x040fe20000010821 */
[----:B------:R-:W-:Y:S01]  /*b990*/  FFMA.FTZ R31, R14, R31, R13 ;  /* 0x0000001f0e1f7223 */ /* 0x000fe2000001000d */
[----:B------:R-:W-:Y:S02]  /*b9a0*/  HADD2.F32 R15, -RZ, R6.H0_H0 ;  /* 0x20000006ff0f7230 */ /* 0x000fe40000004100 */
[C---:B------:R-:W-:Y:S01]  /*b9b0*/  FFMA.FTZ R34, R5.reuse, R20, -R34 ;  /* 0x0000001405227223 */ /* 0x040fe20000010822 */
[----:B------:R-:W-:Y:S02]  /*b9c0*/  HADD2.F32 R30, -RZ, R11.H0_H0 ;  /* 0x2000000bff1e7230 */ /* 0x000fe40000004100 */
[----:B------:R-:W-:Y:S01]  /*b9d0*/  FFMA.FTZ R32, R5, R32, R9 ;  /* 0x0000002005207223 */ /* 0x000fe20000010009 */
[----:B------:R-:W-:Y:S02]  /*b9e0*/  HADD2.F32 R14, -RZ, R46.H0_H0 ;  /* 0x2000002eff0e7230 */ /* 0x000fe40000004100 */
[----:B------:R-:W-:Y:S01]  /*b9f0*/  FMUL.FTZ R20, R29, R28 ;  /* 0x0000001c1d147220 */ /* 0x000fe20000410000 */
[----:B------:R-:W-:-:S02]  /*ba00*/  HADD2.F32 R21, -RZ, R21.H1_H1 ;  /* 0x30000015ff157230 */ /* 0x000fc40000004100 */
[----:B------:R-:W-:Y:S02]  /*ba10*/  HADD2.F32 R5, -RZ, R46.H1_H1 ;  /* 0x3000002eff057230 */ /* 0x000fe40000004100 */
[-C--:B------:R-:W-:Y:S01]  /*ba20*/  FMUL.FTZ R40, R29, R14.reuse ;  /* 0x0000000e1d287220 */ /* 0x080fe20000410000 */
[----:B------:R-:W-:Y:S02]  /*ba30*/  HADD2.F32 R26, -RZ, R7.H0_H0 ;  /* 0x20000007ff1a7230 */ /* 0x000fe40000004100 */
[----:B------:R-:W-:Y:S01]  /*ba40*/  FFMA.FTZ R27, R15, R14, -R20 ;  /* 0x0000000e0f1b7223 */ /* 0x000fe20000010814 */
[C---:B------:R-:W-:Y:S01]  /*ba50*/  FMUL.FTZ R9, R30.reuse, R21 ;  /* 0x000000151e097220 */ /* 0x040fe20000410000 */
[----:B------:R-:W-:Y:S02]  /*ba60*/  HADD2.F32 R11, -RZ, R11.H1_H1 ;  /* 0x3000000bff0b7230 */ /* 0x000fe40000004100 */
[----:B------:R-:W-:Y:S01]  /*ba70*/  FMUL.FTZ R30, R30, R5 ;  /* 0x000000051e1e7220 */ /* 0x000fe20000410000 */
[----:B------:R-:W-:-:S02]  /*ba80*/  HADD2.F32 R20, -RZ, R35.H0_H0 ;  /* 0x20000023ff147230 */ /* 0x000fc40000004100 */
[----:B------:R-:W-:Y:S02]  /*ba90*/  HADD2.F32 R14, -RZ, R39.H0_H0 ;  /* 0x20000027ff0e7230 */ /* 0x000fe40000004100 */
[----:B------:R-:W-:Y:S01]  /*baa0*/  FFMA.FTZ R40, R15, R28, R40 ;  /* 0x0000001c0f287223 */ /* 0x000fe20000010028 */
[C---:B------:R-:W-:Y:S01]  /*bab0*/  FFMA.FTZ R28, R26.reuse, R5, -R9 ;  /* 0x000000051a1c7223 */ /* 0x040fe20000010809 */
[----:B------:R-:W-:Y:S01]  /*bac0*/  FFMA.FTZ R30, R26, R21, R30 ;  /* 0x000000151a1e7223 */ /* 0x000fe2000001001e */
[----:B------:R-:W-:Y:S02]  /*bad0*/  HADD2.F32 R7, -RZ, R7.H1_H1 ;  /* 0x30000007ff077230 */ /* 0x000fe40000004100 */
[C---:B------:R-:W-:Y:S01]  /*bae0*/  FMUL.FTZ R42, R11.reuse, R20 ;  /* 0x000000140b2a7220 */ /* 0x040fe20000410000 */
[----:B------:R-:W-:Y:S01]  /*baf0*/  FMUL.FTZ R26, R11, R14 ;  /* 0x0000000e0b1a7220 */ /* 0x000fe20000410000 */
[----:B------:R-:W-:Y:S02]  /*bb00*/  HADD2.F32 R8, -RZ, R8.H1_H1 ;  /* 0x30000008ff087230 */ /* 0x000fe40000004100 */
[----:B------:R-:W-:-:S02]  /*bb10*/  HADD2.F32 R10, -RZ, R10.H1_H1 ;  /* 0x3000000aff0a7230 */ /* 0x000fc40000004100 */
[----:B------:R-:W-:Y:S02]  /*bb20*/  HADD2.F32 R11, -RZ, R37.H0_H0 ;  /* 0x20000025ff0b7230 */ /* 0x000fe40000004100 */
[----:B------:R-:W-:Y:S02]  /*bb30*/  HADD2.F32 R5, -RZ, R24.H0_H0 ;  /* 0x20000018ff057230 */ /* 0x000fe40000004100 */
[----:B------:R-:W-:Y:S02]  /*bb40*/  HADD2.F32 R9, -RZ, R12.H0_H0 ;  /* 0x2000000cff097230 */ /* 0x000fe40000004100 */
[C---:B------:R-:W-:Y:S01]  /*bb50*/  FFMA.FTZ R21, R7.reuse, R14, -R42 ;  /* 0x0000000e07157223 */ /* 0x040fe2000001082a */
[----:B------:R-:W-:Y:S02]  /*bb60*/  HADD2.F32 R4, -RZ, R4.H1_H1 ;  /* 0x30000004ff047230 */ /* 0x000fe40000004100 */
[----:B------:R-:W-:Y:S01]  /*bb70*/  FFMA.FTZ R29, R7, R20, R26 ;  /* 0x00000014071d7223 */ /* 0x000fe2000001001a */
[----:B------:R-:W-:-:S02]  /*bb80*/  HADD2.F32 R6, -RZ, R6.H1_H1 ;  /* 0x30000006ff067230 */ /* 0x000fc40000004100 */
        /* <DEDUP_REMOVED lines=8> */
[----:B------:R-:W-:Y:S02]  /*bc10*/  F2FP.F16.F32.PACK_AB R7, R21, R28 ;  /* 0x0000001c1507723e */ /* 0x000fe400000000ff */
[----:B------:R-:W-:-:S02]  /*bc20*/  F2FP.F16.F32.PACK_AB R5, R33, R36 ;  /* 0x000000242105723e */ /* 0x000fc400000000ff */
[----:B------:R-:W-:Y:S02]  /*bc30*/  F2FP.F16.F32.PACK_AB R4, R13, R34 ;  /* 0x000000220d04723e */ /* 0x000fe400000000ff */
[----:B------:R-:W-:Y:S02]  /*bc40*/  F2FP.F16.F32.PACK_AB R6, R10, R27 ;  /* 0x0000001b0a06723e */ /* 0x000fe400000000ff */
[----:B------:R-:W-:Y:S02]  /*bc50*/  F2FP.F16.F32.PACK_AB R11, R29, R30 ;  /* 0x0000001e1d0b723e */ /* 0x000fe400000000ff */
[----:B------:R-:W-:Y:S02]  /*bc60*/  F2FP.F16.F32.PACK_AB R9, R31, R38 ;  /* 0x000000261f09723e */ /* 0x000fe400000000ff */
[----:B------:R-:W-:Y:S02]  /*bc70*/  F2FP.F16.F32.PACK_AB R8, R25, R32 ;  /* 0x000000201908723e */ /* 0x000fe400000000ff */
[----:B------:R-:W-:Y:S01]  /*bc80*/  F2FP.F16.F32.PACK_AB R10, R15, R40 ;  /* 0x000000280f0a723e */ /* 0x000fe200000000ff */
[----:B------:R0:W-:Y:S04]  /*bc90*/  STS.128 [R0], R4 ;  /* 0x0000000400007388 */ /* 0x0001e80000000c00 */
[----:B------:R0:W-:Y:S02]  /*bca0*/  STS.128 [R3+0xc400], R8 ;  /* 0x00c4000803007388 */ /* 0x0001e40000000c00 */
.L_x_2416:
[----:B------:R-:W-:Y:S05]  /*bcb0*/  BSYNC B0 ;  /* 0x0000000000007941 */ /* 0x000fea0003800000 */
.L_x_2409:
        /* <DEDUP_REMOVED lines=8> */
.L_x_2407:
[----:B01-3--:R-:W-:-:S05]  /*bd40*/  IMAD.U32 R0, RZ, RZ, UR41 ;  /* 0x00000029ff007e24 */ /* 0x00bfca000f8e00ff */
[----:B------:R-:W-:-:S13]  /*bd50*/  ISETP.NE.AND P0, PT, R0, 0x3, PT ;  /* 0x000000030000780c */ /* 0x000fda0003f05270 */
[----:B------:R-:W-:Y:S05]  /*bd60*/  @!P0 BRA `(.L_x_2436) ;  /* 0x0000000000048947 */ /* 0x000fea0003800000 */
[----:B------:R-:W-:Y:S01]  /*bd70*/  BPT.TRAP 0x1 ;  /* 0x000000040000795c */ /* 0x000fe20000300000 */
.L_x_2436:
[----:B--2-4-:R-:W-:Y:S01]  /*bd80*/  IMAD R3, R22, 0x8, R2 ;  /* 0x0000000816037824 */ /* 0x014fe200078e0202 */
[----:B------:R-:W-:-:S04]  /*bd90*/  SHF.L.U32 R4, R139, 0x1f, RZ ;  /* 0x0000001f8b047819 */ /* 0x000fc800000006ff */
[----:B------:R0:W1:Y:S01]  /*bda0*/  SYNCS.PHASECHK.TRANS64.TRYWAIT P1, [R3+URZ+0x2d830], R4 ;  /* 0x02d83004030075a7 */ /* 0x000062000802017f */
[----:B------:R-:W-:Y:S05]  /*bdb0*/  @!P0 BRA `(.L_x_2437) ;  /* 0x0000000000048947 */ /* 0x000fea0003800000 */
[----:B------:R-:W-:Y:S01]  /*bdc0*/  BPT.TRAP 0x1 ;  /* 0x000000040000795c */ /* 0x000fe20000300000 */
.L_x_2437:
        /* <DEDUP_REMOVED lines=12> */
.L_x_2438:
[----:B--2---:R-:W0:Y:S01]  /*be90*/  LDL R0, [R1+0x2c] ;  /* 0x00002c0001007983 */ /* 0x004e220000100800 */
[----:B------:R-:W-:Y:S01]  /*bea0*/  IMAD.MOV.U32 R5, RZ, RZ, -0x7fffffe0 ;  /* 0x80000020ff057424 */ /* 0x000fe200078e00ff */
[----:B------:R-:W-:Y:S01]  /*beb0*/  LOP3.LUT R144, R44, 0x10000, RZ, 0xfc, !PT ;  /* 0x000100002c907812 */ /* 0x000fe200078efcff */
[----:B------:R-:W-:Y:S01]  /*bec0*/  IMAD.MOV.U32 R145, RZ, RZ, -0x7fffffe0 ;  /* 0x80000020ff917424 */ /* 0x000fe200078e00ff */
[----:B------:R-:W-:Y:S05]  /*bed0*/  WARPSYNC.ALL ;  /* 0x0000000000007948 */ /* 0x000fea0003800000 */
[----:B------:R-:W-:Y:S01]  /*bee0*/  R2UR UR7, R5 ;  /* 0x00000000050772ca */ /* 0x000fe200000e0000 */
[----:B-----5:R-:W-:Y:S01]  /*bef0*/  WARPGROUP.ARRIVE ;  /* 0x00000000000079c5 */ /* 0x020fe20000000000 */
[C---:B------:R-:W-:Y:S01]  /*bf00*/  R2UR UR4, R144.reuse ;  /* 0x00000000900472ca */ /* 0x040fe200000e0000 */
[----:B------:R-:W-:Y:S01]  /*bf10*/  IMAD.MOV.U32 R7, RZ, RZ, -0x7fffffe0 ;  /* 0x80000020ff077424 */ /* 0x000fe200078e00ff */
[----:B------:R-:W-:Y:S01]  /*bf20*/  R2UR UR5, R145 ;  /* 0x00000000910572ca */ /* 0x000fe200000e0000 */
[----:B------:R-:W-:Y:S01]  /*bf30*/  IMAD.MOV.U32 R155, RZ, RZ, -0x7fffffe0 ;  /* 0x80000020ff9b7424 */ /* 0x000fe200078e00ff */
[C---:B------:R-:W-:Y:S01]  /*bf40*/  IADD3 R154, R144.reuse, 0x2, RZ ;  /* 0x00000002909a7810 */ /* 0x040fe20007ffe0ff */
[C---:B------:R-:W-:Y:S01]  /*bf50*/  VIADD R152, R144.reuse, 0x300 ;  /* 0x0000030090987836 */ /* 0x040fe20000000000 */
[----:B------:R-:W-:Y:S01]  /*bf60*/  IADD3 R150, R144, 0x302, RZ ;  /* 0x0000030290967810 */ /* 0x000fe20007ffe0ff */
[----:B------:R-:W-:Y:S01]  /*bf70*/  IMAD.MOV.U32 R153, RZ, RZ, -0x7fffffe0 ;  /* 0x80000020ff997424 */ /* 0x000fe200078e00ff */
[----:B------:R-:W-:Y:S01]  /*bf80*/  MOV R147, 0x80000020 ;  /* 0x8000002000937802 */ /* 0x000fe20000000f00 */
[----:B------:R-:W-:-:S02]  /*bf90*/  IMAD.MOV.U32 R151, RZ, RZ, -0x7fffffe0 ;  /* 0x80000020ff977424 */ /* 0x000fc400078e00ff */
[C---:B------:R-:W-:Y:S02]  /*bfa0*/  VIADD R148, R144.reuse, 0x600 ;  /* 0x0000060090947836 */ /* 0x040fe40000000000 */
[----:B------:R-:W-:Y:S02]  /*bfb0*/  IMAD.MOV.U32 R149, RZ, RZ, -0x7fffffe0 ;  /* 0x80000020ff957424 */ /* 0x000fe400078e00ff */
[----:B------:R-:W-:Y:S02]  /*bfc0*/  IMAD.MOV.U32 R5, RZ, RZ, -0x7fffffe0 ;  /* 0x80000020ff057424 */ /* 0x000fe400078e00ff */
[----:B------:R-:W-:Y:S02]  /*bfd0*/  VIADD R146, R144, 0x602 ;  /* 0x0000060290927836 */ /* 0x000fe40000000000 */
[----:B01----:R-:W-:-:S04]  /*bfe0*/  IMAD R4, R22, 0x600, R0 ;  /* 0x0000060016047824 */ /* 0x003fc800078e0200 */
        /* <DEDUP_REMOVED lines=46> */
[----:B------:R-:W-:Y:S05]  /*c2d0*/  @!P0 BRA `(.L_x_2440) ;  /* 0x0000000000048947 */ /* 0x000fea0003800000 */
[----:B------:R-:W-:Y:S01]  /*c2e0*/  BPT.TRAP 0x1 ;  /* 0x000000040000795c */ /* 0x000fe20000300000 */
.L_x_2440:
[----:B------:R-:W2:Y:S01]  /*c2f0*/  LDL R5, [R1+0x6c] ;  /* 0x00006c0001057983 */ /* 0x000ea20000100800 */
[----:B------:R-:W0:Y:S01]  /*c300*/  LDC R0, c[0x0][0x448] ;  /* 0x00011200ff007b82 */ /* 0x000e220000000800 */
[----:B------:R-:W-:Y:S02]  /*c310*/  ULDC UR45, c[0x0][0x988] ;  /* 0x00026200002d7ab9 */ /* 0x000fe40000000800 */
[----:B------:R-:W2:Y:S04]  /*c320*/  LDL R90, [R1+0x58] ;  /* 0x00005800015a7983 */ /* 0x000ea80000100800 */
[----:B------:R-:W3:Y:S04]  /*c330*/  LDL R8, [R1+0x64] ;  /* 0x0000640001087983 */ /* 0x000ee80000100800 */
[----:B------:R-:W4:Y:S04]  /*c340*/  LDL R89, [R1+0x4c] ;  /* 0x00004c0001597983 */ /* 0x000f280000100800 */
[----:B------:R-:W5:Y:S04]  /*c350*/  LDL R88, [R1+0x5c] ;  /* 0x00005c0001587983 */ /* 0x000f680000100800 */
[----:B------:R-:W4:Y:S01]  /*c360*/  LDL R91, [R1+0x50] ;  /* 0x00005000015b7983 */ /* 0x000f220000100800 */
[----:B------:R-:W-:Y:S01]  /*c370*/  VIADD R10, R3, 0x2d840 ;  /* 0x0002d840030a7836 */ /* 0x000fe20000000000 */
[----:B------:R-:W-:Y:S01]  /*c380*/  LOP3.LUT R18, R18, 0xfffffff7, RZ, 0xc0, !PT ;  /* 0xfffffff712127812 */ /* 0x000fe200078ec0ff */
[----:B------:R-:W-:Y:S01]  /*c390*/  ULDC UR43, c[0x0][0x988] ;  /* 0x00026200002b7ab9 */ /* 0x000fe20000000800 */
[----:B------:R-:W-:Y:S01]  /*c3a0*/  ULDC UR44, c[0x0][0x988] ;  /* 0x00026200002c7ab9 */ /* 0x000fe20000000800 */
[----:B0-----:R-:W-:-:S13]  /*c3b0*/  ISETP.NE.AND P5, PT, R0, 0x1, PT ;  /* 0x000000010000780c */ /* 0x001fda0003fa5270 */
[----:B------:R-:W0:Y:S08]  /*c3c0*/  @P5 LDC R4, c[0x0][0x44c] ;  /* 0x00011300ff045b82 */ /* 0x000e300000000800 */
[----:B------:R-:W1:Y:S01]  /*c3d0*/  @P5 LDC R0, c[0x0][0x450] ;  /* 0x00011400ff005b82 */ /* 0x000e620000000800 */
[----:B--2---:R-:W-:-:S04]  /*c3e0*/  IMAD.IADD R7, R5, 0x1, R90 ;  /* 0x0000000105077824 */ /* 0x004fc800078e025a */
[----:B0-----:R-:W-:-:S05]  /*c3f0*/  @P5 IMAD.HI.U32 R5, R7, R4, RZ ;  /* 0x0000000407055227 */ /* 0x001fca00078e00ff */
[----:B-1----:R-:W-:-:S05]  /*c400*/  @P5 SHF.R.U32.HI R7, RZ, R0, R5 ;  /* 0x00000000ff075219 */ /* 0x002fca0000011605 */
[----:B------:R-:W0:Y:S01]  /*c410*/  SHFL.IDX PT, R4, R7, RZ, 0x1c1f ;  /* 0x001c1fff07047589 */ /* 0x000e2200000e0000 */
[----:B------:R-:W-:-:S04]  /*c420*/  IMAD.MOV.U32 R5, RZ, RZ, -0x80 ;  /* 0xffffff80ff057424 */ /* 0x000fc800078e00ff */
[----:B------:R-:W-:-:S05]  /*c430*/  IMAD R5, R94, R5, 0x80 ;  /* 0x000000805e057424 */ /* 0x000fca00078e0205 */
[C-C-:B---3--:R-:W-:Y:S02]  /*c440*/  IADD3 R6, -R8.reuse, 0x1, R5.reuse ;  /* 0x0000000108067810 */ /* 0x148fe40007ffe105 */
[----:B-----5:R-:W-:Y:S02]  /*c450*/  IADD3 R5, -R8, R88, R5 ;  /* 0x0000005808057210 */ /* 0x020fe40007ffe105 */
[----:B----4-:R-:W-:-:S04]  /*c460*/  IADD3 R6, -R89, R6, R88 ;  /* 0x0000000659067210 */ /* 0x010fc80007ffe158 */
[----:B0-----:R-:W-:-:S04]  /*c470*/  VIADDMNMX R4, R4, R6, R5, PT ;  /* 0x0000000604047246 */ /* 0x001fc80003800105 */
[C---:B------:R-:W-:Y:S02]  /*c480*/  ISETP.GT.AND P1, PT, R4.reuse, RZ, PT ;  /* 0x000000ff0400720c */ /* 0x040fe40003f24270 */
[----:B------:R-:W-:Y:S02]  /*c490*/  ISETP.GT.AND P4, PT, R4, 0x1, PT ;  /* 0x000000010400780c */ /* 0x000fe40003f84270 */
[----:B------:R-:W-:Y:S02]  /*c4a0*/  FSEL R24, R24, -INF , P1 ;  /* 0xff80000018187808 */ /* 0x000fe40000800000 */
[----:B------:R-:W-:Y:S02]  /*c4b0*/  FSEL R25, R25, -INF , P4 ;  /* 0xff80000019197808 */ /* 0x000fe40002000000 */
[C---:B------:R-:W-:Y:S02]  /*c4c0*/  ISETP.GT.AND P3, PT, R4.reuse, 0x8, PT ;  /* 0x000000080400780c */ /* 0x040fe40003f64270 */
[----:B------:R-:W-:-:S02]  /*c4d0*/  ISETP.GT.AND P2, PT, R4, 0x9, PT ;  /* 0x000000090400780c */ /* 0x000fc40003f44270 */
[C---:B------:R-:W-:Y:S02]  /*c4e0*/  ISETP.GT.AND P1, PT, R4.reuse, 0x10, PT ;  /* 0x000000100400780c */ /* 0x040fe40003f24270 */
[----:B------:R-:W-:Y:S01]  /*c4f0*/  ISETP.GT.AND P4, PT, R4, 0x11, PT ;  /* 0x000000110400780c */ /* 0x000fe20003f84270 */
[----:B------:R-:W0:Y:S01]  /*c500*/  SHFL.IDX PT, R0, R7, 0x1, 0x1c1f ;  /* 0x003c1f0007007f89 */ /* 0x000e2200000e0000 */
[----:B------:R-:W-:Y:S02]  /*c510*/  FSEL R28, R28, -INF , P3 ;  /* 0xff8000001c1c7808 */ /* 0x000fe40001800000 */
[----:B------:R-:W-:Y:S02]  /*c520*/  FSEL R29, R29, -INF , P2 ;  /* 0xff8000001d1d7808 */ /* 0x000fe40001000000 */
[----:B------:R-:W-:Y:S02]  /*c530*/  FSEL R32, R32, -INF , P1 ;  /* 0xff80000020207808 */ /* 0x000fe40000800000 */
[----:B------:R-:W-:-:S02]  /*c540*/  FSEL R33, R33, -INF , P4 ;  /* 0xff80000021217808 */ /* 0x000fc40002000000 */
[C---:B------:R-:W-:Y:S02]  /*c550*/  ISETP.GT.AND P3, PT, R4.reuse, 0x18, PT ;  /* 0x000000180400780c */ /* 0x040fe40003f64270 */
[C---:B------:R-:W-:Y:S02]  /*c560*/  ISETP.GT.AND P2, PT, R4.reuse, 0x19, PT ;  /* 0x000000190400780c */ /* 0x040fe40003f44270 */
[C---:B------:R-:W-:Y:S02]  /*c570*/  ISETP.GT.AND P1, PT, R4.reuse, 0x20, PT ;  /* 0x000000200400780c */ /* 0x040fe40003f24270 */
[----:B------:R-:W-:Y:S02]  /*c580*/  ISETP.GT.AND P4, PT, R4, 0x21, PT ;  /* 0x000000210400780c */ /* 0x000fe40003f84270 */
        /* <DEDUP_REMOVED lines=8> */
[----:B------:R-:W-:Y:S02]  /*c610*/  FSEL R44, R44, -INF , P3 ;  /* 0xff8000002c2c7808 */ /* 0x000fe40001800000 */
[----:B------:R-:W-:Y:S02]  /*c620*/  FSEL R45, R45, -INF , P2 ;  /* 0xff8000002d2d7808 */ /* 0x000fe40001000000 */
[----:B------:R-:W-:Y:S02]  /*c630*/  FSEL R48, R48, -INF , P1 ;  /* 0xff80000030307808 */ /* 0x000fe40000800000 */
[----:B------:R-:W-:Y:S02]  /*c640*/  FSEL R49, R49, -INF , P4 ;  /* 0xff80000031317808 */ /* 0x000fe40002000000 */
[C---:B------:R-:W-:Y:S02]  /*c650*/  ISETP.GT.AND P3, PT, R4.reuse, 0x38, PT ;  /* 0x000000380400780c */ /* 0x040fe40003f64270 */
[----:B------:R-:W-:-:S02]  /*c660*/  ISETP.GT.AND P2, PT, R4, 0x39, PT ;  /* 0x000000390400780c */ /* 0x000fc40003f44270 */
[C---:B------:R-:W-:Y:S02]  /*c670*/  ISETP.GT.AND P1, PT, R4.reuse, 0x40, PT ;  /* 0x000000400400780c */ /* 0x040fe40003f24270 */
[----:B------:R-:W-:Y:S02]  /*c680*/  ISETP.GT.AND P4, PT, R4, 0x41, PT ;  /* 0x000000410400780c */ /* 0x000fe40003f84270 */
        /* <DEDUP_REMOVED lines=16> */
[----:B0-----:R-:W-:Y:S02]  /*c790*/  VIADDMNMX R0, R0, R6, R5, PT ;  /* 0x0000000600007246 */ /* 0x001fe40003800105 */
[----:B------:R-:W-:Y:S02]  /*c7a0*/  FSEL R68, R68, -INF , P3 ;  /* 0xff80000044447808 */ /* 0x000fe40001800000 */
[----:B------:R-:W-:Y:S02]  /*c7b0*/  FSEL R69, R69, -INF , P2 ;  /* 0xff80000045457808 */ /* 0x000fe40001000000 */
[----:B------:R-:W-:Y:S02]  /*c7c0*/  FSEL R72, R72, -INF , P1 ;  /* 0xff80000048487808 */ /* 0x000fe40000800000 */
[----:B------:R-:W-:Y:S02]  /*c7d0*/  FSEL R73, R73, -INF , P4 ;  /* 0xff80000049497808 */ /* 0x000fe40002000000 */
[----:B------:R-:W-:-:S02]  /*c7e0*/  ISETP.GT.AND P3, PT, R0, RZ, PT ;  /* 0x000000ff0000720c */ /* 0x000fc40003f64270 */
[C---:B------:R-:W-:Y:S02]  /*c7f0*/  ISETP.GT.AND P2, PT, R0.reuse, 0x1, PT ;  /* 0x000000010000780c */ /* 0x040fe40003f44270 */
        /* <DEDUP_REMOVED lines=10> */
[----:B------:R-:W-:-:S02]  /*c8a0*/  FMNMX.FTZ R5, R26, R27, !PT ;  /* 0x0000001b1a057209 */ /* 0x000fc40007810000 */
        /* <DEDUP_REMOVED lines=31> */
[----:B------:R-:W-:Y:S02]  /*caa0*/  FMNMX.FTZ R5, R35, R5, !PT ;  /* 0x0000000523057209 */ /* 0x000fe40007810000 */
        /* <DEDUP_REMOVED lines=9> */
[----:B------:R-:W-:-:S02]  /*cb40*/  ISETP.GT.AND P3, PT, R0, 0x60, PT ;  /* 0x000000600000780c */ /* 0x000fc40003f64270 */
[C---:B------:R-:W-:Y:S02]  /*cb50*/  ISETP.GT.AND P2, PT, R0.reuse, 0x61, PT ;  /* 0x000000610000780c */ /* 0x040fe40003f44270 */
[C---:B------:R-:W-:Y:S02]  /*cb60*/  ISETP.GT.AND P1, PT, R0.reuse, 0x68, PT ;  /* 0x000000680000780c */ /* 0x040fe40003f24270 */
[----:B------:R-:W-:Y:S02]  /*cb70*/  ISETP.GT.AND P4, PT, R0, 0x69, PT ;  /* 0x000000690000780c */ /* 0x000fe40003f84270 */
[----:B------:R-:W-:Y:S02]  /*cb80*/  FMNMX.FTZ R5, R39, R5, !PT ;  /* 0x0000000527057209 */ /* 0x000fe40007810000 */
[----:B------:R-:W-:Y:S02]  /*cb90*/  FMNMX.FTZ R7, R24, R25, !PT ;  /* 0x0000001918077209 */ /* 0x000fe40007810000 */
[----:B------:R-:W-:-:S02]  /*cba0*/  FSEL R74, R74, -INF , P3 ;  /* 0xff8000004a4a7808 */ /* 0x000fc40001800000 */
[----:B------:R-:W-:Y:S02]  /*cbb0*/  FSEL R75, R75, -INF , P2 ;  /* 0xff8000004b4b7808 */ /* 0x000fe40001000000 */
[----:B------:R-:W-:Y:S02]  /*cbc0*/  FSEL R78, R78, -INF , P1 ;  /* 0xff8000004e4e7808 */ /* 0x000fe40000800000 */
[----:B------:R-:W-:Y:S02]  /*cbd0*/  FSEL R79, R79, -INF , P4 ;  /* 0xff8000004f4f7808 */ /* 0x000fe40002000000 */
[C---:B------:R-:W-:Y:S02]  /*cbe0*/  ISETP.GT.AND P3, PT, R0.reuse, 0x70, PT ;  /* 0x000000700000780c */ /* 0x040fe40003f64270 */
[C---:B------:R-:W-:Y:S02]  /*cbf0*/  ISETP.GT.AND P2, PT, R0.reuse, 0x71, PT ;  /* 0x000000710000780c */ /* 0x040fe40003f44270 */
[----:B------:R-:W-:-:S02]  /*cc00*/  ISETP.GT.AND P1, PT, R0, 0x78, PT ;  /* 0x000000780000780c */ /* 0x000fc40003f24270 */
[----:B------:R-:W-:Y:S02]  /*cc10*/  ISETP.GT.AND P4, PT, R0, 0x79, PT ;  /* 0x000000790000780c */ /* 0x000fe40003f84270 */
        /* <DEDUP_REMOVED lines=49> */
[----:B------:R-:W-:Y:S02]  /*cf30*/  ISETP.GT.AND P3, PT, R4, 0x68, PT ;  /* 0x000000680400780c */ /* 0x000fe40003f64270 */
[----:B------:R-:W-:Y:S02]  /*cf40*/  FMNMX.FTZ R5, R72, R5, !PT ;  /* 0x0000000548057209 */ /* 0x000fe40007810000 */
[----:B------:R-:W-:Y:S02]  /*cf50*/  ISETP.GT.AND P2, PT, R4, 0x69, PT ;  /* 0x000000690400780c */ /* 0x000fe40003f44270 */
[----:B------:R-:W-:-:S02]  /*cf60*/  FMNMX.FTZ R0, R87, R0, !PT ;  /* 0x0000000057007209 */ /* 0x000fc40007810000 */
[----:B------:R-:W-:Y:S02]  /*cf70*/  FSEL R76, R76, -INF , P3 ;  /* 0xff8000004c4c7808 */ /* 0x000fe40001800000 */
[----:B------:R-:W-:Y:S02]  /*cf80*/  FMNMX.FTZ R5, R73, R5, !PT ;  /* 0x0000000549057209 */ /* 0x000fe40007810000 */
[----:B------:R-:W-:Y:S02]  /*cf90*/  FSEL R77, R77, -INF , P2 ;  /* 0xff8000004d4d7808 */ /* 0x000fe40001000000 */
[C---:B------:R-:W-:Y:S02]  /*cfa0*/  ISETP.GT.AND P1, PT, R4.reuse, 0x70, PT ;  /* 0x000000700400780c */ /* 0x040fe40003f24270 */
[C---:B------:R-:W-:Y:S02]  /*cfb0*/  ISETP.GT.AND P4, PT, R4.reuse, 0x71, PT ;  /* 0x000000710400780c */ /* 0x040fe40003f84270 */
[----:B------:R-:W-:-:S02]  /*cfc0*/  ISETP.GT.AND P3, PT, R4, 0x78, PT ;  /* 0x000000780400780c */ /* 0x000fc40003f64270 */
[----:B------:R-:W-:Y:S02]  /*cfd0*/  ISETP.GT.AND P2, PT, R4, 0x79, PT ;  /* 0x000000790400780c */ /* 0x000fe40003f44270 */
[----:B------:R-:W-:Y:S01]  /*cfe0*/  FMNMX.FTZ R5, R76, R5, !PT ;  /* 0x000000054c057209 */ /* 0x000fe20007810000 */
[----:B------:R-:W0:Y:S01]  /*cff0*/  SHFL.BFLY PT, R4, R0, 0x2, 0x1f ;  /* 0x0c401f0000047f89 */ /* 0x000e2200000e0000 */
[----:B------:R-:W-:Y:S02]  /*d000*/  FSEL R80, R80, -INF , P1 ;  /* 0xff80000050507808 */ /* 0x000fe40000800000 */
[----:B------:R-:W-:Y:S02]  /*d010*/  FMNMX.FTZ R5, R77, R5, !PT ;  /* 0x000000054d057209 */ /* 0x000fe40007810000 */
[----:B------:R-:W-:Y:S02]  /*d020*/  FSEL R81, R81, -INF , P4 ;  /* 0xff80000051517808 */ /* 0x000fe40002000000 */
[----:B------:R-:W-:-:S02]  /*d030*/  FMNMX.FTZ R5, R80, R5, !PT ;  /* 0x0000000550057209 */ /* 0x000fc40007810000 */
[----:B------:R-:W-:Y:S02]  /*d040*/  FSEL R84, R84, -INF , P3 ;  /* 0xff80000054547808 */ /* 0x000fe40001800000 */
[----:B------:R-:W-:Y:S02]  /*d050*/  FMNMX.FTZ R5, R81, R5, !PT ;  /* 0x0000000551057209 */ /* 0x000fe40007810000 */
[----:B------:R-:W-:Y:S02]  /*d060*/  FSEL R85, R85, -INF , P2 ;  /* 0xff80000055557808 */ /* 0x000fe40001000000 */
[----:B------:R-:W-:-:S04]  /*d070*/  FMNMX.FTZ R6, R84, R5, !PT ;  /* 0x0000000554067209 */ /* 0x000fc80007810000 */
[----:B------:R-:W-:Y:S02]  /*d080*/  FMNMX.FTZ R5, R85, R6, !PT ;  /* 0x0000000655057209 */ /* 0x000fe40007810000 */
[----:B0-----:R-:W-:-:S03]  /*d090*/  FMNMX.FTZ R4, R0, R4, !PT ;  /* 0x0000000400047209 */ /* 0x001fc60007810000 */
[----:B------:R-:W0:Y:S04]  /*d0a0*/  SHFL.BFLY PT, R0, R5, 0x2, 0x1f ;  /* 0x0c401f0005007f89 */ /* 0x000e2800000e0000 */
[----:B------:R-:W1:Y:S01]  /*d0b0*/  SHFL.BFLY PT, R7, R4, 0x1, 0x1f ;  /* 0x0c201f0004077f89 */ /* 0x000e6200000e0000 */
[----:B0-----:R-:W-:-:S05]  /*d0c0*/  FMNMX.FTZ R0, R5, R0, !PT ;  /* 0x0000000005007209 */ /* 0x001fca0007810000 */
[----:B------:R-:W0:Y:S01]  /*d0d0*/  SHFL.BFLY PT, R6, R0, 0x1, 0x1f ;  /* 0x0c201f0000067f89 */ /* 0x000e2200000e0000 */
[----:B-1----:R-:W-:-:S04]  /*d0e0*/  FMNMX.FTZ R7, R4, R7, !PT ;  /* 0x0000000704077209 */ /* 0x002fc80007810000 */
[C---:B------:R-:W-:Y:S01]  /*d0f0*/  FSETP.NEU.FTZ.AND P1, PT, R7.reuse, -INF , PT ;  /* 0xff8000000700780b */ /* 0x040fe20003f3d000 */
[----:B------:R-:W-:-:S05]  /*d100*/  FMUL.FTZ R8, R7, UR45 ;  /* 0x0000002d07087c20 */ /* 0x000fca0008410000 */
[----:B------:R-:W-:Y:S02]  /*d110*/  FSEL R8, R8, RZ, P1 ;  /* 0x000000ff08087208 */ /* 0x000fe40000800000 */
[----:B0-----:R-:W-:-:S04]  /*d120*/  FMNMX.FTZ R0, R0, R6, !PT ;  /* 0x0000000600007209 */ /* 0x001fc80007810000 */
[C---:B------:R-:W-:Y:S01]  /*d130*/  FSETP.NEU.FTZ.AND P1, PT, R0.reuse, -INF , PT ;  /* 0xff8000000000780b */ /* 0x040fe20003f3d000 */
[----:B------:R-:W-:Y:S01]  /*d140*/  FMUL.FTZ R9, R0, UR45 ;  /* 0x0000002d00097c20 */ /* 0x000fe20008410000 */
[----:B------:R-:W-:-:S04]  /*d150*/  FFMA.FTZ R4, R26, UR45, -R8 ;  /* 0x0000002d1a047c23 */ /* 0x000fc80008010808 */
[----:B------:R-:W-:Y:S01]  /*d160*/  FSEL R3, R9, RZ, P1 ;  /* 0x000000ff09037208 */ /* 0x000fe20000800000 */
[--C-:B------:R-:W-:Y:S01]  /*d170*/  FFMA.FTZ R5, R27, UR45, -R8.reuse ;  /* 0x0000002d1b057c23 */ /* 0x100fe20008010808 */
[--C-:B------:R-:W-:Y:S01]  /*d180*/  FFMA.FTZ R6, R30, UR45, -R8.reuse ;  /* 0x0000002d1e067c23 */ /* 0x100fe20008010808 */
[----:B------:R-:W-:Y:S02]  /*d190*/  FFMA.FTZ R12, R31, UR45, -R8 ;  /* 0x0000002d1f0c7c23 */ /* 0x000fe40008010808 */
[--C-:B------:R-:W-:Y:S01]  /*d1a0*/  FFMA.FTZ R13, R24, UR45, -R3.reuse ;  /* 0x0000002d180d7c23 */ /* 0x100fe20008010803 */
[--C-:B------:R-:W-:Y:S01]  /*d1b0*/  FFMA.FTZ R14, R25, UR45, -R3.reuse ;  /* 0x0000002d190e7c23 */ /* 0x100fe20008010803 */
[--C-:B------:R-:W-:Y:S01]  /*d1c0*/  FFMA.FTZ R15, R28, UR45, -R3.reuse ;  /* 0x0000002d1c0f7c23 */ /* 0x100fe20008010803 */
[----:B------:R-:W-:Y:S01]  /*d1d0*/  FFMA.FTZ R20, R29, UR45, -R3 ;  /* 0x0000002d1d147c23 */ /* 0x000fe20008010803 */
[----:B------:R-:W-:Y:S01]  /*d1e0*/  MUFU.EX2 R4, R4 ;  /* 0x0000000400047308 */ /* 0x000fe20000000800 */
[----:B------:R-:W-:-:S07]  /*d1f0*/  IMAD.U32 R9, RZ, RZ, UR40 ;  /* 0x00000028ff097e24 */ /* 0x000fce000f8e00ff */
[----:B------:R-:W0:Y:S01]  /*d200*/  MUFU.EX2 R5, R5 ;  /* 0x0000000500057308 */ /* 0x000e220000000800 */
[----:B------:R-:W-:-:S07]  /*d210*/  FFMA.FTZ R24, R32, UR45, -R3 ;  /* 0x0000002d20187c23 */ /* 0x000fce0008010803 */
[----:B------:R-:W-:Y:S08]  /*d220*/  MUFU.EX2 R6, R6 ;  /* 0x0000000600067308 */ /* 0x000ff00000000800 */
[----:B------:R-:W1:Y:S08]  /*d230*/  MUFU.EX2 R12, R12 ;  /* 0x0000000c000c7308 */ /* 0x000e700000000800 */
[----:B------:R-:W-:Y:S08]  /*d240*/  MUFU.EX2 R13, R13 ;  /* 0x0000000d000d7308 */ /* 0x000ff00000000800 */
[----:B------:R-:W2:Y:S08]  /*d250*/  MUFU.EX2 R14, R14 ;  /* 0x0000000e000e7308 */ /* 0x000eb00000000800 */
[----:B------:R-:W-:Y:S08]  /*d260*/  MUFU.EX2 R15, R15 ;  /* 0x0000000f000f7308 */ /* 0x000ff00000000800 */
[----:B------:R-:W3:Y:S01]  /*d270*/  MUFU.EX2 R20, R20 ;  /* 0x0000001400147308 */ /* 0x000ee20000000800 */
[--C-:B------:R-:W-:Y:S01]  /*d280*/  FFMA.FTZ R34, R34, UR45, -R8.reuse ;  /* 0x0000002d22227c23 */ /* 0x100fe20008010808 */
[----:B------:R-:W-:Y:S01]  /*d290*/  FFMA.FTZ R35, R35, UR45, -R8 ;  /* 0x0000002d23237c23 */ /* 0x000fe20008010808 */
[----:B------:R-:W-:Y:S01]  /*d2a0*/  PRMT R9, R9, 0x654, R10 ;  /* 0x0000065409097816 */ /* 0x000fe2000000000a */
[--C-:B------:R-:W-:Y:S01]  /*d2b0*/  FFMA.FTZ R26, R33, UR45, -R3.reuse ;  /* 0x0000002d211a7c23 */ /* 0x100fe20008010803 */
[----:B------:R-:W-:Y:S01]  /*d2c0*/  FFMA.FTZ R30, R36, UR45, -R3 ;  /* 0x0000002d241e7c23 */ /* 0x000fe20008010803 */
[--C-:B------:R-:W-:Y:S01]  /*d2d0*/  FFMA.FTZ R38, R38, UR45, -R8.reuse ;  /* 0x0000002d26267c23 */ /* 0x100fe20008010808 */
[----:B------:R0:W-:Y:S01]  /*d2e0*/  SYNCS.ARRIVE.TRANS64.RED.A1T0 RZ, [R9+URZ], RZ ;  /* 0x000000ff09ff79a7 */ /* 0x0001e2000810043f */
[----:B------:R-:W4:Y:S01]  /*d2f0*/  MUFU.EX2 R25, R34 ;  /* 0x0000002200197308 */ /* 0x000f220000000800 */
[--C-:B------:R-:W-:Y:S01]  /*d300*/  FFMA.FTZ R39, R39, UR45, -R8.reuse ;  /* 0x0000002d27277c23 */ /* 0x100fe20008010808 */
[--C-:B------:R-:W-:Y:S01]  /*d310*/  FFMA.FTZ R42, R42, UR45, -R8.reuse ;  /* 0x0000002d2a2a7c23 */ /* 0x100fe20008010808 */
[--C-:B------:R-:W-:Y:S01]  /*d320*/  FFMA.FTZ R43, R43, UR45, -R8.reuse ;  /* 0x0000002d2b2b7c23 */ /* 0x100fe20008010808 */
[--C-:B------:R-:W-:Y:S01]  /*d330*/  FFMA.FTZ R46, R46, UR45, -R8.reuse ;  /* 0x0000002d2e2e7c23 */ /* 0x100fe20008010808 */
[----:B------:R-:W-:-:S03]  /*d340*/  FFMA.FTZ R47, R47, UR45, -R8 ;  /* 0x0000002d2f2f7c23 */ /* 0x000fc60008010808 */
[----:B------:R-:W5:Y:S01]  /*d350*/  MUFU.EX2 R24, R24 ;  /* 0x0000001800187308 */ /* 0x000f620000000800 */
        /* <DEDUP_REMOVED lines=20> */
[----:B0-----:R-:W-:Y:S01]  /*d4a0*/  F2FP.F16.F32.PACK_AB R9, R5, R4 ;  /* 0x000000040509723e */ /* 0x001fe200000000ff */
[----:B------:R-:W0:Y:S01]  /*d4b0*/  MUFU.EX2 R35, R35 ;  /* 0x0000002300237308 */ /* 0x000e220000000800 */
[----:B-1----:R-:W-:Y:S01]  /*d4c0*/  F2FP.F16.F32.PACK_AB R11, R12, R6 ;  /* 0x000000060c0b723e */ /* 0x002fe200000000ff */
[----:B------:R-:W-:Y:S01]  /*d4d0*/  FADD.FTZ R5, R4, R5 ;  /* 0x0000000504057221 */ /* 0x000fe20000010000 */
[----:B--2---:R-:W-:Y:S01]  /*d4e0*/  F2FP.F16.F32.PACK_AB R8, R14, R13 ;  /* 0x0000000d0e08723e */ /* 0x004fe200000000ff */
[----:B------:R-:W-:Y:S01]  /*d4f0*/  FADD.FTZ R14, R13, R14 ;  /* 0x0000000e0d0e7221 */ /* 0x000fe20000010000 */
[----:B---3--:R-:W-:Y:S01]  /*d500*/  F2FP.F16.F32.PACK_AB R10, R20, R15 ;  /* 0x0000000f140a723e */ /* 0x008fe200000000ff */
[----:B------:R-:W-:-:S02]  /*d510*/  FFMA.FTZ R31, R37, UR45, -R3 ;  /* 0x0000002d251f7c23 */ /* 0x000fc40008010803 */
[----:B------:R-:W1:Y:S01]  /*d520*/  MUFU.EX2 R26, R26 ;  /* 0x0000001a001a7308 */ /* 0x000e620000000800 */
[----:B------:R-:W-:Y:S01]  /*d530*/  FADD.FTZ R37, R6, R5 ;  /* 0x0000000506257221 */ /* 0x000fe20000010000 */
[----:B------:R2:W-:Y:S01]  /*d540*/  STSM.16.M88.4 [R143+0x21800], R8 ;  /* 0x021800088f007844 */ /* 0x0005e20000000200 */
[----:B------:R-:W-:-:S05]  /*d550*/  FADD.FTZ R13, R15, R14 ;  /* 0x0000000e0f0d7221 */ /* 0x000fca0000010000 */
[----:B------:R-:W3:Y:S01]  /*d560*/  MUFU.EX2 R27, R38 ;  /* 0x00000026001b7308 */ /* 0x000ee20000000800 */
[----:B------:R-:W-:Y:S01]  /*d570*/  FADD.FTZ R12, R12, R37 ;  /* 0x000000250c0c7221 */ /* 0x000fe20000010000 */
[----:B------:R-:W-:-:S06]  /*d580*/  FADD.FTZ R13, R20, R13 ;  /* 0x0000000d140d7221 */ /* 0x000fcc0000010000 */
[----:B------:R-:W3:Y:S01]  /*d590*/  MUFU.EX2 R30, R30 ;  /* 0x0000001e001e7308 */ /* 0x000ee20000000800 */
[--C-:B--2---:R-:W-:Y:S01]  /*d5a0*/  FFMA.FTZ R8, R40, UR45, -R3.reuse ;  /* 0x0000002d28087c23 */ /* 0x104fe20008010803 */
[----:B------:R-:W-:-:S06]  /*d5b0*/  FFMA.FTZ R10, R41, UR45, -R3 ;  /* 0x0000002d290a7c23 */ /* 0x000fcc0008010803 */
[----:B------:R-:W2:Y:S01]  /*d5c0*/  MUFU.EX2 R39, R39 ;  /* 0x0000002700277308 */ /* 0x000ea20000000800 */
[----:B----4-:R-:W-:Y:S01]  /*d5d0*/  FADD.FTZ R12, R25, R12 ;  /* 0x0000000c190c7221 */ /* 0x010fe20000010000 */
[----:B-----5:R-:W-:-:S06]  /*d5e0*/  FADD.FTZ R13, R24, R13 ;  /* 0x0000000d180d7221 */ /* 0x020fcc0000010000 */
[----:B------:R-:W4:Y:S01]  /*d5f0*/  MUFU.EX2 R31, R31 ;  /* 0x0000001f001f7308 */ /* 0x000f220000000800 */
[----:B------:R-:W-:Y:S01]  /*d600*/  FFMA.FTZ R21, R44, UR45, -R3 ;  /* 0x0000002d2c157c23 */ /* 0x000fe20008010803 */
[----:B0-----:R-:W-:-:S06]  /*d610*/  FADD.FTZ R12, R35, R12 ;  /* 0x0000000c230c7221 */ /* 0x001fcc0000010000 */
[----:B------:R-:W0:Y:S01]  /*d620*/  MUFU.EX2 R9, R42 ;  /* 0x0000002a00097308 */ /* 0x000e220000000800 */
[----:B-1----:R-:W-:Y:S01]  /*d630*/  FADD.FTZ R13, R26, R13 ;  /* 0x0000000d1a0d7221 */ /* 0x002fe20000010000 */
[----:B------:R-:W-:-:S06]  /*d640*/  FFMA.FTZ R28, R45, UR45, -R3 ;  /* 0x0000002d2d1c7c23 */ /* 0x000fcc0008010803 */
[----:B------:R-:W1:Y:S01]  /*d650*/  MUFU.EX2 R8, R8 ;  /* 0x0000000800087308 */ /* 0x000e620000000800 */
[----:B---3--:R-:W-:Y:S01]  /*d660*/  FADD.FTZ R12, R27, R12 ;  /* 0x0000000c1b0c7221 */ /* 0x008fe20000010000 */
[----:B------:R-:W-:-:S06]  /*d670*/  FADD.FTZ R14, R30, R13 ;  /* 0x0000000d1e0e7221 */ /* 0x000fcc0000010000 */
[----:B------:R-:W3:Y:S01]  /*d680*/  MUFU.EX2 R43, R43 ;  /* 0x0000002b002b7308 */ /* 0x000ee20000000800 */
[----:B------:R-:W-:-:S07]  /*d690*/  FFMA.FTZ R29, R48, UR45, -R3 ;  /* 0x0000002d301d7c23 */ /* 0x000fce0008010803 */
[----:B------:R-:W5:Y:S01]  /*d6a0*/  MUFU.EX2 R10, R10 ;  /* 0x0000000a000a7308 */ /* 0x000f620000000800 */
[----:B--2---:R-:W-:Y:S01]  /*d6b0*/  FADD.FTZ R12, R39, R12 ;  /* 0x0000000c270c7221 */ /* 0x004fe20000010000 */
[----:B----4-:R-:W-:-:S06]  /*d6c0*/  FADD.FTZ R13, R31, R14 ;  /* 0x0000000e1f0d7221 */ /* 0x010fcc0000010000 */
[----:B------:R-:W2:Y:S01]  /*d6d0*/  MUFU.EX2 R21, R21 ;  /* 0x0000001500157308 */ /* 0x000ea20000000800 */
[----:B------:R-:W-:-:S07]  /*d6e0*/  FFMA.FTZ R32, R49, UR45, -R3 ;  /* 0x0000002d31207c23 */ /* 0x000fce0008010803 */
[----:B------:R-:W4:Y:S01]  /*d6f0*/  MUFU.EX2 R11, R46 ;  /* 0x0000002e000b7308 */ /* 0x000f220000000800 */
[----:B0-----:R-:W-:Y:S01]  /*d700*/  FADD.FTZ R12, R9, R12 ;  /* 0x0000000c090c7221 */ /* 0x001fe20000010000 */
[----:B-1----:R-:W-:-:S06]  /*d710*/  FADD.FTZ R13, R8, R13 ;  /* 0x0000000d080d7221 */ /* 0x002fcc0000010000 */
[----:B------:R-:W0:Y:S01]  /*d720*/  MUFU.EX2 R28, R28 ;  /* 0x0000001c001c7308 */ /* 0x000e220000000800 */
[----:B------:R-:W-:-:S07]  /*d730*/  FFMA.FTZ R33, R52, UR45, -R3 ;  /* 0x0000002d34217c23 */ /* 0x000fce0008010803 */
[----:B------:R-:W1:Y:S01]  /*d740*/  MUFU.EX2 R47, R47 ;  /* 0x0000002f002f7308 */ /* 0x000e620000000800 */
[----:B---3--:R-:W-:Y:S01]  /*d750*/  FADD.FTZ R14, R43, R12 ;  /* 0x0000000c2b0e7221 */ /* 0x008fe20000010000 */
[----:B-----5:R-:W-:-:S06]  /*d760*/  FADD.FTZ R12, R10, R13 ;  /* 0x0000000d0a0c7221 */ /* 0x020fcc0000010000 */
[----:B------:R-:W3:Y:S01]  /*d770*/  MUFU.EX2 R29, R29 ;  /* 0x0000001d001d7308 */ /* 0x000ee20000000800 */
[----:B------:R-:W-:-:S07]  /*d780*/  FFMA.FTZ R34, R53, UR45, -R3 ;  /* 0x0000002d35227c23 */ /* 0x000fce0008010803 */
[----:B------:R-:W5:Y:S01]  /*d790*/  MUFU.EX2 R50, R50 ;  /* 0x0000003200327308 */ /* 0x000f620000000800 */
[----:B--2---:R-:W-:Y:S01]  /*d7a0*/  FADD.FTZ R13, R21, R12 ;  /* 0x0000000c150d7221 */ /* 0x004fe20000010000 */
[----:B------:R-:W-:-:S06]  /*d7b0*/  FFMA.FTZ R4, R56, UR45, -R3 ;  /* 0x0000002d38047c23 */ /* 0x000fcc0008010803 */
[----:B------:R-:W2:Y:S01]  /*d7c0*/  MUFU.EX2 R32, R32 ;  /* 0x0000002000207308 */ /* 0x000ea20000000800 */
[----:B----4-:R-:W-:-:S07]  /*d7d0*/  FADD.FTZ R14, R11, R14 ;  /* 0x0000000e0b0e7221 */ /* 0x010fce0000010000 */
[----:B------:R-:W4:Y:S01]  /*d7e0*/  MUFU.EX2 R51, R51 ;  /* 0x0000003300337308 */ /* 0x000f220000000800 */
[----:B0-----:R-:W-:Y:S01]  /*d7f0*/  FADD.FTZ R12, R28, R13 ;  /* 0x0000000d1c0c7221 */ /* 0x001fe20000010000 */
[----:B------:R-:W-:-:S06]  /*d800*/  FFMA.FTZ R5, R57, UR45, -R3 ;  /* 0x0000002d39057c23 */ /* 0x000fcc0008010803 */
[----:B------:R-:W0:Y:S01]  /*d810*/  MUFU.EX2 R33, R33 ;  /* 0x0000002100217308 */ /* 0x000e220000000800 */
[----:B-1----:R-:W-:-:S07]  /*d820*/  FADD.FTZ R15, R47, R14 ;  /* 0x0000000e2f0f7221 */ /* 0x002fce0000010000 */
[----:B------:R-:W1:Y:S01]  /*d830*/  MUFU.EX2 R54, R54 ;  /* 0x0000003600367308 */ /* 0x000e620000000800 */
[----:B---3--:R-:W-:Y:S01]  /*d840*/  FADD.FTZ R13, R29, R12 ;  /* 0x0000000c1d0d7221 */ /* 0x008fe20000010000 */
[----:B------:R-:W-:-:S06]  /*d850*/  FFMA.FTZ R6, R60, UR45, -R3 ;  /* 0x0000002d3c067c23 */ /* 0x000fcc0008010803 */
[----:B------:R-:W3:Y:S01]  /*d860*/  MUFU.EX2 R34, R34 ;  /* 0x0000002200227308 */ /* 0x000ee20000000800 */
[----:B-----5:R-:W-:Y:S01]  /*d870*/  FADD.FTZ R14, R50, R15 ;  /* 0x0000000f320e7221 */ /* 0x020fe20000010000 */
[----:B------:R-:W-:-:S06]  /*d880*/  F2FP.F16.F32.PACK_AB R24, R26, R24 ;  /* 0x000000181a18723e */ /* 0x000fcc00000000ff */
[----:B------:R-:W5:Y:S01]  /*d890*/  MUFU.EX2 R55, R55 ;  /* 0x0000003700377308 */ /* 0x000f620000000800 */
[----:B------:R-:W-:Y:S01]  /*d8a0*/  F2FP.F16.F32.PACK_AB R25, R35, R25 ;  /* 0x000000192319723e */ /* 0x000fe200000000ff */
[----:B--2---:R-:W-:Y:S01]  /*d8b0*/  FADD.FTZ R12, R32, R13 ;  /* 0x0000000d200c7221 */ /* 0x004fe20000010000 */
[----:B------:R-:W-:-:S05]  /*d8c0*/  F2FP.F16.F32.PACK_AB R27, R39, R27 ;  /* 0x0000001b271b723e */ /* 0x000fca00000000ff */
[----:B------:R-:W2:Y:S01]  /*d8d0*/  MUFU.EX2 R4, R4 ;  /* 0x0000000400047308 */ /* 0x000ea20000000800 */
[----:B------:R-:W-:Y:S01]  /*d8e0*/  F2FP.F16.F32.PACK_AB R26, R31, R30 ;  /* 0x0000001e1f1a723e */ /* 0x000fe200000000ff */
[----:B------:R-:W-:Y:S01]  /*d8f0*/  FFMA.FTZ R20, R61, UR45, -R3 ;  /* 0x0000002d3d147c23 */ /* 0x000fe20008010803 */
[----:B----4-:R-:W-:-:S05]  /*d900*/  FADD.FTZ R15, R51, R14 ;  /* 0x0000000e330f7221 */ /* 0x010fca0000010000 */
[----:B------:R-:W4:Y:S01]  /*d910*/  MUFU.EX2 R58, R58 ;  /* 0x0000003a003a7308 */ /* 0x000f220000000800 */
[----:B------:R-:W-:Y:S01]  /*d920*/  F2FP.F16.F32.PACK_AB R8, R10, R8 ;  /* 0x000000080a08723e */ /* 0x000fe200000000ff */
[----:B------:R1:W-:Y:S01]  /*d930*/  STSM.16.M88.4 [R91], R24 ;  /* 0x000000185b007844 */ /* 0x0003e20000000200 */
[----:B------:R-:W-:-:S05]  /*d940*/  F2FP.F16.F32.PACK_AB R10, R28, R21 ;  /* 0x000000151c0a723e */ /* 0x000fca00000000ff */
[----:B------:R-:W4:Y:S01]  /*d950*/  MUFU.EX2 R5, R5 ;  /* 0x0000000500057308 */ /* 0x000f220000000800 */
[----:B0-----:R-:W-:Y:S01]  /*d960*/  FADD.FTZ R21, R33, R12 ;  /* 0x0000000c21157221 */ /* 0x001fe20000010000 */
[----:B------:R-:W-:-:S06]  /*d970*/  FFMA.FTZ R35, R64, UR45, -R3 ;  /* 0x0000002d40237c23 */ /* 0x000fcc0008010803 */
[----:B------:R-:W0:Y:S01]  /*d980*/  MUFU.EX2 R59, R59 ;  /* 0x0000003b003b7308 */ /* 0x000e220000000800 */
[----:B------:R-:W-:Y:S01]  /*d990*/  FFMA.FTZ R36, R65, UR45, -R3 ;  /* 0x0000002d41247c23 */ /* 0x000fe20008010803 */
[----:B-1----:R-:W-:Y:S01]  /*d9a0*/  FADD.FTZ R24, R54, R15 ;  /* 0x0000000f36187221 */ /* 0x002fe20000010000 */
[----:B---3--:R-:W-:-:S05]  /*d9b0*/  FADD.FTZ R21, R34, R21 ;  /* 0x0000001522157221 */ /* 0x008fca0000010000 */
[----:B------:R-:W1:Y:S01]  /*d9c0*/  MUFU.EX2 R6, R6 ;  /* 0x0000000600067308 */ /* 0x000e620000000800 */
[----:B-----5:R-:W-:-:S07]  /*d9d0*/  FADD.FTZ R25, R55, R24 ;  /* 0x0000001837197221 */ /* 0x020fce0000010000 */
[----:B------:R-:W-:Y:S01]  /*d9e0*/  MUFU.EX2 R62, R62 ;  /* 0x0000003e003e7308 */ /* 0x000fe20000000800 */
[----:B--2---:R-:W-:Y:S01]  /*d9f0*/  FADD.FTZ R24, R4, R21 ;  /* 0x0000001504187221 */ /* 0x004fe20000010000 */
[----:B----4-:R-:W-:-:S06]  /*da00*/  FADD.FTZ R26, R58, R25 ;  /* 0x000000193a1a7221 */ /* 0x010fcc0000010000 */
[----:B------:R-:W-:Y:S01]  /*da10*/  MUFU.EX2 R63, R63 ;  /* 0x0000003f003f7308 */ /* 0x000fe20000000800 */
[----:B------:R-:W-:Y:S01]  /*da20*/  F2FP.F16.F32.PACK_AB R9, R43, R9 ;  /* 0x000000092b09723e */ /* 0x000fe200000000ff */
[----:B------:R-:W-:Y:S01]  /*da30*/  FFMA.FTZ R68, R68, UR45, -R3 ;  /* 0x0000002d44447c23 */ /* 0x000fe20008010803 */
[----:B------:R-:W-:-:S05]  /*da40*/  F2FP.F16.F32.PACK_AB R11, R47, R11 ;  /* 0x0000000b2f0b723e */ /* 0x000fca00000000ff */
[----:B------:R-:W-:Y:S01]  /*da50*/  MUFU.EX2 R66, R66 ;  /* 0x0000004200427308 */ /* 0x000fe20000000800 */
[----:B------:R-:W-:-:S07]  /*da60*/  FFMA.FTZ R37, R72, UR45, -R3 ;  /* 0x0000002d48257c23 */ /* 0x000fce0008010803 */
[----:B------:R-:W-:Y:S01]  /*da70*/  MUFU.EX2 R67, R67 ;  /* 0x0000004300437308 */ /* 0x000fe20000000800 */
[----:B------:R-:W-:-:S07]  /*da80*/  F2FP.F16.F32.PACK_AB R13, R51, R50 ;  /* 0x00000032330d723e */ /* 0x000fce00000000ff */
[----:B------:R-:W-:Y:S08]  /*da90*/  MUFU.EX2 R70, R70 ;  /* 0x0000004600467308 */ /* 0x000ff00000000800 */
[----:B------:R-:W-:Y:S08]  /*daa0*/  MUFU.EX2 R71, R71 ;  /* 0x0000004700477308 */ /* 0x000ff00000000800 */
[----:B------:R-:W-:Y:S01]  /*dab0*/  MUFU.EX2 R74, R74 ;  /* 0x0000004a004a7308 */ /* 0x000fe20000000800 */
[--C-:B------:R-:W-:Y:S01]  /*dac0*/  FFMA.FTZ R38, R73, UR45, -R3.reuse ;  /* 0x0000002d49267c23 */ /* 0x100fe20008010803 */
[--C-:B------:R-:W-:Y:S01]  /*dad0*/  FFMA.FTZ R76, R76, UR45, -R3.reuse ;  /* 0x0000002d4c4c7c23 */ /* 0x100fe20008010803 */
[----:B------:R-:W2:Y:S05]  /*dae0*/  LDL R39, [R1+0x54] ;  /* 0x0000540001277983 */ /* 0x000eaa0000100800 */
[----:B------:R-:W3:Y:S01]  /*daf0*/  MUFU.EX2 R20, R20 ;  /* 0x0000001400147308 */ /* 0x000ee20000000800 */
[----:B------:R-:W-:Y:S01]  /*db00*/  FADD.FTZ R21, R5, R24 ;  /* 0x0000001805157221 */ /* 0x000fe20000010000 */
[--C-:B------:R-:W-:Y:S01]  /*db10*/  FFMA.FTZ R31, R69, UR45, -R3.reuse ;  /* 0x0000002d451f7c23 */ /* 0x100fe20008010803 */
[----:B------:R-:W-:Y:S01]  /*db20*/  F2FP.F16.F32.PACK_AB R14, R34, R33 ;  /* 0x00000021220e723e */ /* 0x000fe200000000ff */
[--C-:B------:R-:W-:Y:S01]  /*db30*/  FFMA.FTZ R77, R77, UR45, -R3.reuse ;  /* 0x0000002d4d4d7c23 */ /* 0x100fe20008010803 */
[----:B------:R-:W-:Y:S01]  /*db40*/  FFMA.FTZ R80, R80, UR45, -R3 ;  /* 0x0000002d50507c23 */ /* 0x000fe20008010803 */
[----:B------:R-:W4:Y:S02]  /*db50*/  @P5 LDC R27, c[0x0][0x450] ;  /* 0x00011400ff1b5b82 */ /* 0x000f240000000800 */
[----:B------:R-:W5:Y:S01]  /*db60*/  MUFU.EX2 R35, R35 ;  /* 0x0000002300237308 */ /* 0x000f620000000800 */
[----:B0-----:R-:W-:Y:S01]  /*db70*/  FADD.FTZ R25, R59, R26 ;  /* 0x0000001a3b197221 */ /* 0x001fe20000010000 */
[----:B------:R0:W-:Y:S01]  /*db80*/  STSM.16.M88.4 [R157], R8 ;  /* 0x000000089d007844 */ /* 0x0001e20000000200 */
[----:B-1----:R-:W-:-:S05]  /*db90*/  FADD.FTZ R21, R6, R21 ;  /* 0x0000001506157221 */ /* 0x002fca0000010000 */
[----:B------:R-:W1:Y:S01]  /*dba0*/  MUFU.EX2 R36, R36 ;  /* 0x0000002400247308 */ /* 0x000e620000000800 */
[----:B---3--:R-:W-:-:S07]  /*dbb0*/  FADD.FTZ R24, R20, R21 ;  /* 0x0000001514187221 */ /* 0x008fce0000010000 */
[----:B------:R-:W3:Y:S01]  /*dbc0*/  MUFU.EX2 R30, R68 ;  /* 0x00000044001e7308 */ /* 0x000ee20000000800 */
[----:B0-----:R-:W-:Y:S01]  /*dbd0*/  F2FP.F16.F32.PACK_AB R8, R5, R4 ;  /* 0x000000040508723e */ /* 0x001fe200000000ff */
[----:B------:R-:W-:Y:S01]  /*dbe0*/  FADD.FTZ R4, R62, R25 ;  /* 0x000000193e047221 */ /* 0x000fe20000010000 */
[----:B------:R-:W-:-:S05]  /*dbf0*/  F2FP.F16.F32.PACK_AB R12, R32, R29 ;  /* 0x0000001d200c723e */ /* 0x000fca00000000ff */
[----:B------:R-:W0:Y:S01]  /*dc00*/  MUFU.EX2 R31, R31 ;  /* 0x0000001f001f7308 */ /* 0x000e220000000800 */
[----:B------:R-:W-:Y:S01]  /*dc10*/  FADD.FTZ R5, R63, R4 ;  /* 0x000000043f057221 */ /* 0x000fe20000010000 */
[----:B------:R-:W-:Y:S01]  /*dc20*/  F2FP.F16.F32.PACK_AB R15, R55, R54 ;  /* 0x00000036370f723e */ /* 0x000fe200000000ff */
[----:B-----5:R-:W-:-:S05]  /*dc30*/  FADD.FTZ R11, R35, R24 ;  /* 0x00000018230b7221 */ /* 0x020fca0000010000 */
[----:B------:R-:W5:Y:S01]  /*dc40*/  MUFU.EX2 R37, R37 ;  /* 0x0000002500257308 */ /* 0x000f620000000800 */
[----:B------:R-:W-:Y:S01]  /*dc50*/  FADD.FTZ R4, R66, R5 ;  /* 0x0000000542047221 */ /* 0x000fe20000010000 */
[----:B------:R3:W-:Y:S01]  /*dc60*/  STSM.16.M88.4 [R156], R12 ;  /* 0x0000000c9c007844 */ /* 0x0007e20000000200 */
[----:B-1----:R-:W-:Y:S01]  /*dc70*/  FADD.FTZ R5, R36, R11 ;  /* 0x0000000b24057221 */ /* 0x002fe20000010000 */
[----:B------:R-:W-:Y:S01]  /*dc80*/  F2FP.F16.F32.PACK_AB R10, R20, R6 ;  /* 0x00000006140a723e */ /* 0x000fe200000000ff */
[----:B------:R-:W1:Y:S03]  /*dc90*/  @P5 LDC R25, c[0x0][0x44c] ;  /* 0x00011300ff195b82 */ /* 0x000e660000000800 */
[----:B------:R-:W4:Y:S01]  /*dca0*/  MUFU.EX2 R75, R75 ;  /* 0x0000004b004b7308 */ /* 0x000f220000000800 */
[----:B---3--:R-:W-:-:S07]  /*dcb0*/  FADD.FTZ R13, R67, R4 ;  /* 0x00000004430d7221 */ /* 0x008fce0000010000 */
[----:B------:R-:W3:Y:S01]  /*dcc0*/  MUFU.EX2 R78, R78 ;  /* 0x0000004e004e7308 */ /* 0x000ee20000000800 */
[----:B------:R-:W-:Y:S01]  /*dcd0*/  FADD.FTZ R4, R30, R5 ;  /* 0x000000051e047221 */ /* 0x000fe20000010000 */
[----:B------:R-:W-:-:S03]  /*dce0*/  FADD.FTZ R6, R70, R13 ;  /* 0x0000000d46067221 */ /* 0x000fc60000010000 */
[----:B0-----:R-:W-:Y:S01]  /*dcf0*/  FADD.FTZ R4, R31, R4 ;  /* 0x000000041f047221 */ /* 0x001fe20000010000 */
[----:B------:R-:W-:Y:S02]  /*dd00*/  FADD.FTZ R5, R71, R6 ;  /* 0x0000000647057221 */ /* 0x000fe40000010000 */
[----:B------:R-:W-:Y:S01]  /*dd10*/  MUFU.EX2 R79, R79 ;  /* 0x0000004f004f7308 */ /* 0x000fe20000000800 */
[----:B-----5:R-:W-:Y:S01]  /*dd20*/  FADD.FTZ R21, R37, R4 ;  /* 0x0000000425157221 */ /* 0x020fe20000010000 */
[----:B------:R-:W-:-:S06]  /*dd30*/  FADD.FTZ R4, R74, R5 ;  /* 0x000000054a047221 */ /* 0x000fcc0000010000 */
[----:B------:R-:W-:Y:S01]  /*dd40*/  MUFU.EX2 R82, R82 ;  /* 0x0000005200527308 */ /* 0x000fe20000000800 */
[----:B----4-:R-:W-:-:S07]  /*dd50*/  FADD.FTZ R5, R75, R4 ;  /* 0x000000044b057221 */ /* 0x010fce0000010000 */
[----:B------:R-:W0:Y:S01]  /*dd60*/  MUFU.EX2 R38, R38 ;  /* 0x0000002600267308 */ /* 0x000e220000000800 */
[----:B------:R-:W-:Y:S02]  /*dd70*/  F2FP.F16.F32.PACK_AB R9, R59, R58 ;  /* 0x0000003a3b09723e */ /* 0x000fe400000000ff */
[----:B------:R-:W-:-:S05]  /*dd80*/  F2FP.F16.F32.PACK_AB R11, R63, R62 ;  /* 0x0000003e3f0b723e */ /* 0x000fca00000000ff */
[----:B------:R-:W4:Y:S01]  /*dd90*/  MUFU.EX2 R76, R76 ;  /* 0x0000004c004c7308 */ /* 0x000f220000000800 */
[----:B---3--:R-:W-:-:S07]  /*dda0*/  FADD.FTZ R6, R78, R5 ;  /* 0x000000054e067221 */ /* 0x008fce0000010000 */
[----:B------:R-:W3:Y:S01]  /*ddb0*/  MUFU.EX2 R83, R83 ;  /* 0x0000005300537308 */ /* 0x000ee20000000800 */
[----:B------:R5:W-:Y:S01]  /*ddc0*/  STSM.16.M88.4 [R143+0x27800], R8 ;  /* 0x027800088f007844 */ /* 0x000be20000000200 */
[----:B0-----:R-:W-:-:S04]  /*ddd0*/  FADD.FTZ R21, R38, R21 ;  /* 0x0000001526157221 */ /* 0x001fc80000010000 */
[----:B----4-:R-:W-:Y:S01]  /*dde0*/  FADD.FTZ R4, R76, R21 ;  /* 0x000000154c047221 */ /* 0x010fe20000010000 */
[----:B-----5:R-:W-:-:S04]  /*ddf0*/  FADD.FTZ R11, R79, R6 ;  /* 0x000000064f0b7221 */ /* 0x020fc80000010000 */
[----:B------:R-:W-:-:S04]  /*de00*/  FADD.FTZ R6, R82, R11 ;  /* 0x0000000b52067221 */ /* 0x000fc80000010000 */
[----:B---3--:R-:W-:Y:S02]  /*de10*/  FADD.FTZ R21, R83, R6 ;  /* 0x0000000653157221 */ /* 0x008fe40000010000 */
[----:B------:R-:W3:Y:S01]  /*de20*/  LDL R6, [R1+0x60] ;  /* 0x0000600001067983 */ /* 0x000ee20000100800 */
[----:B------:R-:W0:Y:S01]  /*de30*/  MUFU.EX2 R77, R77 ;  /* 0x0000004d004d7308 */ /* 0x000e220000000800 */
[--C-:B------:R-:W-:Y:S01]  /*de40*/  FFMA.FTZ R81, R81, UR45, -R3.reuse ;  /* 0x0000002d51517c23 */ /* 0x100fe20008010803 */
[--C-:B------:R-:W-:Y:S01]  /*de50*/  FFMA.FTZ R84, R84, UR45, -R3.reuse ;  /* 0x0000002d54547c23 */ /* 0x100fe20008010803 */
[----:B------:R-:W-:-:S05]  /*de60*/  FFMA.FTZ R3, R85, UR45, -R3 ;  /* 0x0000002d55037c23 */ /* 0x000fca0008010803 */
[----:B------:R-:W4:Y:S08]  /*de70*/  MUFU.EX2 R80, R80 ;  /* 0x0000005000507308 */ /* 0x000f300000000800 */
[----:B------:R-:W5:Y:S01]  /*de80*/  MUFU.EX2 R81, R81 ;  /* 0x0000005100517308 */ /* 0x000f620000000800 */
[----:B-1----:R-:W-:-:S04]  /*de90*/  @P5 IMAD.HI.U32 R24, R90, R25, RZ ;  /* 0x000000195a185227 */ /* 0x002fc800078e00ff */
[----:B0-----:R-:W-:-:S03]  /*dea0*/  FADD.FTZ R5, R77, R4 ;  /* 0x000000044d057221 */ /* 0x001fc60000010000 */
[----:B------:R-:W-:Y:S08]  /*deb0*/  MUFU.EX2 R84, R84 ;  /* 0x0000005400547308 */ /* 0x000ff00000000800 */
[----:B------:R-:W0:Y:S01]  /*dec0*/  MUFU.EX2 R3, R3 ;  /* 0x0000000300037308 */ /* 0x000e220000000800 */
[----:B------:R-:W-:Y:S02]  /*ded0*/  IMAD.MOV.U32 R20, RZ, RZ, R90 ;  /* 0x000000ffff147224 */ /* 0x000fe400078e005a */
[----:B----4-:R-:W-:Y:S01]  /*dee0*/  FADD.FTZ R4, R80, R5 ;  /* 0x0000000550047221 */ /* 0x010fe20000010000 */
[----:B------:R-:W-:-:S04]  /*def0*/  F2FP.F16.F32.PACK_AB R12, R36, R35 ;  /* 0x00000023240c723e */ /* 0x000fc800000000ff */
[----:B------:R-:W-:Y:S01]  /*df00*/  MUFU.EX2 R86, R86 ;  /* 0x0000005600567308 */ /* 0x000fe20000000800 */
[----:B------:R-:W-:Y:S02]  /*df10*/  F2FP.F16.F32.PACK_AB R13, R67, R66 ;  /* 0x00000042430d723e */ /* 0x000fe400000000ff */
[----:B------:R-:W-:-:S05]  /*df20*/  F2FP.F16.F32.PACK_AB R14, R31, R30 ;  /* 0x0000001e1f0e723e */ /* 0x000fca00000000ff */
[----:B------:R-:W1:Y:S01]  /*df30*/  MUFU.EX2 R87, R87 ;  /* 0x0000005700577308 */ /* 0x000e620000000800 */
[----:B------:R-:W-:Y:S02]  /*df40*/  F2FP.F16.F32.PACK_AB R15, R71, R70 ;  /* 0x00000046470f723e */ /* 0x000fe400000000ff */
[----:B------:R-:W-:Y:S01]  /*df50*/  @P5 SHF.R.U32.HI R20, RZ, R27, R24 ;  /* 0x0000001bff145219 */ /* 0x000fe20000011618 */
[----:B-----5:R-:W-:-:S03]  /*df60*/  FADD.FTZ R5, R81, R4 ;  /* 0x0000000451057221 */ /* 0x020fc60000010000 */
[----:B------:R-:W-:Y:S02]  /*df70*/  IADD3 R4, R20, R88, -R89 ;  /* 0x0000005814047210 */ /* 0x000fe40007ffe859 */
[----:B------:R-:W-:Y:S02]  /*df80*/  F2FP.F16.F32.PACK_AB R8, R38, R37 ;  /* 0x000000252608723e */ /* 0x000fe400000000ff */
[----:B------:R-:W-:Y:S02]  /*df90*/  F2FP.F16.F32.PACK_AB R9, R75, R74 ;  /* 0x0000004a4b09723e */ /* 0x000fe400000000ff */
[----:B------:R-:W-:Y:S02]  /*dfa0*/  F2FP.F16.F32.PACK_AB R10, R77, R76 ;  /* 0x0000004c4d0a723e */ /* 0x000fe400000000ff */
[----:B------:R-:W-:Y:S02]  /*dfb0*/  F2FP.F16.F32.PACK_AB R11, R79, R78 ;  /* 0x0000004e4f0b723e */ /* 0x000fe400000000ff */
[----:B------:R-:W-:-:S02]  /*dfc0*/  CS2R R134, SRZ ;  /* 0x0000000000867805 */ /* 0x000fc4000001ff00 */
[----:B------:R-:W-:Y:S02]  /*dfd0*/  @P5 LOP3.LUT R18, R18, 0x8, RZ, 0xfc, !PT ;  /* 0x0000000812125812 */ /* 0x000fe400078efcff */
        /* <DEDUP_REMOVED lines=22> */
[----:B--2---:R0:W-:Y:S04]  /*e140*/  STSM.16.M88.4 [R39], R12 ;  /* 0x0000000c27007844 */ /* 0x0041e80000000200 */
[----:B------:R2:W-:Y:S01]  /*e150*/  STSM.16.M88.4 [R157+0x6000], R8 ;  /* 0x006000089d007844 */ /* 0x0005e20000000200 */
[----:B0-----:R-:W-:Y:S01]  /*e160*/  F2FP.F16.F32.PACK_AB R14, R3, R84 ;  /* 0x00000054030e723e */ /* 0x001fe200000000ff */
[----:B------:R-:W-:Y:S01]  /*e170*/  FADD.FTZ R84, R84, R5 ;  /* 0x0000000554547221 */ /* 0x000fe20000010000 */
[----:B------:R-:W-:-:S02]  /*e180*/  SHF.R.S32.HI R5, RZ, 0x1f, R4 ;  /* 0x0000001fff057819 */ /* 0x000fc40000011404 */
[----:B------:R-:W-:Y:S02]  /*e190*/  F2FP.F16.F32.PACK_AB R12, R81, R80 ;  /* 0x00000050510c723e */ /* 0x000fe400000000ff */
[----:B------:R-:W-:Y:S02]  /*e1a0*/  F2FP.F16.F32.PACK_AB R13, R83, R82 ;  /* 0x00000052530d723e */ /* 0x000fe400000000ff */
[----:B-1----:R-:W-:Y:S02]  /*e1b0*/  F2FP.F16.F32.PACK_AB R15, R87, R86 ;  /* 0x00000056570f723e */ /* 0x002fe400000000ff */
[----:B------:R-:W-:-:S03]  /*e1c0*/  LEA.HI R5, R5, R4, RZ, 0x7 ;  /* 0x0000000405057211 */ /* 0x000fc600078f38ff */
[----:B------:R2:W-:Y:S01]  /*e1d0*/  STSM.16.M88.4 [R156+0x6000], R12 ;  /* 0x0060000c9c007844 */ /* 0x0005e20000000200 */
[----:B------:R-:W-:Y:S01]  /*e1e0*/  SHF.R.S32.HI R5, RZ, 0x7, R5 ;  /* 0x00000007ff057819 */ /* 0x000fe20000011405 */
[----:B------:R0:W-:Y:S06]  /*e1f0*/  MEMBAR.ALL.CTA ;  /* 0x0000000000007992 */ /* 0x0001ec0000008000 */
[----:B0-----:R-:W0:Y:S01]  /*e200*/  FENCE.VIEW.ASYNC.S ;  /* 0x00000000000073c6 */ /* 0x001e220000000000 */
[----:B------:R-:W-:Y:S02]  /*e210*/  VIADD R4, R94, 0xfffffffe ;  /* 0xfffffffe5e047836 */ /* 0x000fe40000000000 */
[----:B------:R-:W-:Y:S01]  /*e220*/  FADD.FTZ R86, R86, R21 ;  /* 0x0000001556567221 */ /* 0x000fe20000010000 */
[----:B------:R-:W-:Y:S01]  /*e230*/  FADD.FTZ R140, R3, R84 ;  /* 0x00000054038c7221 */ /* 0x000fe20000010000 */
[----:B------:R-:W-:-:S02]  /*e240*/  CS2R R94, SRZ ;  /* 0x00000000005e7805 */ /* 0x000fc4000001ff00 */
[----:B------:R-:W-:Y:S01]  /*e250*/  FADD.FTZ R21, R87, R86 ;  /* 0x0000005657157221 */ /* 0x000fe20000010000 */
[----:B---3--:R-:W-:-:S05]  /*e260*/  VIMNMX R6, R6, R5, !PT ;  /* 0x0000000506067248 */ /* 0x008fca0007fe0100 */
[----:B------:R2:W-:Y:S01]  /*e270*/  STL [R1+0x34], R6 ;  /* 0x0000340601007387 */ /* 0x0005e20000100800 */
[----:B------:R-:W-:Y:S01]  /*e280*/  ISETP.GE.AND P1, PT, R4, R6, PT ;  /* 0x000000060400720c */ /* 0x000fe20003f26270 */
[----:B0-----:R-:W-:-:S12]  /*e290*/  NOP ;  /* 0x0000000000007918 */ /* 0x001fd80000000000 */
[----:B--2---:R-:W-:Y:S05]  /*e2a0*/  @!P1 BRA `(.L_x_2441) ;  /* 0x0000002c00a49947 */ /* 0x004fea0003800000 */
[----:B------:R-:W-:Y:S01]  /*e2b0*/  IMAD.MOV.U32 R6, RZ, RZ, R7 ;  /* 0x000000ffff067224 */ /* 0x000fe200078e0007 */
[----:B------:R-:W-:Y:S01]  /*e2c0*/  MOV R8, R139 ;  /* 0x0000008b00087202 */ /* 0x000fe20000000f00 */
[----:B------:R-:W-:Y:S02]  /*e2d0*/  IMAD.MOV.U32 R3, RZ, RZ, R0 ;  /* 0x000000ffff037224 */ /* 0x000fe400078e0000 */
[----:B------:R-:W-:Y:S02]  /*e2e0*/  IMAD.MOV.U32 R5, RZ, RZ, R22 ;  /* 0x000000ffff057224 */ /* 0x000fe400078e0016 */
[----:B------:R-:W-:-:S07]  /*e2f0*/  IMAD.MOV.U32 R135, RZ, RZ, RZ ;  /* 0x000000ffff877224 */ /* 0x000fce00078e00ff */
.L_x_2453:
        /* <DEDUP_REMOVED lines=9> */
.L_x_2443:
        /* <DEDUP_REMOVED lines=8> */
.L_x_2444:
[----:B------:R-:W-:Y:S04]  /*e410*/  BSSY B0, `(.L_x_2442) ;  /* 0x0000004000007945 */ /* 0x000fe80003800000 */
[----:B-1----:R-:W-:Y:S05]  /*e420*/  @P2 BRA `(.L_x_2445) ;  /* 0x0000000000082947 */ /* 0x002fea0003800000 */
[----:B------:R-:W1:Y:S02]  /*e430*/  SYNCS.PHASECHK.TRANS64.TRYWAIT P2, [R7+URZ+0x2d830], R0 ;  /* 0x02d83000070075a7 */ /* 0x000e64000804017f */
[----:B-1----:R-:W-:Y:S05]  /*e440*/  @!P2 BRA `(.L_x_2446) ;  /* 0x0000010c00d8a947 */ /* 0x002fea0003800000 */
.L_x_2445:
[----:B------:R-:W-:Y:S05]  /*e450*/  BSYNC B0 ;  /* 0x0000000000007941 */ /* 0x000fea0003800000 */
.L_x_2442:
[----:B01----:R-:W2:Y:S01]  /*e460*/  LDL R7, [R1+0x2c] ;  /* 0x00002c0001077983 */ /* 0x003ea20000100800 */
[----:B------:R-:W0:Y:S01]  /*e470*/  S2R R0, SR_TID.X ;  /* 0x0000000000007919 */ /* 0x000e220000002100 */
[----:B------:R-:W-:Y:S01]  /*e480*/  VIADD R22, R5, 0x1 ;  /* 0x0000000105167836 */ /* 0x000fe20000000000 */
[----:B------:R-:W-:Y:S05]  /*e490*/  WARPSYNC.ALL ;  /* 0x0000000000007948 */ /* 0x000fea0003800000 */
[----:B------:R-:W-:-:S04]  /*e4a0*/  ISETP.NE.AND P2, PT, R22, 0x2, PT ;  /* 0x000000021600780c */ /* 0x000fc80003f45270 */
[----:B------:R-:W-:Y:S02]  /*e4b0*/  SEL R22, R22, RZ, P2 ;  /* 0x000000ff16167207 */ /* 0x000fe40001000000 */
[----:B0-----:R-:W-:-:S05]  /*e4c0*/  SHF.R.U32.HI R0, RZ, 0x7, R0 ;  /* 0x00000007ff007819 */ /* 0x001fca0000011600 */
[----:B------:R-:W-:Y:S02]  /*e4d0*/  VIADD R0, R0, 0x8 ;  /* 0x0000000800007836 */ /* 0x000fe40000000000 */
[----:B------:R-:W-:Y:S01]  /*e4e0*/  IMAD.MOV.U32 R11, RZ, RZ, -0x7fffffe0 ;  /* 0x80000020ff0b7424 */ /* 0x000fe200078e00ff */
[----:B------:R-:W-:Y:S01]  /*e4f0*/  R2UR UR4, R144 ;  /* 0x00000000900472ca */ /* 0x000fe200000e0000 */
[----:B------:R-:W-:Y:S01]  /*e500*/  IMAD.MOV.U32 R25, RZ, RZ, -0x7fffffe0 ;  /* 0x80000020ff197424 */ /* 0x000fe200078e00ff */
[----:B------:R-:W-:Y:S02]  /*e510*/  R2UR UR5, R145 ;  /* 0x00000000910572ca */ /* 0x000fe400000e0000 */
[----:B------:R-:W-:Y:S02]  /*e520*/  R2UR UR7, R11 ;  /* 0x000000000b0772ca */ /* 0x000fe400000e0000 */
[----:B------:R-:W-:Y:S01]  /*e530*/  R2UR UR23, R25 ;  /* 0x00000000191772ca */ /* 0x000fe200000e0000 */
[----:B------:R-:W-:Y:S01]  /*e540*/  IMAD.MOV.U32 R15, RZ, RZ, -0x7fffffe0 ;  /* 0x80000020ff0f7424 */ /* 0x000fe200078e00ff */
[----:B------:R-:W-:-:S02]  /*e550*/  R2UR UR8, R154 ;  /* 0x000000009a0872ca */ /* 0x000fc400000e0000 */
[----:B------:R-:W-:Y:S02]  /*e560*/  R2UR UR9, R155 ;  /* 0x000000009b0972ca */ /* 0x000fe400000e0000 */
[----:B------:R-:W-:Y:S01]  /*e570*/  R2UR UR11, R15 ;  /* 0x000000000f0b72ca */ /* 0x000fe200000e0000 */
[----:B------:R0:W-:Y:S01]  /*e580*/  BAR.SYNC.DEFER_BLOCKING R0, 0x100 ;  /* 0x000400000000751d */ /* 0x0001e20000010000 */
[----:B------:R-:W-:Y:S01]  /*e590*/  IMAD.MOV.U32 R13, RZ, RZ, -0x7fffffe0 ;  /* 0x80000020ff0d7424 */ /* 0x000fe200078e00ff */
[----:B------:R-:W-:Y:S02]  /*e5a0*/  R2UR UR12, R152 ;  /* 0x00000000980c72ca */ /* 0x000fe400000e0000 */
[----:B------:R-:W-:Y:S02]  /*e5b0*/  R2UR UR13, R153 ;  /* 0x00000000990d72ca */ /* 0x000fe400000e0000 */
[----:B------:R-:W-:Y:S01]  /*e5c0*/  R2UR UR15, R13 ;  /* 0x000000000d0f72ca */ /* 0x000fe200000e0000 */
[----:B--2---:R-:W-:-:S04]  /*e5d0*/  IMAD R10, R22, 0x600, R7 ;  /* 0x00000600160a7824 */ /* 0x004fc800078e0207 */
[C---:B------:R-:W-:Y:S01]  /*e5e0*/  VIADD R24, R10.reuse, 0x400 ;  /* 0x000004000a187836 */ /* 0x040fe20000000000 */
[----:B------:R-:W-:-:S04]  /*e5f0*/  R2UR UR6, R10 ;  /* 0x000000000a0672ca */ /* 0x000fc800000e0000 */
[----:B------:R-:W-:Y:S02]  /*e600*/  R2UR UR22, R24 ;  /* 0x00000000181672ca */ /* 0x000fe400000e0000 */
[----:B------:R-:W-:-:S07]  /*e610*/  WARPGROUP.ARRIVE ;  /* 0x00000000000079c5 */ /* 0x000fce0000000000 */
[----:B------:R-:W-:Y:S01]  /*e620*/  HGMMA.64x128x16.F32 R24, gdesc[UR4], RZ, !UPT, gsb0 ;  /* 0x01e00000041879f0 */ /* 0x000fe2000c0008ff */
[----:B------:R-:W-:-:S05]  /*e630*/  VIADD R14, R10, 0x2 ;  /* 0x000000020a0e7836 */ /* 0x000fca0000000000 */
[----:B------:R-:W-:Y:S02]  /*e640*/  R2UR UR10, R14 ;  /* 0x000000000e0a72ca */ /* 0x000fe400000e0000 */
[----:B------:R-:W-:-:S04]  /*e650*/  IADD3 R12, R10, 0x200, RZ ;  /* 0x000002000a0c7810 */ /* 0x000fc80007ffe0ff */
[----:B------:R-:W-:Y:S01]  /*e660*/  R2UR UR14, R12 ;  /* 0x000000000c0e72ca */ /* 0x000fe200000e0000 */
[----:B------:R-:W-:Y:S02]  /*e670*/  WARPGROUP.DEPBAR.LE gsb0, 0x0 ;  /* 0x00008000000079c5 */ /* 0x000fe40000010000 */
        /* <DEDUP_REMOVED lines=30> */
.L_x_2448:
[----:B------:R-:W-:Y:S01]  /*e860*/  SHF.L.U32 R0, R8, 0x1f, RZ ;  /* 0x0000001f08007819 */ /* 0x000fe200000006ff */
[----:B------:R-:W-:-:S04]  /*e870*/  IMAD R7, R5, 0x8, R2 ;  /* 0x0000000805077824 */ /* 0x000fc800078e0202 */
[----:B------:R0:W1:Y:S01]  /*e880*/  SYNCS.PHASECHK.TRANS64.TRYWAIT P1, [R7+URZ+0x2d850], R0 ;  /* 0x02d85000070075a7 */ /* 0x000062000802017f */
[----:B------:R-:W-:Y:S05]  /*e890*/  @!P0 BRA `(.L_x_2449) ;  /* 0x0000000000048947 */ /* 0x000fea0003800000 */
[----:B------:R-:W-:Y:S01]  /*e8a0*/  BPT.TRAP 0x1 ;  /* 0x000000040000795c */ /* 0x000fe20000300000 */
.L_x_2449:
[----:B-1----:R-:W-:Y:S05]  /*e8b0*/  @P1 BRA `(.L_x_2447) ;  /* 0x0000000000081947 */ /* 0x002fea0003800000 */
[----:B------:R-:W1:Y:S02]  /*e8c0*/  SYNCS.PHASECHK.TRANS64.TRYWAIT P1, [R7+URZ+0x2d850], R0 ;  /* 0x02d85000070075a7 */ /* 0x000e64000802017f */
[----:B-1----:R-:W-:Y:S05]  /*e8d0*/  @!P1 BRA `(.L_x_2450) ;  /* 0x0000010800c89947 */ /* 0x002fea0003800000 */
.L_x_2447:
[----:B------:R-:W2:Y:S01]  /*e8e0*/  LDL R12, [R1+0x30] ;  /* 0x00003000010c7983 */ /* 0x000ea20000100800 */
[----:B01----:R-:W-:Y:S01]  /*e8f0*/  VIADD R0, R2, 0x400 ;  /* 0x0000040002007836 */ /* 0x003fe20000000000 */
[----:B------:R-:W-:Y:S05]  /*e900*/  WARPSYNC.ALL ;  /* 0x0000000000007948 */ /* 0x000fea0003800000 */
[----:B------:R-:W-:Y:S01]  /*e910*/  SHF.R.U32.HI R0, RZ, 0x4, R0 ;  /* 0x00000004ff007819 */ /* 0x000fe20000011600 */
[----:B------:R-:W-:Y:S01]  /*e920*/  WARPGROUP.ARRIVE ;  /* 0x00000000000079c5 */ /* 0x000fe20000000000 */
[----:B------:R-:W-:Y:S01]  /*e930*/  MOV R9, 0x80000020 ;  /* 0x8000002000097802 */ /* 0x000fe20000000f00 */
[----:B------:R-:W-:Y:S01]  /*e940*/  IMAD.MOV.U32 R11, RZ, RZ, -0x7fffffe0 ;  /* 0x80000020ff0b7424 */ /* 0x000fe200078e00ff */
[----:B------:R-:W-:-:S02]  /*e950*/  LOP3.LUT R0, R0, 0x3fff, RZ, 0xc0, !PT ;  /* 0x00003fff00007812 */ /* 0x000fc400078ec0ff */
[C---:B------:R-:W-:Y:S02]  /*e960*/  R2UR UR7, R9.reuse ;  /* 0x00000000090772ca */ /* 0x040fe400000e0000 */
[----:B------:R-:W-:Y:S02]  /*e970*/  LOP3.LUT R0, R0, 0x2000000, RZ, 0xfc, !PT ;  /* 0x0200000000007812 */ /* 0x000fe400078efcff */
[----:B------:R-:W-:Y:S02]  /*e980*/  R2UR UR35, R9 ;  /* 0x00000000092372ca */ /* 0x000fe400000e0000 */
[----:B------:R-:W-:Y:S01]  /*e990*/  MOV R9, 0x40000040 ;  /* 0x4000004000097802 */ /* 0x000fe20000000f00 */
        /* <DEDUP_REMOVED lines=13> */
[C---:B------:R-:W-:Y:S02]  /*ea70*/  R2UR UR27, R11.reuse ;  /* 0x000000000b1b72ca */ /* 0x040fe400000e0000 */
        /* <DEDUP_REMOVED lines=34> */
[----:B------:R-:W-:Y:S02]  /*eca0*/  R2UR UR20, R10 ;  /* 0x000000000a1472ca */ /* 0x000fe400000e0000 */
[----:B------:R-:W-:Y:S02]  /*ecb0*/  IADD3 R10, R8, 0x602, RZ ;  /* 0x00000602080a7810 */ /* 0x000fe40007ffe0ff */
[----:B0-----:R-:W-:Y:S02]  /*ecc0*/  SHF.R.U32.HI R0, RZ, 0x7, R12 ;  /* 0x00000007ff007819 */ /* 0x001fe4000001160c */
[----:B------:R-:W-:Y:S01]  /*ecd0*/  R2UR UR24, R10 ;  /* 0x000000000a1872ca */ /* 0x000fe200000e0000 */
[----:B------:R-:W-:Y:S01]  /*ece0*/  VIADD R10, R8, 0x604 ;  /* 0x00000604080a7836 */ /* 0x000fe20000000000 */
[----:B------:R-:W-:Y:S01]  /*ecf0*/  ISETP.GE.U32.AND P1, PT, R12, 0x180, PT ;  /* 0x000001800c00780c */ /* 0x000fe20003f26070 */
[----:B------:R-:W-:Y:S02]  /*ed00*/  VIADD R8, R8, 0x606 ;  /* 0x0000060608087836 */ /* 0x000fe40000000000 */
[----:B------:R-:W-:Y:S01]  /*ed10*/  VIADD R0, R0, 0x9 ;  /* 0x0000000900007836 */ /* 0x000fe20000000000 */
[----:B------:R-:W-:-:S02]  /*ed20*/  R2UR UR28, R10 ;  /* 0x000000000a1c72ca */ /* 0x000fc400000e0000 */
[----:B------:R-:W-:Y:S02]  /*ed30*/  R2UR UR32, R8 ;  /* 0x00000000082072ca */ /* 0x000fe400000e0000 */
[----:B------:R-:W-:Y:S01]  /*ed40*/  SEL R0, R0, 0x9, !P1 ;  /* 0x0000000900007807 */ /* 0x000fe20004800000 */
        /* <DEDUP_REMOVED lines=25> */
.L_x_2451:
[----:B------:R-:W2:Y:S01]  /*eee0*/  LDL R12, [R1+0x58] ;  /* 0x00005800010c7983 */ /* 0x000ea20000100800 */
[----:B0-----:R-:W0:Y:S03]  /*eef0*/  LDC R0, c[0x0][0x448] ;  /* 0x00011200ff007b82 */ /* 0x001e260000000800 */
[----:B------:R-:W2:Y:S04]  /*ef00*/  LDL R7, [R1+0x6c] ;  /* 0x00006c0001077983 */ /* 0x000ea80000100800 */
[----:B------:R-:W3:Y:S04]  /*ef10*/  LDL R11, [R1+0x64] ;  /* 0x00006400010b7983 */ /* 0x000ee80000100800 */
[----:B------:R-:W3:Y:S04]  /*ef20*/  LDL R10, [R1+0x5c] ;  /* 0x00005c00010a7983 */ /* 0x000ee80000100800 */
[----:B------:R-:W4:Y:S01]  /*ef30*/  LDL R9, [R1+0x4c] ;  /* 0x00004c0001097983 */ /* 0x000f220000100800 */
[----:B------:R-:W-:Y:S01]  /*ef40*/  LOP3.LUT R18, R18, 0xffffffdf, RZ, 0xc0, !PT ;  /* 0xffffffdf12127812 */ /* 0x000fe200078ec0ff */
[----:B------:R-:W-:Y:S01]  /*ef50*/  UMOV UR45, UR44 ;  /* 0x0000002c002d7c82 */ /* 0x000fe20008000000 */
[----:B------:R-:W-:-:S02]  /*ef60*/  IMAD R14, R22, 0x8, R2 ;  /* 0x00000008160e7824 */ /* 0x000fc400078e0202 */
[----:B------:R-:W-:Y:S01]  /*ef70*/  @P0 LOP3.LUT R18, R18, 0x20, RZ, 0xfc, !PT ;  /* 0x0000002012120812 */ /* 0x000fe200078efcff */
[----:B------:R-:W-:Y:S02]  /*ef80*/  IMAD.U32 R15, RZ, RZ, UR40 ;  /* 0x00000028ff0f7e24 */ /* 0x000fe4000f8e00ff */
[----:B------:R-:W-:Y:S01]  /*ef90*/  VIADD R14, R14, 0x2d840 ;  /* 0x0002d8400e0e7836 */ /* 0x000fe20000000000 */
[----:B0-----:R-:W-:Y:S02]  /*efa0*/  ISETP.NE.AND P1, PT, R0, 0x1, PT ;  /* 0x000000010000780c */ /* 0x001fe40003f25270 */
[----:B------:R-:W-:Y:S02]  /*efb0*/  LOP3.LUT R18, R18, 0xffffffbf, RZ, 0xc0, !PT ;  /* 0xffffffbf12127812 */ /* 0x000fe400078ec0ff */
[----:B------:R-:W-:-:S04]  /*efc0*/  PRMT R14, R15, 0x654, R14 ;  /* 0x000006540f0e7816 */ /* 0x000fc8000000000e */
[----:B------:R0:W-:Y:S05]  /*efd0*/  SYNCS.ARRIVE.TRANS64.RED.A1T0 RZ, [R14+URZ], RZ ;  /* 0x000000ff0eff79a7 */ /* 0x0001ea000810043f */
[----:B------:R-:W1:Y:S08]  /*efe0*/  @P1 LDC R8, c[0x0][0x44c] ;  /* 0x00011300ff081b82 */ /* 0x000e700000000800 */
[----:B------:R-:W5:Y:S01]  /*eff0*/  @P1 LDC R0, c[0x0][0x450] ;  /* 0x00011400ff001b82 */ /* 0x000f620000000800 */
[----:B--2---:R-:W-:-:S04]  /*f000*/  IMAD.IADD R7, R7, 0x1, R12 ;  /* 0x0000000107077824 */ /* 0x004fc800078e020c */
[----:B-1----:R-:W-:-:S05]  /*f010*/  @P1 IMAD.HI.U32 R8, R7, R8, RZ ;  /* 0x0000000807081227 */ /* 0x002fca00078e00ff */
[----:B-----5:R-:W-:Y:S01]  /*f020*/  @P1 SHF.R.U32.HI R7, RZ, R0, R8 ;  /* 0x00000000ff071219 */ /* 0x020fe20000011608 */
[----:B------:R-:W-:-:S04]  /*f030*/  IMAD.MOV.U32 R8, RZ, RZ, -0x80 ;  /* 0xffffff80ff087424 */ /* 0x000fc800078e00ff */
[----:B------:R-:W1:Y:S01]  /*f040*/  SHFL.IDX PT, R0, R7, RZ, 0x1c1f ;  /* 0x001c1fff07007589 */ /* 0x000e6200000e0000 */
[----:B------:R-:W-:-:S03]  /*f050*/  IMAD R8, R4, R8, 0x1 ;  /* 0x0000000104087424 */ /* 0x000fc600078e0208 */
[----:B------:R-:W2:Y:S02]  /*f060*/  SHFL.IDX PT, R7, R7, 0x1, 0x1c1f ;  /* 0x003c1f0007077f89 */ /* 0x000ea400000e0000 */
[----:B---3--:R-:W-:-:S04]  /*f070*/  IADD3 R8, R10, R8, -R11 ;  /* 0x000000080a087210 */ /* 0x008fc80007ffe80b */
[----:B----4-:R-:W-:-:S05]  /*f080*/  IADD3 R8, R8, -R9, RZ ;  /* 0x8000000908087210 */ /* 0x010fca0007ffe0ff */
[C---:B-1----:R-:W-:Y:S02]  /*f090*/  IMAD.IADD R0, R8.reuse, 0x1, R0 ;  /* 0x0000000108007824 */ /* 0x042fe400078e0200 */
[----:B--2---:R-:W-:-:S03]  /*f0a0*/  IMAD.IADD R7, R8, 0x1, R7 ;  /* 0x0000000108077824 */ /* 0x004fc600078e0207 */
[C---:B------:R-:W-:Y:S02]  /*f0b0*/  ISETP.GT.AND P4, PT, R0.reuse, RZ, PT ;  /* 0x000000ff0000720c */ /* 0x040fe40003f84270 */
        /* <DEDUP_REMOVED lines=59> */
[----:B------:R-:W-:Y:S02]  /*f470*/  FMNMX.FTZ R0, R24, R3, !PT ;  /* 0x0000000318007209 */ /* 0x000fe40007810000 */
[----:B------:R-:W-:Y:S02]  /*f480*/  FSEL R80, R80, -INF , P4 ;  /* 0xff80000050507808 */ /* 0x000fe40002000000 */
[----:B------:R-:W-:Y:S02]  /*f490*/  FMNMX.FTZ R0, R25, R0, !PT ;  /* 0x0000000019007209 */ /* 0x000fe40007810000 */
[----:B------:R-:W-:Y:S02]  /*f4a0*/  FSEL R81, R81, -INF , P3 ;  /* 0xff80000051517808 */ /* 0x000fe40001800000 */
[----:B------:R-:W-:Y:S02]  /*f4b0*/  FMNMX.FTZ R0, R28, R0, !PT ;  /* 0x000000001c007209 */ /* 0x000fe40007810000 */
[----:B------:R-:W-:-:S02]  /*f4c0*/  FSEL R84, R84, -INF , P2 ;  /* 0xff80000054547808 */ /* 0x000fc40001000000 */
[----:B------:R-:W-:Y:S02]  /*f4d0*/  FMNMX.FTZ R0, R29, R0, !PT ;  /* 0x000000001d007209 */ /* 0x000fe40007810000 */
[----:B------:R-:W-:Y:S02]  /*f4e0*/  FSEL R85, R85, -INF , P1 ;  /* 0xff80000055557808 */ /* 0x000fe40000800000 */
[----:B------:R-:W-:Y:S02]  /*f4f0*/  FMNMX.FTZ R0, R32, R0, !PT ;  /* 0x0000000020007209 */ /* 0x000fe40007810000 */
[----:B------:R-:W-:Y:S02]  /*f500*/  ISETP.GT.AND P4, PT, R7, RZ, PT ;  /* 0x000000ff0700720c */ /* 0x000fe40003f84270 */
[----:B------:R-:W-:Y:S02]  /*f510*/  FMNMX.FTZ R0, R33, R0, !PT ;  /* 0x0000000021007209 */ /* 0x000fe40007810000 */
[----:B------:R-:W-:-:S02]  /*f520*/  ISETP.GT.AND P3, PT, R7, 0x1, PT ;  /* 0x000000010700780c */ /* 0x000fc40003f64270 */
[----:B------:R-:W-:Y:S02]  /*f530*/  FMNMX.FTZ R0, R36, R0, !PT ;  /* 0x0000000024007209 */ /* 0x000fe40007810000 */
[----:B------:R-:W-:Y:S02]  /*f540*/  ISETP.GT.AND P2, PT, R7, 0x8, PT ;  /* 0x000000080700780c */ /* 0x000fe40003f44270 */
[----:B------:R-:W-:Y:S02]  /*f550*/  FMNMX.FTZ R0, R37, R0, !PT ;  /* 0x0000000025007209 */ /* 0x000fe40007810000 */
[----:B------:R-:W-:Y:S02]  /*f560*/  ISETP.GT.AND P1, PT, R7, 0x9, PT ;  /* 0x000000090700780c */ /* 0x000fe40003f24270 */
[----:B------:R-:W-:Y:S02]  /*f570*/  FMNMX.FTZ R0, R40, R0, !PT ;  /* 0x0000000028007209 */ /* 0x000fe40007810000 */
[----:B------:R-:W-:-:S02]  /*f580*/  FSEL R26, R26, -INF , P4 ;  /* 0xff8000001a1a7808 */ /* 0x000fc40002000000 */
[----:B------:R-:W-:Y:S02]  /*f590*/  FMNMX.FTZ R0, R41, R0, !PT ;  /* 0x0000000029007209 */ /* 0x000fe40007810000 */
[----:B------:R-:W-:Y:S02]  /*f5a0*/  FSEL R27, R27, -INF , P3 ;  /* 0xff8000001b1b7808 */ /* 0x000fe40001800000 */
[----:B------:R-:W-:Y:S02]  /*f5b0*/  FMNMX.FTZ R0, R44, R0, !PT ;  /* 0x000000002c007209 */ /* 0x000fe40007810000 */
[----:B------:R-:W-:Y:S02]  /*f5c0*/  FSEL R30, R30, -INF , P2 ;  /* 0xff8000001e1e7808 */ /* 0x000fe40001000000 */
[----:B------:R-:W-:Y:S02]  /*f5d0*/  FMNMX.FTZ R0, R45, R0, !PT ;  /* 0x000000002d007209 */ /* 0x000fe40007810000 */
[----:B------:R-:W-:-:S02]  /*f5e0*/  FSEL R31, R31, -INF , P1 ;  /* 0xff8000001f1f7808 */ /* 0x000fc40000800000 */
[----:B------:R-:W-:Y:S02]  /*f5f0*/  FMNMX.FTZ R0, R48, R0, !PT ;  /* 0x0000000030007209 */ /* 0x000fe40007810000 */
[----:B------:R-:W-:Y:S02]  /*f600*/  ISETP.GT.AND P4, PT, R7, 0x10, PT ;  /* 0x000000100700780c */ /* 0x000fe40003f84270 */
[----:B------:R-:W-:Y:S02]  /*f610*/  FMNMX.FTZ R0, R49, R0, !PT ;  /* 0x0000000031007209 */ /* 0x000fe40007810000 */
[C---:B------:R-:W-:Y:S02]  /*f620*/  ISETP.GT.AND P3, PT, R7.reuse, 0x11, PT ;  /* 0x000000110700780c */ /* 0x040fe40003f64270 */
[----:B------:R-:W-:Y:S02]  /*f630*/  FMNMX.FTZ R0, R52, R0, !PT ;  /* 0x0000000034007209 */ /* 0x000fe40007810000 */
[----:B------:R-:W-:-:S02]  /*f640*/  ISETP.GT.AND P2, PT, R7, 0x18, PT ;  /* 0x000000180700780c */ /* 0x000fc40003f44270 */
[----:B------:R-:W-:Y:S02]  /*f650*/  FMNMX.FTZ R0, R53, R0, !PT ;  /* 0x0000000035007209 */ /* 0x000fe40007810000 */
[----:B------:R-:W-:Y:S02]  /*f660*/  ISETP.GT.AND P1, PT, R7, 0x19, PT ;  /* 0x000000190700780c */ /* 0x000fe40003f24270 */
[----:B------:R-:W-:Y:S02]  /*f670*/  FMNMX.FTZ R0, R56, R0, !PT ;  /* 0x0000000038007209 */ /* 0x000fe40007810000 */
[----:B------:R-:W-:Y:S02]  /*f680*/  FSEL R34, R34, -INF , P4 ;  /* 0xff80000022227808 */ /* 0x000fe40002000000 */
[----:B------:R-:W-:Y:S02]  /*f690*/  FMNMX.FTZ R0, R57, R0, !PT ;  /* 0x0000000039007209 */ /* 0x000fe40007810000 */
[----:B------:R-:W-:-:S02]  /*f6a0*/  FSEL R35, R35, -INF , P3 ;  /* 0xff80000023237808 */ /* 0x000fc40001800000 */
[----:B------:R-:W-:Y:S02]  /*f6b0*/  FMNMX.FTZ R0, R60, R0, !PT ;  /* 0x000000003c007209 */ /* 0x000fe40007810000 */
[----:B------:R-:W-:Y:S02]  /*f6c0*/  FSEL R38, R38, -INF , P2 ;  /* 0xff80000026267808 */ /* 0x000fe40001000000 */
[----:B------:R-:W-:Y:S02]  /*f6d0*/  FMNMX.FTZ R0, R61, R0, !PT ;  /* 0x000000003d007209 */ /* 0x000fe40007810000 */
[----:B------:R-:W-:Y:S02]  /*f6e0*/  FSEL R39, R39, -INF , P1 ;  /* 0xff80000027277808 */ /* 0x000fe40000800000 */
[----:B------:R-:W-:Y:S02]  /*f6f0*/  FMNMX.FTZ R0, R64, R0, !PT ;  /* 0x0000000040007209 */ /* 0x000fe40007810000 */
[----:B------:R-:W-:-:S02]  /*f700*/  ISETP.GT.AND P4, PT, R7, 0x20, PT ;  /* 0x000000200700780c */ /* 0x000fc40003f84270 */
[----:B------:R-:W-:Y:S02]  /*f710*/  FMNMX.FTZ R0, R65, R0, !PT ;  /* 0x0000000041007209 */ /* 0x000fe40007810000 */
[C---:B------:R-:W-:Y:S02]  /*f720*/  ISETP.GT.AND P3, PT, R7.reuse, 0x21, PT ;  /* 0x000000210700780c */ /* 0x040fe40003f64270 */
[----:B------:R-:W-:Y:S02]  /*f730*/  FMNMX.FTZ R0, R68, R0, !PT ;  /* 0x0000000044007209 */ /* 0x000fe40007810000 */
[----:B------:R-:W-:Y:S02]  /*f740*/  ISETP.GT.AND P2, PT, R7, 0x28, PT ;  /* 0x000000280700780c */ /* 0x000fe40003f44270 */
[----:B------:R-:W-:Y:S02]  /*f750*/  FMNMX.FTZ R0, R69, R0, !PT ;  /* 0x0000000045007209 */ /* 0x000fe40007810000 */
        /* <DEDUP_REMOVED lines=10> */
[----:B------:R-:W-:Y:S02]  /*f800*/  ISETP.GT.AND P4, PT, R7, 0x30, PT ;  /* 0x000000300700780c */ /* 0x000fe40003f84270 */
[----:B------:R-:W-:Y:S02]  /*f810*/  FMNMX.FTZ R0, R81, R0, !PT ;  /* 0x0000000051007209 */ /* 0x000fe40007810000 */
[----:B------:R-:W-:-:S02]  /*f820*/  ISETP.GT.AND P3, PT, R7, 0x31, PT ;  /* 0x000000310700780c */ /* 0x000fc40003f64270 */
[----:B------:R-:W-:Y:S02]  /*f830*/  FMNMX.FTZ R0, R84, R0, !PT ;  /* 0x0000000054007209 */ /* 0x000fe40007810000 */
[----:B------:R-:W-:Y:S02]  /*f840*/  ISETP.GT.AND P2, PT, R7, 0x38, PT ;  /* 0x000000380700780c */ /* 0x000fe40003f44270 */
[----:B------:R-:W-:Y:S02]  /*f850*/  FMNMX.FTZ R0, R85, R0, !PT ;  /* 0x0000000055007209 */ /* 0x000fe40007810000 */
[C---:B------:R-:W-:Y:S02]  /*f860*/  ISETP.GT.AND P1, PT, R7.reuse, 0x39, PT ;  /* 0x000000390700780c */ /* 0x040fe40003f24270 */
[----:B------:R-:W-:Y:S01]  /*f870*/  ISETP.GT.AND P0, PT, R7, 0x61, PT ;  /* 0x000000610700780c */ /* 0x000fe20003f04270 */
[----:B------:R-:W1:Y:S01]  /*f880*/  SHFL.BFLY PT, R8, R0, 0x2, 0x1f ;  /* 0x0c401f0000087f89 */ /* 0x000e6200000e0000 */
        /* <DEDUP_REMOVED lines=12> */
[----:B-1----:R-:W-:-:S02]  /*f950*/  FMNMX.FTZ R0, R0, R8, !PT ;  /* 0x0000000800007209 */ /* 0x002fc40007810000 */
[C---:B------:R-:W-:Y:S02]  /*f960*/  ISETP.GT.AND P4, PT, R7.reuse, 0x50, PT ;  /* 0x000000500700780c */ /* 0x040fe40003f84270 */
[C---:B------:R-:W-:Y:S01]  /*f970*/  ISETP.GT.AND P3, PT, R7.reuse, 0x51, PT ;  /* 0x000000510700780c */ /* 0x040fe20003f64270 */
[----:B------:R-:W1:Y:S01]  /*f980*/  SHFL.BFLY PT, R8, R0, 0x1, 0x1f ;  /* 0x0c201f0000087f89 */ /* 0x000e6200000e0000 */
[C---:B------:R-:W-:Y:S02]  /*f990*/  ISETP.GT.AND P2, PT, R7.reuse, 0x58, PT ;  /* 0x000000580700780c */ /* 0x040fe40003f44270 */
[----:B------:R-:W-:Y:S02]  /*f9a0*/  ISETP.GT.AND P1, PT, R7, 0x59, PT ;  /* 0x000000590700780c */ /* 0x000fe40003f24270 */
[----:B------:R-:W-:Y:S02]  /*f9b0*/  FSEL R66, R66, -INF , P4 ;  /* 0xff80000042427808 */ /* 0x000fe40002000000 */
[----:B------:R-:W-:-:S02]  /*f9c0*/  FSEL R67, R67, -INF , P3 ;  /* 0xff80000043437808 */ /* 0x000fc40001800000 */
[----:B------:R-:W-:Y:S02]  /*f9d0*/  @P0 LOP3.LUT R18, R18, 0x40, RZ, 0xfc, !PT ;  /* 0x0000004012120812 */ /* 0x000fe400078efcff */
[----:B------:R-:W-:Y:S02]  /*f9e0*/  FSEL R70, R70, -INF , P2 ;  /* 0xff80000046467808 */ /* 0x000fe40001000000 */
[----:B------:R-:W-:Y:S02]  /*f9f0*/  FSEL R71, R71, -INF , P1 ;  /* 0xff80000047477808 */ /* 0x000fe40000800000 */
[C---:B------:R-:W-:Y:S02]  /*fa00*/  ISETP.GT.AND P1, PT, R7.reuse, 0x69, PT ;  /* 0x000000690700780c */ /* 0x040fe40003f24270 */
[C---:B------:R-:W-:Y:S02]  /*fa10*/  ISETP.GT.AND P2, PT, R7.reuse, 0x70, PT ;  /* 0x000000700700780c */ /* 0x040fe40003f44270 */
[----:B------:R-:W-:-:S02]  /*fa20*/  ISETP.GT.AND P3, PT, R7, 0x71, PT ;  /* 0x000000710700780c */ /* 0x000fc40003f64270 */
[C---:B------:R-:W-:Y:S02]  /*fa30*/  ISETP.GT.AND P4, PT, R7.reuse, 0x78, PT ;  /* 0x000000780700780c */ /* 0x040fe40003f84270 */
[C---:B------:R-:W-:Y:S02]  /*fa40*/  ISETP.GT.AND P5, PT, R7.reuse, 0x79, PT ;  /* 0x000000790700780c */ /* 0x040fe40003fa4270 */
[----:B-1----:R-:W-:Y:S02]  /*fa50*/  FMNMX.FTZ R0, R0, R8, !PT ;  /* 0x0000000800007209 */ /* 0x002fe40007810000 */
[----:B------:R-:W-:Y:S02]  /*fa60*/  ISETP.GT.AND P0, PT, R7, 0x60, PT ;  /* 0x000000600700780c */ /* 0x000fe40003f04270 */
[----:B------:R-:W-:Y:S02]  /*fa70*/  FSETP.NEU.FTZ.AND P6, PT, R0, -INF , PT ;  /* 0xff8000000000780b */ /* 0x000fe40003fdd000 */
[----:B------:R-:W-:-:S02]  /*fa80*/  FSEL R74, R74, -INF , P0 ;  /* 0xff8000004a4a7808 */ /* 0x000fc40000000000 */
[----:B------:R-:W-:Y:S02]  /*fa90*/  FSEL R8, R0, RZ, P6 ;  /* 0x000000ff00087208 */ /* 0x000fe40003000000 */
[----:B------:R-:W-:Y:S02]  /*faa0*/  LOP3.LUT P0, RZ, R18, 0x40, RZ, 0xc0, !PT ;  /* 0x0000004012ff7812 */ /* 0x000fe4000780c0ff */
[----:B------:R-:W-:Y:S01]  /*fab0*/  FSEL R79, R79, -INF , P1 ;  /* 0xff8000004f4f7808 */ /* 0x000fe20000800000 */
[----:B------:R-:W-:Y:S01]  /*fac0*/  FADD.FTZ R3, -R8, R3 ;  /* 0x0000000308037221 */ /* 0x000fe20000010100 */
[----:B------:R-:W-:Y:S01]  /*fad0*/  FMUL.FTZ R8, R0, UR45 ;  /* 0x0000002d00087c20 */ /* 0x000fe20008410000 */
[----:B------:R-:W-:Y:S02]  /*fae0*/  FSEL R75, R75, -INF , P0 ;  /* 0xff8000004b4b7808 */ /* 0x000fe40000000000 */
[----:B------:R-:W-:Y:S01]  /*faf0*/  FSEL R82, R82, -INF , P2 ;  /* 0xff80000052527808 */ /* 0x000fe20001000000 */
[----:B------:R-:W-:Y:S01]  /*fb00*/  FMUL.FTZ R3, R3, UR45 ;  /* 0x0000002d03037c20 */ /* 0x000fe20008410000 */
[----:B------:R-:W-:-:S02]  /*fb10*/  FSEL R8, R8, RZ, P6 ;  /* 0x000000ff08087208 */ /* 0x000fc40003000000 */
[----:B------:R-:W-:Y:S02]  /*fb20*/  ISETP.GT.AND P6, PT, R7, 0x68, PT ;  /* 0x000000680700780c */ /* 0x000fe40003fc4270 */
[----:B------:R-:W-:Y:S01]  /*fb30*/  FMNMX.FTZ R7, R26, R6, !PT ;  /* 0x000000061a077209 */ /* 0x000fe20007810000 */
[--C-:B------:R-:W-:Y:S01]  /*fb40*/  FFMA.FTZ R24, R24, UR45, -R8.reuse ;  /* 0x0000002d18187c23 */ /* 0x100fe20008010808 */
[----:B------:R-:W-:Y:S01]  /*fb50*/  FSEL R78, R78, -INF , P6 ;  /* 0xff8000004e4e7808 */ /* 0x000fe20003000000 */
[--C-:B------:R-:W-:Y:S01]  /*fb60*/  FFMA.FTZ R25, R25, UR45, -R8.reuse ;  /* 0x0000002d19197c23 */ /* 0x100fe20008010808 */
[----:B------:R-:W-:Y:S01]  /*fb70*/  FMNMX.FTZ R7, R27, R7, !PT ;  /* 0x000000071b077209 */ /* 0x000fe20007810000 */
[----:B------:R-:W-:Y:S01]  /*fb80*/  MUFU.EX2 R3, R3 ;  /* 0x0000000300037308 */ /* 0x000fe20000000800 */
[----:B------:R-:W-:Y:S01]  /*fb90*/  FSEL R83, R83, -INF , P3 ;  /* 0xff80000053537808 */ /* 0x000fe20001800000 */
[--C-:B------:R-:W-:Y:S01]  /*fba0*/  FFMA.FTZ R28, R28, UR45, -R8.reuse ;  /* 0x0000002d1c1c7c23 */ /* 0x100fe20008010808 */
[----:B------:R-:W-:Y:S01]  /*fbb0*/  FMNMX.FTZ R7, R30, R7, !PT ;  /* 0x000000071e077209 */ /* 0x000fe20007810000 */
[--C-:B------:R-:W-:Y:S01]  /*fbc0*/  FFMA.FTZ R29, R29, UR45, -R8.reuse ;  /* 0x0000002d1d1d7c23 */ /* 0x100fe20008010808 */
[----:B------:R-:W-:Y:S01]  /*fbd0*/  FSEL R86, R86, -INF , P4 ;  /* 0xff80000056567808 */ /* 0x000fe20002000000 */
[--C-:B------:R-:W-:Y:S01]  /*fbe0*/  FFMA.FTZ R32, R32, UR45, -R8.reuse ;  /* 0x0000002d20207c23 */ /* 0x100fe20008010808 */
[----:B------:R-:W-:Y:S01]  /*fbf0*/  FMNMX.FTZ R7, R31, R7, !PT ;  /* 0x000000071f077209 */ /* 0x000fe20007810000 */
[----:B------:R-:W1:Y:S01]  /*fc00*/  MUFU.EX2 R24, R24 ;  /* 0x0000001800187308 */ /* 0x000e620000000800 */
[----:B------:R-:W-:Y:S01]  /*fc10*/  FSEL R87, R87, -INF , P5 ;  /* 0xff80000057577808 */ /* 0x000fe20002800000 */
[--C-:B------:R-:W-:Y:S01]  /*fc20*/  FFMA.FTZ R33, R33, UR45, -R8.reuse ;  /* 0x0000002d21217c23 */ /* 0x100fe20008010808 */
[----:B------:R-:W-:Y:S01]  /*fc30*/  FMNMX.FTZ R7, R34, R7, !PT ;  /* 0x0000000722077209 */ /* 0x000fe20007810000 */
[--C-:B------:R-:W-:Y:S01]  /*fc40*/  FFMA.FTZ R36, R36, UR45, -R8.reuse ;  /* 0x0000002d24247c23 */ /* 0x100fe20008010808 */
[--C-:B------:R-:W-:Y:S01]  /*fc50*/  FFMA.FTZ R37, R37, UR45, -R8.reuse ;  /* 0x0000002d25257c23 */ /* 0x100fe20008010808 */
[--C-:B------:R-:W-:Y:S01]  /*fc60*/  FFMA.FTZ R40, R40, UR45, -R8.reuse ;  /* 0x0000002d28287c23 */ /* 0x100fe20008010808 */
[----:B------:R-:W-:Y:S01]  /*fc70*/  FMNMX.FTZ R7, R35, R7, !PT ;  /* 0x0000000723077209 */ /* 0x000fe20007810000 */
[----:B------:R-:W0:Y:S01]  /*fc80*/  MUFU.EX2 R25, R25 ;  /* 0x0000001900197308 */ /* 0x000e220000000800 */
[--C-:B------:R-:W-:Y:S01]  /*fc90*/  FFMA.FTZ R41, R41, UR45, -R8.reuse ;  /* 0x0000002d29297c23 */ /* 0x100fe20008010808 */
[--C-:B------:R-:W-:Y:S01]  /*fca0*/  FFMA.FTZ R44, R44, UR45, -R8.reuse ;  /* 0x0000002d2c2c7c23 */ /* 0x100fe20008010808 */
[----:B------:R-:W-:Y:S01]  /*fcb0*/  FMNMX.FTZ R7, R38, R7, !PT ;  /* 0x0000000726077209 */ /* 0x000fe20007810000 */
[--C-:B------:R-:W-:Y:S01]  /*fcc0*/  FFMA.FTZ R45, R45, UR45, -R8.reuse ;  /* 0x0000002d2d2d7c23 */ /* 0x100fe20008010808 */
[--C-:B------:R-:W-:Y:S01]  /*fcd0*/  FFMA.FTZ R48, R48, UR45, -R8.reuse ;  /* 0x0000002d30307c23 */ /* 0x100fe20008010808 */
[----:B------:R-:W-:Y:S01]  /*fce0*/  FFMA.FTZ R49, R49, UR45, -R8 ;  /* 0x0000002d31317c23 */ /* 0x000fe20008010808 */
[----:B------:R-:W-:Y:S01]  /*fcf0*/  FMNMX.FTZ R7, R39, R7, !PT ;  /* 0x0000000727077209 */ /* 0x000fe20007810000 */
[----:B------:R-:W2:Y:S01]  /*fd00*/  MUFU.EX2 R28, R28 ;  /* 0x0000001c001c7308 */ /* 0x000ea20000000800 */
[----:B-1----:R-:W-:Y:S01]  /*fd10*/  FFMA.FTZ R140, R3, R140, R24 ;  /* 0x0000008c038c7223 */ /* 0x002fe20000010018 */
[--C-:B------:R-:W-:Y:S01]  /*fd20*/  FFMA.FTZ R52, R52, UR45, -R8.reuse ;  /* 0x0000002d34347c23 */ /* 0x100fe20008010808 */
[----:B------:R-:W-:Y:S01]  /*fd30*/  FMNMX.FTZ R7, R42, R7, !PT ;  /* 0x000000072a077209 */ /* 0x000fe20007810000 */
[--C-:B------:R-:W-:Y:S01]  /*fd40*/  FFMA.FTZ R53, R53, UR45, -R8.reuse ;  /* 0x0000002d35357c23 */ /* 0x100fe20008010808 */
[--C-:B------:R-:W-:Y:S01]  /*fd50*/  FFMA.FTZ R56, R56, UR45, -R8.reuse ;  /* 0x0000002d38387c23 */ /* 0x100fe20008010808 */
[----:B------:R-:W-:Y:S01]  /*fd60*/  FFMA.FTZ R57, R57, UR45, -R8 ;  /* 0x0000002d39397c23 */ /* 0x000fe20008010808 */
[----:B------:R-:W-:Y:S01]  /*fd70*/  FMNMX.FTZ R7, R43, R7, !PT ;  /* 0x000000072b077209 */ /* 0x000fe20007810000 */
[----:B------:R-:W1:Y:S01]  /*fd80*/  MUFU.EX2 R29, R29 ;  /* 0x0000001d001d7308 */ /* 0x000e620000000800 */
[----:B0-----:R-:W-:Y:S01]  /*fd90*/  FADD.FTZ R14, R25, R140 ;  /* 0x0000008c190e7221 */ /* 0x001fe20000010000 */
[--C-:B------:R-:W-:Y:S01]  /*fda0*/  FFMA.FTZ R60, R60, UR45, -R8.reuse ;  /* 0x0000002d3c3c7c23 */ /* 0x100fe20008010808 */
[----:B------:R-:W-:Y:S01]  /*fdb0*/  FMNMX.FTZ R7, R46, R7, !PT ;  /* 0x000000072e077209 */ /* 0x000fe20007810000 */
[--C-:B------:R-:W-:Y:S01]  /*fdc0*/  FFMA.FTZ R61, R61, UR45, -R8.reuse ;  /* 0x0000002d3d3d7c23 */ /* 0x100fe20008010808 */
[--C-:B------:R-:W-:Y:S01]  /*fdd0*/  FFMA.FTZ R64, R64, UR45, -R8.reuse ;  /* 0x0000002d40407c23 */ /* 0x100fe20008010808 */
[----:B------:R-:W-:Y:S01]  /*fde0*/  FFMA.FTZ R65, R65, UR45, -R8 ;  /* 0x0000002d41417c23 */ /* 0x000fe20008010808 */
[----:B------:R-:W-:Y:S01]  /*fdf0*/  FMNMX.FTZ R7, R47, R7, !PT ;  /* 0x000000072f077209 */ /* 0x000fe20007810000 */
[----:B------:R-:W0:Y:S01]  /*fe00*/  MUFU.EX2 R32, R32 ;  /* 0x0000002000207308 */ /* 0x000e220000000800 */
[----:B--2---:R-:W-:Y:S01]  /*fe10*/  FADD.FTZ R14, R28, R14 ;  /* 0x0000000e1c0e7221 */ /* 0x004fe20000010000 */
[--C-:B------:R-:W-:Y:S01]  /*fe20*/  FFMA.FTZ R68, R68, UR45, -R8.reuse ;  /* 0x0000002d44447c23 */ /* 0x100fe20008010808 */
[----:B------:R-:W-:Y:S01]  /*fe30*/  FMNMX.FTZ R7, R50, R7, !PT ;  /* 0x0000000732077209 */ /* 0x000fe20007810000 */
[--C-:B------:R-:W-:Y:S01]  /*fe40*/  FFMA.FTZ R69, R69, UR45, -R8.reuse ;  /* 0x0000002d45457c23 */ /* 0x100fe20008010808 */
[--C-:B------:R-:W-:Y:S01]  /*fe50*/  FFMA.FTZ R72, R72, UR45, -R8.reuse ;  /* 0x0000002d48487c23 */ /* 0x100fe20008010808 */
[----:B------:R-:W-:Y:S01]  /*fe60*/  FFMA.FTZ R73, R73, UR45, -R8 ;  /* 0x0000002d49497c23 */ /* 0x000fe20008010808 */
[----:B------:R-:W-:Y:S01]  /*fe70*/  FMNMX.FTZ R7, R51, R7, !PT ;  /* 0x0000000733077209 */ /* 0x000fe20007810000 */
[----:B------:R-:W2:Y:S01]  /*fe80*/  MUFU.EX2 R33, R33 ;  /* 0x0000002100217308 */ /* 0x000ea20000000800 */
[----:B-1----:R-:W-:Y:S01]  /*fe90*/  FADD.FTZ R14, R29, R14 ;  /* 0x0000000e1d0e7221 */ /* 0x002fe20000010000 */
        /* <DEDUP_REMOVED lines=10> */
[----:B------:R-:W-:Y:S01]  /*ff40*/  FFMA.FTZ R8, R85, UR45, -R8 ;  /* 0x0000002d55087c23 */ /* 0x000fe20008010808 */
[----:B------:R-:W-:-:S02]  /*ff50*/  LOP3.LUT P0, RZ, R18, 0x20, RZ, 0xc0, !PT ;  /* 0x0000002012ff7812 */ /* 0x000fc4000780c0ff */
[----:B------:R-:W-:Y:S01]  /*ff60*/  FMNMX.FTZ R7, R59, R7, !PT ;  /* 0x000000073b077209 */ /* 0x000fe20007810000 */
[----:B------:R-:W0:Y:S01]  /*ff70*/  MUFU.EX2 R37, R37 ;  /* 0x0000002500257308 */ /* 0x000e220000000800 */
[----:B--2---:R-:W-:Y:S02]  /*ff80*/  FADD.FTZ R14, R33, R14 ;  /* 0x0000000e210e7221 */ /* 0x004fe40000010000 */
[----:B------:R-:W-:-:S04]  /*ff90*/  FMNMX.FTZ R7, R62, R7, !PT ;  /* 0x000000073e077209 */ /* 0x000fc80007810000 */
[----:B------:R-:W-:Y:S01]  /*ffa0*/  FMNMX.FTZ R7, R63, R7, !PT ;  /* 0x000000073f077209 */ /* 0x000fe20007810000 */
[----:B------:R-:W2:Y:S01]  /*ffb0*/  MUFU.EX2 R40, R40 ;  /* 0x0000002800287308 */ /* 0x000ea20000000800 */
[----:B-1----:R-:W-:Y:S02]  /*ffc0*/  FADD.FTZ R14, R36, R14 ;  /* 0x0000000e240e7221 */ /* 0x002fe40000010000 */
[----:B------:R-:W-:-:S04]  /*ffd0*/  FMNMX.FTZ R7, R66, R7, !PT ;  /* 0x0000000742077209 */ /* 0x000fc80007810000 */
[----:B------:R-:W-:Y:S01]  /*ffe0*/  FMNMX.FTZ R7, R67, R7, !PT ;  /* 0x0000000743077209 */ /* 0x000fe20007810000 */
[----:B------:R-:W1:Y:S01]  /*fff0*/  MUFU.EX2 R41, R41 ;  /* 0x0000002900297308 */ /* 0x000e620000000800 */
[----:B0-----:R-:W-:Y:S02]  /*10000*/  FADD.FTZ R14, R37, R14 ;  /* 0x0000000e250e7221 */ /* 0x001fe40000010000 */
[----:B------:R-:W-:-:S04]  /*10010*/  FMNMX.FTZ R7, R70, R7, !PT ;  /* 0x0000000746077209 */ /* 0x000fc80007810000 */
        /* <DEDUP_REMOVED lines=17> */
[----:B------:R-:W-:Y:S01]  /*10130*/  MUFU.EX2 R52, R52 ;  /* 0x0000003400347308 */ /* 0x000fe20000000800 */
[----:B-1----:R-:W-:-:S03]  /*10140*/  FADD.FTZ R14, R48, R14 ;  /* 0x0000000e300e7221 */ /* 0x002fc60000010000 */
[----:B------:R-:W1:Y:S04]  /*10150*/  SHFL.BFLY PT, R9, R7, 0x2, 0x1f ;  /* 0x0c401f0007097f89 */ /* 0x000e6800000e0000 */
[----:B------:R-:W-:Y:S01]  /*10160*/  MUFU.EX2 R53, R53 ;  /* 0x0000003500357308 */ /* 0x000fe20000000800 */
[----:B0-----:R-:W-:-:S07]  /*10170*/  FADD.FTZ R14, R49, R14 ;  /* 0x0000000e310e7221 */ /* 0x001fce0000010000 */
[----:B------:R-:W-:Y:S08]  /*10180*/  MUFU.EX2 R56, R56 ;  /* 0x0000003800387308 */ /* 0x000ff00000000800 */
[----:B------:R-:W-:Y:S01]  /*10190*/  MUFU.EX2 R57, R57 ;  /* 0x0000003900397308 */ /* 0x000fe20000000800 */
[----:B-1----:R-:W-:-:S07]  /*101a0*/  FMNMX.FTZ R7, R7, R9, !PT ;  /* 0x0000000907077209 */ /* 0x002fce0007810000 */
        /* <DEDUP_REMOVED lines=11> */
[----:B------:R-:W-:Y:S02]  /*10260*/  MUFU.EX2 R69, R69 ;  /* 0x0000004500457308 */ /* 0x000fe40000000800 */
[----:B------:R-:W-:Y:S02]  /*10270*/  FMUL.FTZ R6, R6, UR45 ;  /* 0x0000002d06067c20 */ /* 0x000fe40008410000 */
[----:B------:R-:W-:-:S04]  /*10280*/  FSEL R9, R9, RZ, P1 ;  /* 0x000000ff09097208 */ /* 0x000fc80000800000 */
        /* <DEDUP_REMOVED lines=34> */
[--C-:B------:R-:W-:Y:S01]  /*104b0*/  FFMA.FTZ R79, R79, UR45, -R9.reuse ;  /* 0x0000002d4f4f7c23 */ /* 0x100fe20008010809 */
[--C-:B------:R-:W-:Y:S01]  /*104c0*/  FFMA.FTZ R82, R82, UR45, -R9.reuse ;  /* 0x0000002d52527c23 */ /* 0x100fe20008010809 */
[--C-:B------:R-:W-:Y:S01]  /*104d0*/  FFMA.FTZ R83, R83, UR45, -R9.reuse ;  /* 0x0000002d53537c23 */ /* 0x100fe20008010809 */
[--C-:B------:R-:W-:Y:S01]  /*104e0*/  FFMA.FTZ R86, R86, UR45, -R9.reuse ;  /* 0x0000002d56567c23 */ /* 0x100fe20008010809 */
[----:B------:R-:W-:-:S02]  /*104f0*/  FFMA.FTZ R9, R87, UR45, -R9 ;  /* 0x0000002d57097c23 */ /* 0x000fc40008010809 */
        /* <DEDUP_REMOVED lines=86> */
.L_x_2452:
        /* <DEDUP_REMOVED lines=106> */
[----:B------:R-:W-:Y:S01]  /*11100*/  IMAD.MOV.U32 R5, RZ, RZ, R22 ;  /* 0x000000ffff057224 */ /* 0x000fe200078e0016 */
[----:B------:R-:W-:Y:S01]  /*11110*/  IADD3 R4, R4, -0x1, RZ ;  /* 0xffffffff04047810 */ /* 0x000fe20007ffe0ff */
[----:B0-----:R-:W-:-:S10]  /*11120*/  NOP ;  /* 0x0000000000007918 */ /* 0x001fd40000000000 */
[----:B-1----:R-:W-:Y:S05]  /*11130*/  @P1 BRA `(.L_x_2453) ;  /* 0xffffffd000701947 */ /* 0x002fea000383ffff */
.L_x_2441:
[----:B------:R-:W2:Y:S02]  /*11140*/  LDL R3, [R1+0x60] ;  /* 0x0000600001037983 */ /* 0x000ea40000100800 */
[----:B--2---:R-:W-:-:S13]  /*11150*/  ISETP.GE.AND P1, PT, R4, R3, PT ;  /* 0x000000030400720c */ /* 0x004fda0003f26270 */
[----:B------:R-:W-:Y:S05]  /*11160*/  @!P1 BRA `(.L_x_2454) ;  /* 0x0000002400209947 */ /* 0x000fea0003800000 */
[----:B------:R-:W-:Y:S02]  /*11170*/  IMAD.MOV.U32 R6, RZ, RZ, R7 ;  /* 0x000000ffff067224 */ /* 0x000fe400078e0007 */
[----:B------:R-:W-:Y:S02]  /*11180*/  IMAD.MOV.U32 R8, RZ, RZ, R0 ;  /* 0x000000ffff087224 */ /* 0x000fe400078e0000 */
[----:B------:R-:W-:Y:S02]  /*11190*/  IMAD.MOV.U32 R5, RZ, RZ, R139 ;  /* 0x000000ffff057224 */ /* 0x000fe400078e008b */
[----:B------:R-:W-:-:S07]  /*111a0*/  IMAD.MOV.U32 R3, RZ, RZ, R22 ;  /* 0x000000ffff037224 */ /* 0x000fce00078e0016 */
.L_x_2466:
        /* <DEDUP_REMOVED lines=9> */
.L_x_2456:
[----:B------:R-:W-:-:S04]  /*11240*/  IADD3 R0, R3, 0x1, RZ ;  /* 0x0000000103007810 */ /* 0x000fc80007ffe0ff */
[----:B------:R-:W-:-:S04]  /*11250*/  ISETP.NE.AND P2, PT, R0, 0x2, PT ;  /* 0x000000020000780c */ /* 0x000fc80003f45270 */
[----:B------:R-:W-:Y:S02]  /*11260*/  SEL R7, R0, RZ, P2 ;  /* 0x000000ff00077207 */ /* 0x000fe40001000000 */
[----:B------:R-:W-:-:S03]  /*11270*/  SHF.L.U32 R0, R139, 0x1f, RZ ;  /* 0x0000001f8b007819 */ /* 0x000fc600000006ff */
[----:B------:R-:W-:-:S04]  /*11280*/  IMAD R7, R7, 0x8, R2 ;  /* 0x0000000807077824 */ /* 0x000fc800078e0202 */
[----:B------:R0:W1:Y:S01]  /*11290*/  SYNCS.PHASECHK.TRANS64.TRYWAIT P2, [R7+URZ+0x2d830], R0 ;  /* 0x02d83000070075a7 */ /* 0x000062000804017f */
[----:B------:R-:W-:Y:S05]  /*112a0*/  @!P0 BRA `(.L_x_2457) ;  /* 0x0000000000048947 */ /* 0x000fea0003800000 */
[----:B------:R-:W-:Y:S01]  /*112b0*/  BPT.TRAP 0x1 ;  /* 0x000000040000795c */ /* 0x000fe20000300000 */
.L_x_2457:
[----:B------:R-:W-:Y:S04]  /*112c0*/  BSSY B0, `(.L_x_2455) ;  /* 0x0000004000007945 */ /* 0x000fe80003800000 */
[----:B-1----:R-:W-:Y:S05]  /*112d0*/  @P2 BRA `(.L_x_2458) ;  /* 0x0000000000082947 */ /* 0x002fea0003800000 */
[----:B------:R-:W1:Y:S02]  /*112e0*/  SYNCS.PHASECHK.TRANS64.TRYWAIT P2, [R7+URZ+0x2d830], R0 ;  /* 0x02d83000070075a7 */ /* 0x000e64000804017f */
[----:B-1----:R-:W-:Y:S05]  /*112f0*/  @!P2 BRA `(.L_x_2459) ;  /* 0x000000e00054a947 */ /* 0x002fea0003800000 */
.L_x_2458:
[----:B------:R-:W-:Y:S05]  /*11300*/  BSYNC B0 ;  /* 0x0000000000007941 */ /* 0x000fea0003800000 */
.L_x_2455:
        /* <DEDUP_REMOVED lines=23> */
[----:B--2---:R-:W-:-:S05]  /*11480*/  IMAD R10, R22, 0x600, R7 ;  /* 0x00000600160a7824 */ /* 0x004fca00078e0207 */
[C---:B------:R-:W-:Y:S02]  /*11490*/  R2UR UR6, R10.reuse ;  /* 0x000000000a0672ca */ /* 0x040fe400000e0000 */
[----:B------:R-:W-:-:S04]  /*114a0*/  IADD3 R24, R10, 0x400, RZ ;  /* 0x000004000a187810 */ /* 0x000fc80007ffe0ff */
[----:B------:R-:W-:Y:S02]  /*114b0*/  R2UR UR22, R24 ;  /* 0x00000000181672ca */ /* 0x000fe400000e0000 */
[----:B------:R-:W-:-:S06]  /*114c0*/  WARPGROUP.ARRIVE ;  /* 0x00000000000079c5 */ /* 0x000fcc0000000000 */
[----:B------:R-:W-:Y:S01]  /*114d0*/  HGMMA.64x128x16.F32 R24, gdesc[UR4], RZ, !UPT, gsb0 ;  /* 0x01e00000041879f0 */ /* 0x000fe2000c0008ff */
[----:B------:R-:W-:-:S05]  /*114e0*/  VIADD R14, R10, 0x2 ;  /* 0x000000020a0e7836 */ /* 0x000fca0000000000 */
[----:B------:R-:W-:Y:S01]  /*114f0*/  R2UR UR10, R14 ;  /* 0x000000000e0a72ca */ /* 0x000fe200000e0000 */
[----:B------:R-:W-:-:S05]  /*11500*/  VIADD R12, R10, 0x200 ;  /* 0x000002000a0c7836 */ /* 0x000fca0000000000 */
        /* <DEDUP_REMOVED lines=32> */
.L_x_2461:
[----:B------:R-:W-:Y:S01]  /*11710*/  SHF.L.U32 R0, R5, 0x1f, RZ ;  /* 0x0000001f05007819 */ /* 0x000fe200000006ff */
[----:B------:R-:W-:-:S04]  /*11720*/  IMAD R5, R3, 0x8, R2 ;  /* 0x0000000803057824 */ /* 0x000fc800078e0202 */
[----:B------:R0:W1:Y:S01]  /*11730*/  SYNCS.PHASECHK.TRANS64.TRYWAIT P1, [R5+URZ+0x2d850], R0 ;  /* 0x02d85000050075a7 */ /* 0x000062000802017f */
[----:B------:R-:W-:Y:S05]  /*11740*/  @!P0 BRA `(.L_x_2462) ;  /* 0x0000000000048947 */ /* 0x000fea0003800000 */
[----:B------:R-:W-:Y:S01]  /*11750*/  BPT.TRAP 0x1 ;  /* 0x000000040000795c */ /* 0x000fe20000300000 */
.L_x_2462:
[----:B-1----:R-:W-:Y:S05]  /*11760*/  @P1 BRA `(.L_x_2460) ;  /* 0x0000000000081947 */ /* 0x002fea0003800000 */
[----:B------:R-:W1:Y:S02]  /*11770*/  SYNCS.PHASECHK.TRANS64.TRYWAIT P1, [R5+URZ+0x2d850], R0 ;  /* 0x02d85000050075a7 */ /* 0x000e64000802017f */
[----:B-1----:R-:W-:Y:S05]  /*11780*/  @!P1 BRA `(.L_x_2463) ;  /* 0x000000dc00449947 */ /* 0x002fea0003800000 */
.L_x_2460:
        /* <DEDUP_REMOVED lines=12> */
[----:B------:R-:W-:Y:S01]  /*11850*/  R2UR UR11, R13 ;  /* 0x000000000d0b72ca */ /* 0x000fe200000e0000 */
[----:B------:R-:W-:Y:S01]  /*11860*/  IMAD R10, R3, 0x600, R0 ;  /* 0x00000600030a7824 */ /* 0x000fe200078e0200 */
[----:B------:R-:W-:Y:S02]  /*11870*/  R2UR UR15, R13 ;  /* 0x000000000d0f72ca */ /* 0x000fe400000e0000 */
[----:B------:R-:W-:Y:S01]  /*11880*/  R2UR UR5, R11 ;  /* 0x000000000b0572ca */ /* 0x000fe200000e0000 */
[C---:B------:R-:W-:Y:S01]  /*11890*/  VIADD R12, R10.reuse, 0x40 ;  /* 0x000000400a0c7836 */ /* 0x040fe20000000000 */
[----:B------:R-:W-:Y:S01]  /*118a0*/  R2UR UR6, R10 ;  /* 0x000000000a0672ca */ /* 0x000fe200000e0000 */
[----:B------:R-:W-:Y:S01]  /*118b0*/  IMAD.MOV.U32 R11, RZ, RZ, 0x40000040 ;  /* 0x40000040ff0b7424 */ /* 0x000fe200078e00ff */
[----:B------:R-:W-:-:S02]  /*118c0*/  R2UR UR19, R13 ;  /* 0x000000000d1372ca */ /* 0x000fc400000e0000 */
[----:B------:R-:W-:Y:S02]  /*118d0*/  R2UR UR10, R12 ;  /* 0x000000000c0a72ca */ /* 0x000fe400000e0000 */
[----:B------:R-:W-:Y:S02]  /*118e0*/  IADD3 R12, R10, 0x80, RZ ;  /* 0x000000800a0c7810 */ /* 0x000fe40007ffe0ff */
        /* <DEDUP_REMOVED lines=24> */
[----:B------:R-:W-:Y:S02]  /*11a70*/  R2UR UR25, R13 ;  /* 0x000000000d1972ca */ /* 0x000fe400000e0000 */
[----:B------:R-:W-:-:S04]  /*11a80*/  MOV R13, 0x40000040 ;  /* 0x40000040000d7802 */ /* 0x000fc80000000f00 */
[----:B------:R-:W-:Y:S02]  /*11a90*/  R2UR UR29, R13 ;  /* 0x000000000d1d72ca */ /* 0x000fe400000e0000 */
[----:B--2---:R-:W-:Y:S02]  /*11aa0*/  LOP3.LUT R10, R7, 0x10000, RZ, 0xfc, !PT ;  /* 0x00010000070a7812 */ /* 0x004fe400078efcff */
[----:B------:R-:W0:Y:S02]  /*11ab0*/  S2R R7, SR_TID.X ;  /* 0x0000000000077919 */ /* 0x000e240000002100 */
[C---:B------:R-:W-:Y:S01]  /*11ac0*/  R2UR UR4, R10.reuse ;  /* 0x000000000a0472ca */ /* 0x040fe200000e0000 */
[----:B------:R-:W-:-:S05]  /*11ad0*/  VIADD R12, R10, 0x2 ;  /* 0x000000020a0c7836 */ /* 0x000fca0000000000 */
[----:B------:R-:W-:Y:S02]  /*11ae0*/  R2UR UR8, R12 ;  /* 0x000000000c0872ca */ /* 0x000fe400000e0000 */
[----:B------:R-:W-:-:S04]  /*11af0*/  IADD3 R12, R10, 0x4, RZ ;  /* 0x000000040a0c7810 */ /* 0x000fc80007ffe0ff */
        /* <DEDUP_REMOVED lines=41> */
.L_x_2464:
        /* <DEDUP_REMOVED lines=85> */
[----:B------:R-:W-:Y:S01]  /*122e0*/  FFMA.FTZ R25, R25, UR45, -R5 ;  /* 0x0000002d19197c23 */ /* 0x000fe20008010805 */
[--C-:B------:R-:W-:Y:S01]  /*122f0*/  FFMA.FTZ R26, R26, UR45, -R9.reuse ;  /* 0x0000002d1a1a7c23 */ /* 0x100fe20008010809 */
[----:B------:R-:W-:Y:S01]  /*12300*/  MUFU.EX2 R6, R6 ;  /* 0x0000000600067308 */ /* 0x000fe20000000800 */
[----:B------:R-:W-:Y:S01]  /*12310*/  FFMA.FTZ R27, R27, UR45, -R9 ;  /* 0x0000002d1b1b7c23 */ /* 0x000fe20008010809 */
[----:B------:R-:W-:Y:S01]  /*12320*/  FFMA.FTZ R28, R28, UR45, -R5 ;  /* 0x0000002d1c1c7c23 */ /* 0x000fe20008010805 */
[----:B------:R-:W-:Y:S01]  /*12330*/  FFMA.FTZ R30, R30, UR45, -R9 ;  /* 0x0000002d1e1e7c23 */ /* 0x000fe20008010809 */
[----:B------:R-:W-:Y:S01]  /*12340*/  FFMA.FTZ R29, R29, UR45, -R5 ;  /* 0x0000002d1d1d7c23 */ /* 0x000fe20008010805 */
[----:B------:R-:W-:Y:S01]  /*12350*/  FFMA.FTZ R31, R31, UR45, -R9 ;  /* 0x0000002d1f1f7c23 */ /* 0x000fe20008010809 */
        /* <DEDUP_REMOVED lines=18> */
[----:B------:R-:W1:Y:S01]  /*12480*/  MUFU.EX2 R26, R26 ;  /* 0x0000001a001a7308 */ /* 0x000e620000000800 */
[----:B0-----:R-:W-:Y:S01]  /*12490*/  FFMA.FTZ R140, R6, R140, R24 ;  /* 0x0000008c068c7223 */ /* 0x001fe20000010018 */
        /* <DEDUP_REMOVED lines=24> */
[----:B------:R-:W-:Y:S01]  /*12620*/  FFMA.FTZ R67, R67, UR45, -R9 ;  /* 0x0000002d43437c23 */ /* 0x000fe20008010809 */
[----:B------:R-:W-:Y:S01]  /*12630*/  FFMA.FTZ R68, R68, UR45, -R5 ;  /* 0x0000002d44447c23 */ /* 0x000fe20008010805 */
[----:B------:R-:W-:Y:S01]  /*12640*/  FFMA.FTZ R70, R70, UR45, -R9 ;  /* 0x0000002d46467c23 */ /* 0x000fe20008010809 */
[----:B------:R-:W-:Y:S01]  /*12650*/  FFMA.FTZ R69, R69, UR45, -R5 ;  /* 0x0000002d45457c23 */ /* 0x000fe20008010805 */
[----:B------:R-:W-:Y:S01]  /*12660*/  FFMA.FTZ R71, R71, UR45, -R9 ;  /* 0x0000002d47477c23 */ /* 0x000fe20008010809 */
[----:B------:R-:W-:Y:S01]  /*12670*/  FFMA.FTZ R72, R72, UR45, -R5 ;  /* 0x0000002d48487c23 */ /* 0x000fe20008010805 */
[----:B------:R-:W0:Y:S01]  /*12680*/  MUFU.EX2 R27, R30 ;  /* 0x0000001e001b7308 */ /* 0x000e220000000800 */
[----:B--2---:R-:W-:Y:S01]  /*12690*/  FADD.FTZ R11, R20, R21 ;  /* 0x00000015140b7221 */ /* 0x004fe20000010000 */
[----:B------:R-:W-:Y:S01]  /*126a0*/  FFMA.FTZ R74, R74, UR45, -R9 ;  /* 0x0000002d4a4a7c23 */ /* 0x000fe20008010809 */
[----:B------:R-:W-:Y:S01]  /*126b0*/  FFMA.FTZ R73, R73, UR45, -R5 ;  /* 0x0000002d49497c23 */ /* 0x000fe20008010805 */
[----:B------:R-:W-:Y:S01]  /*126c0*/  FFMA.FTZ R75, R75, UR45, -R9 ;  /* 0x0000002d4b4b7c23 */ /* 0x000fe20008010809 */
[----:B------:R-:W-:Y:S01]  /*126d0*/  FFMA.FTZ R76, R76, UR45, -R5 ;  /* 0x0000002d4c4c7c23 */ /* 0x000fe20008010805 */
[----:B------:R-:W-:Y:S01]  /*126e0*/  FFMA.FTZ R78, R78, UR45, -R9 ;  /* 0x0000002d4e4e7c23 */ /* 0x000fe20008010809 */
[----:B------:R-:W-:Y:S01]  /*126f0*/  FFMA.FTZ R77, R77, UR45, -R5 ;  /* 0x0000002d4d4d7c23 */ /* 0x000fe20008010805 */
[----:B------:R-:W2:Y:S01]  /*12700*/  MUFU.EX2 R29, R29 ;  /* 0x0000001d001d7308 */ /* 0x000ea20000000800 */
[----:B-1----:R-:W-:Y:S01]  /*12710*/  FADD.FTZ R10, R28, R10 ;  /* 0x0000000a1c0a7221 */ /* 0x002fe20000010000 */
        /* <DEDUP_REMOVED lines=127> */
.L_x_2465:
[----:B------:R-:W2:Y:S01]  /*12f10*/  LDL R46, [R1+0x50] ;  /* 0x00005000012e7983 */ /* 0x000ea20000100800 */
[----:B------:R-:W-:-:S03]  /*12f20*/  IMAD R3, R3, 0x8, R2 ;  /* 0x0000000803037824 */ /* 0x000fc600078e0202 */
[----:B------:R-:W3:Y:S01]  /*12f30*/  LDL R38, [R1+0x54] ;  /* 0x0000540001267983 */ /* 0x000ee20000100800 */
[----:B------:R-:W-:Y:S01]  /*12f40*/  VIADD R3, R3, 0x2d860 ;  /* 0x0002d86003037836 */ /* 0x000fe20000000000 */
[----:B------:R-:W-:Y:S02]  /*12f50*/  MOV R30, UR40 ;  /* 0x00000028001e7c02 */ /* 0x000fe40008000f00 */
[----:B------:R-:W-:Y:S02]  /*12f60*/  F2FP.F16.F32.PACK_AB R24, R25, R24 ;  /* 0x000000181918723e */ /* 0x000fe400000000ff */
[----:B------:R-:W-:Y:S02]  /*12f70*/  PRMT R3, R30, 0x654, R3 ;  /* 0x000006541e037816 */ /* 0x000fe40000000003 */
[----:B------:R-:W-:Y:S02]  /*12f80*/  F2FP.F16.F32.PACK_AB R25, R20, R26 ;  /* 0x0000001a1419723e */ /* 0x000fe400000000ff */
[----:B------:R0:W-:Y:S01]  /*12f90*/  SYNCS.ARRIVE.TRANS64.RED.A1T0 RZ, [R3+URZ], RZ ;  /* 0x000000ff03ff79a7 */ /* 0x0001e2000810043f */
[----:B------:R-:W-:-:S02]  /*12fa0*/  F2FP.F16.F32.PACK_AB R32, R33, R32 ;  /* 0x000000202120723e */ /* 0x000fc400000000ff */
[----:B------:R-:W-:Y:S02]  /*12fb0*/  F2FP.F16.F32.PACK_AB R26, R29, R28 ;  /* 0x0000001c1d1a723e */ /* 0x000fe400000000ff */
[----:B------:R-:W-:Y:S02]  /*12fc0*/  F2FP.F16.F32.PACK_AB R27, R31, R27 ;  /* 0x0000001b1f1b723e */ /* 0x000fe400000000ff */
[----:B------:R-:W-:Y:S01]  /*12fd0*/  F2FP.F16.F32.PACK_AB R33, R15, R34 ;  /* 0x000000220f21723e */ /* 0x000fe200000000ff */
[----:B0-----:R-:W4:Y:S01]  /*12fe0*/  LDL R3, [R1+0x60] ;  /* 0x0000600001037983 */ /* 0x001f220000100800 */
[----:B------:R-:W-:Y:S02]  /*12ff0*/  F2FP.F16.F32.PACK_AB R40, R41, R40 ;  /* 0x000000282928723e */ /* 0x000fe400000000ff */
[----:B------:R-:W-:Y:S01]  /*13000*/  F2FP.F16.F32.PACK_AB R34, R37, R36 ;  /* 0x000000242522723e */ /* 0x000fe200000000ff */
[----:B------:R0:W-:Y:S01]  /*13010*/  STSM.16.M88.4 [R143+0x21800], R24 ;  /* 0x021800188f007844 */ /* 0x0001e20000000200 */
        /* <DEDUP_REMOVED lines=88> */
[C---:B----4-:R-:W-:Y:S01]  /*135a0*/  ISETP.GT.AND P1, PT, R4.reuse, R3, PT ;  /* 0x000000030400720c */ /* 0x050fe20003f24270 */
[----:B------:R-:W-:-:S02]  /*135b0*/  VIADD R4, R4, 0xffffffff ;  /* 0xffffffff04047836 */ /* 0x000fc40000000000 */
[----:B------:R-:W-:Y:S01]  /*135c0*/  IMAD.MOV.U32 R3, RZ, RZ, R22 ;  /* 0x000000ffff037224 */ /* 0x000fe200078e0016 */
[----:B-1----:R-:W-:-:S09]  /*135d0*/  NOP ;  /* 0x0000000000007918 */ /* 0x002fd20000000000 */
[----:B0-----:R-:W-:Y:S05]  /*135e0*/  @P1 BRA `(.L_x_2466) ;  /* 0xffffffd800f01947 */ /* 0x001fea000383ffff */
.L_x_2454:
[----:B------:R-:W-:Y:S05]  /*135f0*/  WARPSYNC.ALL ;  /* 0x0000000000007948 */ /* 0x000fea0003800000 */
[----:B------:R-:W-:Y:S06]  /*13600*/  BAR.ARV 0x8, 0x200 ;  /* 0x0208000000007b1d */ /* 0x000fec0000002000 */
[----:B------:R-:W-:Y:S05]  /*13610*/  @!P0 BRA `(.L_x_2467) ;  /* 0x0000000000048947 */ /* 0x000fea0003800000 */
[----:B------:R-:W-:Y:S01]  /*13620*/  BPT.TRAP 0x1 ;  /* 0x000000040000795c */ /* 0x000fe20000300000 */
.L_x_2467:
[----:B------:R-:W-:Y:S01]  /*13630*/  IMAD R6, R22, 0x8, R2 ;  /* 0x0000000816067824 */ /* 0x000fe200078e0202 */
[----:B------:R-:W-:-:S04]  /*13640*/  SHF.L.U32 R5, R139, 0x1f, RZ ;  /* 0x0000001f8b057819 */ /* 0x000fc800000006ff */
[----:B------:R0:W1:Y:S01]  /*13650*/  SYNCS.PHASECHK.TRANS64.TRYWAIT P1, [R6+URZ+0x2d850], R5 ;  /* 0x02d85005060075a7 */ /* 0x000062000802017f */
[----:B------:R-:W-:Y:S05]  /*13660*/  @!P0 BRA `(.L_x_2468) ;  /* 0x0000000000048947 */ /* 0x000fea0003800000 */
[----:B------:R-:W-:Y:S01]  /*13670*/  BPT.TRAP 0x1 ;  /* 0x000000040000795c */ /* 0x000fe20000300000 */
.L_x_2468:
[----:B------:R-:W2:Y:S01]  /*13680*/  LDL.LU R4, [R1+0x30] ;  /* 0x0000300001047983 */ /* 0x000ea20000300800 */
[----:B------:R-:W-:-:S05]  /*13690*/  VIADD R2, R2, 0x400 ;  /* 0x0000040002027836 */ /* 0x000fca0000000000 */
[----:B------:R-:W-:-:S04]  /*136a0*/  SHF.R.U32.HI R3, RZ, 0x4, R2 ;  /* 0x00000004ff037819 */ /* 0x000fc80000011602 */
[----:B------:R-:W-:-:S04]  /*136b0*/  LOP3.LUT R3, R3, 0x3fff, RZ, 0xc0, !PT ;  /* 0x00003fff03037812 */ /* 0x000fc800078ec0ff */
[----:B------:R-:W-:Y:S01]  /*136c0*/  LOP3.LUT R9, R3, 0x2000000, RZ, 0xfc, !PT ;  /* 0x0200000003097812 */ /* 0x000fe200078efcff */
[----:B------:R-:W-:Y:S01]  /*136d0*/  IMAD.MOV.U32 R3, RZ, RZ, 0x40000040 ;  /* 0x40000040ff037424 */ /* 0x000fe200078e00ff */
[----:B--2---:R-:W-:Y:S01]  /*136e0*/  LOP3.LUT R2, R4, 0x10000, RZ, 0xfc, !PT ;  /* 0x0001000004027812 */ /* 0x004fe200078efcff */
[----:B-1----:R-:W-:Y:S06]  /*136f0*/  @P1 BRA `(.L_x_2469) ;  /* 0x0000000000081947 */ /* 0x002fec0003800000 */
[----:B------:R-:W1:Y:S02]  /*13700*/  SYNCS.PHASECHK.TRANS64.TRYWAIT P1, [R6+URZ+0x2d850], R5 ;  /* 0x02d85005060075a7 */ /* 0x000e64000802017f */
[----:B-1----:R-:W-:Y:S05]  /*13710*/  @!P1 BRA `(.L_x_2470) ;  /* 0x000000bc00749947 */ /* 0x002fea0003800000 */
.L_x_2469:
[----:B------:R-:W-:Y:S01]  /*13720*/  IMAD R4, R22, 0x600, R9 ;  /* 0x0000060016047824 */ /* 0x000fe200078e0209 */
[----:B01----:R-:W-:Y:S01]  /*13730*/  MOV R5, 0x80000020 ;  /* 0x8000002000057802 */ /* 0x003fe20000000f00 */
[----:B------:R-:W-:Y:S05]  /*13740*/  WARPSYNC.ALL ;  /* 0x0000000000007948 */ /* 0x000fea0003800000 */
        /* <DEDUP_REMOVED lines=8> */
[----:B------:R-:W-:Y:S01]  /*137d0*/  MOV R3, 0x40000040 ;  /* 0x4000004000037802 */ /* 0x000fe20000000f00 */
[----:B------:R-:W-:-:S02]  /*137e0*/  IMAD.MOV.U32 R11, RZ, RZ, -0x7fffffe0 ;  /* 0x80000020ff0b7424 */ /* 0x000fc400078e00ff */
[----:B------:R-:W-:Y:S02]  /*137f0*/  IMAD.MOV.U32 R5, RZ, RZ, -0x7fffffe0 ;  /* 0x80000020ff057424 */ /* 0x000fe400078e00ff */
[----:B------:R-:W-:-:S06]  /*13800*/  IMAD.U32 R13, RZ, RZ, UR45 ;  /* 0x0000002dff0d7e24 */ /* 0x000fcc000f8e00ff */
        /* <DEDUP_REMOVED lines=38> */
[----:B------:R-:W-:Y:S02]  /*13a70*/  R2UR UR6, R10 ;  /* 0x000000000a0672ca */ /* 0x000fe400000e0000 */
        /* <DEDUP_REMOVED lines=20> */
[----:B------:R-:W-:Y:S01]  /*13bc0*/  R2UR UR5, R9 ;  /* 0x00000000090572ca */ /* 0x000fe200000e0000 */
[----:B------:R-:W-:Y:S01]  /*13bd0*/  IMAD.U32 R9, RZ, RZ, UR45 ;  /* 0x0000002dff097e24 */ /* 0x000fe2000f8e00ff */
[----:B------:R-:W-:Y:S02]  /*13be0*/  R2UR UR6, R10 ;  /* 0x000000000a0672ca */ /* 0x000fe400000e0000 */
[----:B------:R-:W-:Y:S01]  /*13bf0*/  R2UR UR7, R11 ;  /* 0x000000000b0772ca */ /* 0x000fe200000e0000 */
[----:B------:R-:W-:Y:S02]  /*13c00*/  WARPGROUP.DEPBAR.LE gsb0, 0x0 ;  /* 0x00008000000079c5 */ /* 0x000fe40000010000 */
[----:B------:R-:W-:-:S10]  /*13c10*/  WARPGROUP.ARRIVE ;  /* 0x00000000000079c5 */ /* 0x000fd40000000000 */
[----:B------:R-:W-:Y:S01]  /*13c20*/  HGMMA.64x96x16.F32 R88, gdesc[UR4].tnspB, R88, gsb0 ;  /* 0x41600000045879f0 */ /* 0x000fe20008000858 */
[----:B------:R-:W-:Y:S02]  /*13c30*/  R2UR UR4, R2 ;  /* 0x00000000020472ca */ /* 0x000fe400000e0000 */
[----:B------:R-:W-:Y:S01]  /*13c40*/  R2UR UR5, R3 ;  /* 0x00000000030572ca */ /* 0x000fe200000e0000 */
[----:B------:R-:W0:Y:S01]  /*13c50*/  SHFL.BFLY PT, R2, R21, 0x2, 0x1f ;  /* 0x0c401f0015027f89 */ /* 0x000e2200000e0000 */
[----:B------:R-:W-:Y:S02]  /*13c60*/  R2UR UR6, R4 ;  /* 0x00000000040672ca */ /* 0x000fe400000e0000 */
[----:B------:R-:W-:Y:S01]  /*13c70*/  R2UR UR7, R5 ;  /* 0x00000000050772ca */ /* 0x000fe200000e0000 */
[----:B------:R-:W1:Y:S01]  /*13c80*/  SHFL.BFLY PT, R3, R140, 0x2, 0x1f ;  /* 0x0c401f008c037f89 */ /* 0x000e6200000e0000 */
[----:B0-----:R-:W-:Y:S01]  /*13c90*/  FADD.FTZ R4, R2, R21 ;  /* 0x0000001502047221 */ /* 0x001fe20000010000 */
[----:B-1----:R-:W-:-:S04]  /*13ca0*/  FADD.FTZ R3, R3, R140 ;  /* 0x0000008c03037221 */ /* 0x002fc80000010000 */
[----:B------:R-:W0:Y:S04]  /*13cb0*/  SHFL.BFLY PT, R5, R4, 0x1, 0x1f ;  /* 0x0c201f0004057f89 */ /* 0x000e2800000e0000 */
[----:B------:R-:W1:Y:S01]  /*13cc0*/  SHFL.BFLY PT, R2, R3, 0x1, 0x1f ;  /* 0x0c201f0003027f89 */ /* 0x000e6200000e0000 */
[----:B0-----:R-:W-:Y:S01]  /*13cd0*/  FADD.FTZ R12, R4, R5 ;  /* 0x00000005040c7221 */ /* 0x001fe20000010000 */
[----:B------:R-:W-:Y:S02]  /*13ce0*/  IMAD.MOV.U32 R5, RZ, RZ, RZ ;  /* 0x000000ffff057224 */ /* 0x000fe400078e00ff */
[----:B------:R-:W-:Y:S02]  /*13cf0*/  IMAD.MOV.U32 R4, RZ, RZ, -0x800000 ;  /* 0xff800000ff047424 */ /* 0x000fe400078e00ff */
[----:B-1----:R-:W-:Y:S01]  /*13d00*/  FADD.FTZ R11, R3, R2 ;  /* 0x00000002030b7221 */ /* 0x002fe20000010000 */
[----:B------:R-:W-:Y:S01]  /*13d10*/  FSETP.NE.FTZ.AND P2, PT, R12, RZ, PT ;  /* 0x000000ff0c00720b */ /* 0x000fe20003f55000 */
[----:B------:R-:W-:-:S02]  /*13d20*/  IMAD.MOV.U32 R2, RZ, RZ, RZ ;  /* 0x000000ffff027224 */ /* 0x000fc400078e00ff */
[----:B------:R-:W-:Y:S01]  /*13d30*/  IMAD.MOV.U32 R3, RZ, RZ, -0x800000 ;  /* 0xff800000ff037424 */ /* 0x000fe200078e00ff */
        /* <DEDUP_REMOVED lines=9> */
[----:B-1----:R-:W-:Y:S01]  /*13dd0*/  @P1 FMUL.FTZ R8, R8, 0.69314718246459960938 ;  /* 0x3f31721808081820 */ /* 0x002fe20000410000 */
[----:B------:R-:W-:Y:S02]  /*13de0*/  WARPGROUP.DEPBAR.LE gsb0, 0x0 ;  /* 0x00008000000079c5 */ /* 0x000fe40000010000 */
[----:B------:R-:W-:Y:S01]  /*13df0*/  WARPGROUP.ARRIVE ;  /* 0x00000000000079c5 */ /* 0x000fe20000000000 */
[----:B------:R-:W-:-:S05]  /*13e00*/  @P1 FFMA.FTZ R3, R9, R0, R8 ;  /* 0x0000000009031223 */ /* 0x000fca0000010008 */
[----:B------:R-:W-:Y:S03]  /*13e10*/  HGMMA.64x96x16.F32 R88, gdesc[UR4].tnspB, R88, gsb0 ;  /* 0x41600000045879f0 */ /* 0x000fe60008000858 */
[----:B------:R-:W-:Y:S02]  /*13e20*/  WARPGROUP.DEPBAR.LE gsb0, 0x0 ;  /* 0x00008000000079c5 */ /* 0x000fe40000010000 */
[----:B------:R-:W-:Y:S05]  /*13e30*/  @!P0 BRA `(.L_x_2471) ;  /* 0x0000000000048947 */ /* 0x000fea0003800000 */
[----:B------:R-:W-:Y:S01]  /*13e40*/  BPT.TRAP 0x1 ;  /* 0x000000040000795c */ /* 0x000fe20000300000 */
.L_x_2471:
[----:B------:R-:W-:Y:S01]  /*13e50*/  VIADD R22, R22, 0x1 ;  /* 0x0000000116167836 */ /* 0x000fe20000000000 */
[----:B------:R-:W-:Y:S01]  /*13e60*/  MOV R7, UR40 ;  /* 0x0000002800077c02 */ /* 0x000fe20008000f00 */
[----:B------:R-:W-:Y:S02]  /*13e70*/  VIADD R6, R6, 0x2d860 ;  /* 0x0002d86006067836 */ /* 0x000fe40000000000 */
[-C--:B---3--:R-:W-:Y:S01]  /*13e80*/  FMUL.FTZ R88, R88, R5.reuse ;  /* 0x0000000558587220 */ /* 0x088fe20000410000 */
        /* <DEDUP_REMOVED lines=15> */
[-C--:B-1----:R-:W-:Y:S01]  /*13f80*/  FMUL.FTZ R6, R96, R5.reuse ;  /* 0x0000000560067220 */ /* 0x082fe20000410000 */
        /* <DEDUP_REMOVED lines=12> */
[-C--:B0-----:R-:W-:Y:S01]  /*14050*/  FMUL.FTZ R90, R90, R2.reuse ;  /* 0x000000025a5a7220 */ /* 0x081fe20000410000 */
        /* <DEDUP_REMOVED lines=25> */
[----:B------:R-:W-:-:S11]  /*141f0*/  SEL R22, R22, RZ, P1 ;  /* 0x000000ff16167207 */ /* 0x000fd60000800000 */
.L_x_2399:
[----:B------:R-:W-:Y:S05]  /*14200*/  WARPSYNC.ALL ;  /* 0x0000000000007948 */ /* 0x000fea0003800000 */
[----:B------:R-:W0:Y:S08]  /*14210*/  S2UR UR40, SR_CgaCtaId ;  /* 0x00000000002879c3 */ /* 0x000e300000008800 */
[----:B------:R-:W-:Y:S06]  /*14220*/  BAR.SYNC.DEFER_BLOCKING 0x5, 0x200 ;  /* 0x0148000000007b1d */ /* 0x000fec0000010000 */
[----:B------:R-:W-:Y:S01]  /*14230*/  UMOV UR4, 0x400 ;  /* 0x0000040000047882 */ /* 0x000fe20000000000 */
[----:B------:R-:W-:Y:S01]  /*14240*/  BSSY B0, `(.L_x_2472) ;  /* 0x00002b9000007945 */ /* 0x000fe20003800000 */
[----:B0-----:R-:W-:-:S06]  /*14250*/  ULEA UR4, UR40, UR4, 0x18 ;  /* 0x0000000428047291 */ /* 0x001fcc000f8ec03f */
[----:B------:R-:W-:-:S05]  /*14260*/  IMAD.U32 R2, RZ, RZ, UR4 ;  /* 0x00000004ff027e24 */ /* 0x000fca000f8e00ff */
[----:B---3--:R0:W1:Y:S01]  /*14270*/  LDS.128 R96, [R2+0x2d8d0] ;  /* 0x02d8d00002607984 */ /* 0x0080620000000c00 */
[----:B------:R-:W-:Y:S06]  /*14280*/  BAR.ARV 0x4, 0x200 ;  /* 0x0108000000007b1d */ /* 0x000fec0000002000 */
[----:B------:R-:W-:Y:S05]  /*14290*/  @P0 BRA `(.L_x_2473) ;  /* 0x0000001c00f40947 */ /* 0x000fea0003800000 */
[----:B------:R-:W3:Y:S01]  /*142a0*/  LDL R0, [R1+0xe4] ;  /* 0x0000e40001007983 */ /* 0x000ee20000100800 */
[----:B------:R-:W-:Y:S01]  /*142b0*/  ULDC UR4, c[0x0][0xad4] ;  /* 0x0002b50000047ab9 */ /* 0x000fe20000000800 */
[----:B------:R-:W4:Y:S02]  /*142c0*/  LDC R44, c[0x0][0xbe8] ;  /* 0x0002fa00ff2c7b82 */ /* 0x000f240000000800 */
[----:B------:R-:W4:Y:S04]  /*142d0*/  LDL.LU R30, [R1+0x70] ;  /* 0x00007000011e7983 */ /* 0x000f280000300800 */
[----:B------:R-:W4:Y:S04]  /*142e0*/  LDL.LU R41, [R1+0x78] ;  /* 0x0000780001297983 */ /* 0x000f280000300800 */
[----:B------:R-:W4:Y:S01]  /*142f0*/  LDL.LU R40, [R1+0x7c] ;  /* 0x00007c0001287983 */ /* 0x000f220000300800 */
[----:B------:R-:W2:Y:S01]  /*14300*/  S2R R5, SR_SWINHI ;  /* 0x0000000000057919 */ /* 0x000ea20000002f00 */
[----:B------:R-:W-:-:S02]  /*14310*/  MOV R34, R2 ;  /* 0x0000000200227202 */ /* 0x000fc40000000f00 */
[----:B--2---:R-:W-:-:S03]  /*14320*/  MOV R35, R5 ;  /* 0x0000000500237202 */ /* 0x004fc60000000f00 */
        /* <DEDUP_REMOVED lines=58> */
[----:B--2---:R-:W-:Y:S02]  /*146d0*/  F2FP.F16.F32.PACK_AB R31, R111, R110 ;  /* 0x0000006e6f1f723e */ /* 0x004fe400000000ff */
        /* <DEDUP_REMOVED lines=9> */
[----:B------:R-:W-:Y:S04]  /*14770*/  STSM.16.M88.4 [R38], R8 ;  /* 0x0000000826007844 */ /* 0x000fe80000000200 */
[----:B------:R3:W-:Y:S04]  /*14780*/  STSM.16.M88.4 [R37], R12 ;  /* 0x0000000c25007844 */ /* 0x0007e80000000200 */
[----:B------:R4:W-:Y:S01]  /*14790*/  STSM.16.M88.4 [R36], R24 ;  /* 0x0000001824007844 */ /* 0x0009e20000000200 */
[----:B------:R-:W-:Y:S01]  /*147a0*/  BAR.SYNC.DEFER_BLOCKING 0x1, 0x180 ;  /* 0x0046000000007b1d */ /* 0x000fe20000010000 */
[----:B------:R-:W-:-:S04]  /*147b0*/  ISETP.NE.U32.AND P0, PT, RZ, UR4, PT ;  /* 0x00000004ff007c0c */ /* 0x000fc8000bf05070 */
[----:B------:R-:W-:Y:S02]  /*147c0*/  ISETP.NE.AND.EX P0, PT, RZ, UR5, PT, P0 ;  /* 0x00000005ff007c0c */ /* 0x000fe4000bf05300 */
[----:B--2---:R-:W-:Y:S01]  /*147d0*/  IADD3 R28, P1, R41, UR4, RZ ;  /* 0x00000004291c7c10 */ /* 0x004fe2000ff3e0ff */
[----:B------:R-:W-:-:S03]  /*147e0*/  IMAD.MOV.U32 R0, RZ, RZ, RZ ;  /* 0x000000ffff007224 */ /* 0x000fc600078e00ff */
[----:B------:R-:W-:-:S07]  /*147f0*/  IADD3.X R29, R40, UR5, RZ, P1, !PT ;  /* 0x00000005281d7c10 */ /* 0x000fce0008ffe4ff */
[----:B------:R-:W5:Y:S01]  /*14800*/  @P0 LDG.E R0, desc[UR38][R28.64] ;  /* 0x000000261c000981 */ /* 0x000f62000c1e1900 */
[----:B------:R-:W-:-:S04]  /*14810*/  ISETP.NE.U32.AND P3, PT, RZ, UR6, PT ;  /* 0x00000006ff007c0c */ /* 0x000fc8000bf65070 */
[----:B------:R-:W-:Y:S01]  /*14820*/  ISETP.NE.AND.EX P3, PT, RZ, UR7, PT, P3 ;  /* 0x00000007ff007c0c */ /* 0x000fe2000bf65330 */
[----:B---3--:R-:W-:Y:S01]  /*14830*/  IMAD.MOV.U32 R14, RZ, RZ, 0x9b8 ;  /* 0x000009b8ff0e7424 */ /* 0x008fe200078e00ff */
[----:B------:R-:W-:-:S04]  /*14840*/  ISETP.GT.AND P2, PT, R5, 0x1, PT ;  /* 0x000000010500780c */ /* 0x000fc80003f44270 */
[----:B------:R-:W-:-:S07]  /*14850*/  SEL R14, R14, 0x978, P2 ;  /* 0x000009780e0e7807 */ /* 0x000fce0001000000 */
[----:B------:R-:W-:Y:S01]  /*14860*/  @P3 IADD3 R8, P1, R41, UR6, RZ ;  /* 0x0000000629083c10 */ /* 0x000fe2000ff3e0ff */
[----:B------:R-:W-:Y:S02]  /*14870*/  ULDC UR6, c[0x0][0xa88] ;  /* 0x0002a20000067ab9 */ /* 0x000fe40000000800 */
[----:B------:R-:W-:Y:S02]  /*14880*/  MOV R31, UR6 ;  /* 0x00000006001f7c02 */ /* 0x000fe40008000f00 */
[----:B------:R-:W-:Y:S01]  /*14890*/  @P3 IADD3.X R9, R40, UR7, RZ, P1, !PT ;  /* 0x0000000728093c10 */ /* 0x000fe20008ffe4ff */
[----:B------:R4:W2:Y:S04]  /*148a0*/  LDC.64 R10, c[0x0][R14+0x218] ;  /* 0x000086000e0a7b82 */ /* 0x0008a80000000a00 */
[----:B------:R3:W5:Y:S04]  /*148b0*/  @P3 LDG.E R31, desc[UR38][R8.64] ;  /* 0x00000026081f3981 */ /* 0x000768000c1e1900 */
[----:B------:R4:W0:Y:S08]  /*148c0*/  LDC.64 R12, c[0x0][R14+0x228] ;  /* 0x00008a000e0c7b82 */ /* 0x0008300000000a00 */
[----:B---3--:R4:W3:Y:S01]  /*148d0*/  LDC.64 R8, c[0x0][R14+0x220] ;  /* 0x000088000e087b82 */ /* 0x0088e20000000a00 */
[----:B------:R-:W-:Y:S01]  /*148e0*/  ISETP.NE.AND P1, PT, R44, 0x1, PT ;  /* 0x000000012c00780c */ /* 0x000fe20003f25270 */
[----:B------:R-:W-:-:S12]  /*148f0*/  @P3 BRA `(.L_x_2474) ;  /* 0x0000000000103947 */ /* 0x000fd80003800000 */
[----:B------:R-:W-:Y:S05]  /*14900*/  @!P0 BRA `(.L_x_2474) ;  /* 0x00000000000c8947 */ /* 0x000fea0003800000 */
[----:B----4-:R-:W4:Y:S04]  /*14910*/  LDG.E R24, desc[UR38][R28.64] ;  /* 0x000000261c187981 */ /* 0x010f28000c1e1900 */
[----:B-----5:R-:W4:Y:S02]  /*14920*/  LDG.E R31, desc[UR38][R28.64+0x4] ;  /* 0x000004261c1f7981 */ /* 0x020f24000c1e1900 */
[----:B----4-:R-:W-:-:S07]  /*14930*/  IMAD.IADD R31, R31, 0x1, -R24 ;  /* 0x000000011f1f7824 */ /* 0x010fce00078e0a18 */
.L_x_2474:
[----:B----4-:R-:W4:Y:S01]  /*14940*/  LDL.LU R24, [R1+0x74] ;  /* 0x0000740001187983 */ /* 0x010f220000300800 */
[----:B------:R-:W1:Y:S03]  /*14950*/  LDC.64 R14, c[0x0][R14+0x210] ;  /* 0x000084000e0e7b82 */ /* 0x000e660000000a00 */
[----:B------:R-:W3:Y:S04]  /*14960*/  LDL.LU R5, [R1+0xac] ;  /* 0x0000ac0001057983 */ /* 0x000ee80000300800 */
[----:B------:R-:W3:Y:S01]  /*14970*/  LDL R26, [R1+0x6c] ;  /* 0x00006c00011a7983 */ /* 0x000ee20000100800 */
[----:B------:R-:W-:Y:S01]  /*14980*/  ISETP.NE.U32.AND P0, PT, RZ, UR4, PT ;  /* 0x00000004ff007c0c */ /* 0x000fe2000bf05070 */
[----:B------:R-:W0:Y:S02]  /*14990*/  @P1 LDC R37, c[0x0][0xbec] ;  /* 0x0002fb00ff251b82 */ /* 0x000e240000000800 */
[----:B------:R-:W3:Y:S04]  /*149a0*/  LDL R51, [R1+0x58] ;  /* 0x0000580001337983 */ /* 0x000ee80000100800 */
[----:B------:R-:W3:Y:S01]  /*149b0*/  LDL R50, [R1+0x84] ;  /* 0x0000840001327983 */ /* 0x000ee20000100800 */
[----:B------:R-:W-:Y:S01]  /*149c0*/  ISETP.NE.AND.EX P0, PT, RZ, UR5, PT, P0 ;  /* 0x00000005ff007c0c */ /* 0x000fe2000bf05300 */
[----:B------:R-:W1:Y:S01]  /*149d0*/  @P1 LDC R39, c[0x0][0xbf0] ;  /* 0x0002fc00ff271b82 */ /* 0x000e620000000800 */
[-C--:B--2---:R-:W-:Y:S01]  /*149e0*/  IMAD R27, R11, R138.reuse, RZ ;  /* 0x0000008a0b1b7224 */ /* 0x084fe200078e02ff */
[----:B------:R-:W2:Y:S01]  /*149f0*/  LDL R36, [R1+0xe0] ;  /* 0x0000e00001247983 */ /* 0x000ea20000100800 */
[----:B------:R-:W-:-:S03]  /*14a00*/  IMAD.WIDE.U32 R10, R10, R138, RZ ;  /* 0x0000008a0a0a7225 */ /* 0x000fc600078e00ff */
[----:B------:R-:W2:Y:S01]  /*14a10*/  LDL R30, [R1+0xb4] ;  /* 0x0000b400011e7983 */ /* 0x000ea20000100800 */
[----:B------:R-:W-:Y:S01]  /*14a20*/  IMAD.IADD R28, R11, 0x1, R27 ;  /* 0x000000010b1c7824 */ /* 0x000fe200078e021b */
[----:B-----5:R-:W-:Y:S01]  /*14a30*/  SHF.R.S32.HI R47, RZ, 0x1f, R0 ;  /* 0x0000001fff2f7819 */ /* 0x020fe20000011400 */
[----:B------:R-:W-:Y:S01]  /*14a40*/  IMAD R46, R31, R44, RZ ;  /* 0x0000002c1f2e7224 */ /* 0x000fe200078e02ff */
[----:B----4-:R-:W-:Y:S02]  /*14a50*/  SEL R45, R24, RZ, !P0 ;  /* 0x000000ff182d7207 */ /* 0x010fe40004000000 */
[----:B------:R-:W4:Y:S01]  /*14a60*/  LDC.64 R24, c[0x0][0xba8] ;  /* 0x0002ea00ff187b82 */ /* 0x000f220000000a00 */
[----:B---3--:R-:W-:Y:S02]  /*14a70*/  SEL R5, R5, RZ, !P0 ;  /* 0x000000ff05057207 */ /* 0x008fe40004000000 */
[----:B------:R-:W-:-:S04]  /*14a80*/  IMAD R9, R9, R45, RZ ;  /* 0x0000002d09097224 */ /* 0x000fc800078e02ff */
[C---:B------:R-:W-:Y:S02]  /*14a90*/  IMAD R29, R8.reuse, R5, R9 ;  /* 0x00000005081d7224 */ /* 0x040fe400078e0209 */
[----:B------:R-:W-:-:S04]  /*14aa0*/  IMAD.WIDE.U32 R8, R8, R45, RZ ;  /* 0x0000002d08087225 */ /* 0x000fc800078e00ff */
[----:B------:R-:W-:Y:S01]  /*14ab0*/  IMAD.IADD R26, R26, 0x1, R51 ;  /* 0x000000011a1a7824 */ /* 0x000fe200078e0233 */
[----:B------:R-:W-:-:S03]  /*14ac0*/  IADD3 R10, P0, P3, R8, R10, R0 ;  /* 0x0000000a080a7210 */ /* 0x000fc60007b1e000 */
[----:B0-----:R-:W-:Y:S01]  /*14ad0*/  @P1 IMAD.HI.U32 R8, R26, R37, RZ ;  /* 0x000000251a081227 */ /* 0x001fe200078e00ff */
[----:B------:R-:W-:-:S03]  /*14ae0*/  SEL R5, R50, RZ, P2 ;  /* 0x000000ff32057207 */ /* 0x000fc60001000000 */
[----:B------:R-:W-:Y:S02]  /*14af0*/  IMAD.IADD R11, R9, 0x1, R29 ;  /* 0x00000001090b7824 */ /* 0x000fe400078e021d */
[----:B------:R-:W-:Y:S01]  /*14b00*/  IMAD.MOV.U32 R9, RZ, RZ, R26 ;  /* 0x000000ffff097224 */ /* 0x000fe200078e001a */
[----:B-1----:R-:W-:Y:S01]  /*14b10*/  @P1 SHF.R.U32.HI R9, RZ, R39, R8 ;  /* 0x00000027ff091219 */ /* 0x002fe20000011608 */
[----:B----4-:R-:W0:Y:S01]  /*14b20*/  @!P2 LDC R24, c[0x0][0xb50] ;  /* 0x0002d400ff18ab82 */ /* 0x010e220000000800 */
[-C--:B------:R-:W-:Y:S02]  /*14b30*/  IMAD R27, R13, R5.reuse, RZ ;  /* 0x000000050d1b7224 */ /* 0x080fe400078e02ff */
[----:B------:R-:W-:-:S04]  /*14b40*/  IMAD.WIDE.U32 R12, R12, R5, RZ ;  /* 0x000000050c0c7225 */ /* 0x000fc800078e00ff */
[----:B------:R-:W-:Y:S01]  /*14b50*/  IMAD.MOV R5, RZ, RZ, -R9 ;  /* 0x000000ffff057224 */ /* 0x000fe200078e0a09 */
[----:B------:R-:W1:Y:S01]  /*14b60*/  @!P2 LDC R25, c[0x0][0xb54] ;  /* 0x0002d500ff19ab82 */ /* 0x000e620000000800 */
[----:B------:R-:W-:Y:S01]  /*14b70*/  IADD3.X R11, R11, R28, R47, P0, P3 ;  /* 0x0000001c0b0b7210 */ /* 0x000fe200007e642f */
[----:B------:R-:W-:Y:S01]  /*14b80*/  IMAD.IADD R27, R13, 0x1, R27 ;  /* 0x000000010d1b7824 */ /* 0x000fe200078e021b */
[----:B------:R-:W-:Y:S01]  /*14b90*/  IADD3 R12, P0, P3, R9, R10, R12 ;  /* 0x0000000a090c7210 */ /* 0x000fe20007b1e00c */
[----:B------:R-:W-:Y:S01]  /*14ba0*/  IMAD R5, R44, R5, R26 ;  /* 0x000000052c057224 */ /* 0x000fe200078e021a */
[----:B------:R-:W-:-:S04]  /*14bb0*/  SHF.R.S32.HI R8, RZ, 0x1f, R9 ;  /* 0x0000001fff087819 */ /* 0x000fc80000011409 */
[----:B------:R-:W-:Y:S01]  /*14bc0*/  IADD3.X R13, R8, R11, R27, P0, P3 ;  /* 0x0000000b080d7210 */ /* 0x000fe200007e641b */
[-C--:B------:R-:W-:Y:S01]  /*14bd0*/  IMAD R8, R15, R5.reuse, RZ ;  /* 0x000000050f087224 */ /* 0x080fe200078e02ff */
[----:B------:R-:W-:Y:S01]  /*14be0*/  SHF.R.S32.HI R9, RZ, 0x1f, R5 ;  /* 0x0000001fff097819 */ /* 0x000fe20000011405 */
[----:B------:R-:W-:-:S04]  /*14bf0*/  IMAD.WIDE.U32 R12, R14, R5, R12 ;  /* 0x000000050e0c7225 */ /* 0x000fc800078e000c */
[----:B------:R-:W-:-:S05]  /*14c00*/  IMAD R9, R14, R9, R8 ;  /* 0x000000090e097224 */ /* 0x000fca00078e0208 */
[----:B------:R-:W-:Y:S02]  /*14c10*/  IADD3 R5, R13, R9, RZ ;  /* 0x000000090d057210 */ /* 0x000fe40007ffe0ff */
[----:B0-----:R-:W-:-:S04]  /*14c20*/  LEA R13, P0, R12, R24, 0x2 ;  /* 0x000000180c0d7211 */ /* 0x001fc800078010ff */
[----:B-1----:R-:W-:Y:S01]  /*14c30*/  LEA.HI.X R5, R12, R25, R5, 0x2, P0 ;  /* 0x000000190c057211 */ /* 0x002fe200000f1405 */
[----:B------:R-:W-:Y:S01]  /*14c40*/  SHFL.IDX PT, R8, R13, RZ, 0x1c1f ;  /* 0x001c1fff0d087589 */ /* 0x000fe200000e0000 */
[----:B--2---:R-:W-:-:S03]  /*14c50*/  IMAD.IADD R25, R36, 0x1, R51 ;  /* 0x0000000124197824 */ /* 0x004fc600078e0233 */
[----:B------:R-:W0:Y:S04]  /*14c60*/  SHFL.IDX PT, R9, R5, RZ, 0x1c1f ;  /* 0x001c1fff05097589 */ /* 0x000e2800000e0000 */
[----:B------:R-:W-:Y:S04]  /*14c70*/  SHFL.IDX PT, R10, R13, 0x1, 0x1c1f ;  /* 0x003c1f000d0a7f89 */ /* 0x000fe800000e0000 */
        /* <DEDUP_REMOVED lines=9> */
[----:B------:R-:W2:Y:S01]  /*14d10*/  @P1 LDC R14, c[0x0][0xbec] ;  /* 0x0002fb00ff0e1b82 */ /* 0x000ea20000000800 */
[----:B------:R-:W-:-:S07]  /*14d20*/  ULDC.64 UR4, c[0x0][0xaa0] ;  /* 0x0002a80000047ab9 */ /* 0x000fce0000000a00 */
[----:B0-----:R-:W0:Y:S01]  /*14d30*/  @P1 LDC R11, c[0x0][0xbf0] ;  /* 0x0002fc00ff0b1b82 */ /* 0x001e220000000800 */
[----:B-1----:R-:W-:-:S05]  /*14d40*/  VIADD R3, R30, 0xffffff80 ;  /* 0xffffff801e037836 */ /* 0x002fca0000000000 */
        /* <DEDUP_REMOVED lines=21> */
[----:B------:R-:W-:Y:S02]  /*14ea0*/  LOP3.LUT R36, R37, 0x180, RZ, 0xc0, !PT ;  /* 0x0000018025247812 */ /* 0x000fe400078ec0ff */
[----:B------:R-:W-:Y:S01]  /*14eb0*/  LOP3.LUT R5, R34, 0x180, RZ, 0xc0, !PT ;  /* 0x0000018022057812 */ /* 0x000fe200078ec0ff */
[----:B------:R-:W-:Y:S01]  /*14ec0*/  IMAD.IADD R9, R9, 0x1, R47 ;  /* 0x0000000109097824 */ /* 0x000fe200078e022f */
[----:B------:R-:W-:Y:S01]  /*14ed0*/  LOP3.LUT R3, R6, 0x180, RZ, 0xc0, !PT ;  /* 0x0000018006037812 */ /* 0x000fe200078ec0ff */
[----:B------:R-:W-:Y:S01]  /*14ee0*/  IMAD.IADD R13, R51, 0x1, R0 ;  /* 0x00000001330d7824 */ /* 0x000fe200078e0200 */
[----:B------:R-:W-:Y:S01]  /*14ef0*/  SHF.R.U64 R24, R24, 0x3, RZ ;  /* 0x0000000318187819 */ /* 0x000fe200000012ff */
[----:B------:R-:W-:Y:S01]  /*14f00*/  IMAD.X R41, RZ, RZ, R35, P5 ;  /* 0x000000ffff297224 */ /* 0x000fe200028e0623 */
[----:B------:R-:W-:Y:S02]  /*14f10*/  SHF.R.U64 R28, R28, 0x3, RZ ;  /* 0x000000031c1c7819 */ /* 0x000fe400000012ff */
[----:B------:R-:W-:-:S02]  /*14f20*/  SHF.R.U64 R32, R32, 0x3, RZ ;  /* 0x0000000320207819 */ /* 0x000fc400000012ff */
[----:B------:R-:W-:Y:S02]  /*14f30*/  SHF.R.U64 R36, R36, 0x3, RZ ;  /* 0x0000000324247819 */ /* 0x000fe400000012ff */
[----:B------:R-:W-:Y:S01]  /*14f40*/  SHF.R.U64 R5, R5, 0x3, RZ ;  /* 0x0000000305057819 */ /* 0x000fe200000012ff */
[----:B------:R-:W-:Y:S01]  /*14f50*/  IMAD.WIDE.U32 R8, R138, UR4, R8 ;  /* 0x000000048a087c25 */ /* 0x000fe2000f8e0008 */
[----:B------:R-:W-:Y:S02]  /*14f60*/  SHF.R.U64 R3, R3, 0x3, RZ ;  /* 0x0000000303037819 */ /* 0x000fe400000012ff */
[----:B------:R-:W-:Y:S01]  /*14f70*/  LOP3.LUT R24, R24, R25, RZ, 0x3c, !PT ;  /* 0x0000001918187212 */ /* 0x000fe200078e3cff */
[----:B--2---:R-:W-:Y:S01]  /*14f80*/  @P1 IMAD.HI.U32 R0, R13, R14, RZ ;  /* 0x0000000e0d001227 */ /* 0x004fe200078e00ff */
        /* <DEDUP_REMOVED lines=8> */
[----:B------:R-:W-:Y:S01]  /*15010*/  IMAD.MOV.U32 R5, RZ, RZ, R35 ;  /* 0x000000ffff057224 */ /* 0x000fe200078e0023 */
[----:B------:R-:W-:Y:S01]  /*15020*/  IADD3.X R33, RZ, R35, RZ, P3, !PT ;  /* 0x00000023ff217210 */ /* 0x000fe20001ffe4ff */
[----:B------:R-:W-:Y:S01]  /*15030*/  IMAD R9, R138, UR5, R9 ;  /* 0x000000058a097c24 */ /* 0x000fe2000f8e0209 */
[----:B------:R-:W-:Y:S01]  /*15040*/  LOP3.LUT R40, R3, R6, RZ, 0x3c, !PT ;  /* 0x0000000603287212 */ /* 0x000fe200078e3cff */
[----:B------:R-:W-:Y:S01]  /*15050*/  ULDC.64 UR4, c[0x0][0xaf0] ;  /* 0x0002bc0000047ab9 */ /* 0x000fe20000000a00 */
[----:B------:R-:W-:Y:S01]  /*15060*/  IMAD.MOV.U32 R3, RZ, RZ, R13 ;  /* 0x000000ffff037224 */ /* 0x000fe200078e000d */
[----:B0-----:R-:W-:Y:S01]  /*15070*/  @P1 SHF.R.U32.HI R3, RZ, R11, R0 ;  /* 0x0000000bff031219 */ /* 0x001fe20000011600 */
[----:B------:R-:W-:Y:S01]  /*15080*/  IMAD R12, R12, UR4, RZ ;  /* 0x000000040c0c7c24 */ /* 0x000fe2000f8e02ff */
[----:B------:R-:W5:Y:S01]  /*15090*/  LD.E.128 R4, desc[UR38][R4.64] ;  /* 0x0000002604047980 */ /* 0x000f62000c101d00 */
[----:B------:R-:W-:Y:S01]  /*150a0*/  IMAD.WIDE.U32 R8, R45, UR4, R8 ;  /* 0x000000042d087c25 */ /* 0x000fe2000f8e0008 */
[----:B------:R-:W-:-:S02]  /*150b0*/  SHF.R.S32.HI R0, RZ, 0x1f, R3 ;  /* 0x0000001fff007819 */ /* 0x000fc40000011403 */
[----:B------:R-:W5:Y:S01]  /*150c0*/  LD.E.128 R24, desc[UR38][R24.64] ;  /* 0x0000002618187980 */ /* 0x000f62000c101d00 */
[----:B------:R-:W-:Y:S01]  /*150d0*/  IMAD R11, R45, UR5, R12 ;  /* 0x000000052d0b7c24 */ /* 0x000fe2000f8e020c */
[----:B------:R-:W-:Y:S02]  /*150e0*/  ULDC.64 UR4, c[0x0][0xae0] ;  /* 0x0002b80000047ab9 */ /* 0x000fe40000000a00 */
[----:B------:R-:W5:Y:S01]  /*150f0*/  LD.E.128 R28, desc[UR38][R28.64] ;  /* 0x000000261c1c7980 */ /* 0x000f62000c101d00 */
[----:B------:R-:W-:-:S03]  /*15100*/  IMAD.MOV R21, RZ, RZ, -R3 ;  /* 0x000000ffff157224 */ /* 0x000fc600078e0a03 */
[----:B------:R-:W5:Y:S04]  /*15110*/  LD.E.128 R32, desc[UR38][R32.64] ;  /* 0x0000002620207980 */ /* 0x000f68000c101d00 */
[----:B------:R-:W5:Y:S04]  /*15120*/  LD.E.128 R36, desc[UR38][R36.64] ;  /* 0x0000002624247980 */ /* 0x000f68000c101d00 */
[----:B------:R-:W5:Y:S01]  /*15130*/  LD.E.128 R40, desc[UR38][R40.64] ;  /* 0x0000002628287980 */ /* 0x000f62000c101d00 */
[----:B------:R-:W-:Y:S02]  /*15140*/  IMAD.IADD R9, R9, 0x1, R11 ;  /* 0x0000000109097824 */ /* 0x000fe400078e020b */
[----:B------:R-:W-:Y:S01]  /*15150*/  IMAD R0, R0, UR4, RZ ;  /* 0x0000000400007c24 */ /* 0x000fe2000f8e02ff */
[----:B------:R-:W-:Y:S01]  /*15160*/  @!PT LDS RZ, [RZ] ;  /* 0x00000000fffff984 */ /* 0x000fe20000000800 */
[----:B------:R-:W-:Y:S01]  /*15170*/  @!PT LDS RZ, [RZ] ;  /* 0x00000000fffff984 */ /* 0x000fe20000000800 */
[----:B------:R-:W-:Y:S01]  /*15180*/  @!PT LDS RZ, [RZ] ;  /* 0x00000000fffff984 */ /* 0x000fe20000000800 */
[----:B------:R-:W-:Y:S01]  /*15190*/  @!PT LDS RZ, [RZ] ;  /* 0x00000000fffff984 */ /* 0x000fe20000000800 */
[----:B------:R0:W-:Y:S06]  /*151a0*/  MEMBAR.ALL.CTA ;  /* 0x0000000000007992 */ /* 0x0001ec0000008000 */
[----:B0-----:R-:W0:Y:S01]  /*151b0*/  FENCE.VIEW.ASYNC.S ;  /* 0x00000000000073c6 */ /* 0x001e220000000000 */
[----:B------:R-:W-:-:S02]  /*151c0*/  IMAD R21, R44, R21, R13 ;  /* 0x000000152c157224 */ /* 0x000fc400078e020d */
[----:B------:R-:W-:-:S04]  /*151d0*/  IMAD.WIDE.U32 R8, R3, UR4, R8 ;  /* 0x0000000403087c25 */ /* 0x000fc8000f8e0008 */
[----:B------:R-:W-:Y:S01]  /*151e0*/  IMAD R11, R3, UR5, R0 ;  /* 0x00000005030b7c24 */ /* 0x000fe2000f8e0200 */
[----:B------:R-:W-:Y:S01]  /*151f0*/  SHF.R.S32.HI R3, RZ, 0x1f, R21 ;  /* 0x0000001fff037819 */ /* 0x000fe20000011415 */
[----:B------:R-:W-:Y:S01]  /*15200*/  ULDC.64 UR4, c[0x0][0xad8] ;  /* 0x0002b60000047ab9 */ /* 0x000fe20000000a00 */
[----:B------:R-:W-:Y:S01]  /*15210*/  IADD3 R0, R2, 0x2d820, RZ ;  /* 0x0002d82002007810 */ /* 0x000fe20007ffe0ff */
[----:B------:R-:W-:Y:S02]  /*15220*/  IMAD.IADD R9, R9, 0x1, R11 ;  /* 0x0000000109097824 */ /* 0x000fe400078e020b */
[----:B------:R-:W-:Y:S01]  /*15230*/  IMAD R12, R3, UR4, RZ ;  /* 0x00000004030c7c24 */ /* 0x000fe2000f8e02ff */
[----:B------:R-:W-:Y:S01]  /*15240*/  PRMT R0, RZ, 0x654, R0 ;  /* 0x00000654ff007816 */ /* 0x000fe20000000000 */
[----:B------:R-:W-:Y:S02]  /*15250*/  VIADD R44, R49, 0x40 ;  /* 0x00000040312c7836 */ /* 0x000fe40000000000 */
[----:B------:R-:W-:-:S02]  /*15260*/  IMAD R3, R21, UR5, R12 ;  /* 0x0000000515037c24 */ /* 0x000fc4000f8e020c */
[----:B------:R-:W-:Y:S01]  /*15270*/  IMAD.WIDE.U32 R20, R21, UR4, R8 ;  /* 0x0000000415147c25 */ /* 0x000fe2000f8e0008 */
[----:B------:R-:W-:Y:S01]  /*15280*/  ULDC.64 UR4, c[0x0][0xa80] ;  /* 0x0002a00000047ab9 */ /* 0x000fe20000000a00 */
[----:B------:R-:W-:Y:S02]  /*15290*/  SHF.R.S32.HI R45, RZ, 0x1f, R44 ;  /* 0x0000001fff2d7819 */ /* 0x000fe4000001142c */
[----:B------:R-:W-:Y:S01]  /*152a0*/  IMAD.IADD R3, R21, 0x1, R3 ;  /* 0x0000000115037824 */ /* 0x000fe200078e0203 */
[----:B0-----:R0:W-:Y:S01]  /*152b0*/  SYNCS.ARRIVE.TRANS64.RED.A1T0 RZ, [R0+URZ], RZ ;  /* 0x000000ff00ff79a7 */ /* 0x0011e2000810043f */
[----:B------:R-:W-:-:S05]  /*152c0*/  VIADD R47, R49, 0x20 ;  /* 0x00000020312f7836 */ /* 0x000fca0000000000 */
[----:B------:R-:W-:Y:S02]  /*152d0*/  SHF.R.S32.HI R48, RZ, 0x1f, R47 ;  /* 0x0000001fff307819 */ /* 0x000fe4000001142f */
[----:B0-----:R-:W-:Y:S01]  /*152e0*/  LEA R0, P0, R20, UR4, 0x1 ;  /* 0x0000000414007c11 */ /* 0x001fe2000f8008ff */
[----:B------:R-:W-:-:S03]  /*152f0*/  UMOV UR4, 0xffffffff ;  /* 0xffffffff00047882 */ /* 0x000fc60000000000 */
[----:B------:R-:W-:Y:S01]  /*15300*/  LEA.HI.X R20, R20, UR5, R3, 0x1, P0 ;  /* 0x0000000514147c11 */ /* 0x000fe200080f0c03 */
[----:B------:R-:W-:Y:S08]  /*15310*/  BRA.DIV UR4, `(.L_x_2476) ;  /* 0x000000a204887947 */ /* 0x000ff0000b800000 */
[----:B------:R0:W1:Y:S04]  /*15320*/  SHFL.IDX PT, R3, R20, RZ, 0x1c1f ;  /* 0x001c1fff14037589 */ /* 0x00006800000e0000 */
[----:B------:R0:W2:Y:S02]  /*15330*/  SHFL.IDX PT, R14, R0, RZ, 0x1c1f ;  /* 0x001c1fff000e7589 */ /* 0x0000a400000e0000 */
.L_x_2654:
        /* <DEDUP_REMOVED lines=8> */
[----:B-1----:R-:W-:Y:S02]  /*153c0*/  @!P0 IMAD.MOV.U32 R15, RZ, RZ, R3 ;  /* 0x000000ffff0f8224 */ /* 0x002fe400078e0003 */
        /* <DEDUP_REMOVED lines=8> */
.L_x_2478:
[----:B------:R-:W-:Y:S05]  /*15450*/  BSYNC B1 ;  /* 0x0000000000017941 */ /* 0x000fea0003800000 */
.L_x_2477:
[----:B------:R-:W-:-:S03]  /*15460*/  UMOV UR4, 0xffffffff ;  /* 0xffffffff00047882 */ /* 0x000fc60000000000 */
[----:B------:R-:W-:Y:S05]  /*15470*/  BRA.DIV UR4, `(.L_x_2479) ;  /* 0x000000a204647947 */ /* 0x000fea000b800000 */
[----:B-1----:R1:W4:Y:S04]  /*15480*/  SHFL.IDX PT, R3, R20, 0x1, 0x1c1f ;  /* 0x003c1f0014037f89 */ /* 0x00232800000e0000 */
[----:B--2---:R1:W2:Y:S02]  /*15490*/  SHFL.IDX PT, R14, R0, 0x1, 0x1c1f ;  /* 0x003c1f00000e7f89 */ /* 0x0042a400000e0000 */
.L_x_2658:
        /* <DEDUP_REMOVED lines=18> */
.L_x_2475:
        /* <DEDUP_REMOVED lines=8> */
[----:B------:R-:W-:Y:S01]  /*15640*/  IMAD.MOV.U32 R3, RZ, RZ, R26 ;  /* 0x000000ffff037224 */ /* 0x000fe200078e001a */
[----:B------:R-:W-:-:S03]  /*15650*/  IADD3 R5, R5, R47, RZ ;  /* 0x0000002f05057210 */ /* 0x000fc60007ffe0ff */
        /* <DEDUP_REMOVED lines=8> */
[----:B------:R-:W-:Y:S01]  /*156e0*/  IMAD.IADD R5, R5, 0x1, R9 ;  /* 0x0000000105057824 */ /* 0x000fe200078e0209 */
[----:B-1----:R-:W-:Y:S01]  /*156f0*/  @P1 SHF.R.U32.HI R3, RZ, R8, R11 ;  /* 0x00000008ff031219 */ /* 0x002fe2000001160b */
[----:B------:R-:W-:Y:S02]  /*15700*/  VIADD R8, R2, 0x2d820 ;  /* 0x0002d82002087836 */ /* 0x000fe40000000000 */
[C---:B------:R-:W-:Y:S01]  /*15710*/  IMAD.WIDE.U32 R4, R50.reuse, UR4, R4 ;  /* 0x0000000432047c25 */ /* 0x040fe2000f8e0004 */
[--C-:B------:R-:W-:Y:S02]  /*15720*/  SHF.R.S32.HI R0, RZ, 0x1f, R3.reuse ;  /* 0x0000001fff007819 */ /* 0x100fe40000011403 */
[----:B------:R-:W-:Y:S01]  /*15730*/  PRMT R8, RZ, 0x654, R8 ;  /* 0x00000654ff087816 */ /* 0x000fe20000000008 */
[----:B------:R-:W-:Y:S02]  /*15740*/  IMAD.MOV R9, RZ, RZ, -R3 ;  /* 0x000000ffff097224 */ /* 0x000fe400078e0a03 */
[----:B------:R-:W-:Y:S01]  /*15750*/  IMAD R5, R50, UR5, R5 ;  /* 0x0000000532057c24 */ /* 0x000fe2000f8e0205 */
[----:B------:R-:W-:Y:S01]  /*15760*/  ULDC.64 UR4, c[0x0][0xb30] ;  /* 0x0002cc0000047ab9 */ /* 0x000fe20000000a00 */
[----:B------:R-:W-:Y:S01]  /*15770*/  IMAD R9, R44, R9, R26 ;  /* 0x000000092c097224 */ /* 0x000fe200078e021a */
[----:B------:R0:W-:Y:S01]  /*15780*/  SYNCS.ARRIVE.TRANS64.RED.A1T0 RZ, [R8+URZ], RZ ;  /* 0x000000ff08ff79a7 */ /* 0x0001e2000810043f */
[----:B------:R-:W-:-:S02]  /*15790*/  IMAD R0, R0, UR4, RZ ;  /* 0x0000000400007c24 */ /* 0x000fc4000f8e02ff */
        /* <DEDUP_REMOVED lines=16> */
.L_x_2661:
        /* <DEDUP_REMOVED lines=42> */
[----:B------:R-:W-:-:S05]  /*15b40*/  @!P1 LEA.HI.X R9, R38, R3, R39, 0x2, P4 ;  /* 0x0000000326099211 */ /* 0x000fca00020f1427 */
[----:B------:R-:W-:Y:S01]  /*15b50*/  @!P1 ST.E.64 desc[UR38][R8.64], R100 ;  /* 0x0000006408009985 */ /* 0x000fe2000c101b26 */
[----:B-1----:R-:W-:-:S04]  /*15b60*/  @!P2 LEA R4, P5, R36, R14, 0x2 ;  /* 0x0000000e2404a211 */ /* 0x002fc800078a10ff */
[-C--:B------:R-:W-:Y:S02]  /*15b70*/  @!P2 LEA.HI.X R5, R36, R3.reuse, R37, 0x2, P5 ;  /* 0x000000032405a211 */ /* 0x080fe400028f1425 */
[----:B------:R-:W-:Y:S02]  /*15b80*/  ISETP.GE.AND P1, PT, R28, UR4, PT ;  /* 0x000000041c007c0c */ /* 0x000fe4000bf26270 */
[----:B------:R-:W-:Y:S01]  /*15b90*/  @!P3 LEA R6, P5, R34, R14, 0x2 ;  /* 0x0000000e2206b211 */ /* 0x000fe200078a10ff */
        /* <DEDUP_REMOVED lines=28> */
.L_x_2483:
[----:B------:R-:W-:Y:S05]  /*15d60*/  BSYNC B1 ;  /* 0x0000000000017941 */ /* 0x000fea0003800000 */
.L_x_2482:
[----:B------:R-:W-:-:S03]  /*15d70*/  UMOV UR4, 0xffffffff ;  /* 0xffffffff00047882 */ /* 0x000fc60000000000 */
[----:B------:R-:W-:Y:S05]  /*15d80*/  BRA.DIV UR4, `(.L_x_2484) ;  /* 0x0000009a049c7947 */ /* 0x000fea000b800000 */
[----:B-1----:R1:W4:Y:S04]  /*15d90*/  SHFL.IDX PT, R3, R26, 0x1, 0x1c1f ;  /* 0x003c1f001a037f89 */ /* 0x00232800000e0000 */
[----:B--2---:R1:W2:Y:S02]  /*15da0*/  SHFL.IDX PT, R14, R0, 0x1, 0x1c1f ;  /* 0x003c1f00000e7f89 */ /* 0x0042a400000e0000 */
.L_x_2665:
        /* <DEDUP_REMOVED lines=56> */
[-C--:B0-----:R-:W-:Y:S02]  /*16130*/  @!P4 LEA R10, P1, R29, R14.reuse, 0x2 ;  /* 0x0000000e1d0ac211 */ /* 0x081fe400078210ff */
        /* <DEDUP_REMOVED lines=19> */
.L_x_2473:
[----:B------:R-:W3:Y:S01]  /*16270*/  LDL.LU R6, [R1+0x78] ;  /* 0x0000780001067983 */ /* 0x000ee20000300800 */
[----:B------:R-:W-:Y:S01]  /*16280*/  ULDC.64 UR6, c[0x0][0xc08] ;  /* 0x0003020000067ab9 */ /* 0x000fe20000000a00 */
[----:B------:R-:W-:Y:S02]  /*16290*/  ULDC.64 UR4, c[0x0][0xc00] ;  /* 0x0003000000047ab9 */ /* 0x000fe40000000a00 */
[----:B------:R-:W4:Y:S04]  /*162a0*/  LDL.LU R0, [R1+0x7c] ;  /* 0x00007c0001007983 */ /* 0x000f280000300800 */
[----:B------:R-:W2:Y:S01]  /*162b0*/  LDL R8, [R1+0x70] ;  /* 0x0000700001087983 */ /* 0x000ea20000100800 */
[----:B------:R-:W-:Y:S01]  /*162c0*/  ISETP.NE.U32.AND P1, PT, RZ, UR6, PT ;  /* 0x00000006ff007c0c */ /* 0x000fe2000bf25070 */
[----:B------:R-:W-:Y:S01]  /*162d0*/  IMAD.MOV.U32 R3, RZ, RZ, RZ ;  /* 0x000000ffff037224 */ /* 0x000fe200078e00ff */
[----:B------:R-:W-:-:S02]  /*162e0*/  ISETP.NE.U32.AND P0, PT, RZ, UR4, PT ;  /* 0x00000004ff007c0c */ /* 0x000fc4000bf05070 */
[----:B------:R-:W-:Y:S02]  /*162f0*/  ISETP.NE.AND.EX P1, PT, RZ, UR7, PT, P1 ;  /* 0x00000007ff007c0c */ /* 0x000fe4000bf25310 */
[----:B------:R-:W-:Y:S01]  /*16300*/  ISETP.NE.AND.EX P0, PT, RZ, UR5, PT, P0 ;  /* 0x00000005ff007c0c */ /* 0x000fe2000bf05300 */
[----:B------:R-:W0:Y:S01]  /*16310*/  S2R R9, SR_TID.X ;  /* 0x0000000000097919 */ /* 0x000e220000002100 */
[----:B---3--:R-:W-:Y:S01]  /*16320*/  IADD3 R4, P2, R6, UR4, RZ ;  /* 0x0000000406047c10 */ /* 0x008fe2000ff5e0ff */
[----:B------:R-:W-:-:S03]  /*16330*/  ULDC UR4, c[0x0][0xa88] ;  /* 0x0002a20000047ab9 */ /* 0x000fc60000000800 */
[----:B----4-:R-:W-:-:S05]  /*16340*/  IADD3.X R5, R0, UR5, RZ, P2, !PT ;  /* 0x0000000500057c10 */ /* 0x010fca00097fe4ff */
        /* <DEDUP_REMOVED lines=15> */
[----:B--2---:R-:W-:-:S07]  /*16440*/  IMAD.IADD R20, R20, 0x1, -R7 ;  /* 0x0000000114147824 */ /* 0x004fce00078e0a07 */
.L_x_2485:
        /* <DEDUP_REMOVED lines=9> */
[----:B0-----:R-:W-:Y:S01]  /*164e0*/  IMAD R0, R20, R33, RZ ;  /* 0x0000002114007224 */ /* 0x001fe200078e02ff */
[----:B--2---:R-:W-:-:S04]  /*164f0*/  IADD3 R31, R4, -0x80, R9 ;  /* 0xffffff80041f7810 */ /* 0x004fc80007ffe009 */
        /* <DEDUP_REMOVED lines=24> */
[----:B------:R-:W-:Y:S02]  /*16680*/  IADD3 R25, R15, R25, RZ ;  /* 0x000000190f197210 */ /* 0x000fe40007ffe0ff */
[----:B------:R-:W-:Y:S01]  /*16690*/  IADD3 R14, P1, P3, R10, R14, R3 ;  /* 0x0000000e0a0e7210 */ /* 0x000fe20007b3e003 */
        /* <DEDUP_REMOVED lines=20> */
.L_x_2487:
[----:B------:R-:W-:Y:S05]  /*167e0*/  BSYNC B1 ;  /* 0x0000000000017941 */ /* 0x000fea0003800000 */
.L_x_2486:
        /* <DEDUP_REMOVED lines=26> */
[----:B--2---:R-:W-:-:S04]  /*16990*/  IMAD.IADD R9, R27, 0x1, R0 ;  /* 0x000000011b097824 */ /* 0x004fc800078e0200 */
        /* <DEDUP_REMOVED lines=28> */
.L_x_2668:
        /* <DEDUP_REMOVED lines=9> */
[-C--:B--2---:R-:W-:Y:S02]  /*16bf0*/  @!P2 MOV R15, R3.reuse ;  /* 0x00000003000fa202 */ /* 0x084fe40000000f00 */
        /* <DEDUP_REMOVED lines=8> */
.L_x_2490:
[----:B------:R-:W-:Y:S05]  /*16c80*/  BSYNC B1 ;  /* 0x0000000000017941 */ /* 0x000fea0003800000 */
.L_x_2489:
[----:B------:R-:W-:-:S03]  /*16c90*/  UMOV UR4, 0xffffffff ;  /* 0xffffffff00047882 */ /* 0x000fc60000000000 */
[----:B------:R-:W-:Y:S05]  /*16ca0*/  BRA.DIV UR4, `(.L_x_2491) ;  /* 0x0000008e04507947 */ /* 0x000fea000b800000 */
[----:B--2---:R2:W0:Y:S04]  /*16cb0*/  SHFL.IDX PT, R3, R4, 0x1, 0x1c1f ;  /* 0x003c1f0004037f89 */ /* 0x00442800000e0000 */
[----:B---3--:R2:W3:Y:S02]  /*16cc0*/  SHFL.IDX PT, R14, R0, 0x1, 0x1c1f ;  /* 0x003c1f00000e7f89 */ /* 0x0084e400000e0000 */
.L_x_2672:
        /* <DEDUP_REMOVED lines=16> */
.L_x_2480:
[----:B------:R-:W-:Y:S05]  /*16dd0*/  BSYNC B0 ;  /* 0x0000000000007941 */ /* 0x000fea0003800000 */
.L_x_2472:
[----:B------:R-:W-:Y:S02]  /*16de0*/  ULDC UR4, c[0x0][0xc3c] ;  /* 0x00030f0000047ab9 */ /* 0x000fe40000000800 */
[----:B-1----:R-:W-:-:S13]  /*16df0*/  ISETP.GE.AND P0, PT, R99, UR4, PT ;  /* 0x0000000463007c0c */ /* 0x002fda000bf06270 */
[----:B------:R-:W-:Y:S05]  /*16e00*/  @!P0 BRA `(.L_x_2492) ;  /* 0xfffffea800088947 */ /* 0x000fea000383ffff */
[----:B------:R-:W-:Y:S05]  /*16e10*/  BRA `(.L_x_2326) ;  /* 0x0000007800e87947 */ /* 0x000fea0003800000 */
.L_x_2324:
        /* <DEDUP_REMOVED lines=16> */
.L_x_2493:
        /* <DEDUP_REMOVED lines=44> */
.L_x_2497:
        /* <DEDUP_REMOVED lines=37> */
.L_x_2495:
        /* <DEDUP_REMOVED lines=13> */
.L_x_2498:
        /* <DEDUP_REMOVED lines=11> */
[----:B0-----:R-:W-:Y:S01]  /*175b0*/  IMAD.MOV.U32 R2, RZ, RZ, RZ ;  /* 0x000000ffff027224 */ /* 0x001fe200078e00ff */
[----:B-1----:R-:W-:-:S05]  /*175c0*/  IADD3 R10, RZ, -R3, RZ ;  /* 0x80000003ff0a7210 */ /* 0x002fca0007ffe0ff */
        /* <DEDUP_REMOVED lines=20> */
[----:B------:R-:W-:Y:S02]  /*17710*/  IMAD.MOV.U32 R9, RZ, RZ, R2 ;  /* 0x000000ffff097224 */ /* 0x000fe400078e0002 */
[----:B0-----:R-:W-:-:S03]  /*17720*/  IMAD.MOV R2, RZ, RZ, -R3 ;  /* 0x000000ffff027224 */ /* 0x001fc600078e0a03 */
[----:B------:R-:W-:Y:S02]  /*17730*/  @!P2 IADD3 R9, -R9, RZ, RZ ;  /* 0x000000ff0909a210 */ /* 0x000fe40007ffe1ff */
[----:B------:R-:W-:Y:S01]  /*17740*/  @!P1 LOP3.LUT R9, RZ, R25, RZ, 0x33, !PT ;  /* 0x00000019ff099212 */ /* 0x000fe200078e33ff */
[----:B------:R-:W-:Y:S02]  /*17750*/  IMAD R7, R2, R5, RZ ;  /* 0x0000000502077224 */ /* 0x000fe400078e02ff */
[----:B------:R-:W-:Y:S01]  /*17760*/  IMAD.MOV.U32 R2, RZ, RZ, RZ ;  /* 0x000000ffff027224 */ /* 0x000fe200078e00ff */
[----:B------:R-:W-:-:S03]  /*17770*/  IABS R8, R9 ;  /* 0x0000000900087213 */ /* 0x000fc60000000000 */
        /* <DEDUP_REMOVED lines=15> */
[----:B------:R-:W-:-:S04]  /*17870*/  @!P1 LOP3.LUT R2, RZ, R6, RZ, 0x33, !PT ;  /* 0x00000006ff029212 */ /* 0x000fc800078e33ff */
[----:B------:R-:W-:-:S05]  /*17880*/  IADD3 R3, -R2, RZ, RZ ;  /* 0x000000ff02037210 */ /* 0x000fca0007ffe1ff */
[C---:B------:R-:W-:Y:S02]  /*17890*/  IMAD R26, R6.reuse, R3, R9 ;  /* 0x00000003061a7224 */ /* 0x040fe400078e0209 */
[----:B------:R-:W-:Y:S02]  /*178a0*/  IMAD R3, R6, 0x1000000, R2 ;  /* 0x0100000006037824 */ /* 0x000fe400078e0202 */
[----:B------:R-:W-:Y:S02]  /*178b0*/  IMAD R2, R25, R5, R4 ;  /* 0x0000000519027224 */ /* 0x000fe400078e0204 */
[----:B------:R-:W-:Y:S01]  /*178c0*/  IMAD R26, R26, 0x10000, R3 ;  /* 0x000100001a1a7824 */ /* 0x000fe200078e0203 */
[----:B------:R-:W-:Y:S06]  /*178d0*/  BRA `(.L_x_2500) ;  /* 0x0000000000f87947 */ /* 0x000fec0003800000 */
.L_x_2499:
        /* <DEDUP_REMOVED lines=20> */
[-C--:B------:R-:W-:Y:S01]  /*17a20*/  @!P1 IADD3 R3, R3, -R10.reuse, RZ ;  /* 0x8000000a03039210 */ /* 0x080fe20007ffe0ff */
        /* <DEDUP_REMOVED lines=26> */
[----:B------:R-:W-:-:S03]  /*17bd0*/  MOV R5, R10 ;  /* 0x0000000a00057202 */ /* 0x000fc60000000f00 */
        /* <DEDUP_REMOVED lines=14> */
.L_x_2500:
[----:B------:R-:W-:-:S05]  /*17cc0*/  LOP3.LUT R2, RZ, R2, RZ, 0x33, !PT ;  /* 0x00000002ff027212 */ /* 0x000fca00078e33ff */
[----:B------:R-:W-:Y:S01]  /*17cd0*/  IMAD.IADD R25, R25, 0x1, R2 ;  /* 0x0000000119197824 */ /* 0x000fe200078e0202 */
[----:B------:R-:W-:Y:S06]  /*17ce0*/  BRA `(.L_x_2501) ;  /* 0x00000000000c7947 */ /* 0x000fec0003800000 */
.L_x_2496:
[----:B------:R-:W-:Y:S01]  /*17cf0*/  IMAD.MOV.U32 R25, RZ, RZ, RZ ;  /* 0x000000ffff197224 */ /* 0x000fe200078e00ff */
[----:B------:R-:W-:Y:S01]  /*17d00*/  MOV R24, UR6 ;  /* 0x0000000600187c02 */ /* 0x000fe20008000f00 */
[----:B------:R-:W-:-:S07]  /*17d10*/  IMAD.MOV.U32 R26, RZ, RZ, RZ ;  /* 0x000000ffff1a7224 */ /* 0x000fce00078e00ff */
.L_x_2501:
[----:B------:R-:W-:-:S13]  /*17d20*/  ISETP.NE.AND P0, PT, R0, RZ, PT ;  /* 0x000000ff0000720c */ /* 0x000fda0003f05270 */
[----:B------:R-:W0:Y:S01]  /*17d30*/  @!P0 S2R R3, SR_CgaCtaId ;  /* 0x0000000000038919 */ /* 0x000e220000008800 */
[----:B------:R-:W-:-:S04]  /*17d40*/  @!P0 MOV R0, 0x400 ;  /* 0x0000040000008802 */ /* 0x000fc80000000f00 */
[----:B0-----:R-:W-:-:S05]  /*17d50*/  @!P0 LEA R0, R3, R0, 0x18 ;  /* 0x0000000003008211 */ /* 0x001fca00078ec0ff */
[----:B------:R1:W-:Y:S01]  /*17d60*/  @!P0 STS.128 [R0+0x2d8d0], R24 ;  /* 0x02d8d01800008388 */ /* 0x0003e20000000c00 */
[----:B------:R-:W-:Y:S06]  /*17d70*/  BAR.ARV 0x5, 0x200 ;  /* 0x0148000000007b1d */ /* 0x000fec0000002000 */
.L_x_2494:
[----:B-1----:R-:W-:Y:S01]  /*17d80*/  IMAD.MOV.U32 R0, RZ, RZ, 0x1 ;  /* 0x00000001ff007424 */ /* 0x002fe200078e00ff */
[----:B------:R-:W-:Y:S01]  /*17d90*/  ULDC UR4, c[0x0][0xc3c] ;  /* 0x00030f0000047ab9 */ /* 0x000fe20000000800 */
[----:B------:R-:W-:Y:S01]  /*17da0*/  IMAD.MOV.U32 R28, RZ, RZ, RZ ;  /* 0x000000ffff1c7224 */ /* 0x000fe200078e00ff */
[----:B0-----:R-:W-:Y:S02]  /*17db0*/  ISETP.GE.AND P0, PT, R27, UR4, PT ;  /* 0x000000041b007c0c */ /* 0x001fe4000bf06270 */
[----:B------:R0:W-:Y:S04]  /*17dc0*/  STL [R1], R0 ;  /* 0x0000000001007387 */ /* 0x0001e80000100800 */
[----:B------:R0:W-:Y:S07]  /*17dd0*/  STL [R1+0x4c], RZ ;  /* 0x00004cff01007387 */ /* 0x0001ee0000100800 */
[----:B------:R-:W-:Y:S05]  /*17de0*/  @P0 BRA `(.L_x_2502) ;  /* 0x0000006800100947 */ /* 0x000fea0003800000 */
[----:B------:R-:W0:Y:S01]  /*17df0*/  S2R R7, SR_TID.X ;  /* 0x0000000000077919 */ /* 0x000e220000002100 */
[----:B------:R-:W1:Y:S01]  /*17e00*/  S2UR UR5, SR_CgaCtaId ;  /* 0x00000000000579c3 */ /* 0x000e620000008800 */
[----:B------:R-:W-:Y:S01]  /*17e10*/  UMOV UR4, 0x400 ;  /* 0x0000040000047882 */ /* 0x000fe20000000000 */
[----:B------:R-:W-:Y:S01]  /*17e20*/  BSSY B8, `(.L_x_2502) ;  /* 0x0000680000087945 */ /* 0x000fe20003800000 */
[----:B------:R-:W-:Y:S01]  /*17e30*/  CS2R R28, SRZ ;  /* 0x00000000001c7805 */ /* 0x000fe2000001ff00 */
[----:B------:R-:W-:Y:S01]  /*17e40*/  ULDC.64 UR42, c[0x0][0x198] ;  /* 0x00006600002a7ab9 */ /* 0x000fe20000000a00 */
[----:B------:R-:W-:Y:S01]  /*17e50*/  ULOP3.LUT UR40, UR36, 0x2, URZ, 0xfc, !UPT ;  /* 0x0000000224287892 */ /* 0x000fe2000f8efc3f */
[----:B------:R-:W-:Y:S01]  /*17e60*/  ULDC UR37, c[0x0][0xc] ;  /* 0x0000030000257ab9 */ /* 0x000fe20000000800 */
[----:B-1----:R-:W-:-:S06]  /*17e70*/  ULEA UR4, UR5, UR4, 0x18 ;  /* 0x0000000405047291 */ /* 0x002fcc000f8ec03f */
[----:B------:R-:W-:Y:S01]  /*17e80*/  MOV R16, UR4 ;  /* 0x0000000400107c02 */ /* 0x000fe20008000f00 */
[C---:B0-----:R-:W-:Y:S01]  /*17e90*/  IMAD.SHL.U32 R0, R7.reuse, 0x8, RZ ;  /* 0x0000000807007824 */ /* 0x041fe200078e00ff */
[----:B------:R-:W-:-:S04]  /*17ea0*/  LOP3.LUT R6, R7, 0x7f, RZ, 0xc0, !PT ;  /* 0x0000007f07067812 */ /* 0x000fc800078ec0ff */
[----:B------:R-:W-:Y:S01]  /*17eb0*/  LOP3.LUT R3, R0, 0x20, RZ, 0xc0, !PT ;  /* 0x0000002000037812 */ /* 0x000fe200078ec0ff */
[----:B------:R-:W-:Y:S01]  /*17ec0*/  IMAD.SHL.U32 R4, R6, 0x8, RZ ;  /* 0x0000000806047824 */ /* 0x000fe200078e00ff */
[C---:B------:R-:W-:Y:S02]  /*17ed0*/  LOP3.LUT R2, R0.reuse, 0xd8, RZ, 0xc0, !PT ;  /* 0x000000d800027812 */ /* 0x040fe400078ec0ff */
[----:B------:R-:W-:Y:S02]  /*17ee0*/  LOP3.LUT R0, R0, 0x18, RZ, 0xc0, !PT ;  /* 0x0000001800007812 */ /* 0x000fe400078ec0ff */
[----:B------:R-:W-:Y:S01]  /*17ef0*/  LOP3.LUT R3, R3, 0x300, R4, 0xf8, !PT ;  /* 0x0000030003037812 */ /* 0x000fe200078ef804 */
[----:B------:R-:W-:Y:S01]  /*17f00*/  IMAD.MOV.U32 R4, RZ, RZ, 0x1 ;  /* 0x00000001ff047424 */ /* 0x000fe200078e00ff */
[----:B------:R-:W-:-:S04]  /*17f10*/  LOP3.LUT R2, R2, 0x18, R7, 0x78, !PT ;  /* 0x0000001802027812 */ /* 0x000fc800078e7807 */
[----:B------:R-:W-:Y:S01]  /*17f20*/  LOP3.LUT R5, R3, R2, RZ, 0xfc, !PT ;  /* 0x0000000203057212 */ /* 0x000fe200078efcff */
[----:B------:R-:W-:Y:S01]  /*17f30*/  IMAD.SHL.U32 R2, R7, 0x20, RZ ;  /* 0x0000002007027824 */ /* 0x000fe200078e00ff */
[----:B------:R-:W-:Y:S01]  /*17f40*/  SHF.R.U32.HI R3, RZ, 0x2, R6 ;  /* 0x00000002ff037819 */ /* 0x000fe20000011606 */
[----:B------:R-:W-:Y:S02]  /*17f50*/  IMAD.MOV.U32 R6, RZ, RZ, 0x1 ;  /* 0x00000001ff067424 */ /* 0x000fe400078e00ff */
        /* <DEDUP_REMOVED lines=10> */
.L_x_2607:
[----:B------:R-:W0:Y:S02]  /*18000*/  LDC.64 R2, c[0x0][0xc88] ;  /* 0x00032200ff027b82 */ /* 0x000e240000000a00 */
[----:B0-----:R-:W-:-:S05]  /*18010*/  IMAD.WIDE R2, R27, 0x4, R2 ;  /* 0x000000041b027825 */ /* 0x001fca00078e0202 */
[----:B--2---:R-:W2:Y:S01]  /*18020*/  LDG.E R11, desc[UR38][R2.64] ;  /* 0x00000026020b7981 */ /* 0x004ea2000c1e1900 */
[----:B------:R-:W-:Y:S05]  /*18030*/  YIELD ;  /* 0x0000000000007946 */ /* 0x000fea0003800000 */
[----:B------:R-:W-:Y:S01]  /*18040*/  ULDC.64 UR4, c[0x0][0xa28] ;  /* 0x00028a0000047ab9 */ /* 0x000fe20000000a00 */
[----:B------:R-:W-:Y:S01]  /*18050*/  IMAD.MOV.U32 R10, RZ, RZ, RZ ;  /* 0x000000ffff0a7224 */ /* 0x000fe200078e00ff */
[----:B------:R-:W-:Y:S01]  /*18060*/  ISETP.NE.U32.AND P0, PT, RZ, UR4, PT ;  /* 0x00000004ff007c0c */ /* 0x000fe2000bf05070 */
[----:B-1----:R-:W-:Y:S01]  /*18070*/  IMAD.MOV.U32 R6, RZ, RZ, RZ ;  /* 0x000000ffff067224 */ /* 0x002fe200078e00ff */
[----:B------:R-:W-:Y:S01]  /*18080*/  ULDC.64 UR8, c[0x0][0xa18] ;  /* 0x0002860000087ab9 */ /* 0x000fe20000000a00 */
        /* <DEDUP_REMOVED lines=39> */
[----:B0-----:R-:W-:Y:S01]  /*18300*/  IMAD.U32 R6, RZ, RZ, UR4 ;  /* 0x00000004ff067e24 */ /* 0x001fe2000f8e00ff */
[----:B---3--:R0:W-:Y:S04]  /*18310*/  STL [R1+0x40], R8 ;  /* 0x0000400801007387 */ /* 0x0081e80000100800 */
[----:B--2---:R0:W-:Y:S01]  /*18320*/  STL [R1+0x28], R10 ;  /* 0x0000280a01007387 */ /* 0x0041e20000100800 */
[----:B----4-:R-:W-:Y:S05]  /*18330*/  @P2 BRA `(.L_x_2503) ;  /* 0x0000000000142947 */ /* 0x010fea0003800000 */
[----:B------:R-:W-:Y:S05]  /*18340*/  @!P0 BRA `(.L_x_2503) ;  /* 0x0000000000108947 */ /* 0x000fea0003800000 */
[----:B------:R-:W0:Y:S04]  /*18350*/  LDG.E R7, desc[UR38][R2.64] ;  /* 0x0000002602077981 */ /* 0x000e28000c1e1900 */
[----:B------:R-:W0:Y:S02]  /*18360*/  LDG.E R2, desc[UR38][R2.64+0x4] ;  /* 0x0000042602027981 */ /* 0x000e24000c1e1900 */
[----:B0-----:R-:W-:-:S05]  /*18370*/  IADD3 R8, -R7, R2, RZ ;  /* 0x0000000207087210 */ /* 0x001fca0007ffe1ff */
[----:B------:R1:W-:Y:S02]  /*18380*/  STL [R1+0x40], R8 ;  /* 0x0000400801007387 */ /* 0x0003e40000100800 */
.L_x_2503:
[----:B------:R-:W-:Y:S01]  /*18390*/  IMAD.MOV.U32 R12, RZ, RZ, R11 ;  /* 0x000000ffff0c7224 */ /* 0x000fe200078e000b */
[----:B------:R-:W-:Y:S01]  /*183a0*/  ULDC.64 UR4, c[0x0][0xa20] ;  /* 0x0002880000047ab9 */ /* 0x000fe20000000a00 */
[C---:B------:R-:W-:Y:S02]  /*183b0*/  LOP3.LUT R7, R26.reuse, 0xff000000, RZ, 0xc0, !PT ;  /* 0xff0000001a077812 */ /* 0x040fe400078ec0ff */
[----:B------:R-:W-:Y:S01]  /*183c0*/  ISETP.NE.U32.AND P0, PT, RZ, UR4, PT ;  /* 0x00000004ff007c0c */ /* 0x000fe2000bf05070 */
[----:B------:R2:W-:Y:S01]  /*183d0*/  STL [R1+0xc], R12 ;  /* 0x00000c0c01007387 */ /* 0x0005e20000100800 */
[----:B------:R-:W-:Y:S02]  /*183e0*/  SHF.R.U32.HI R7, RZ, 0x8, R7 ;  /* 0x00000008ff077819 */ /* 0x000fe40000011607 */
[----:B------:R-:W-:Y:S02]  /*183f0*/  ISETP.NE.AND.EX P0, PT, RZ, UR5, PT, P0 ;  /* 0x00000005ff007c0c */ /* 0x000fe4000bf05300 */
[----:B------:R-:W-:-:S02]  /*18400*/  LOP3.LUT R2, R26, 0xff0000, RZ, 0xc0, !PT ;  /* 0x00ff00001a027812 */ /* 0x000fc400078ec0ff */
[----:B------:R-:W-:Y:S02]  /*18410*/  LOP3.LUT R17, R26, 0xffff, RZ, 0xc0, !PT ;  /* 0x0000ffff1a117812 */ /* 0x000fe400078ec0ff */
[----:B------:R-:W-:-:S07]  /*18420*/  LEA.HI R7, R2, R7, RZ, 0x10 ;  /* 0x0000000702077211 */ /* 0x000fce00078f80ff */
[----:B--2---:R-:W-:Y:S05]  /*18430*/  @!P0 BRA `(.L_x_2504) ;  /* 0x0000000000108947 */ /* 0x004fea0003800000 */
[----:B------:R-:W-:-:S04]  /*18440*/  IADD3 R2, P0, R19, UR4, RZ ;  /* 0x0000000413027c10 */ /* 0x000fc8000ff1e0ff */
[----:B------:R-:W-:-:S05]  /*18450*/  IADD3.X R3, R22, UR5, RZ, P0, !PT ;  /* 0x0000000516037c10 */ /* 0x000fca00087fe4ff */
[----:B------:R2:W5:Y:S01]  /*18460*/  LDG.E R6, desc[UR38][R2.64] ;  /* 0x0000002602067981 */ /* 0x000562000c1e1900 */
[----:B------:R-:W-:Y:S05]  /*18470*/  BRA `(.L_x_2505) ;  /* 0x0000000000247947 */ /* 0x000fea0003800000 */
.L_x_2504:
[----:B------:R-:W-:Y:S02]  /*18480*/  ULDC.64 UR4, c[0x0][0xa08] ;  /* 0x0002820000047ab9 */ /* 0x000fe40000000a00 */
[----:B------:R-:W-:-:S04]  /*18490*/  ISETP.NE.U32.AND P0, PT, RZ, UR4, PT ;  /* 0x00000004ff007c0c */ /* 0x000fc8000bf05070 */
[----:B------:R-:W-:-:S13]  /*184a0*/  ISETP.NE.AND.EX P0, PT, RZ, UR5, PT, P0 ;  /* 0x00000005ff007c0c */ /* 0x000fda000bf05300 */
[----:B------:R-:W-:Y:S05]  /*184b0*/  @!P0 BRA `(.L_x_2505) ;  /* 0x0000000000148947 */ /* 0x000fea0003800000 */
[----:B------:R-:W2:Y:S02]  /*184c0*/  LDC.64 R2, c[0x0][0xa08] ;  /* 0x00028200ff027b82 */ /* 0x000ea40000000a00 */
[----:B--2---:R-:W-:-:S05]  /*184d0*/  IMAD.WIDE R2, R12, 0x4, R2 ;  /* 0x000000040c027825 */ /* 0x004fca00078e0202 */
[----:B------:R-:W2:Y:S04]  /*184e0*/  LDG.E R6, desc[UR38][R2.64] ;  /* 0x0000002602067981 */ /* 0x000ea8000c1e1900 */
[----:B------:R-:W2:Y:S02]  /*184f0*/  LDG.E R2, desc[UR38][R2.64+0x4] ;  /* 0x0000042602027981 */ /* 0x000ea4000c1e1900 */
[----:B--2---:R-:W-:-:S07]  /*18500*/  IMAD.IADD R6, R2, 0x1, -R6 ;  /* 0x0000000102067824 */ /* 0x004fce00078e0a06 */
.L_x_2505:
[----:B--2---:R-:W2:Y:S01]  /*18510*/  @P1 LDG.E R2, desc[UR38][R4.64] ;  /* 0x0000002604021981 */ /* 0x004ea2000c1e1900 */
[----:B------:R-:W3:Y:S03]  /*18520*/  LDC R3, c[0x0][0x448] ;  /* 0x00011200ff037b82 */ /* 0x000ee60000000800 */
[----:B------:R4:W2:Y:S01]  /*18530*/  @P1 LDG.E R4, desc[UR38][R4.64+0x4] ;  /* 0x0000042604041981 */ /* 0x0008a2000c1e1900 */
[----:B-----5:R-:W-:Y:S01]  /*18540*/  IMAD.IADD R6, R6, 0x1, -R10 ;  /* 0x0000000106067824 */ /* 0x020fe200078e0a0a */
[----:B------:R-:W-:Y:S01]  /*18550*/  BSSY B0, `(.L_x_2506) ;  /* 0x0000037000007945 */ /* 0x000fe20003800000 */
[----:B------:R-:W-:Y:S02]  /*18560*/  LOP3.LUT R23, R7, 0xff, RZ, 0xc0, !PT ;  /* 0x000000ff07177812 */ /* 0x000fe400078ec0ff */
[----:B---3--:R-:W-:-:S13]  /*18570*/  ISETP.NE.AND P0, PT, R3, 0x1, PT ;  /* 0x000000010300780c */ /* 0x008fda0003f05270 */
[----:B------:R-:W3:Y:S08]  /*18580*/  @P0 LDC R3, c[0x0][0x44c] ;  /* 0x00011300ff030b82 */ /* 0x000ef00000000800 */
[----:B----4-:R-:W4:Y:S01]  /*18590*/  @P0 LDC R5, c[0x0][0x450] ;  /* 0x00011400ff050b82 */ /* 0x010f220000000800 */
[----:B--2---:R-:W-:Y:S02]  /*185a0*/  @P1 IMAD.IADD R9, R4, 0x1, -R2 ;  /* 0x0000000104091824 */ /* 0x004fe400078e0a02 */
[----:B------:R-:W-:-:S04]  /*185b0*/  IMAD R2, R25, 0xc0, RZ ;  /* 0x000000c019027824 */ /* 0x000fc800078e02ff */
[----:B------:R-:W-:-:S04]  /*185c0*/  VIADD R2, R2, 0xbf ;  /* 0x000000bf02027836 */ /* 0x000fc80000000000 */
[----:B---3--:R-:W-:-:S05]  /*185d0*/  @P0 IMAD.HI.U32 R3, R2, R3, RZ ;  /* 0x0000000302030227 */ /* 0x008fca00078e00ff */
[----:B----4-:R-:W-:Y:S01]  /*185e0*/  @P0 SHF.R.U32.HI R2, RZ, R5, R3 ;  /* 0x00000005ff020219 */ /* 0x010fe20000011603 */
[----:B------:R-:W-:-:S05]  /*185f0*/  IMAD.IADD R3, R6, 0x1, R9 ;  /* 0x0000000106037824 */ /* 0x000fca00078e0209 */
[----:B------:R2:W-:Y:S01]  /*18600*/  STL [R1+0x20], R3 ;  /* 0x0000200301007387 */ /* 0x0005e20000100800 */
[----:B------:R-:W-:-:S05]  /*18610*/  IADD3 R20, R3, 0x80, -R8 ;  /* 0x0000008003147810 */ /* 0x000fca0007ffe808 */
[----:B------:R-:W-:Y:S02]  /*18620*/  IMAD.IADD R2, R20, 0x1, R2 ;  /* 0x0000000114027824 */ /* 0x000fe400078e0202 */
[----:B--2---:R-:W-:-:S05]  /*18630*/  VIADD R3, R3, 0x7f ;  /* 0x0000007f03037836 */ /* 0x004fca0000000000 */
[----:B------:R-:W-:-:S04]  /*18640*/  SHF.R.S32.HI R4, RZ, 0x1f, R3 ;  /* 0x0000001fff047819 */ /* 0x000fc80000011403 */
[----:B------:R-:W-:Y:S02]  /*18650*/  LEA.HI R4, R4, R3, RZ, 0x7 ;  /* 0x0000000304047211 */ /* 0x000fe400078f38ff */
[----:B------:R-:W-:Y:S02]  /*18660*/  SHF.R.S32.HI R3, RZ, 0x1f, R2 ;  /* 0x0000001fff037819 */ /* 0x000fe40000011402 */
[----:B------:R-:W-:Y:S02]  /*18670*/  SHF.R.S32.HI R21, RZ, 0x7, R4 ;  /* 0x00000007ff157819 */ /* 0x000fe40000011404 */
[----:B------:R-:W-:Y:S02]  /*18680*/  LEA.HI R3, R3, R2, RZ, 0x7 ;  /* 0x0000000203037211 */ /* 0x000fe400078f38ff */
[----:B------:R-:W-:Y:S02]  /*18690*/  SHF.R.U32.HI R4, RZ, 0x10, R7 ;  /* 0x00000010ff047819 */ /* 0x000fe40000011607 */
[----:B------:R-:W-:-:S02]  /*186a0*/  SHF.R.S32.HI R3, RZ, 0x7, R3 ;  /* 0x00000007ff037819 */ /* 0x000fc40000011403 */
[----:B------:R-:W-:Y:S02]  /*186b0*/  MOV R2, RZ ;  /* 0x000000ff00027202 */ /* 0x000fe40000000f00 */
[----:B------:R-:W-:-:S04]  /*186c0*/  VIMNMX R5, R21, R3, PT ;  /* 0x0000000315057248 */ /* 0x000fc80003fe0100 */
[----:B------:R-:W-:-:S13]  /*186d0*/  ISETP.GE.AND P0, PT, R5, 0x1, PT ;  /* 0x000000010500780c */ /* 0x000fda0003f06270 */
[----:B------:R-:W-:Y:S05]  /*186e0*/  @!P0 BRA `(.L_x_2507) ;  /* 0x0000000000748947 */ /* 0x000fea0003800000 */
[----:B------:R-:W-:Y:S01]  /*186f0*/  ISETP.NE.AND P0, PT, R4, RZ, PT ;  /* 0x000000ff0400720c */ /* 0x000fe20003f05270 */
[----:B------:R-:W-:-:S03]  /*18700*/  ULDC UR4, c[0x0][0x9f0] ;  /* 0x00027c0000047ab9 */ /* 0x000fc60000000800 */
[----:B------:R-:W-:-:S04]  /*18710*/  SEL R7, R4, UR4, P0 ;  /* 0x0000000404077c07 */ /* 0x000fc80008000000 */
[----:B01----:R-:W-:Y:S02]  /*18720*/  IABS R8, R7 ;  /* 0x0000000700087213 */ /* 0x003fe40000000000 */
        /* <DEDUP_REMOVED lines=22> */
[----:B------:R-:W-:-:S05]  /*18890*/  @P0 VIADD R2, R2, 0x1 ;  /* 0x0000000102020836 */ /* 0x000fca0000000000 */
[----:B------:R-:W-:Y:S02]  /*188a0*/  @!P3 IADD3 R2, -R2, RZ, RZ ;  /* 0x000000ff0202b210 */ /* 0x000fe40007ffe1ff */
[----:B------:R-:W-:-:S07]  /*188b0*/  @!P2 LOP3.LUT R2, RZ, R7, RZ, 0x33, !PT ;  /* 0x00000007ff02a212 */ /* 0x000fce00078e33ff */
.L_x_2507:
[----:B------:R-:W-:Y:S05]  /*188c0*/  BSYNC B0 ;  /* 0x0000000000007941 */ /* 0x000fea0003800000 */
.L_x_2506:
        /* <DEDUP_REMOVED lines=20> */
[----:B------:R-:W2:Y:S02]  /*18a10*/  S2R R6, SR_TID.X ;  /* 0x0000000000067919 */ /* 0x000ea40000002100 */
[----:B--2---:R-:W-:-:S04]  /*18a20*/  SHF.R.U32.HI R6, RZ, 0x5, R6 ;  /* 0x00000005ff067819 */ /* 0x004fc80000011606 */
[----:B------:R-:W-:-:S05]  /*18a30*/  LOP3.LUT R6, R6, 0x3, RZ, 0xc0, !PT ;  /* 0x0000000306067812 */ /* 0x000fca00078ec0ff */
[----:B------:R2:W3:Y:S02]  /*18a40*/  SHFL.IDX PT, R14, R6, RZ, 0x1f ;  /* 0x00001fff060e7589 */ /* 0x0004e400000e0000 */
.L_x_2675:
[----:B---3--:R-:W-:Y:S02]  /*18a50*/  ISETP.NE.AND P0, PT, R14, RZ, PT ;  /* 0x000000ff0e00720c */ /* 0x008fe40003f05270 */
[----:B------:R-:W-:-:S11]  /*18a60*/  PLOP3.LUT P6, PT, PT, PT, PT, 0x8, 0x0 ;  /* 0x000000000000781c */ /* 0x000fd60003fce170 */
[----:B------:R-:W-:Y:S05]  /*18a70*/  @P0 BRA `(.L_x_2511) ;  /* 0x00000000000c0947 */ /* 0x000fea0003800000 */
[----:B------:R-:W-:-:S03]  /*18a80*/  UMOV UR4, 0xffffffff ;  /* 0xffffffff00047882 */ /* 0x000fc60000000000 */
[----:B------:R-:W-:Y:S05]  /*18a90*/  BRA.DIV UR4, `(.L_x_2512) ;  /* 0x0000007204507947 */ /* 0x000fea000b800000 */
[----:B------:R-:W-:-:S13]  /*18aa0*/  ELECT P6, URZ, PT ;  /* 0x00000000003f782f */ /* 0x000fda00038c0000 */
.L_x_2511:
[----:B--2---:R-:W2:Y:S01]  /*18ab0*/  LDL R6, [R1+0x4c] ;  /* 0x00004c0001067983 */ /* 0x004ea20000100800 */
[----:B------:R-:W-:Y:S01]  /*18ac0*/  BSSY B1, `(.L_x_2513) ;  /* 0x0000008000017945 */ /* 0x000fe20003800000 */
[----:B--2---:R-:W-:-:S05]  /*18ad0*/  VIADD R6, R6, 0x1 ;  /* 0x0000000106067836 */ /* 0x004fca0000000000 */
[----:B------:R-:W-:-:S04]  /*18ae0*/  LEA.HI R7, R6, R6, RZ, 0x1 ;  /* 0x0000000606077211 */ /* 0x000fc800078f08ff */
[----:B------:R-:W-:-:S05]  /*18af0*/  LOP3.LUT R7, R7, 0xfffffffe, RZ, 0xc0, !PT ;  /* 0xfffffffe07077812 */ /* 0x000fca00078ec0ff */
[----:B------:R-:W-:-:S05]  /*18b00*/  IMAD.IADD R6, R6, 0x1, -R7 ;  /* 0x0000000106067824 */ /* 0x000fca00078e0a07 */
[----:B------:R-:W-:-:S04]  /*18b10*/  SHF.L.U32 R6, R6, 0x1f, RZ ;  /* 0x0000001f06067819 */ /* 0x000fc800000006ff */
[----:B------:R-:W2:Y:S02]  /*18b20*/  SYNCS.PHASECHK.TRANS64.TRYWAIT P0, [R16+URZ+0x2d820], R6 ;  /* 0x02d82006100075a7 */ /* 0x000ea4000800017f */
[----:B--2---:R-:W-:Y:S05]  /*18b30*/  @!P0 BRA `(.L_x_2514) ;  /* 0x0000007000488947 */ /* 0x004fea0003800000 */
.L_x_2678:
[----:B------:R-:W-:Y:S05]  /*18b40*/  BSYNC B1 ;  /* 0x0000000000017941 */ /* 0x000fea0003800000 */
.L_x_2513:
[----:B------:R-:W-:Y:S04]  /*18b50*/  BSSY B1, `(.L_x_2515) ;  /* 0x000008c000017945 */ /* 0x000fe80003800000 */
[----:B------:R-:W-:Y:S05]  /*18b60*/  @!P6 BRA `(.L_x_2516) ;  /* 0x000000080028e947 */ /* 0x000fea0003800000 */
[----:B01----:R-:W3:Y:S01]  /*18b70*/  LDL R8, [R1+0x4] ;  /* 0x0000040001087983 */ /* 0x003ee20000100800 */
[----:B------:R-:W-:Y:S01]  /*18b80*/  IMAD R9, R29, 0x8, R16 ;  /* 0x000000081d097824 */ /* 0x000fe200078e0210 */
[----:B------:R-:W0:Y:S01]  /*18b90*/  S2R R7, SR_TID.X ;  /* 0x0000000000077919 */ /* 0x000e220000002100 */
[----:B------:R-:W-:Y:S01]  /*18ba0*/  BSSY B2, `(.L_x_2517) ;  /* 0x0000006000027945 */ /* 0x000fe20003800000 */
[----:B0-----:R-:W-:-:S04]  /*18bb0*/  LOP3.LUT R7, R7, 0x7f, RZ, 0xc0, !PT ;  /* 0x0000007f07077812 */ /* 0x001fc800078ec0ff */
[----:B------:R-:W-:Y:S02]  /*18bc0*/  ISETP.NE.AND P1, PT, R7, RZ, PT ;  /* 0x000000ff0700720c */ /* 0x000fe40003f25270 */
[----:B---3--:R-:W-:-:S04]  /*18bd0*/  SHF.L.U32 R11, R8, 0x1f, RZ ;  /* 0x0000001f080b7819 */ /* 0x008fc800000006ff */
[----:B------:R-:W0:Y:S02]  /*18be0*/  SYNCS.PHASECHK.TRANS64.TRYWAIT P0, [R9+URZ+0x2d8a0], R11 ;  /* 0x02d8a00b090075a7 */ /* 0x000e24000800017f */
[----:B0-----:R-:W-:Y:S05]  /*18bf0*/  @!P0 BRA `(.L_x_2518) ;  /* 0x00000070002c8947 */ /* 0x001fea0003800000 */
.L_x_2679:
[----:B------:R-:W-:Y:S05]  /*18c00*/  BSYNC B2 ;  /* 0x0000000000027941 */ /* 0x000fea0003800000 */
.L_x_2517:
[----:B------:R-:W-:Y:S04]  /*18c10*/  BSSY B2, `(.L_x_2519) ;  /* 0x0000009000027945 */ /* 0x000fe80003800000 */
[----:B------:R-:W-:Y:S05]  /*18c20*/  @P1 BRA `(.L_x_2520) ;  /* 0x00000000001c1947 */ /* 0x000fea0003800000 */
[----:B--2---:R-:W1:Y:S02]  /*18c30*/  S2R R6, SR_TID.X ;  /* 0x0000000000067919 */ /* 0x004e640000002100 */
[----:B-1----:R-:W-:Y:S01]  /*18c40*/  LOP3.LUT R7, R6, 0x1f, RZ, 0xc0, !PT ;  /* 0x0000001f06077812 */ /* 0x002fe200078ec0ff */
[----:B------:R-:W-:-:S03]  /*18c50*/  IMAD.MOV.U32 R6, RZ, RZ, 0x6000 ;  /* 0x00006000ff067424 */ /* 0x000fc600078e00ff */
[----:B------:R-:W-:Y:S01]  /*18c60*/  ISETP.NE.AND P0, PT, R7, RZ, PT ;  /* 0x000000ff0700720c */ /* 0x000fe20003f05270 */
[----:B------:R1:W-:-:S12]  /*18c70*/  SYNCS.ARRIVE.TRANS64 RZ, [R9+URZ+0x2d890], R6 ;  /* 0x02d8900609ff79a7 */ /* 0x0003d8000800003f */
[----:B-1----:R-:W-:Y:S05]  /*18c80*/  @!P0 BRA `(.L_x_2520) ;  /* 0x0000000000048947 */ /* 0x002fea0003800000 */
[----:B------:R-:W-:Y:S01]  /*18c90*/  BPT.TRAP 0x1 ;  /* 0x000000040000795c */ /* 0x000fe20000300000 */
.L_x_2520:
[----:B------:R-:W-:Y:S05]  /*18ca0*/  BSYNC B2 ;  /* 0x0000000000027941 */ /* 0x000fea0003800000 */
.L_x_2519:
[----:B------:R-:W-:Y:S01]  /*18cb0*/  MOV R14, RZ ;  /* 0x000000ff000e7202 */ /* 0x000fe20000000f00 */
[----:B------:R-:W-:Y:S01]  /*18cc0*/  IMAD R7, R5, 0x80, R0 ;  /* 0x0000008005077824 */ /* 0x000fe200078e0200 */
[----:B------:R-:W-:Y:S01]  /*18cd0*/  UIADD3 UR4, UP0, UR42, 0x570, URZ ;  /* 0x000005702a047890 */ /* 0x000fe2000ff1e03f */
[----:B------:R-:W-:Y:S01]  /*18ce0*/  IMAD R8, R29, 0x6000, R16 ;  /* 0x000060001d087824 */ /* 0x000fe200078e0210 */
[----:B------:R-:W-:Y:S01]  /*18cf0*/  R2UR UR10, R14 ;  /* 0x000000000e0a72ca */ /* 0x000fe200000e0000 */
[----:B------:R-:W-:Y:S01]  /*18d00*/  VIADD R7, R7, 0xffffff80 ;  /* 0xffffff8007077836 */ /* 0x000fe20000000000 */
[----:B------:R-:W-:Y:S01]  /*18d10*/  PLOP3.LUT P0, PT, PT, PT, PT, 0x80, 0x0 ;  /* 0x000000000000781c */ /* 0x000fe20003f0f070 */
[----:B--2---:R-:W-:Y:S01]  /*18d20*/  VIADD R6, R9, 0x2d890 ;  /* 0x0002d89009067836 */ /* 0x004fe20000000000 */
[----:B------:R-:W-:Y:S01]  /*18d30*/  UIADD3.X UR5, URZ, UR43, URZ, UP0, !UPT ;  /* 0x0000002b3f057290 */ /* 0x000fe200087fe43f */
[----:B------:R-:W-:Y:S01]  /*18d40*/  VIADD R10, R8, 0x15400 ;  /* 0x00015400080a7836 */ /* 0x000fe20000000000 */
[----:B------:R-:W-:Y:S01]  /*18d50*/  UMOV UR6, 0x0 ;  /* 0x0000000000067882 */ /* 0x000fe20000000000 */
[----:B------:R-:W-:-:S09]  /*18d60*/  UMOV UR7, 0x12f00000 ;  /* 0x12f0000000077882 */ /* 0x000fd20000000000 */
.L_x_2521:
        /* <DEDUP_REMOVED lines=16> */
.L_x_2522:
        /* <DEDUP_REMOVED lines=16> */
.L_x_2523:
        /* <DEDUP_REMOVED lines=13> */
.L_x_2680:
[----:B------:R-:W-:Y:S05]  /*19040*/  BSYNC B2 ;  /* 0x0000000000027941 */ /* 0x000fea0003800000 */
.L_x_2524:
[----:B------:R-:W-:Y:S01]  /*19050*/  BSSY B2, `(.L_x_2526) ;  /* 0x000000b000027945 */ /* 0x000fe20003800000 */
[----:B------:R-:W-:Y:S01]  /*19060*/  MOV R10, 0x0 ;  /* 0x00000000000a7802 */ /* 0x000fe20000000f00 */
[----:B01----:R-:W-:Y:S02]  /*19070*/  IMAD.MOV.U32 R11, RZ, RZ, 0x12f00000 ;  /* 0x12f00000ff0b7424 */ /* 0x003fe400078e00ff */
[----:B------:R-:W-:Y:S05]  /*19080*/  @P1 BRA `(.L_x_2527) ;  /* 0x00000000001c1947 */ /* 0x000fea0003800000 */
[----:B------:R-:W0:Y:S02]  /*19090*/  S2R R6, SR_TID.X ;  /* 0x0000000000067919 */ /* 0x000e240000002100 */
[----:B0-----:R-:W-:Y:S01]  /*190a0*/  LOP3.LUT R15, R6, 0x1f, RZ, 0xc0, !PT ;  /* 0x0000001f060f7812 */ /* 0x001fe200078ec0ff */
[----:B------:R-:W-:-:S03]  /*190b0*/  IMAD.MOV.U32 R6, RZ, RZ, 0x6000 ;  /* 0x00006000ff067424 */ /* 0x000fc600078e00ff */
[----:B------:R-:W-:Y:S01]  /*190c0*/  ISETP.NE.AND P0, PT, R15, RZ, PT ;  /* 0x000000ff0f00720c */ /* 0x000fe20003f05270 */
[----:B------:R0:W-:-:S12]  /*190d0*/  SYNCS.ARRIVE.TRANS64 RZ, [R9+URZ+0x2d8b0], R6 ;  /* 0x02d8b00609ff79a7 */ /* 0x0001d8000800003f */
[----:B0-----:R-:W-:Y:S05]  /*190e0*/  @!P0 BRA `(.L_x_2527) ;  /* 0x0000000000048947 */ /* 0x001fea0003800000 */
[----:B------:R-:W-:Y:S01]  /*190f0*/  BPT.TRAP 0x1 ;  /* 0x000000040000795c */ /* 0x000fe20000300000 */
.L_x_2527:
[----:B------:R-:W-:Y:S05]  /*19100*/  BSYNC B2 ;  /* 0x0000000000027941 */ /* 0x000fea0003800000 */
.L_x_2526:
[----:B------:R-:W-:Y:S01]  /*19110*/  R2UR UR10, R14 ;  /* 0x000000000e0a72ca */ /* 0x000fe200000e0000 */
[----:B------:R-:W-:Y:S01]  /*19120*/  UIADD3 UR4, UP0, UR42, 0x670, URZ ;  /* 0x000006702a047890 */ /* 0x000fe2000ff1e03f */
[----:B------:R-:W-:Y:S01]  /*19130*/  R2UR UR6, R10 ;  /* 0x000000000a0672ca */ /* 0x000fe200000e0000 */
[----:B------:R-:W-:Y:S01]  /*19140*/  VIADD R9, R9, 0x2d8b0 ;  /* 0x0002d8b009097836 */ /* 0x000fe20000000000 */
[----:B------:R-:W-:Y:S01]  /*19150*/  R2UR UR7, R11 ;  /* 0x000000000b0772ca */ /* 0x000fe200000e0000 */
[----:B------:R-:W-:Y:S01]  /*19160*/  VIADD R6, R8, 0x400 ;  /* 0x0000040008067836 */ /* 0x000fe20000000000 */
[----:B------:R-:W-:Y:S01]  /*19170*/  PLOP3.LUT P0, PT, PT, PT, PT, 0x80, 0x0 ;  /* 0x000000000000781c */ /* 0x000fe20003f0f070 */
[----:B------:R-:W-:-:S12]  /*19180*/  UIADD3.X UR5, URZ, UR43, URZ, UP0, !UPT ;  /* 0x0000002b3f057290 */ /* 0x000fd800087fe43f */
.L_x_2528:
        /* <DEDUP_REMOVED lines=15> */
.L_x_2529:
        /* <DEDUP_REMOVED lines=15> */
.L_x_2530:
        /* <DEDUP_REMOVED lines=9> */
[----:B---3--:R-:W-:Y:S05]  /*19400*/  @P0 BRA.U.ANY `(.L_x_2530) ;  /* 0xfffffffd00d80947 */ /* 0x008fea000393ffff */
.L_x_2516:
[----:B------:R-:W-:Y:S05]  /*19410*/  BSYNC B1 ;  /* 0x0000000000017941 */ /* 0x000fea0003800000 */
.L_x_2515:
[----:B--2---:R-:W2:Y:S01]  /*19420*/  LDL.LU R6, [R1+0x4] ;  /* 0x0000040001067983 */ /* 0x004ea20000300800 */
[----:B------:R-:W-:Y:S01]  /*19430*/  VIADD R29, R29, 0x1 ;  /* 0x000000011d1d7836 */ /* 0x000fe20000000000 */
[----:B------:R-:W-:Y:S01]  /*19440*/  PLOP3.LUT P0, PT, PT, PT, PT, 0x8, 0x0 ;  /* 0x000000000000781c */ /* 0x000fe20003f0e170 */
[----:B0-----:R-:W-:-:S03]  /*19450*/  VIADD R10, R5, 0xfffffffe ;  /* 0xfffffffe050a7836 */ /* 0x001fc60000000000 */
[C---:B------:R-:W-:Y:S02]  /*19460*/  ISETP.NE.AND P1, PT, R29.reuse, 0x2, PT ;  /* 0x000000021d00780c */ /* 0x040fe40003f25270 */
[----:B------:R-:W-:Y:S02]  /*19470*/  ISETP.GE.AND P2, PT, R10, R3, PT ;  /* 0x000000030a00720c */ /* 0x000fe40003f46270 */
[----:B------:R-:W-:Y:S02]  /*19480*/  SEL R5, RZ, 0x1, P1 ;  /* 0x00000001ff057807 */ /* 0x000fe40000800000 */
[----:B------:R-:W-:Y:S02]  /*19490*/  SEL R29, R29, RZ, P1 ;  /* 0x000000ff1d1d7207 */ /* 0x000fe40000800000 */
[----:B--2---:R-:W-:-:S05]  /*194a0*/  LOP3.LUT R6, R6, R5, RZ, 0x3c, !PT ;  /* 0x0000000506067212 */ /* 0x004fca00078e3cff */
[----:B------:R2:W-:Y:S02]  /*194b0*/  STL [R1+0x4], R6 ;  /* 0x0000040601007387 */ /* 0x0005e40000100800 */
[----:B------:R-:W-:Y:S05]  /*194c0*/  @!P2 BRA `(.L_x_2509) ;  /* 0x00000008005ca947 */ /* 0x000fea0003800000 */
.L_x_2547:
[----:B------:R-:W-:Y:S05]  /*194d0*/  YIELD ;  /* 0x0000000000007946 */ /* 0x000fea0003800000 */
[----:B------:R-:W-:Y:S04]  /*194e0*/  BSSY B1, `(.L_x_2531) ;  /* 0x000008b000017945 */ /* 0x000fe80003800000 */
[----:B---3--:R-:W-:Y:S05]  /*194f0*/  @!P6 BRA `(.L_x_2532) ;  /* 0x000000080024e947 */ /* 0x008fea0003800000 */
[----:B--2---:R-:W1:Y:S01]  /*19500*/  LDL R6, [R1+0x4] ;  /* 0x0000040001067983 */ /* 0x004e620000100800 */
[----:B------:R-:W-:Y:S01]  /*19510*/  LEA R9, R29, R16, 0x3 ;  /* 0x000000101d097211 */ /* 0x000fe200078e18ff */
[----:B------:R-:W0:Y:S01]  /*19520*/  S2R R5, SR_TID.X ;  /* 0x0000000000057919 */ /* 0x000e220000002100 */
[----:B------:R-:W-:Y:S01]  /*19530*/  BSSY B2, `(.L_x_2533) ;  /* 0x0000006000027945 */ /* 0x000fe20003800000 */
[----:B0-----:R-:W-:-:S04]  /*19540*/  LOP3.LUT R5, R5, 0x7f, RZ, 0xc0, !PT ;  /* 0x0000007f05057812 */ /* 0x001fc800078ec0ff */
[----:B------:R-:W-:Y:S02]  /*19550*/  ISETP.NE.AND P2, PT, R5, RZ, PT ;  /* 0x000000ff0500720c */ /* 0x000fe40003f45270 */
[----:B-1----:R-:W-:-:S04]  /*19560*/  SHF.L.U32 R8, R6, 0x1f, RZ ;  /* 0x0000001f06087819 */ /* 0x002fc800000006ff */
[----:B------:R-:W0:Y:S02]  /*19570*/  SYNCS.PHASECHK.TRANS64.TRYWAIT P1, [R9+URZ+0x2d8a0], R8 ;  /* 0x02d8a008090075a7 */ /* 0x000e24000802017f */
[----:B0-----:R-:W-:Y:S05]  /*19580*/  @!P1 BRA `(.L_x_2534) ;  /* 0x0000006400f09947 */ /* 0x001fea0003800000 */
.L_x_2681:
[----:B------:R-:W-:Y:S05]  /*19590*/  BSYNC B2 ;  /* 0x0000000000027941 */ /* 0x000fea0003800000 */
.L_x_2533:
        /* <DEDUP_REMOVED lines=9> */
.L_x_2536:
[----:B------:R-:W-:Y:S05]  /*19630*/  BSYNC B2 ;  /* 0x0000000000027941 */ /* 0x000fea0003800000 */
.L_x_2535:
        /* <DEDUP_REMOVED lines=11> */
.L_x_2537:
        /* <DEDUP_REMOVED lines=16> */
.L_x_2538:
        /* <DEDUP_REMOVED lines=12> */
[----:B------:R-:W-:Y:S01]  /*198b0*/  UMOV UR6, 0x0 ;  /* 0x0000000000067882 */ /* 0x000fe20000000000 */
[----:B------:R-:W-:Y:S01]  /*198c0*/  IADD3 R11, R7, 0x19400, RZ ;  /* 0x00019400070b7810 */ /* 0x000fe20007ffe0ff */
[----:B------:R-:W-:Y:S01]  /*198d0*/  UMOV UR7, 0x12f00000 ;  /* 0x12f0000000077882 */ /* 0x000fe20000000000 */
[----:B------:R-:W-:-:S15]  /*198e0*/  R2UR UR10, R15 ;  /* 0x000000000f0a72ca */ /* 0x000fde00000e0000 */
.L_x_2539:
        /* <DEDUP_REMOVED lines=13> */
.L_x_2682:
[----:B------:R-:W-:Y:S05]  /*199c0*/  BSYNC B2 ;  /* 0x0000000000027941 */ /* 0x000fea0003800000 */
.L_x_2540:
[----:B------:R-:W-:Y:S01]  /*199d0*/  BSSY B2, `(.L_x_2542) ;  /* 0x000000b000027945 */ /* 0x000fe20003800000 */
[----:B------:R-:W-:Y:S02]  /*199e0*/  IMAD.MOV.U32 R12, RZ, RZ, 0x0 ;  /* 0x00000000ff0c7424 */ /* 0x000fe400078e00ff */
[----:B------:R-:W-:Y:S01]  /*199f0*/  IMAD.MOV.U32 R13, RZ, RZ, 0x12f00000 ;  /* 0x12f00000ff0d7424 */ /* 0x000fe200078e00ff */
[----:B------:R-:W-:Y:S06]  /*19a00*/  @P2 BRA `(.L_x_2543) ;  /* 0x00000000001c2947 */ /* 0x000fec0003800000 */
[----:B------:R-:W2:Y:S02]  /*19a10*/  S2R R5, SR_TID.X ;  /* 0x0000000000057919 */ /* 0x000ea40000002100 */
[----:B--2---:R-:W-:Y:S01]  /*19a20*/  LOP3.LUT R11, R5, 0x1f, RZ, 0xc0, !PT ;  /* 0x0000001f050b7812 */ /* 0x004fe200078ec0ff */
[----:B------:R-:W-:-:S03]  /*19a30*/  IMAD.MOV.U32 R5, RZ, RZ, 0x6000 ;  /* 0x00006000ff057424 */ /* 0x000fc600078e00ff */
[----:B------:R-:W-:Y:S01]  /*19a40*/  ISETP.NE.AND P1, PT, R11, RZ, PT ;  /* 0x000000ff0b00720c */ /* 0x000fe20003f25270 */
[----:B------:R2:W-:-:S12]  /*19a50*/  SYNCS.ARRIVE.TRANS64 RZ, [R9+URZ+0x2d8b0], R5 ;  /* 0x02d8b00509ff79a7 */ /* 0x0005d8000800003f */
[----:B--2---:R-:W-:Y:S05]  /*19a60*/  @!P1 BRA `(.L_x_2543) ;  /* 0x0000000000049947 */ /* 0x004fea0003800000 */
[----:B------:R-:W-:Y:S01]  /*19a70*/  BPT.TRAP 0x1 ;  /* 0x000000040000795c */ /* 0x000fe20000300000 */
.L_x_2543:
[----:B------:R-:W-:Y:S05]  /*19a80*/  BSYNC B2 ;  /* 0x0000000000027941 */ /* 0x000fea0003800000 */
.L_x_2542:
        /* <DEDUP_REMOVED lines=8> */
.L_x_2544:
        /* <DEDUP_REMOVED lines=15> */
.L_x_2545:
        /* <DEDUP_REMOVED lines=15> */
.L_x_2546:
        /* <DEDUP_REMOVED lines=10> */
.L_x_2532:
[----:B------:R-:W-:Y:S05]  /*19d90*/  BSYNC B1 ;  /* 0x0000000000017941 */ /* 0x000fea0003800000 */
.L_x_2531:
[----:B-1----:R-:W3:Y:S01]  /*19da0*/  LDL.LU R8, [R1+0x4] ;  /* 0x0000040001087983 */ /* 0x002ee20000300800 */
[----:B------:R-:W-:Y:S01]  /*19db0*/  VIADD R29, R29, 0x1 ;  /* 0x000000011d1d7836 */ /* 0x000fe20000000000 */
[C---:B------:R-:W-:Y:S02]  /*19dc0*/  ISETP.GT.AND P2, PT, R10.reuse, R3, PT ;  /* 0x000000030a00720c */ /* 0x040fe40003f44270 */
[----:B------:R-:W-:Y:S02]  /*19dd0*/  IADD3 R10, R10, -0x1, RZ ;  /* 0xffffffff0a0a7810 */ /* 0x000fe40007ffe0ff */
[----:B------:R-:W-:-:S04]  /*19de0*/  ISETP.NE.AND P1, PT, R29, 0x2, PT ;  /* 0x000000021d00780c */ /* 0x000fc80003f25270 */
[----:B------:R-:W-:Y:S02]  /*19df0*/  SEL R5, RZ, 0x1, P1 ;  /* 0x00000001ff057807 */ /* 0x000fe40000800000 */
[----:B------:R-:W-:Y:S02]  /*19e00*/  SEL R29, R29, RZ, P1 ;  /* 0x000000ff1d1d7207 */ /* 0x000fe40000800000 */
[----:B---3--:R-:W-:-:S05]  /*19e10*/  LOP3.LUT R8, R8, R5, RZ, 0x3c, !PT ;  /* 0x0000000508087212 */ /* 0x008fca00078e3cff */
[----:B------:R3:W-:Y:S01]  /*19e20*/  STL [R1+0x4], R8 ;  /* 0x0000040801007387 */ /* 0x0007e20000100800 */
[----:B------:R-:W-:Y:S05]  /*19e30*/  @P2 BRA `(.L_x_2547) ;  /* 0xfffffff400a42947 */ /* 0x000fea000383ffff */
.L_x_2509:
[----:B------:R-:W-:Y:S05]  /*19e40*/  BSYNC B0 ;  /* 0x0000000000007941 */ /* 0x000fea0003800000 */
.L_x_2508:
[----:B------:R-:W4:Y:S01]  /*19e50*/  LDC R0, c[0x0][0x448] ;  /* 0x00011200ff007b82 */ /* 0x000f220000000800 */
[----:B------:R-:W-:Y:S01]  /*19e60*/  IMAD.MOV.U32 R2, RZ, RZ, 0xc0 ;  /* 0x000000c0ff027424 */ /* 0x000fe200078e00ff */
[----:B------:R-:W-:Y:S01]  /*19e70*/  ISETP.NE.AND P2, PT, R4, RZ, PT ;  /* 0x000000ff0400720c */ /* 0x000fe20003f45270 */
[----:B------:R-:W-:Y:S05]  /*19e80*/  @!P0 WARPSYNC.ALL ;  /* 0x0000000000008948 */ /* 0x000fea0003800000 */
[----:B------:R-:W-:Y:S01]  /*19e90*/  IMAD R2, R25, R2, 0xbf ;  /* 0x000000bf19027424 */ /* 0x000fe200078e0202 */
[----:B------:R-:W-:Y:S06]  /*19ea0*/  BSSY B0, `(.L_x_2548) ;  /* 0x000002a000007945 */ /* 0x000fec0003800000 */
[----:B------:R-:W0:Y:S08]  /*19eb0*/  @!P2 LDC R4, c[0x0][0x9f0] ;  /* 0x00027c00ff04ab82 */ /* 0x000e300000000800 */
[----:B------:R-:W-:Y:S01]  /*19ec0*/  @!P0 BAR.SYNC.DEFER_BLOCKING 0xc, 0x200 ;  /* 0x0308000000008b1d */ /* 0x000fe20000010000 */
[----:B----4-:R-:W-:-:S13]  /*19ed0*/  ISETP.NE.AND P1, PT, R0, 0x1, PT ;  /* 0x000000010000780c */ /* 0x010fda0003f25270 */
[----:B------:R-:W4:Y:S08]  /*19ee0*/  @P1 LDC R0, c[0x0][0x44c] ;  /* 0x00011300ff001b82 */ /* 0x000f300000000800 */
[----:B------:R-:W5:Y:S01]  /*19ef0*/  @P1 LDC R3, c[0x0][0x450] ;  /* 0x00011400ff031b82 */ /* 0x000f620000000800 */
[----:B----4-:R-:W-:-:S05]  /*19f00*/  @P1 IMAD.HI.U32 R0, R2, R0, RZ ;  /* 0x0000000002001227 */ /* 0x010fca00078e00ff */
[----:B-----5:R-:W-:-:S05]  /*19f10*/  @P1 SHF.R.U32.HI R2, RZ, R3, R0 ;  /* 0x00000003ff021219 */ /* 0x020fca0000011600 */
[----:B------:R-:W-:-:S05]  /*19f20*/  IMAD.IADD R2, R20, 0x1, R2 ;  /* 0x0000000114027824 */ /* 0x000fca00078e0202 */
[----:B------:R-:W-:-:S04]  /*19f30*/  SHF.R.S32.HI R0, RZ, 0x1f, R2 ;  /* 0x0000001fff007819 */ /* 0x000fc80000011402 */
[----:B------:R-:W-:-:S04]  /*19f40*/  LEA.HI R0, R0, R2, RZ, 0x7 ;  /* 0x0000000200007211 */ /* 0x000fc800078f38ff */
[----:B------:R-:W-:-:S04]  /*19f50*/  SHF.R.S32.HI R0, RZ, 0x7, R0 ;  /* 0x00000007ff007819 */ /* 0x000fc80000011400 */
[----:B------:R-:W-:Y:S01]  /*19f60*/  VIMNMX R21, R21, R0, PT ;  /* 0x0000000015157248 */ /* 0x000fe20003fe0100 */
[----:B------:R-:W-:-:S03]  /*19f70*/  IMAD.MOV.U32 R0, RZ, RZ, RZ ;  /* 0x000000ffff007224 */ /* 0x000fc600078e00ff */
[----:B------:R-:W-:-:S13]  /*19f80*/  ISETP.GE.AND P1, PT, R21, 0x1, PT ;  /* 0x000000011500780c */ /* 0x000fda0003f26270 */
[----:B0-----:R-:W-:Y:S05]  /*19f90*/  @!P1 BRA `(.L_x_2549) ;  /* 0x0000000000689947 */ /* 0x001fea0003800000 */
[-C--:B------:R-:W-:Y:S02]  /*19fa0*/  IABS R0, R4.reuse ;  /* 0x0000000400007213 */ /* 0x080fe40000000000 */
        /* <DEDUP_REMOVED lines=25> */
.L_x_2549:
[----:B------:R-:W-:Y:S05]  /*1a140*/  BSYNC B0 ;  /* 0x0000000000007941 */ /* 0x000fea0003800000 */
.L_x_2548:
[-C--:B------:R-:W-:Y:S01]  /*1a150*/  IMAD R2, R23, R0.reuse, RZ ;  /* 0x0000000017027224 */ /* 0x080fe200078e02ff */
        /* <DEDUP_REMOVED lines=12> */
[----:B------:R-:W4:Y:S01]  /*1a220*/  LDC.64 R2, c[0x0][0xc60] ;  /* 0x00031800ff027b82 */ /* 0x000f220000000a00 */
[----:B------:R-:W0:Y:S02]  /*1a230*/  FLO.U32 R0, UR4 ;  /* 0x0000000400007d00 */ /* 0x000e2400080e0000 */
[----:B0-----:R-:W-:-:S06]  /*1a240*/  ISETP.EQ.U32.AND P0, PT, R0, R5, PT ;  /* 0x000000050000720c */ /* 0x001fcc0003f02070 */
[----:B------:R-:W4:Y:S07]  /*1a250*/  POPC R5, UR4 ;  /* 0x0000000400057d09 */ /* 0x000f2e0008000000 */
[----:B----4-:R-:W4:Y:S01]  /*1a260*/  @P0 ATOMG.E.ADD.STRONG.GPU PT, R3, desc[UR38][R2.64], R5 ;  /* 0x00000005020309a8 */ /* 0x010f2200081ee1e6 */
[----:B------:R-:W0:Y:S02]  /*1a270*/  S2R R4, SR_LTMASK ;  /* 0x0000000000047919 */ /* 0x000e240000003900 */
[----:B0-----:R-:W-:-:S04]  /*1a280*/  LOP3.LUT R4, R4, UR4, RZ, 0xc0, !PT ;  /* 0x0000000404047c12 */ /* 0x001fc8000f8ec0ff */
[----:B------:R-:W0:Y:S01]  /*1a290*/  POPC R7, R4 ;  /* 0x0000000400077309 */ /* 0x000e220000000000 */
[----:B----4-:R-:W0:Y:S02]  /*1a2a0*/  SHFL.IDX PT, R0, R3, R0, 0x1f ;  /* 0x00001f0003007589 */ /* 0x010e2400000e0000 */
[----:B0-----:R-:W-:Y:S01]  /*1a2b0*/  IADD3 R24, R0, UR37, R7 ;  /* 0x0000002500187c10 */ /* 0x001fe2000fffe007 */
[----:B------:R-:W-:Y:S06]  /*1a2c0*/  BRA `(.L_x_2552) ;  /* 0x0000003000c07947 */ /* 0x000fec0003800000 */
.L_x_2551:
        /* <DEDUP_REMOVED lines=12> */
[----:B--2---:R-:W-:Y:S02]  /*1a390*/  IMAD.U32 R6, RZ, RZ, UR8 ;  /* 0x00000008ff067e24 */ /* 0x004fe4000f8e00ff */
[----:B------:R-:W-:-:S02]  /*1a3a0*/  IMAD.U32 R7, RZ, RZ, UR9 ;  /* 0x00000009ff077e24 */ /* 0x000fc4000f8e00ff */
[----:B------:R-:W-:Y:S02]  /*1a3b0*/  IMAD.U32 R11, RZ, RZ, UR5 ;  /* 0x00000005ff0b7e24 */ /* 0x000fe4000f8e00ff */
[----:B-1-3--:R-:W-:Y:S02]  /*1a3c0*/  IMAD.MOV.U32 R8, RZ, RZ, 0x70 ;  /* 0x00000070ff087424 */ /* 0x00afe400078e00ff */
[----:B------:R-:W-:Y:S02]  /*1a3d0*/  IMAD.MOV.U32 R12, RZ, RZ, 0x1 ;  /* 0x00000001ff0c7424 */ /* 0x000fe400078e00ff */
[----:B------:R-:W-:-:S07]  /*1a3e0*/  IMAD.MOV.U32 R13, RZ, RZ, RZ ;  /* 0x000000ffff0d7224 */ /* 0x000fce00078e00ff */
[----:B------:R-:W-:-:S07]  /*1a3f0*/  LEPC R20, `(.L_x_2554) ;  /* 0x000000001014794e */ /* 0x000fce0000000000 */
[----:B0-----:R-:W-:Y:S05]  /*1a400*/  CALL.ABS.NOINC R2 ;  /* 0x0000000002007343 */ /* 0x001fea0003c00000 */
.L_x_2554:
[----:B------:R-:W-:Y:S05]  /*1a410*/  BSYNC B6 ;  /* 0x0000000000067941 */ /* 0x000fea0003800000 */
.L_x_2553:
        /* <DEDUP_REMOVED lines=10> */
[----:B------:R-:W-:Y:S01]  /*1a4c0*/  MOV R7, UR9 ;  /* 0x0000000900077c02 */ /* 0x000fe20008000f00 */
[----:B------:R-:W-:Y:S02]  /*1a4d0*/  IMAD.U32 R5, RZ, RZ, UR7 ;  /* 0x00000007ff057e24 */ /* 0x000fe4000f8e00ff */
[----:B--2---:R-:W-:Y:S02]  /*1a4e0*/  IMAD.U32 R6, RZ, RZ, UR8 ;  /* 0x00000008ff067e24 */ /* 0x004fe4000f8e00ff */
[----:B------:R-:W-:-:S02]  /*1a4f0*/  IMAD.U32 R10, RZ, RZ, UR4 ;  /* 0x00000004ff0a7e24 */ /* 0x000fc4000f8e00ff */
[----:B------:R-:W-:Y:S02]  /*1a500*/  IMAD.U32 R11, RZ, RZ, UR5 ;  /* 0x00000005ff0b7e24 */ /* 0x000fe4000f8e00ff */
[----:B-1-3--:R-:W-:Y:S02]  /*1a510*/  IMAD.MOV.U32 R8, RZ, RZ, 0x70 ;  /* 0x00000070ff087424 */ /* 0x00afe400078e00ff */
[----:B------:R-:W-:Y:S02]  /*1a520*/  IMAD.MOV.U32 R12, RZ, RZ, 0x1 ;  /* 0x00000001ff0c7424 */ /* 0x000fe400078e00ff */
[----:B0-----:R-:W-:-:S07]  /*1a530*/  IMAD.MOV.U32 R13, RZ, RZ, RZ ;  /* 0x000000ffff0d7224 */ /* 0x001fce00078e00ff */
[----:B------:R-:W-:-:S07]  /*1a540*/  LEPC R20, `(.L_x_2557) ;  /* 0x000000001014794e */ /* 0x000fce0000000000 */
[----:B----4-:R-:W-:Y:S05]  /*1a550*/  CALL.ABS.NOINC R2 ;  /* 0x0000000002007343 */ /* 0x010fea0003c00000 */
.L_x_2557:
        /* <DEDUP_REMOVED lines=15> */
.L_x_2556:
[----:B------:R-:W-:Y:S05]  /*1a650*/  BSYNC B6 ;  /* 0x0000000000067941 */ /* 0x000fea0003800000 */
.L_x_2555:
[----:B------:R-:W4:Y:S01]  /*1a660*/  LDL R20, [R1+0xc] ;  /* 0x00000c0001147983 */ /* 0x000f220000100800 */
[----:B------:R-:W-:Y:S01]  /*1a670*/  ULDC.64 UR4, c[0x0][0x9f8] ;  /* 0x00027e0000047ab9 */ /* 0x000fe20000000a00 */
[----:B------:R-:W-:Y:S01]  /*1a680*/  IMAD.MOV.U32 R23, RZ, RZ, R26 ;  /* 0x000000ffff177224 */ /* 0x000fe200078e001a */
[----:B------:R-:W-:Y:S01]  /*1a690*/  ISETP.NE.U32.AND P0, PT, RZ, UR4, PT ;  /* 0x00000004ff007c0c */ /* 0x000fe2000bf05070 */
[----:B------:R-:W2:Y:S01]  /*1a6a0*/  LDL R26, [R1+0x20] ;  /* 0x00002000011a7983 */ /* 0x000ea20000100800 */
[----:B------:R-:W0:Y:S02]  /*1a6b0*/  LDC R5, c[0x0][0x430] ;  /* 0x00010c00ff057b82 */ /* 0x000e240000000800 */
[----:B------:R-:W-:Y:S01]  /*1a6c0*/  ISETP.NE.AND.EX P0, PT, RZ, UR5, PT, P0 ;  /* 0x00000005ff007c0c */ /* 0x000fe2000bf05300 */
[----:B------:R-:W3:-:S12]  /*1a6d0*/  LDL R21, [R1+0x28] ;  /* 0x0000280001157983 */ /* 0x000ed80000100800 */
[----:B------:R-:W-:Y:S01]  /*1a6e0*/  @P0 IADD3 R2, P1, R19, UR4, RZ ;  /* 0x0000000413020c10 */ /* 0x000fe2000ff3e0ff */
[----:B------:R-:W1:Y:S01]  /*1a6f0*/  S2R R4, SR_TID.X ;  /* 0x0000000000047919 */ /* 0x000e620000002100 */
[----:B------:R-:W1:Y:S02]  /*1a700*/  S2R R0, SR_TID.X ;  /* 0x0000000000007919 */ /* 0x000e640000002100 */
[----:B------:R-:W-:Y:S01]  /*1a710*/  @P0 IADD3.X R3, R22, UR5, RZ, P1, !PT ;  /* 0x0000000516030c10 */ /* 0x000fe20008ffe4ff */
[----:B------:R-:W-:Y:S01]  /*1a720*/  VIADD R23, R23, 0xffffffff ;  /* 0xffffffff17177836 */ /* 0x000fe20000000000 */
[----:B------:R-:W-:Y:S01]  /*1a730*/  ULDC UR4, c[0x0][0x2f4] ;  /* 0x0000bd0000047ab9 */ /* 0x000fe20000000800 */
[----:B0-----:R-:W-:Y:S02]  /*1a740*/  ISETP.NE.AND P1, PT, R5, 0x1, PT ;  /* 0x000000010500780c */ /* 0x001fe40003f25270 */
[----:B----4-:R0:W4:Y:S01]  /*1a750*/  @P0 LDG.E R20, desc[UR38][R2.64] ;  /* 0x0000002602140981 */ /* 0x010122000c1e1900 */
[----:B-1----:R-:W-:Y:S01]  /*1a760*/  IMAD.SHL.U32 R4, R4, 0x20, RZ ;  /* 0x0000002004047824 */ /* 0x002fe200078e00ff */
[----:B------:R-:W-:-:S09]  /*1a770*/  LOP3.LUT R0, R0, 0x7f, RZ, 0xc0, !PT ;  /* 0x0000007f00007812 */ /* 0x000fd200078ec0ff */
[----:B0-----:R-:W0:Y:S01]  /*1a780*/  @P1 LDC R2, c[0x0][0x434] ;  /* 0x00010d00ff021b82 */ /* 0x001e220000000800 */
[----:B------:R-:W-:Y:S02]  /*1a790*/  SHF.R.U32.HI R0, RZ, 0x2, R0 ;  /* 0x00000002ff007819 */ /* 0x000fe40000011600 */
[----:B------:R-:W-:-:S05]  /*1a7a0*/  LOP3.LUT R4, R4, 0x60, RZ, 0xc0, !PT ;  /* 0x0000006004047812 */ /* 0x000fca00078ec0ff */
[----:B------:R-:W1:Y:S01]  /*1a7b0*/  @P1 LDC R3, c[0x0][0x438] ;  /* 0x00010e00ff031b82 */ /* 0x000e620000000800 */
[----:B------:R-:W-:-:S04]  /*1a7c0*/  SHF.L.U32 R10, R23, 0x7, RZ ;  /* 0x00000007170a7819 */ /* 0x000fc800000006ff */
[----:B------:R-:W-:Y:S01]  /*1a7d0*/  LOP3.LUT R0, R10, R0, R4, 0xfe, !PT ;  /* 0x000000000a007212 */ /* 0x000fe200078efe04 */
[----:B------:R-:W2:Y:S01]  /*1a7e0*/  S2R R11, SR_TID.X ;  /* 0x00000000000b7919 */ /* 0x000ea20000002100 */
[----:B------:R-:W-:Y:S01]  /*1a7f0*/  LOP3.LUT R18, R18, 0xfffffff7, RZ, 0xc0, !PT ;  /* 0xfffffff712127812 */ /* 0x000fe200078ec0ff */
[----:B--2---:R-:W-:-:S05]  /*1a800*/  IMAD.SHL.U32 R11, R11, 0x8, RZ ;  /* 0x000000080b0b7824 */ /* 0x004fca00078e00ff */
[----:B------:R-:W-:-:S04]  /*1a810*/  LOP3.LUT R11, R11, 0x18, RZ, 0xc0, !PT ;  /* 0x000000180b0b7812 */ /* 0x000fc800078ec0ff */
[----:B------:R-:W-:Y:S01]  /*1a820*/  LOP3.LUT R12, R11, 0x20, RZ, 0xfc, !PT ;  /* 0x000000200b0c7812 */ /* 0x000fe200078efcff */
[----:B------:R-:W-:Y:S01]  /*1a830*/  UMOV UR5, 0xffffffff ;  /* 0xffffffff00057882 */ /* 0x000fe20000000000 */
[----:B----4-:R-:W-:Y:S01]  /*1a840*/  @P0 STL [R1+0xc], R20 ;  /* 0x00000c1401000387 */ /* 0x010fe20000100800 */
[C---:B------:R-:W-:Y:S01]  /*1a850*/  ISETP.GE.AND P0, PT, R0.reuse, R26, PT ;  /* 0x0000001a0000720c */ /* 0x040fe20003f06270 */
[----:B---3--:R-:W-:-:S04]  /*1a860*/  IMAD.IADD R0, R0, 0x1, R21 ;  /* 0x0000000100007824 */ /* 0x008fc800078e0215 */
        /* <DEDUP_REMOVED lines=16> */
[----:B0-----:R-:W-:Y:S01]  /*1a970*/  @!P0 LEA R8, P1, R6, R2, 0x2 ;  /* 0x0000000206088211 */ /* 0x001fe200078210ff */
[----:B------:R-:W-:-:S03]  /*1a980*/  IMAD.MOV.U32 R2, RZ, RZ, RZ ;  /* 0x000000ffff027224 */ /* 0x000fc600078e00ff */
        /* <DEDUP_REMOVED lines=14> */
.L_x_2685:
[----:B------:R-:W-:Y:S05]  /*1aa70*/  @!P2 BRA `(.L_x_2559) ;  /* 0x000000000004a947 */ /* 0x000fea0003800000 */
[----:B------:R-:W-:Y:S01]  /*1aa80*/  BPT.TRAP 0x1 ;  /* 0x000000040000795c */ /* 0x000fe20000300000 */
.L_x_2559:
        /* <DEDUP_REMOVED lines=14> */
[----:B------:R-:W-:-:S04]  /*1ab70*/  ULDC.64 UR4, c[0x0][0x330] ;  /* 0x0000cc0000047ab9 */ /* 0x000fc80000000a00 */
[----:B------:R-:W-:Y:S01]  /*1ab80*/  IADD3 R7, R7, R0, RZ ;  /* 0x0000000007077210 */ /* 0x000fe20007ffe0ff */
        /* <DEDUP_REMOVED lines=8> */
.L_x_2686:
[----:B------:R-:W-:Y:S05]  /*1ac10*/  BSYNC B0 ;  /* 0x0000000000007941 */ /* 0x000fea0003800000 */
.L_x_2560:
        /* <DEDUP_REMOVED lines=8> */
[----:B------:R-:W-:-:S03]  /*1aca0*/  ULDC.64 UR4, c[0x0][0x310] ;  /* 0x0000c40000047ab9 */ /* 0x000fc60000000a00 */
[----:B------:R-:W-:Y:S02]  /*1acb0*/  IMAD.IADD R5, R5, 0x1, R3 ;  /* 0x0000000105057824 */ /* 0x000fe400078e0203 */
        /* <DEDUP_REMOVED lines=38> */
[----:B0-----:R-:W-:-:S05]  /*1af20*/  @P1 LEA R5, P0, R9, R4, 0x1 ;  /* 0x0000000409051211 */ /* 0x001fca00078008ff */
[----:B-1----:R-:W-:Y:S01]  /*1af30*/  @P1 IMAD.X R4, RZ, RZ, R6, P0 ;  /* 0x000000ffff041224 */ /* 0x002fe200000e0606 */
[----:B------:R-:W-:-:S04]  /*1af40*/  @P1 LEA R6, R8, R16, 0x1 ;  /* 0x0000001008061211 */ /* 0x000fc800078e08ff */
        /* <DEDUP_REMOVED lines=20> */
.L_x_2696:
        /* <DEDUP_REMOVED lines=12> */
.L_x_2563:
[----:B------:R-:W-:Y:S02]  /*1b150*/  PLOP3.LUT P1, PT, P1, P0, PT, 0xa2, 0x0 ;  /* 0x000000000000781c */ /* 0x000fe40000f21472 */
[----:B------:R-:W-:-:S08]  /*1b160*/  @P0 R2UR P1, UR4, R0 ;  /* 0x00000000000402ca */ /* 0x000fd00000020000 */
[----:B------:R-:W-:-:S05]  /*1b170*/  @P0 PLOP3.LUT P0, PT, P1, PT, PT, 0x80, 0x0 ;  /* 0x000000000000081c */ /* 0x000fca0000f0f070 */
[----:B------:R-:W-:Y:S01]  /*1b180*/  @!P1 SYNCS.ARRIVE.TRANS64.RED.A0T1 RZ, [UR4+0x2d830], RZ ;  /* 0x02d830ffffff99a7 */ /* 0x000fe20008200404 */
[----:B------:R-:W-:Y:S07]  /*1b190*/  @!P1 ARRIVES.LDGSTSBAR.64.TRANSCNT [UR4+0x2d830] ;  /* 0x02d83000ff0099b0 */ /* 0x000fee0008000a84 */
[----:B------:R-:W-:Y:S05]  /*1b1a0*/  @P0 BRA.U.ANY `(.L_x_2563) ;  /* 0xfffffffd00e80947 */ /* 0x000fea000393ffff */
[----:B------:R-:W-:Y:S01]  /*1b1b0*/  NOP ;  /* 0x0000000000007918 */ /* 0x000fe20000000000 */
[----:B--2---:R-:W-:-:S05]  /*1b1c0*/  IMAD.U32 R2, RZ, RZ, UR40 ;  /* 0x00000028ff027e24 */ /* 0x004fca000f8e00ff */
[----:B------:R-:W-:-:S13]  /*1b1d0*/  ISETP.NE.AND P2, PT, R2, 0x3, PT ;  /* 0x000000030200780c */ /* 0x000fda0003f45270 */
[----:B------:R-:W-:Y:S05]  /*1b1e0*/  @!P2 BRA `(.L_x_2564) ;  /* 0x000000000004a947 */ /* 0x000fea0003800000 */
[----:B------:R-:W-:Y:S01]  /*1b1f0*/  BPT.TRAP 0x1 ;  /* 0x000000040000795c */ /* 0x000fe20000300000 */
.L_x_2564:
        /* <DEDUP_REMOVED lines=40> */
.L_x_2566:
[----:B------:R-:W-:Y:S05]  /*1b480*/  BSYNC B6 ;  /* 0x0000000000067941 */ /* 0x000fea0003800000 */
.L_x_2565:
        /* <DEDUP_REMOVED lines=11> */
[----:B--2---:R-:W-:Y:S01]  /*1b540*/  IMAD.MOV.U32 R3, RZ, RZ, R2 ;  /* 0x000000ffff037224 */ /* 0x004fe200078e0002 */
[----:B---3--:R-:W-:Y:S01]  /*1b550*/  MOV R2, R20 ;  /* 0x0000001400027202 */ /* 0x008fe20000000f00 */
[----:B------:R-:W2:Y:S01]  /*1b560*/  S2R R21, SR_TID.X ;  /* 0x0000000000157919 */ /* 0x000ea20000002100 */
[----:B----4-:R-:W-:Y:S01]  /*1b570*/  IMAD R0, R0, UR6, RZ ;  /* 0x0000000600007c24 */ /* 0x010fe2000f8e02ff */
[----:B------:R-:W3:Y:S02]  /*1b580*/  S2R R20, SR_TID.X ;  /* 0x0000000000147919 */ /* 0x000ee40000002100 */
[----:B------:R-:W-:-:S04]  /*1b590*/  IMAD.WIDE.U32 R2, R17, UR4, R2 ;  /* 0x0000000411027c25 */ /* 0x000fc8000f8e0002 */
[----:B------:R-:W-:Y:S01]  /*1b5a0*/  IMAD R3, R17, UR5, R3 ;  /* 0x0000000511037c24 */ /* 0x000fe2000f8e0203 */
[----:B------:R-:W-:Y:S01]  /*1b5b0*/  ULDC.64 UR4, c[0x0][0x2d0] ;  /* 0x0000b40000047ab9 */ /* 0x000fe20000000a00 */
[C---:B------:R-:W-:Y:S02]  /*1b5c0*/  IMAD R0, R26.reuse, UR7, R0 ;  /* 0x000000071a007c24 */ /* 0x040fe4000f8e0200 */
[----:B------:R-:W-:Y:S01]  /*1b5d0*/  IMAD.WIDE.U32 R2, R26, UR6, R2 ;  /* 0x000000061a027c25 */ /* 0x000fe2000f8e0002 */
        /* <DEDUP_REMOVED lines=32> */
[----:B------:R-:W0:Y:S01]  /*1b7e0*/  S2R R13, SR_TID.X ;  /* 0x00000000000d7919 */ /* 0x000e220000002100 */
[----:B------:R-:W-:-:S05]  /*1b7f0*/  IADD3 R7, -R6, RZ, RZ ;  /* 0x000000ff06077210 */ /* 0x000fca0007ffe1ff */
        /* <DEDUP_REMOVED lines=13> */
[----:B------:R-:W-:Y:S01]  /*1b8d0*/  LOP3.LUT R11, R11, 0x18, RZ, 0xc0, !PT ;  /* 0x000000180b0b7812 */ /* 0x000fe200078ec0ff */
[----:B------:R-:W-:Y:S01]  /*1b8e0*/  IMAD.IADD R6, R3, 0x1, R6 ;  /* 0x0000000103067824 */ /* 0x000fe200078e0206 */
        /* <DEDUP_REMOVED lines=44> */
[----:B0-----:R-:W-:-:S04]  /*1bbb0*/  @!P3 LEA R3, P4, R10, R3, 0x1 ;  /* 0x000000030a03b211 */ /* 0x001fc800078808ff */
[----:B-1----:R-:W-:-:S04]  /*1bbc0*/  @!P3 IADD3.X R2, RZ, R2, RZ, P4, !PT ;  /* 0x00000002ff02b210 */ /* 0x002fc800027fe4ff */
        /* <DEDUP_REMOVED lines=27> */
.L_x_2709:
        /* <DEDUP_REMOVED lines=12> */
.L_x_2568:
        /* <DEDUP_REMOVED lines=18> */
.L_x_2710:
[----:B------:R-:W-:Y:S05]  /*1bf60*/  BSYNC B0 ;  /* 0x0000000000007941 */ /* 0x000fea0003800000 */
.L_x_2569:
[----:B------:R-:W1:Y:S04]  /*1bf70*/  LDL.LU R3, [R1+0x44] ;  /* 0x0000440001037983 */ /* 0x000e680000300800 */
[----:B------:R-:W2:Y:S01]  /*1bf80*/  LDL R2, [R1+0x24] ;  /* 0x0000240001027983 */ /* 0x000ea20000100800 */
[----:B------:R-:W-:Y:S01]  /*1bf90*/  BSSY B0, `(.L_x_2571) ;  /* 0x00000f1000007945 */ /* 0x000fe20003800000 */
[----:B-1----:R-:W-:-:S04]  /*1bfa0*/  IADD3 R0, R3, -0x2, RZ ;  /* 0xfffffffe03007810 */ /* 0x002fc80007ffe0ff */
        /* <DEDUP_REMOVED lines=14> */
.L_x_2585:
        /* <DEDUP_REMOVED lines=33> */
[----:B-----5:R-:W-:Y:S02]  /*1c2a0*/  LOP3.LUT R2, R20, R2, RZ, 0x3c, !PT ;  /* 0x0000000214027212 */ /* 0x020fe400078e3cff */
[----:B------:R-:W-:-:S03]  /*1c2b0*/  MOV R6, UR40 ;  /* 0x0000002800067c02 */ /* 0x000fc60008000f00 */
[----:B------:R0:W-:Y:S01]  /*1c2c0*/  STL [R1], R2 ;  /* 0x0000000201007387 */ /* 0x0001e20000100800 */
[----:B------:R-:W-:Y:S01]  /*1c2d0*/  ISETP.NE.AND P4, PT, R6, 0x3, PT ;  /* 0x000000030600780c */ /* 0x000fe20003f85270 */
[----:B------:R-:W-:Y:S01]  /*1c2e0*/  IMAD.MOV.U32 R23, RZ, RZ, R0 ;  /* 0x000000ffff177224 */ /* 0x000fe200078e0000 */
[----:B------:R-:W-:Y:S02]  /*1c2f0*/  SEL R28, R28, RZ, P0 ;  /* 0x000000ff1c1c7207 */ /* 0x000fe40000000000 */
[----:B--2---:R-:W-:-:S09]  /*1c300*/  SHF.R.S32.HI R26, RZ, 0x1f, R8 ;  /* 0x0000001fff1a7819 */ /* 0x004fd20000011408 */
[----:B0-----:R-:W-:Y:S05]  /*1c310*/  @!P4 BRA `(.L_x_2573) ;  /* 0x000000000004c947 */ /* 0x001fea0003800000 */
[----:B------:R-:W-:Y:S01]  /*1c320*/  BPT.TRAP 0x1 ;  /* 0x000000040000795c */ /* 0x000fe20000300000 */
.L_x_2573:
[----:B------:R-:W-:Y:S01]  /*1c330*/  IMAD R5, R28, 0x8, R16 ;  /* 0x000000081c057824 */ /* 0x000fe200078e0210 */
[----:B------:R-:W-:Y:S01]  /*1c340*/  SHF.L.U32 R0, R2, 0x1f, RZ ;  /* 0x0000001f02007819 */ /* 0x000fe200000006ff */
[----:B------:R-:W-:Y:S03]  /*1c350*/  BSSY B1, `(.L_x_2574) ;  /* 0x0000003000017945 */ /* 0x000fe60003800000 */
[----:B------:R-:W0:Y:S02]  /*1c360*/  SYNCS.PHASECHK.TRANS64.TRYWAIT P0, [R5+URZ+0x2d840], R0 ;  /* 0x02d84000050075a7 */ /* 0x000e24000800017f */
[----:B0-----:R-:W-:Y:S05]  /*1c370*/  @!P0 BRA `(.L_x_2575) ;  /* 0x0000004800708947 */ /* 0x001fea0003800000 */
.L_x_2711:
[----:B------:R-:W-:Y:S05]  /*1c380*/  BSYNC B1 ;  /* 0x0000000000017941 */ /* 0x000fea0003800000 */
.L_x_2574:
        /* <DEDUP_REMOVED lines=39> */
[----:B0-----:R-:W-:-:S04]  /*1c600*/  IADD3 R2, P0, R2, R0, RZ ;  /* 0x0000000002027210 */ /* 0x001fc80007f1e0ff */
[----:B-1----:R-:W-:-:S05]  /*1c610*/  IADD3.X R3, RZ, R3, RZ, P0, !PT ;  /* 0x00000003ff037210 */ /* 0x002fca00007fe4ff */
        /* <DEDUP_REMOVED lines=11> */
.L_x_2721:
        /* <DEDUP_REMOVED lines=11> */
.L_x_2577:
        /* <DEDUP_REMOVED lines=11> */
.L_x_2578:
[----:B------:R1:W-:Y:S01]  /*1c830*/  SYNCS.ARRIVE.TRANS64.A1T0 RZ, [R5+URZ+0x2d830], RZ ;  /* 0x02d830ff05ff79a7 */ /* 0x0003e2000810003f */
[----:B------:R-:W-:Y:S05]  /*1c840*/  @!P5 BRA `(.L_x_2579) ;  /* 0x000000000004d947 */ /* 0x000fea0003800000 */
[----:B------:R-:W-:Y:S01]  /*1c850*/  BPT.TRAP 0x1 ;  /* 0x000000040000795c */ /* 0x000fe20000300000 */
.L_x_2579:
[----:B------:R-:W-:Y:S01]  /*1c860*/  SHF.L.U32 R2, R20, 0x1f, RZ ;  /* 0x0000001f14027819 */ /* 0x000fe200000006ff */
[----:B-1----:R-:W-:Y:S01]  /*1c870*/  IMAD R5, R10, 0x8, R16 ;  /* 0x000000080a057824 */ /* 0x002fe200078e0210 */
[----:B------:R-:W-:Y:S03]  /*1c880*/  BSSY B1, `(.L_x_2580) ;  /* 0x0000003000017945 */ /* 0x000fe60003800000 */
[----:B------:R-:W1:Y:S02]  /*1c890*/  SYNCS.PHASECHK.TRANS64.TRYWAIT P0, [R5+URZ+0x2d860], R2 ;  /* 0x02d86002050075a7 */ /* 0x000e64000800017f */
[----:B-1----:R-:W-:Y:S05]  /*1c8a0*/  @!P0 BRA `(.L_x_2581) ;  /* 0x00000048008c8947 */ /* 0x002fea0003800000 */
.L_x_2722:
[----:B------:R-:W-:Y:S05]  /*1c8b0*/  BSYNC B1 ;  /* 0x0000000000017941 */ /* 0x000fea0003800000 */
.L_x_2580:
        /* <DEDUP_REMOVED lines=44> */
[----:B0-2---:R0:W1:Y:S02]  /*1cb80*/  SHFL.IDX PT, R2, R19, 0x3, 0x1c1f ;  /* 0x007c1f0013027f89 */ /* 0x00506400000e0000 */
.L_x_2732:
        /* <DEDUP_REMOVED lines=29> */
.L_x_2583:
        /* <DEDUP_REMOVED lines=12> */
.L_x_2584:
        /* <DEDUP_REMOVED lines=8> */
.L_x_2572:
[----:B------:R-:W-:Y:S05]  /*1cea0*/  BSYNC B0 ;  /* 0x0000000000007941 */ /* 0x000fea0003800000 */
.L_x_2571:
        /* <DEDUP_REMOVED lines=17> */
.L_x_2587:
[----:B------:R-:W-:Y:S05]  /*1cfc0*/  BSYNC B0 ;  /* 0x0000000000007941 */ /* 0x000fea0003800000 */
.L_x_2586:
[----:B------:R-:W-:-:S05]  /*1cfd0*/  IMAD.U32 R0, RZ, RZ, UR40 ;  /* 0x00000028ff007e24 */ /* 0x000fca000f8e00ff */
[----:B------:R-:W-:-:S13]  /*1cfe0*/  ISETP.NE.AND P0, PT, R0, 0x3, PT ;  /* 0x000000030000780c */ /* 0x000fda0003f05270 */
[----:B------:R-:W-:Y:S05]  /*1cff0*/  @!P0 BRA `(.L_x_2588) ;  /* 0x0000000000048947 */ /* 0x000fea0003800000 */
[----:B------:R-:W-:Y:S01]  /*1d000*/  BPT.TRAP 0x1 ;  /* 0x000000040000795c */ /* 0x000fe20000300000 */
.L_x_2588:
[----:B------:R-:W2:Y:S04]  /*1d010*/  LDL R3, [R1] ;  /* 0x0000000001037983 */ /* 0x000ea80000100800 */
[----:B------:R-:W3:Y:S01]  /*1d020*/  LDL.LU R2, [R1+0x20] ;  /* 0x0000200001027983 */ /* 0x000ee20000300800 */
[----:B------:R-:W-:Y:S01]  /*1d030*/  LEA R0, R28, R16, 0x3 ;  /* 0x000000101c007211 */ /* 0x000fe200078e18ff */
[----:B------:R-:W-:Y:S01]  /*1d040*/  BSSY B0, `(.L_x_2589) ;  /* 0x0000005000007945 */ /* 0x000fe20003800000 */
[----:B--2---:R-:W-:-:S04]  /*1d050*/  SHF.L.U32 R3, R3, 0x1f, RZ ;  /* 0x0000001f03037819 */ /* 0x004fc800000006ff */
[----:B------:R-:W1:Y:S01]  /*1d060*/  SYNCS.PHASECHK.TRANS64.TRYWAIT P0, [R0+URZ+0x2d860], R3 ;  /* 0x02d86003000075a7 */ /* 0x000e62000800017f */
[----:B---3--:R-:W-:Y:S01]  /*1d070*/  IMAD R6, R23, -0x80, R2 ;  /* 0xffffff8017067824 */ /* 0x008fe200078e0202 */
[----:B-1----:R-:W-:Y:S06]  /*1d080*/  @!P0 BRA `(.L_x_2590) ;  /* 0x00000048000c8947 */ /* 0x002fec0003800000 */
.L_x_2733:
[----:B------:R-:W-:Y:S05]  /*1d090*/  BSYNC B0 ;  /* 0x0000000000007941 */ /* 0x000fea0003800000 */
.L_x_2589:
        /* <DEDUP_REMOVED lines=51> */
.L_x_2743:
        /* <DEDUP_REMOVED lines=13> */
.L_x_2592:
[----:B------:R-:W-:Y:S02]  /*1d4a0*/  PLOP3.LUT P1, PT, P1, P0, PT, 0xa2, 0x0 ;  /* 0x000000000000781c */ /* 0x000fe40000f21472 */
[----:B------:R-:W-:-:S08]  /*1d4b0*/  @P0 R2UR P1, UR4, R0 ;  /* 0x00000000000402ca */ /* 0x000fd00000020000 */
[----:B------:R-:W-:-:S05]  /*1d4c0*/  @P0 PLOP3.LUT P0, PT, P1, PT, PT, 0x80, 0x0 ;  /* 0x000000000000081c */ /* 0x000fca0000f0f070 */
[----:B------:R-:W-:Y:S01]  /*1d4d0*/  @!P1 SYNCS.ARRIVE.TRANS64.RED.A0T1 RZ, [UR4+0x2d850], RZ ;  /* 0x02d850ffffff99a7 */ /* 0x000fe20008200404 */
[----:B------:R-:W-:Y:S07]  /*1d4e0*/  @!P1 ARRIVES.LDGSTSBAR.64.TRANSCNT [UR4+0x2d850] ;  /* 0x02d85000ff0099b0 */ /* 0x000fee0008000a84 */
[----:B------:R-:W-:Y:S05]  /*1d4f0*/  @P0 BRA.U.ANY `(.L_x_2592) ;  /* 0xfffffffd00e80947 */ /* 0x000fea000393ffff */
[----:B------:R-:W-:Y:S01]  /*1d500*/  NOP ;  /* 0x0000000000007918 */ /* 0x000fe20000000000 */
[----:B0-----:R-:W-:-:S04]  /*1d510*/  MOV R2, UR40 ;  /* 0x0000002800027c02 */ /* 0x001fc80008000f00 */
[----:B------:R-:W-:-:S13]  /*1d520*/  ISETP.NE.AND P2, PT, R2, 0x3, PT ;  /* 0x000000030200780c */ /* 0x000fda0003f45270 */
[----:B------:R-:W-:Y:S05]  /*1d530*/  @!P2 BRA `(.L_x_2593) ;  /* 0x000000000004a947 */ /* 0x000fea0003800000 */
[----:B------:R-:W-:Y:S01]  /*1d540*/  BPT.TRAP 0x1 ;  /* 0x000000040000795c */ /* 0x000fe20000300000 */
.L_x_2593:
        /* <DEDUP_REMOVED lines=8> */
.L_x_2552:
[----:B------:R-:W-:Y:S05]  /*1d5d0*/  BSYNC B7 ;  /* 0x0000000000077941 */ /* 0x000fea0003800000 */
.L_x_2550:
[----:B------:R-:W-:-:S13]  /*1d5e0*/  LOP3.LUT P0, RZ, R18, 0x10, RZ, 0xc0, !PT ;  /* 0x0000001012ff7812 */ /* 0x000fda000780c0ff */
[----:B------:R-:W-:Y:S05]  /*1d5f0*/  @!P0 BRA `(.L_x_2594) ;  /* 0x0000000000248947 */ /* 0x000fea0003800000 */
[----:B------:R-:W-:Y:S05]  /*1d600*/  WARPSYNC.ALL ;  /* 0x0000000000007948 */ /* 0x000fea0003800000 */
[----:B------:R-:W4:Y:S08]  /*1d610*/  S2UR UR5, SR_CgaCtaId ;  /* 0x00000000000579c3 */ /* 0x000f300000008800 */
[----:B------:R-:W-:Y:S06]  /*1d620*/  BAR.SYNC.DEFER_BLOCKING 0x5, 0x200 ;  /* 0x0148000000007b1d */ /* 0x000fec0000010000 */
[----:B------:R-:W-:-:S02]  /*1d630*/  UMOV UR4, 0x400 ;  /* 0x0000040000047882 */ /* 0x000fc40000000000 */
[----:B----4-:R-:W-:-:S06]  /*1d640*/  ULEA UR4, UR5, UR4, 0x18 ;  /* 0x0000000405047291 */ /* 0x010fcc000f8ec03f */
[----:B------:R-:W-:-:S05]  /*1d650*/  IMAD.U32 R16, RZ, RZ, UR4 ;  /* 0x00000004ff107e24 */ /* 0x000fca000f8e00ff */
[----:B------:R4:W0:Y:S01]  /*1d660*/  LDS.128 R24, [R16+0x2d8d0] ;  /* 0x02d8d00010187984 */ /* 0x0008220000000c00 */
[----:B------:R-:W-:Y:S06]  /*1d670*/  BAR.ARV 0x4, 0x200 ;  /* 0x0108000000007b1d */ /* 0x000fec0000002000 */
[----:B------:R-:W-:Y:S05]  /*1d680*/  BRA `(.L_x_2595) ;  /* 0x0000000c00d87947 */ /* 0x000fea0003800000 */
.L_x_2594:
[----:B------:R-:W1:Y:S01]  /*1d690*/  S2R R0, SR_TID.X ;  /* 0x0000000000007919 */ /* 0x000e620000002100 */
[----:B------:R-:W-:Y:S01]  /*1d6a0*/  UMOV UR4, 0xffffffff ;  /* 0xffffffff00047882 */ /* 0x000fe20000000000 */
[----:B-1-3--:R-:W-:-:S04]  /*1d6b0*/  LOP3.LUT R8, R0, 0x1f, RZ, 0xc0, !PT ;  /* 0x0000001f00087812 */ /* 0x00afc800078ec0ff */
[----:B------:R-:W-:Y:S01]  /*1d6c0*/  ISETP.NE.AND P0, PT, R8, 0x1f, PT ;  /* 0x0000001f0800780c */ /* 0x000fe20003f05270 */
[----:B------:R-:W-:-:S12]  /*1d6d0*/  BRA.DIV UR4, `(.L_x_2596) ;  /* 0x0000004604fc7947 */ /* 0x000fd8000b800000 */
[----:B------:R-:W-:Y:S01]  /*1d6e0*/  IMAD.IADD R9, R27, 0x1, R8 ;  /* 0x000000011b097824 */ /* 0x000fe200078e0208 */
[----:B------:R-:W-:-:S04]  /*1d6f0*/  ULDC UR4, c[0x0][0xc3c] ;  /* 0x00030f0000047ab9 */ /* 0x000fc80000000800 */
[----:B------:R-:W-:-:S13]  /*1d700*/  ISETP.GE.OR P1, PT, R9, UR4, !P0 ;  /* 0x0000000409007c0c */ /* 0x000fda000c726670 */
[----:B0-----:R-:W0:Y:S08]  /*1d710*/  @!P1 LDC.64 R2, c[0x0][0xc80] ;  /* 0x00032000ff029b82 */ /* 0x001e300000000a00 */
[----:B------:R-:W1:Y:S01]  /*1d720*/  @!P1 LDC.64 R4, c[0x0][0xc78] ;  /* 0x00031e00ff049b82 */ /* 0x000e620000000a00 */
[----:B0-----:R-:W-:-:S05]  /*1d730*/  @!P1 IMAD.WIDE R2, R9, 0x4, R2 ;  /* 0x0000000409029825 */ /* 0x001fca00078e0202 */
[----:B------:R1:W3:Y:S02]  /*1d740*/  @!P1 LDG.E R7, desc[UR38][R2.64] ;  /* 0x0000002602079981 */ /* 0x0002e4000c1e1900 */
[----:B-1----:R-:W-:-:S05]  /*1d750*/  @!P1 IMAD.WIDE R2, R9, 0x4, R4 ;  /* 0x0000000409029825 */ /* 0x002fca00078e0204 */
[----:B------:R-:W4:Y:S01]  /*1d760*/  @!P1 LDG.E R4, desc[UR38][R2.64] ;  /* 0x0000002602049981 */ /* 0x000f22000c1e1900 */
[----:B------:R-:W-:Y:S01]  /*1d770*/  IMAD.MOV.U32 R25, RZ, RZ, RZ ;  /* 0x000000ffff197224 */ /* 0x000fe200078e00ff */
[C---:B------:R-:W-:Y:S01]  /*1d780*/  ISETP.GE.U32.AND P2, PT, R8.reuse, 0x2, PT ;  /* 0x000000020800780c */ /* 0x040fe20003f46070 */
[----:B------:R-:W-:Y:S01]  /*1d790*/  IMAD.MOV.U32 R5, RZ, RZ, RZ ;  /* 0x000000ffff057224 */ /* 0x000fe200078e00ff */
[C---:B------:R-:W-:Y:S01]  /*1d7a0*/  ISETP.GE.U32.AND P3, PT, R8.reuse, 0x4, PT ;  /* 0x000000040800780c */ /* 0x040fe20003f66070 */
[----:B------:R-:W-:Y:S01]  /*1d7b0*/  SHFL.IDX PT, R0, R24, RZ, 0x1f ;  /* 0x00001fff18007589 */ /* 0x000fe200000e0000 */
[C---:B------:R-:W-:Y:S02]  /*1d7c0*/  ISETP.GE.U32.AND P4, PT, R8.reuse, 0x8, PT ;  /* 0x000000080800780c */ /* 0x040fe40003f86070 */
[----:B------:R-:W-:Y:S01]  /*1d7d0*/  ISETP.GE.U32.AND P5, PT, R8, 0x10, PT ;  /* 0x000000100800780c */ /* 0x000fe20003fa6070 */
[----:B--2---:R0:W-:Y:S02]  /*1d7e0*/  SHFL.IDX PT, R6, R24, 0x1, 0x1f ;  /* 0x00201f0018067f89 */ /* 0x0041e400000e0000 */
[----:B0-----:R-:W-:-:S02]  /*1d7f0*/  IMAD.MOV.U32 R24, RZ, RZ, RZ ;  /* 0x000000ffff187224 */ /* 0x001fc400078e00ff */
[----:B---3--:R-:W-:Y:S02]  /*1d800*/  @!P1 IMAD.MOV.U32 R25, RZ, RZ, R7 ;  /* 0x000000ffff199224 */ /* 0x008fe400078e0007 */
[----:B----4-:R-:W-:Y:S01]  /*1d810*/  @!P1 IMAD.MOV.U32 R5, RZ, RZ, R4 ;  /* 0x000000ffff059224 */ /* 0x010fe200078e0004 */
[----:B------:R-:W-:-:S03]  /*1d820*/  ISETP.NE.AND P1, PT, R8, RZ, PT ;  /* 0x000000ff0800720c */ /* 0x000fc60003f25270 */
[----:B------:R-:W-:-:S05]  /*1d830*/  IMAD R13, R5, R25, RZ ;  /* 0x00000019050d7224 */ /* 0x000fca00078e02ff */
        /* <DEDUP_REMOVED lines=16> */
.L_x_2753:
[----:B------:R-:W-:Y:S02]  /*1d940*/  ULDC UR4, c[0x0][0xc38] ;  /* 0x00030e0000047ab9 */ /* 0x000fe40000000800 */
[----:B------:R-:W-:-:S04]  /*1d950*/  IMAD.U32 R4, RZ, RZ, UR4 ;  /* 0x00000004ff047e24 */ /* 0x000fc8000f8e00ff */
[----:B-1----:R-:W-:-:S04]  /*1d960*/  IMAD R3, R14, R4, RZ ;  /* 0x000000040e037224 */ /* 0x002fc800078e02ff */
[----:B------:R-:W-:-:S05]  /*1d970*/  IMAD.IADD R6, R6, 0x1, R3 ;  /* 0x0000000106067824 */ /* 0x000fca00078e0203 */
[----:B------:R-:W-:-:S13]  /*1d980*/  ISETP.GT.AND P6, PT, R6, R0, PT ;  /* 0x000000000600720c */ /* 0x000fda0003fc4270 */
[----:B------:R-:W-:Y:S05]  /*1d990*/  @P6 BRA `(.L_x_2597) ;  /* 0x0000000000a46947 */ /* 0x000fea0003800000 */
.L_x_2600:
[----:B0-----:R-:W0:Y:S01]  /*1d9a0*/  LDC R2, c[0x0][0xc3c] ;  /* 0x00030f00ff027b82 */ /* 0x001e220000000800 */
[----:B------:R-:W-:-:S04]  /*1d9b0*/  IADD3 R27, R27, 0x1f, RZ ;  /* 0x0000001f1b1b7810 */ /* 0x000fc80007ffe0ff */
        /* <DEDUP_REMOVED lines=32> */
[----:B------:R0:W1:Y:S02]  /*1dbc0*/  SHFL.IDX PT, R14, R2, 0x1f, 0x1f ;  /* 0x03e01f00020e7f89 */ /* 0x00006400000e0000 */
.L_x_2761:
[----:B------:R-:W-:Y:S02]  /*1dbd0*/  ULDC UR4, c[0x0][0xc38] ;  /* 0x00030e0000047ab9 */ /* 0x000fe40000000800 */
[----:B------:R-:W-:-:S04]  /*1dbe0*/  IMAD.U32 R4, RZ, RZ, UR4 ;  /* 0x00000004ff047e24 */ /* 0x000fc8000f8e00ff */
[----:B-1----:R-:W-:-:S04]  /*1dbf0*/  IMAD R3, R14, R4, RZ ;  /* 0x000000040e037224 */ /* 0x002fc800078e02ff */
[----:B------:R-:W-:-:S05]  /*1dc00*/  IMAD.IADD R6, R3, 0x1, R6 ;  /* 0x0000000103067824 */ /* 0x000fca00078e0206 */
[----:B------:R-:W-:-:S13]  /*1dc10*/  ISETP.GT.AND P6, PT, R6, R0, PT ;  /* 0x000000000600720c */ /* 0x000fda0003fc4270 */
[----:B------:R-:W-:Y:S05]  /*1dc20*/  @!P6 BRA `(.L_x_2600) ;  /* 0xfffffffc005ce947 */ /* 0x000fea000383ffff */
.L_x_2597:
        /* <DEDUP_REMOVED lines=10> */
.L_x_2766:
[----:B------:R-:W-:-:S13]  /*1dcd0*/  ISETP.NE.AND P0, PT, R3, RZ, PT ;  /* 0x000000ff0300720c */ /* 0x000fda0003f05270 */
[----:B------:R-:W-:Y:S05]  /*1dce0*/  @!P0 BRA `(.L_x_2602) ;  /* 0x0000000000108947 */ /* 0x000fea0003800000 */
[----:B------:R-:W-:Y:S01]  /*1dcf0*/  UMOV UR4, 0xffffffff ;  /* 0xffffffff00047882 */ /* 0x000fe20000000000 */
[----:B------:R-:W-:Y:S02]  /*1dd00*/  VIADD R12, R7, 0xffffffff ;  /* 0xffffffff070c7836 */ /* 0x000fe40000000000 */
[----:B------:R-:W-:Y:S05]  /*1dd10*/  BRA.DIV UR4, `(.L_x_2603) ;  /* 0x0000004a04bc7947 */ /* 0x000fea000b800000 */
[----:B------:R4:W0:Y:S02]  /*1dd20*/  SHFL.IDX PT, R24, R2, R12, 0x1f ;  /* 0x00001f0c02187589 */ /* 0x00082400000e0000 */
.L_x_2602:
        /* <DEDUP_REMOVED lines=12> */
[----:B0-----:R-:W-:-:S05]  /*1ddf0*/  IADD3 R9, RZ, -R3, RZ ;  /* 0x80000003ff097210 */ /* 0x001fca0007ffe0ff */
        /* <DEDUP_REMOVED lines=13> */
[----:B------:R-:W-:Y:S01]  /*1ded0*/  @P0 IADD3 R4, R4, 0x1, RZ ;  /* 0x0000000104040810 */ /* 0x000fe20007ffe0ff */
        /* <DEDUP_REMOVED lines=24> */
[----:B------:R-:W-:-:S04]  /*1e060*/  @!P1 LOP3.LUT R2, RZ, R5, RZ, 0x33, !PT ;  /* 0x00000005ff029212 */ /* 0x000fc800078e33ff */
[C---:B------:R-:W-:Y:S01]  /*1e070*/  LEA R26, R5.reuse, R2, 0x18 ;  /* 0x00000002051a7211 */ /* 0x040fe200078ec0ff */
[----:B------:R-:W-:Y:S02]  /*1e080*/  IMAD.MOV R3, RZ, RZ, -R2 ;  /* 0x000000ffff037224 */ /* 0x000fe400078e0a02 */
[--C-:B------:R-:W-:Y:S02]  /*1e090*/  IMAD.MOV R2, RZ, RZ, -R4.reuse ;  /* 0x000000ffff027224 */ /* 0x100fe400078e0a04 */
[----:B------:R-:W-:Y:S02]  /*1e0a0*/  IMAD R5, R5, R3, R4 ;  /* 0x0000000305057224 */ /* 0x000fe400078e0204 */
[----:B------:R-:W-:Y:S02]  /*1e0b0*/  IMAD R2, R25, R2, R0 ;  /* 0x0000000219027224 */ /* 0x000fe400078e0200 */
[----:B------:R-:W-:Y:S01]  /*1e0c0*/  IMAD R26, R5, 0x10000, R26 ;  /* 0x00010000051a7824 */ /* 0x000fe200078e021a */
[----:B------:R-:W-:Y:S06]  /*1e0d0*/  BRA `(.L_x_2605) ;  /* 0x0000000000f47947 */ /* 0x000fec0003800000 */
.L_x_2604:
        /* <DEDUP_REMOVED lines=19> */
[----:B------:R-:W-:Y:S01]  /*1e210*/  @!P1 IMAD.IADD R2, R2, 0x1, -R7 ;  /* 0x0000000102029824 */ /* 0x000fe200078e0a07 */
[----:B------:R-:W-:Y:S02]  /*1e220*/  @!P1 IADD3 R9, R9, 0x1, RZ ;  /* 0x0000000109099810 */ /* 0x000fe40007ffe0ff */
[----:B------:R-:W-:Y:S02]  /*1e230*/  ISETP.NE.AND P1, PT, R5, RZ, PT ;  /* 0x000000ff0500720c */ /* 0x000fe40003f25270 */
[----:B------:R-:W-:Y:S02]  /*1e240*/  ISETP.GE.U32.AND P0, PT, R2, R7, PT ;  /* 0x000000070200720c */ /* 0x000fe40003f06070 */
[----:B------:R-:W-:-:S04]  /*1e250*/  LOP3.LUT R2, R0, R5, RZ, 0x3c, !PT ;  /* 0x0000000500027212 */ /* 0x000fc800078e3cff */
[----:B------:R-:W-:Y:S02]  /*1e260*/  ISETP.GE.AND P2, PT, R2, RZ, PT ;  /* 0x000000ff0200720c */ /* 0x000fe40003f46270 */
[----:B------:R-:W-:-:S05]  /*1e270*/  MOV R2, RZ ;  /* 0x000000ff00027202 */ /* 0x000fca0000000f00 */
        /* <DEDUP_REMOVED lines=35> */
.L_x_2605:
[----:B------:R-:W-:-:S05]  /*1e4b0*/  LOP3.LUT R2, RZ, R2, RZ, 0x33, !PT ;  /* 0x00000002ff027212 */ /* 0x000fca00078e33ff */
[----:B------:R-:W-:Y:S01]  /*1e4c0*/  IMAD.IADD R25, R25, 0x1, R2 ;  /* 0x0000000119197824 */ /* 0x000fe200078e0202 */
[----:B------:R-:W-:Y:S06]  /*1e4d0*/  BRA `(.L_x_2606) ;  /* 0x00000000001c7947 */ /* 0x000fec0003800000 */
.L_x_2598:
[----:B------:R-:W-:Y:S01]  /*1e4e0*/  UMOV UR4, URZ ;  /* 0x0000003f00047c82 */ /* 0x000fe20008000000 */
[----:B------:R-:W-:Y:S01]  /*1e4f0*/  UMOV UR5, URZ ;  /* 0x0000003f00057c82 */ /* 0x000fe20008000000 */
[----:B------:R-:W-:Y:S01]  /*1e500*/  ULDC UR6, c[0x0][0xc3c] ;  /* 0x00030f0000067ab9 */ /* 0x000fe20000000800 */
[----:B------:R-:W-:Y:S01]  /*1e510*/  MOV R24, R0 ;  /* 0x0000000000187202 */ /* 0x000fe20000000f00 */
[----:B------:R-:W-:Y:S02]  /*1e520*/  IMAD.U32 R25, RZ, RZ, UR4 ;  /* 0x00000004ff197e24 */ /* 0x000fe4000f8e00ff */
[----:B------:R-:W-:Y:S02]  /*1e530*/  IMAD.U32 R26, RZ, RZ, UR5 ;  /* 0x00000005ff1a7e24 */ /* 0x000fe4000f8e00ff */
[----:B------:R-:W-:-:S07]  /*1e540*/  IMAD.U32 R27, RZ, RZ, UR6 ;  /* 0x00000006ff1b7e24 */ /* 0x000fce000f8e00ff */
.L_x_2606:
        /* <DEDUP_REMOVED lines=10> */
.L_x_2595:
[----:B------:R-:W-:Y:S02]  /*1e5f0*/  ULDC UR4, c[0x0][0xc3c] ;  /* 0x00030f0000047ab9 */ /* 0x000fe40000000800 */
[----:B0-----:R-:W-:-:S13]  /*1e600*/  ISETP.GE.AND P0, PT, R27, UR4, PT ;  /* 0x000000041b007c0c */ /* 0x001fda000bf06270 */
[----:B------:R-:W-:Y:S05]  /*1e610*/  @!P0 BRA `(.L_x_2607) ;  /* 0xffffff9800788947 */ /* 0x000fea000383ffff */
[----:B------:R-:W-:Y:S05]  /*1e620*/  BSYNC B8 ;  /* 0x0000000000087941 */ /* 0x000fea0003800000 */
.L_x_2502:
[----:B0-----:R-:W2:Y:S01]  /*1e630*/  LDL.LU R0, [R1+0x4c] ;  /* 0x00004c0001007983 */ /* 0x001ea20000300800 */
[----:B------:R-:W-:Y:S01]  /*1e640*/  BSSY B0, `(.L_x_2608) ;  /* 0x000000b000007945 */ /* 0x000fe20003800000 */
[----:B------:R-:W0:Y:S01]  /*1e650*/  S2R R5, SR_CgaCtaId ;  /* 0x0000000000057919 */ /* 0x000e220000008800 */
[----:B--2---:R-:W-:-:S05]  /*1e660*/  VIADD R0, R0, 0x1 ;  /* 0x0000000100007836 */ /* 0x004fca0000000000 */
        /* <DEDUP_REMOVED lines=8> */
.L_x_2769:
[----:B------:R-:W-:Y:S05]  /*1e6f0*/  BSYNC B0 ;  /* 0x0000000000007941 */ /* 0x000fea0003800000 */
.L_x_2608:
[----:B------:R-:W-:-:S03]  /*1e700*/  UMOV UR4, 0xffffffff ;  /* 0xffffffff00047882 */ /* 0x000fc60000000000 */
[----:B------:R-:W-:Y:S05]  /*1e710*/  BRA.DIV UR4, `(.L_x_2610) ;  /* 0x0000004204787947 */ /* 0x000fea000b800000 */
[----:B0-----:R-:W0:Y:S02]  /*1e720*/  S2R R0, SR_TID.X ;  /* 0x0000000000007919 */ /* 0x001e240000002100 */
[----:B0-----:R-:W-:-:S04]  /*1e730*/  SHF.R.U32.HI R0, RZ, 0x5, R0 ;  /* 0x00000005ff007819 */ /* 0x001fc80000011600 */
[----:B------:R-:W-:-:S05]  /*1e740*/  LOP3.LUT R0, R0, 0x3, RZ, 0xc0, !PT ;  /* 0x0000000300007812 */ /* 0x000fca00078ec0ff */
[----:B------:R0:W2:Y:S02]  /*1e750*/  SHFL.IDX PT, R14, R0, RZ, 0x1f ;  /* 0x00001fff000e7589 */ /* 0x0000a400000e0000 */
.L_x_2772:
[----:B--2---:R-:W-:-:S13]  /*1e760*/  ISETP.NE.AND P0, PT, R14, RZ, PT ;  /* 0x000000ff0e00720c */ /* 0x004fda0003f05270 */
[----:B------:R-:W-:Y:S05]  /*1e770*/  @P0 BRA `(.L_x_2326) ;  /* 0x0000000000900947 */ /* 0x000fea0003800000 */
[----:B------:R-:W-:-:S03]  /*1e780*/  UMOV UR4, 0xffffffff ;  /* 0xffffffff00047882 */ /* 0x000fc60000000000 */
[----:B------:R-:W-:Y:S05]  /*1e790*/  BRA.DIV UR4, `(.L_x_2611) ;  /* 0x00000042048c7947 */ /* 0x000fea000b800000 */
[----:B------:R-:W-:-:S13]  /*1e7a0*/  ELECT P6, URZ, PT ;  /* 0x00000000003f782f */ /* 0x000fda00038c0000 */
.L_x_2775:
[----:B------:R-:W-:Y:S05]  /*1e7b0*/  @!P6 BRA `(.L_x_2326) ;  /* 0x000000000080e947 */ /* 0x000fea0003800000 */
[----:B------:R-:W-:-:S06]  /*1e7c0*/  ULOP3.LUT UR4, UR36, 0x2, URZ, 0xfc, !UPT ;  /* 0x0000000224047892 */ /* 0x000fcc000f8efc3f */
[----:B0-----:R-:W-:-:S05]  /*1e7d0*/  IMAD.U32 R0, RZ, RZ, UR4 ;  /* 0x00000004ff007e24 */ /* 0x001fca000f8e00ff */
[----:B------:R-:W-:-:S13]  /*1e7e0*/  ISETP.NE.AND P0, PT, R0, 0x3, PT ;  /* 0x000000030000780c */ /* 0x000fda0003f05270 */
[----:B------:R-:W-:Y:S05]  /*1e7f0*/  @!P0 BRA `(.L_x_2612) ;  /* 0x0000000000048947 */ /* 0x000fea0003800000 */
[----:B------:R-:W-:Y:S01]  /*1e800*/  BPT.TRAP 0x1 ;  /* 0x000000040000795c */ /* 0x000fe20000300000 */
.L_x_2612:
[----:B------:R-:W2:Y:S01]  /*1e810*/  LDL R0, [R1] ;  /* 0x0000000001007983 */ /* 0x000ea20000100800 */
[C---:B------:R-:W-:Y:S01]  /*1e820*/  IMAD R3, R28.reuse, 0x8, R5 ;  /* 0x000000081c037824 */ /* 0x040fe200078e0205 */
[----:B------:R-:W-:-:S04]  /*1e830*/  IADD3 R28, R28, 0x1, RZ ;  /* 0x000000011c1c7810 */ /* 0x000fc80007ffe0ff */
[----:B------:R-:W-:Y:S02]  /*1e840*/  ISETP.NE.AND P2, PT, R28, 0x2, PT ;  /* 0x000000021c00780c */ /* 0x000fe40003f45270 */
[----:B--2---:R-:W-:Y:S02]  /*1e850*/  SHF.L.U32 R2, R0, 0x1f, RZ ;  /* 0x0000001f00027819 */ /* 0x004fe400000006ff */
[----:B------:R-:W-:Y:S02]  /*1e860*/  SEL R0, RZ, 0x1, P2 ;  /* 0x00000001ff007807 */ /* 0x000fe40001000000 */
[----:B------:R-:W0:Y:S02]  /*1e870*/  SYNCS.PHASECHK.TRANS64.TRYWAIT P1, [R3+URZ+0x2d840], R2 ;  /* 0x02d84002030075a7 */ /* 0x000e24000802017f */
[----:B0-----:R-:W-:Y:S05]  /*1e880*/  @!P1 BRA `(.L_x_2613) ;  /* 0x0000004000709947 */ /* 0x001fea0003800000 */
.L_x_2776:
[----:B------:R-:W2:Y:S01]  /*1e890*/  LDL.LU R4, [R1] ;  /* 0x0000000001047983 */ /* 0x000ea20000300800 */
[----:B------:R-:W-:Y:S02]  /*1e8a0*/  SEL R28, R28, RZ, P2 ;  /* 0x000000ff1c1c7207 */ /* 0x000fe40001000000 */
[----:B--2---:R-:W-:Y:S01]  /*1e8b0*/  LOP3.LUT R0, R4, R0, RZ, 0x3c, !PT ;  /* 0x0000000004007212 */ /* 0x004fe200078e3cff */
[----:B------:R-:W-:Y:S06]  /*1e8c0*/  @!P0 BRA `(.L_x_2614) ;  /* 0x0000000000048947 */ /* 0x000fec0003800000 */
[----:B------:R-:W-:Y:S01]  /*1e8d0*/  BPT.TRAP 0x1 ;  /* 0x000000040000795c */ /* 0x000fe20000300000 */
.L_x_2614:
[----:B------:R-:W-:Y:S01]  /*1e8e0*/  IMAD R5, R28, 0x8, R5 ;  /* 0x000000081c057824 */ /* 0x000fe200078e0205 */
[----:B------:R-:W-:-:S04]  /*1e8f0*/  SHF.L.U32 R0, R0, 0x1f, RZ ;  /* 0x0000001f00007819 */ /* 0x000fc800000006ff */
[----:B------:R-:W2:Y:S02]  /*1e900*/  SYNCS.PHASECHK.TRANS64.TRYWAIT P1, [R5+URZ+0x2d840], R0 ;  /* 0x02d84000050075a7 */ /* 0x000ea4000802017f */
[----:B--2---:R-:W-:Y:S05]  /*1e910*/  @!P1 BRA `(.L_x_2615) ;  /* 0x0000004000609947 */ /* 0x004fea0003800000 */
.L_x_2777:
[----:B------:R-:W-:Y:S05]  /*1e920*/  @!P0 BRA `(.L_x_2616) ;  /* 0x0000000000048947 */ /* 0x000fea0003800000 */
[----:B------:R-:W-:Y:S01]  /*1e930*/  BPT.TRAP 0x1 ;  /* 0x000000040000795c */ /* 0x000fe20000300000 */
.L_x_2616:
[----:B------:R-:W0:Y:S02]  /*1e940*/  SYNCS.PHASECHK.TRANS64.TRYWAIT P1, [R3+URZ+0x2d860], R2 ;  /* 0x02d86002030075a7 */ /* 0x000e24000802017f */
[----:B0-----:R-:W-:Y:S05]  /*1e950*/  @!P1 BRA `(.L_x_2617) ;  /* 0x0000004000649947 */ /* 0x001fea0003800000 */
.L_x_2778:
[----:B------:R-:W-:Y:S05]  /*1e960*/  @!P0 BRA `(.L_x_2618) ;  /* 0x0000000000048947 */ /* 0x000fea0003800000 */
[----:B------:R-:W-:Y:S01]  /*1e970*/  BPT.TRAP 0x1 ;  /* 0x000000040000795c */ /* 0x000fe20000300000 */
.L_x_2618:
[----:B------:R0:W0:Y:S02]  /*1e980*/  SYNCS.PHASECHK.TRANS64.TRYWAIT P0, [R5+URZ+0x2d860], R0 ;  /* 0x02d86000050075a7 */ /* 0x000024000800017f */
[----:B0-----:R-:W-:Y:S05]  /*1e990*/  @!P0 NANOSLEEP.SYNCS 0x989680 ;  /* 0x009896800000895d */ /* 0x001fea0003900000 */
[----:B------:R-:W0:Y:S02]  /*1e9a0*/  @!P0 SYNCS.PHASECHK.TRANS64 P0, [R5+URZ+0x2d860], R0 ;  /* 0x02d86000050085a7 */ /* 0x000e24000800007f */
[----:B0-----:R-:W-:Y:S05]  /*1e9b0*/  @!P0 BRA `(.L_x_2618) ;  /* 0xfffffffc00f08947 */ /* 0x001fea000383ffff */
.L_x_2326:
[----:B------:R-:W-:Y:S05]  /*1e9c0*/  BSYNC B9 ;  /* 0x0000000000097941 */ /* 0x000fea0003800000 */
.L_x_2323:
[----:B------:R-:W-:Y:S05]  /*1e9d0*/  EXIT ;  /* 0x000000000000794d */ /* 0x000fea0003800000 */
.L_x_2344:
[----:B0-----:R0:W1:Y:S02]  /*1e9e0*/  SYNCS.PHASECHK.TRANS64.TRYWAIT P4, [R57+URZ+0x2d890], R84 ;  /* 0x02d89054390075a7 */ /* 0x001064000808017f */
[----:B-1----:R-:W-:Y:S05]  /*1e9f0*/  @!P4 NANOSLEEP.SYNCS 0x989680 ;  /* 0x009896800000c95d */ /* 0x002fea0003900000 */
[----:B------:R-:W1:Y:S02]  /*1ea00*/  @!P4 SYNCS.PHASECHK.TRANS64 P4, [R57+URZ+0x2d890], R84 ;  /* 0x02d890543900c5a7 */ /* 0x000e64000808007f */
[----:B-1----:R-:W-:Y:S05]  /*1ea10*/  @!P4 BRA `(.L_x_2344) ;  /* 0xfffffffc00f0c947 */ /* 0x002fea000383ffff */
[----:B------:R-:W-:Y:S05]  /*1ea20*/  BRA `(.L_x_2619) ;  /* 0xfffffe4c002c7947 */ /* 0x000fea000383ffff */
.L_x_2345:
        /* <DEDUP_REMOVED lines=8> */
.L_x_2621:
[----:B------:R-:W-:Y:S05]  /*1eab0*/  BSYNC B1 ;  /* 0x0000000000017941 */ /* 0x000fea0003800000 */
.L_x_2620:
        /* <DEDUP_REMOVED lines=8> */
.L_x_2622:
[----:B------:R-:W-:Y:S01]  /*1eb40*/  IMAD.MOV.U32 R60, RZ, RZ, R14 ;  /* 0x000000ffff3c7224 */ /* 0x000fe200078e000e */
[----:B------:R-:W-:Y:S06]  /*1eb50*/  BRA `(.L_x_2623) ;  /* 0xfffffe4800f47947 */ /* 0x000fec000383ffff */
.L_x_2373:
[----:B0-----:R0:W1:Y:S02]  /*1eb60*/  SYNCS.PHASECHK.TRANS64.TRYWAIT P4, [R57+URZ+0x2d890], R84 ;  /* 0x02d89054390075a7 */ /* 0x001064000808017f */
[----:B-1----:R-:W-:Y:S05]  /*1eb70*/  @!P4 NANOSLEEP.SYNCS 0x989680 ;  /* 0x009896800000c95d */ /* 0x002fea0003900000 */
[----:B------:R-:W1:Y:S02]  /*1eb80*/  @!P4 SYNCS.PHASECHK.TRANS64 P4, [R57+URZ+0x2d890], R84 ;  /* 0x02d890543900c5a7 */ /* 0x000e64000808007f */
[----:B-1----:R-:W-:Y:S05]  /*1eb90*/  @!P4 BRA `(.L_x_2373) ;  /* 0xfffffffc00f0c947 */ /* 0x002fea000383ffff */
[----:B------:R-:W-:Y:S05]  /*1eba0*/  BRA `(.L_x_2624) ;  /* 0xfffffe6400d07947 */ /* 0x000fea000383ffff */
.L_x_2374:
        /* <DEDUP_REMOVED lines=8> */
.L_x_2626:
[----:B------:R-:W-:Y:S05]  /*1ec30*/  BSYNC B1 ;  /* 0x0000000000017941 */ /* 0x000fea0003800000 */
.L_x_2625:
        /* <DEDUP_REMOVED lines=8> */
.L_x_2627:
[----:B------:R-:W-:Y:S01]  /*1ecc0*/  IMAD.MOV.U32 R88, RZ, RZ, R14 ;  /* 0x000000ffff587224 */ /* 0x000fe200078e000e */
[----:B------:R-:W-:Y:S06]  /*1ecd0*/  BRA `(.L_x_2628) ;  /* 0xfffffe6400987947 */ /* 0x000fec000383ffff */
.L_x_2387:
[----:B0-----:R0:W1:Y:S02]  /*1ece0*/  SYNCS.PHASECHK.TRANS64.TRYWAIT P3, [R57+URZ+0x2d890], R84 ;  /* 0x02d89054390075a7 */ /* 0x001064000806017f */
[----:B-1----:R-:W-:Y:S05]  /*1ecf0*/  @!P3 NANOSLEEP.SYNCS 0x989680 ;  /* 0x009896800000b95d */ /* 0x002fea0003900000 */
[----:B------:R-:W1:Y:S02]  /*1ed00*/  @!P3 SYNCS.PHASECHK.TRANS64 P3, [R57+URZ+0x2d890], R84 ;  /* 0x02d890543900b5a7 */ /* 0x000e64000806007f */
[----:B-1----:R-:W-:Y:S05]  /*1ed10*/  @!P3 BRA `(.L_x_2387) ;  /* 0xfffffffc00f0b947 */ /* 0x002fea000383ffff */
[----:B------:R-:W-:Y:S05]  /*1ed20*/  BRA `(.L_x_2629) ;  /* 0xfffffe7c00907947 */ /* 0x000fea000383ffff */
.L_x_2388:
[----:B------:R-:W-:Y:S01]  /*1ed30*/  BSSY B1, `(.L_x_2630) ;  /* 0x0000007000017945 */ /* 0x000fe20003800000 */
[----:B------:R-:W-:Y:S01]  /*1ed40*/  IMAD.MOV.U32 R12, RZ, RZ, RZ ;  /* 0x000000ffff0c7224 */ /* 0x000fe200078e00ff */
[----:B------:R-:W-:Y:S01]  /*1ed50*/  MOV R15, 0xffffffff ;  /* 0xffffffff000f7802 */ /* 0x000fe20000000f00 */
[----:B------:R-:W-:-:S07]  /*1ed60*/  IMAD.MOV.U32 R11, RZ, RZ, 0x1e1f ;  /* 0x00001e1fff0b7424 */ /* 0x000fce00078e00ff */
[----:B0-----:R-:W-:Y:S05]  /*1ed70*/  WARPSYNC.COLLECTIVE R15, `(.L_x_2631) ;  /* 0x000000000f087348 */ /* 0x001fea0003c00000 */
[----:B------:R1:W2:Y:S02]  /*1ed80*/  SHFL.IDX P6, R14, R13, R12, R11 ;  /* 0x0000000c0d0e7389 */ /* 0x0002a400000c000b */
[----:B012---:R-:W-:Y:S01]  /*1ed90*/  ENDCOLLECTIVE ;  /* 0x000000000000791b */ /* 0x007fe20003800000 */
.L_x_2631:
[----:B------:R-:W-:Y:S05]  /*1eda0*/  BSYNC B1 ;  /* 0x0000000000017941 */ /* 0x000fea0003800000 */
.L_x_2630:
        /* <DEDUP_REMOVED lines=8> */
.L_x_2632:
[----:B------:R-:W-:Y:S01]  /*1ee30*/  IMAD.MOV.U32 R39, RZ, RZ, R14 ;  /* 0x000000ffff277224 */ /* 0x000fe200078e000e */
[----:B------:R-:W-:Y:S06]  /*1ee40*/  BRA `(.L_x_2633) ;  /* 0xfffffe7c00ac7947 */ /* 0x000fec000383ffff */
.L_x_2392:
[----:B------:R0:W0:Y:S02]  /*1ee50*/  SYNCS.PHASECHK.TRANS64.TRYWAIT P2, [R57+URZ+0x2d8b0], R84 ;  /* 0x02d8b054390075a7 */ /* 0x000024000804017f */
[----:B0-----:R-:W-:Y:S05]  /*1ee60*/  @!P2 NANOSLEEP.SYNCS 0x989680 ;  /* 0x009896800000a95d */ /* 0x001fea0003900000 */
[----:B------:R-:W0:Y:S02]  /*1ee70*/  @!P2 SYNCS.PHASECHK.TRANS64 P2, [R57+URZ+0x2d8b0], R84 ;  /* 0x02d8b0543900a5a7 */ /* 0x000e24000804007f */
[----:B0-----:R-:W-:Y:S05]  /*1ee80*/  @!P2 BRA `(.L_x_2392) ;  /* 0xfffffffc00f0a947 */ /* 0x001fea000383ffff */
[----:B------:R-:W-:Y:S05]  /*1ee90*/  BRA `(.L_x_2634) ;  /* 0xfffffe8000907947 */ /* 0x000fea000383ffff */
.L_x_2400:
[----:B------:R-:W-:Y:S01]  /*1eea0*/  BSSY B0, `(.L_x_2635) ;  /* 0x0000007000007945 */ /* 0x000fe20003800000 */
[----:B------:R-:W-:Y:S01]  /*1eeb0*/  IMAD.MOV.U32 R12, RZ, RZ, RZ ;  /* 0x000000ffff0c7224 */ /* 0x000fe200078e00ff */
[----:B------:R-:W-:Y:S01]  /*1eec0*/  MOV R11, 0x1f ;  /* 0x0000001f000b7802 */ /* 0x000fe20000000f00 */
[----:B------:R-:W-:-:S07]  /*1eed0*/  IMAD.MOV.U32 R15, RZ, RZ, -0x1 ;  /* 0xffffffffff0f7424 */ /* 0x000fce00078e00ff */
[----:B--23-5:R-:W-:Y:S05]  /*1eee0*/  WARPSYNC.COLLECTIVE R15, `(.L_x_2636) ;  /* 0x000000000f087348 */ /* 0x02cfea0003c00000 */
[----:B------:R0:W1:Y:S02]  /*1eef0*/  SHFL.IDX P6, R14, R13, R12, R11 ;  /* 0x0000000c0d0e7389 */ /* 0x00006400000c000b */
[----:B0123-5:R-:W-:Y:S01]  /*1ef00*/  ENDCOLLECTIVE ;  /* 0x000000000000791b */ /* 0x02ffe20003800000 */
.L_x_2636:
[----:B------:R-:W-:Y:S05]  /*1ef10*/  BSYNC B0 ;  /* 0x0000000000007941 */ /* 0x000fea0003800000 */
.L_x_2635:
[----:B------:R0:W-:Y:S01]  /*1ef20*/  STL [R1+0x28], R14 ;  /* 0x0000280e01007387 */ /* 0x0001e20000100800 */
[----:B------:R-:W-:Y:S05]  /*1ef30*/  BRA `(.L_x_2637) ;  /* 0xfffffe8c00287947 */ /* 0x000fea000383ffff */
.L_x_2411:
[----:B------:R-:W-:Y:S01]  /*1ef40*/  BSSY B1, `(.L_x_2638) ;  /* 0x0000007000017945 */ /* 0x000fe20003800000 */
[----:B------:R-:W-:Y:S02]  /*1ef50*/  IMAD.MOV.U32 R12, RZ, RZ, RZ ;  /* 0x000000ffff0c7224 */ /* 0x000fe400078e00ff */
[----:B------:R-:W-:Y:S02]  /*1ef60*/  IMAD.MOV.U32 R11, RZ, RZ, 0x1e1f ;  /* 0x00001e1fff0b7424 */ /* 0x000fe400078e00ff */
[----:B------:R-:W-:-:S07]  /*1ef70*/  IMAD.MOV.U32 R15, RZ, RZ, -0x1 ;  /* 0xffffffffff0f7424 */ /* 0x000fce00078e00ff */
[----:B0-23--:R-:W-:Y:S05]  /*1ef80*/  WARPSYNC.COLLECTIVE R15, `(.L_x_2639) ;  /* 0x000000000f087348 */ /* 0x00dfea0003c00000 */
[----:B0-----:R0:W1:Y:S02]  /*1ef90*/  SHFL.IDX P6, R14, R13, R12, R11 ;  /* 0x0000000c0d0e7389 */ /* 0x00106400000c000b */
[----:B0123--:R-:W-:Y:S01]  /*1efa0*/  ENDCOLLECTIVE ;  /* 0x000000000000791b */ /* 0x00ffe20003800000 */
.L_x_2639:
[----:B------:R-:W-:Y:S05]  /*1efb0*/  BSYNC B1 ;  /* 0x0000000000017941 */ /* 0x000fea0003800000 */
.L_x_2638:
[----:B------:R-:W-:Y:S01]  /*1efc0*/  IMAD.MOV.U32 R13, RZ, RZ, R38 ;  /* 0x000000ffff0d7224 */ /* 0x000fe200078e0026 */
[----:B------:R-:W-:Y:S01]  /*1efd0*/  MOV R11, 0x1e1f ;  /* 0x00001e1f000b7802 */ /* 0x000fe20000000f00 */
[----:B------:R-:W-:Y:S02]  /*1efe0*/  IMAD.MOV.U32 R12, RZ, RZ, RZ ;  /* 0x000000ffff0c7224 */ /* 0x000fe400078e00ff */
[----:B------:R-:W-:Y:S02]  /*1eff0*/  IMAD.MOV.U32 R15, RZ, RZ, -0x1 ;  /* 0xffffffffff0f7424 */ /* 0x000fe400078e00ff */
[----:B------:R-:W-:-:S07]  /*1f000*/  IMAD.MOV.U32 R3, RZ, RZ, R14 ;  /* 0x000000ffff037224 */ /* 0x000fce00078e000e */
[----:B------:R-:W-:Y:S05]  /*1f010*/  WARPSYNC.COLLECTIVE R15, `(.L_x_2640) ;  /* 0x000000000f087348 */ /* 0x000fea0003c00000 */
[----:B------:R0:W1:Y:S02]  /*1f020*/  SHFL.IDX P6, R14, R13, R12, R11 ;  /* 0x0000000c0d0e7389 */ /* 0x00006400000c000b */
[----:B01----:R-:W-:Y:S01]  /*1f030*/  ENDCOLLECTIVE ;  /* 0x000000000000791b */ /* 0x003fe20003800000 */
.L_x_2640:
[----:B------:R-:W-:Y:S02]  /*1f040*/  IMAD.MOV.U32 R13, RZ, RZ, R0 ;  /* 0x000000ffff0d7224 */ /* 0x000fe400078e0000 */
[----:B------:R-:W-:-:S07]  /*1f050*/  IMAD.MOV.U32 R38, RZ, RZ, R14 ;  /* 0x000000ffff267224 */ /* 0x000fce00078e000e */
[----:B------:R-:W-:Y:S05]  /*1f060*/  WARPSYNC.COLLECTIVE R15, `(.L_x_2641) ;  /* 0x000000000f087348 */ /* 0x000fea0003c00000 */
[----:B------:R0:W1:Y:S02]  /*1f070*/  SHFL.IDX P6, R14, R13, R12, R11 ;  /* 0x0000000c0d0e7389 */ /* 0x00006400000c000b */
[----:B01----:R-:W-:Y:S01]  /*1f080*/  ENDCOLLECTIVE ;  /* 0x000000000000791b */ /* 0x003fe20003800000 */
.L_x_2641:
[----:B------:R-:W-:Y:S02]  /*1f090*/  IMAD.MOV.U32 R13, RZ, RZ, R39 ;  /* 0x000000ffff0d7224 */ /* 0x000fe400078e0027 */
[----:B------:R-:W-:-:S07]  /*1f0a0*/  IMAD.MOV.U32 R0, RZ, RZ, R14 ;  /* 0x000000ffff007224 */ /* 0x000fce00078e000e */
[----:B------:R-:W-:Y:S05]  /*1f0b0*/  WARPSYNC.COLLECTIVE R15, `(.L_x_2642) ;  /* 0x000000000f087348 */ /* 0x000fea0003c00000 */
[----:B------:R0:W1:Y:S02]  /*1f0c0*/  SHFL.IDX P6, R14, R13, R12, R11 ;  /* 0x0000000c0d0e7389 */ /* 0x00006400000c000b */
[----:B01----:R-:W-:Y:S01]  /*1f0d0*/  ENDCOLLECTIVE ;  /* 0x000000000000791b */ /* 0x003fe20003800000 */
.L_x_2642:
[----:B------:R-:W-:Y:S01]  /*1f0e0*/  IMAD.MOV.U32 R39, RZ, RZ, R14 ;  /* 0x000000ffff277224 */ /* 0x000fe200078e000e */
[----:B------:R-:W-:Y:S06]  /*1f0f0*/  BRA `(.L_x_2643) ;  /* 0xfffffe9000887947 */ /* 0x000fec000383ffff */
.L_x_2415:
[----:B0-----:R0:W1:Y:S02]  /*1f100*/  SYNCS.PHASECHK.TRANS64.TRYWAIT P0, [R2+URZ+0x2d800], R3 ;  /* 0x02d80003020075a7 */ /* 0x001064000800017f */
[----:B-1----:R-:W-:Y:S05]  /*1f110*/  @!P0 NANOSLEEP.SYNCS 0x989680 ;  /* 0x009896800000895d */ /* 0x002fea0003900000 */
[----:B------:R-:W1:Y:S02]  /*1f120*/  @!P0 SYNCS.PHASECHK.TRANS64 P0, [R2+URZ+0x2d800], R3 ;  /* 0x02d80003020085a7 */ /* 0x000e64000800007f */
[----:B-1----:R-:W-:Y:S05]  /*1f130*/  @!P0 BRA `(.L_x_2415) ;  /* 0xfffffffc00f08947 */ /* 0x002fea000383ffff */
[----:B------:R-:W-:Y:S05]  /*1f140*/  BRA `(.L_x_2644) ;  /* 0xfffffe9800c07947 */ /* 0x000fea000383ffff */
.L_x_2427:
[----:B------:R-:W-:Y:S01]  /*1f150*/  BSSY B1, `(.L_x_2645) ;  /* 0x0000007000017945 */ /* 0x000fe20003800000 */
[----:B------:R-:W-:Y:S01]  /*1f160*/  IMAD.MOV.U32 R12, RZ, RZ, RZ ;  /* 0x000000ffff0c7224 */ /* 0x000fe200078e00ff */
[----:B------:R-:W-:Y:S01]  /*1f170*/  MOV R11, 0x1e1f ;  /* 0x00001e1f000b7802 */ /* 0x000fe20000000f00 */
[----:B------:R-:W-:-:S07]  /*1f180*/  IMAD.MOV.U32 R15, RZ, RZ, -0x1 ;  /* 0xffffffffff0f7424 */ /* 0x000fce00078e00ff */
[----:B0--3--:R-:W-:Y:S05]  /*1f190*/  WARPSYNC.COLLECTIVE R15, `(.L_x_2646) ;  /* 0x000000000f087348 */ /* 0x009fea0003c00000 */
[----:B0-----:R0:W1:Y:S02]  /*1f1a0*/  SHFL.IDX P6, R14, R13, R12, R11 ;  /* 0x0000000c0d0e7389 */ /* 0x00106400000c000b */
[----:B01-3--:R-:W-:Y:S01]  /*1f1b0*/  ENDCOLLECTIVE ;  /* 0x000000000000791b */ /* 0x00bfe20003800000 */
.L_x_2646:
[----:B------:R-:W-:Y:S05]  /*1f1c0*/  BSYNC B1 ;  /* 0x0000000000017941 */ /* 0x000fea0003800000 */
.L_x_2645:
        /* <DEDUP_REMOVED lines=8> */
.L_x_2647:
[----:B------:R-:W-:Y:S01]  /*1f250*/  MOV R13, R37 ;  /* 0x00000025000d7202 */ /* 0x000fe20000000f00 */
[----:B------:R-:W-:-:S07]  /*1f260*/  IMAD.MOV.U32 R3, RZ, RZ, R14 ;  /* 0x000000ffff037224 */ /* 0x000fce00078e000e */
[----:B------:R-:W-:Y:S05]  /*1f270*/  WARPSYNC.COLLECTIVE R15, `(.L_x_2648) ;  /* 0x000000000f087348 */ /* 0x000fea0003c00000 */
[----:B------:R0:W1:Y:S02]  /*1f280*/  SHFL.IDX P6, R14, R13, R12, R11 ;  /* 0x0000000c0d0e7389 */ /* 0x00006400000c000b */
[----:B01----:R-:W-:Y:S01]  /*1f290*/  ENDCOLLECTIVE ;  /* 0x000000000000791b */ /* 0x003fe20003800000 */
.L_x_2648:
[----:B------:R-:W-:Y:S02]  /*1f2a0*/  IMAD.MOV.U32 R13, RZ, RZ, R38 ;  /* 0x000000ffff0d7224 */ /* 0x000fe400078e0026 */
[----:B------:R-:W-:-:S07]  /*1f2b0*/  IMAD.MOV.U32 R37, RZ, RZ, R14 ;  /* 0x000000ffff257224 */ /* 0x000fce00078e000e */
[----:B------:R-:W-:Y:S05]  /*1f2c0*/  WARPSYNC.COLLECTIVE R15, `(.L_x_2649) ;  /* 0x000000000f087348 */ /* 0x000fea0003c00000 */
[----:B------:R0:W1:Y:S02]  /*1f2d0*/  SHFL.IDX P6, R14, R13, R12, R11 ;  /* 0x0000000c0d0e7389 */ /* 0x00006400000c000b */
[----:B01----:R-:W-:Y:S01]  /*1f2e0*/  ENDCOLLECTIVE ;  /* 0x000000000000791b */ /* 0x003fe20003800000 */
.L_x_2649:
[----:B------:R-:W-:Y:S01]  /*1f2f0*/  IMAD.MOV.U32 R38, RZ, RZ, R14 ;  /* 0x000000ffff267224 */ /* 0x000fe200078e000e */
[----:B------:R-:W-:Y:S06]  /*1f300*/  BRA `(.L_x_2650) ;  /* 0xfffffeac00787947 */ /* 0x000fec000383ffff */
.L_x_2431:
[----:B0-----:R0:W1:Y:S02]  /*1f310*/  SYNCS.PHASECHK.TRANS64.TRYWAIT P0, [R2+URZ+0x2d800], R3 ;  /* 0x02d80003020075a7 */ /* 0x001064000800017f */
[----:B-1----:R-:W-:Y:S05]  /*1f320*/  @!P0 NANOSLEEP.SYNCS 0x989680 ;  /* 0x009896800000895d */ /* 0x002fea0003900000 */
[----:B------:R-:W1:Y:S02]  /*1f330*/  @!P0 SYNCS.PHASECHK.TRANS64 P0, [R2+URZ+0x2d800], R3 ;  /* 0x02d80003020085a7 */ /* 0x000e64000800007f */
[----:B-1----:R-:W-:Y:S05]  /*1f340*/  @!P0 BRA `(.L_x_2431) ;  /* 0xfffffffc00f08947 */ /* 0x002fea000383ffff */
[----:B------:R-:W-:Y:S05]  /*1f350*/  BRA `(.L_x_2651) ;  /* 0xfffffeb400287947 */ /* 0x000fea000383ffff */
.L_x_2439:
[----:B-1----:R1:W3:Y:S02]  /*1f360*/  SYNCS.PHASECHK.TRANS64.TRYWAIT P1, [R3+URZ+0x2d830], R4 ;  /* 0x02d83004030075a7 */ /* 0x0022e4000802017f */
[----:B---3--:R-:W-:Y:S05]  /*1f370*/  @!P1 NANOSLEEP.SYNCS 0x989680 ;  /* 0x009896800000995d */ /* 0x008fea0003900000 */
[----:B------:R-:W3:Y:S02]  /*1f380*/  @!P1 SYNCS.PHASECHK.TRANS64 P1, [R3+URZ+0x2d830], R4 ;  /* 0x02d83004030095a7 */ /* 0x000ee4000802007f */
[----:B---3--:R-:W-:Y:S05]  /*1f390*/  @!P1 BRA `(.L_x_2439) ;  /* 0xfffffffc00f09947 */ /* 0x008fea000383ffff */
[----:B------:R-:W-:Y:S05]  /*1f3a0*/  BRA `(.L_x_2438) ;  /* 0xfffffec800b87947 */ /* 0x000fea000383ffff */
.L_x_2446:
[----:B-1----:R1:W2:Y:S02]  /*1f3b0*/  SYNCS.PHASECHK.TRANS64.TRYWAIT P2, [R7+URZ+0x2d830], R0 ;  /* 0x02d83000070075a7 */ /* 0x0022a4000804017f */
[----:B--2---:R-:W-:Y:S05]  /*1f3c0*/  @!P2 NANOSLEEP.SYNCS 0x989680 ;  /* 0x009896800000a95d */ /* 0x004fea0003900000 */
[----:B------:R-:W2:Y:S02]  /*1f3d0*/  @!P2 SYNCS.PHASECHK.TRANS64 P2, [R7+URZ+0x2d830], R0 ;  /* 0x02d830000700a5a7 */ /* 0x000ea4000804007f */
[----:B--2---:R-:W-:Y:S05]  /*1f3e0*/  @!P2 BRA `(.L_x_2446) ;  /* 0xfffffffc00f0a947 */ /* 0x004fea000383ffff */
[----:B------:R-:W-:Y:S05]  /*1f3f0*/  BRA `(.L_x_2445) ;  /* 0xfffffef000147947 */ /* 0x000fea000383ffff */
.L_x_2450:
[----:B-1----:R1:W2:Y:S02]  /*1f400*/  SYNCS.PHASECHK.TRANS64.TRYWAIT P1, [R7+URZ+0x2d850], R0 ;  /* 0x02d85000070075a7 */ /* 0x0022a4000802017f */
[----:B--2---:R-:W-:Y:S05]  /*1f410*/  @!P1 NANOSLEEP.SYNCS 0x989680 ;  /* 0x009896800000995d */ /* 0x004fea0003900000 */
[----:B------:R-:W2:Y:S02]  /*1f420*/  @!P1 SYNCS.PHASECHK.TRANS64 P1, [R7+URZ+0x2d850], R0 ;  /* 0x02d85000070095a7 */ /* 0x000ea4000802007f */
[----:B--2---:R-:W-:Y:S05]  /*1f430*/  @!P1 BRA `(.L_x_2450) ;  /* 0xfffffffc00f09947 */ /* 0x004fea000383ffff */
[----:B------:R-:W-:Y:S05]  /*1f440*/  BRA `(.L_x_2447) ;  /* 0xfffffef400247947 */ /* 0x000fea000383ffff */
.L_x_2459:
[----:B-1----:R1:W2:Y:S02]  /*1f450*/  SYNCS.PHASECHK.TRANS64.TRYWAIT P2, [R7+URZ+0x2d830], R0 ;  /* 0x02d83000070075a7 */ /* 0x0022a4000804017f */
[----:B--2---:R-:W-:Y:S05]  /*1f460*/  @!P2 NANOSLEEP.SYNCS 0x989680 ;  /* 0x009896800000a95d */ /* 0x004fea0003900000 */
[----:B------:R-:W2:Y:S02]  /*1f470*/  @!P2 SYNCS.PHASECHK.TRANS64 P2, [R7+URZ+0x2d830], R0 ;  /* 0x02d830000700a5a7 */ /* 0x000ea4000804007f */
[----:B--2---:R-:W-:Y:S05]  /*1f480*/  @!P2 BRA `(.L_x_2459) ;  /* 0xfffffffc00f0a947 */ /* 0x004fea000383ffff */
[----:B------:R-:W-:Y:S05]  /*1f490*/  BRA `(.L_x_2458) ;  /* 0xffffff1c00987947 */ /* 0x000fea000383ffff */
.L_x_2463:
[----:B-1----:R1:W2:Y:S02]  /*1f4a0*/  SYNCS.PHASECHK.TRANS64.TRYWAIT P1, [R5+URZ+0x2d850], R0 ;  /* 0x02d85000050075a7 */ /* 0x0022a4000802017f */
[----:B--2---:R-:W-:Y:S05]  /*1f4b0*/  @!P1 NANOSLEEP.SYNCS 0x989680 ;  /* 0x009896800000995d */ /* 0x004fea0003900000 */
[----:B------:R-:W2:Y:S02]  /*1f4c0*/  @!P1 SYNCS.PHASECHK.TRANS64 P1, [R5+URZ+0x2d850], R0 ;  /* 0x02d85000050095a7 */ /* 0x000ea4000802007f */
[----:B--2---:R-:W-:Y:S05]  /*1f4d0*/  @!P1 BRA `(.L_x_2463) ;  /* 0xfffffffc00f09947 */ /* 0x004fea000383ffff */
[----:B------:R-:W-:Y:S05]  /*1f4e0*/  BRA `(.L_x_2460) ;  /* 0xffffff2000a87947 */ /* 0x000fea000383ffff */
.L_x_2470:
[----:B-1----:R1:W2:Y:S02]  /*1f4f0*/  SYNCS.PHASECHK.TRANS64.TRYWAIT P1, [R6+URZ+0x2d850], R5 ;  /* 0x02d85005060075a7 */ /* 0x0022a4000802017f */
[----:B--2---:R-:W-:Y:S05]  /*1f500*/  @!P1 NANOSLEEP.SYNCS 0x989680 ;  /* 0x009896800000995d */ /* 0x004fea0003900000 */
[----:B------:R-:W2:Y:S02]  /*1f510*/  @!P1 SYNCS.PHASECHK.TRANS64 P1, [R6+URZ+0x2d850], R5 ;  /* 0x02d85005060095a7 */ /* 0x000ea4000802007f */
[----:B--2---:R-:W-:Y:S05]  /*1f520*/  @!P1 BRA `(.L_x_2470) ;  /* 0xfffffffc00f09947 */ /* 0x004fea000383ffff */
[----:B------:R-:W-:Y:S05]  /*1f530*/  BRA `(.L_x_2469) ;  /* 0xffffff4000787947 */ /* 0x000fea000383ffff */
.L_x_2476:
[----:B------:R-:W-:Y:S02]  /*1f540*/  IMAD.MOV.U32 R13, RZ, RZ, R20 ;  /* 0x000000ffff0d7224 */ /* 0x000fe400078e0014 */
[----:B------:R-:W-:Y:S02]  /*1f550*/  IMAD.MOV.U32 R12, RZ, RZ, RZ ;  /* 0x000000ffff0c7224 */ /* 0x000fe400078e00ff */
[----:B------:R-:W-:Y:S02]  /*1f560*/  IMAD.MOV.U32 R11, RZ, RZ, 0x1c1f ;  /* 0x00001c1fff0b7424 */ /* 0x000fe400078e00ff */
[----:B------:R-:W-:-:S07]  /*1f570*/  IMAD.MOV.U32 R15, RZ, RZ, -0x1 ;  /* 0xffffffffff0f7424 */ /* 0x000fce00078e00ff */
[----:B-----5:R-:W-:Y:S05]  /*1f580*/  WARPSYNC.COLLECTIVE R15, `(.L_x_2652) ;  /* 0x000000000f087348 */ /* 0x020fea0003c00000 */
[----:B------:R0:W1:Y:S02]  /*1f590*/  SHFL.IDX P6, R14, R13, R12, R11 ;  /* 0x0000000c0d0e7389 */ /* 0x00006400000c000b */
[----:B01---5:R-:W-:Y:S01]  /*1f5a0*/  ENDCOLLECTIVE ;  /* 0x000000000000791b */ /* 0x023fe20003800000 */
.L_x_2652:
[----:B------:R-:W-:Y:S01]  /*1f5b0*/  IMAD.MOV.U32 R13, RZ, RZ, R0 ;  /* 0x000000ffff0d7224 */ /* 0x000fe200078e0000 */
[----:B------:R-:W-:-:S07]  /*1f5c0*/  MOV R3, R14 ;  /* 0x0000000e00037202 */ /* 0x000fce0000000f00 */
[----:B------:R-:W-:Y:S05]  /*1f5d0*/  WARPSYNC.COLLECTIVE R15, `(.L_x_2653) ;  /* 0x000000000f087348 */ /* 0x000fea0003c00000 */
[----:B------:R0:W1:Y:S02]  /*1f5e0*/  SHFL.IDX P6, R14, R13, R12, R11 ;  /* 0x0000000c0d0e7389 */ /* 0x00006400000c000b */
[----:B01----:R-:W-:Y:S01]  /*1f5f0*/  ENDCOLLECTIVE ;  /* 0x000000000000791b */ /* 0x003fe20003800000 */
.L_x_2653:
[----:B------:R-:W-:Y:S05]  /*1f600*/  BRA `(.L_x_2654) ;  /* 0xffffff5c004c7947 */ /* 0x000fea000383ffff */
.L_x_2479:
        /* <DEDUP_REMOVED lines=8> */
.L_x_2656:
[----:B------:R-:W-:Y:S05]  /*1f690*/  BSYNC B1 ;  /* 0x0000000000017941 */ /* 0x000fea0003800000 */
.L_x_2655:
        /* <DEDUP_REMOVED lines=8> */
.L_x_2657:
[----:B------:R-:W-:Y:S05]  /*1f720*/  BRA `(.L_x_2658) ;  /* 0xffffff5c005c7947 */ /* 0x000fea000383ffff */
.L_x_2481:
[----:B------:R-:W-:Y:S02]  /*1f730*/  IMAD.MOV.U32 R13, RZ, RZ, R26 ;  /* 0x000000ffff0d7224 */ /* 0x000fe400078e001a */
[----:B------:R-:W-:Y:S02]  /*1f740*/  IMAD.MOV.U32 R12, RZ, RZ, RZ ;  /* 0x000000ffff0c7224 */ /* 0x000fe400078e00ff */
[----:B------:R-:W-:Y:S02]  /*1f750*/  IMAD.MOV.U32 R11, RZ, RZ, 0x1c1f ;  /* 0x00001c1fff0b7424 */ /* 0x000fe400078e00ff */
[----:B------:R-:W-:-:S07]  /*1f760*/  IMAD.MOV.U32 R15, RZ, RZ, -0x1 ;  /* 0xffffffffff0f7424 */ /* 0x000fce00078e00ff */
[----:B------:R-:W-:Y:S05]  /*1f770*/  WARPSYNC.COLLECTIVE R15, `(.L_x_2659) ;  /* 0x000000000f087348 */ /* 0x000fea0003c00000 */
[----:B------:R0:W1:Y:S02]  /*1f780*/  SHFL.IDX P6, R14, R13, R12, R11 ;  /* 0x0000000c0d0e7389 */ /* 0x00006400000c000b */
[----:B01----:R-:W-:Y:S01]  /*1f790*/  ENDCOLLECTIVE ;  /* 0x000000000000791b */ /* 0x003fe20003800000 */
.L_x_2659:
[----:B------:R-:W-:Y:S01]  /*1f7a0*/  MOV R13, R0 ;  /* 0x00000000000d7202 */ /* 0x000fe20000000f00 */
[----:B------:R-:W-:-:S07]  /*1f7b0*/  IMAD.MOV.U32 R3, RZ, RZ, R14 ;  /* 0x000000ffff037224 */ /* 0x000fce00078e000e */
[----:B------:R-:W-:Y:S05]  /*1f7c0*/  WARPSYNC.COLLECTIVE R15, `(.L_x_2660) ;  /* 0x000000000f087348 */ /* 0x000fea0003c00000 */
[----:B------:R0:W1:Y:S02]  /*1f7d0*/  SHFL.IDX P6, R14, R13, R12, R11 ;  /* 0x0000000c0d0e7389 */ /* 0x00006400000c000b */
[----:B01----:R-:W-:Y:S01]  /*1f7e0*/  ENDCOLLECTIVE ;  /* 0x000000000000791b */ /* 0x003fe20003800000 */
.L_x_2660:
[----:B------:R-:W-:Y:S05]  /*1f7f0*/  BRA `(.L_x_2661) ;  /* 0xffffff6000287947 */ /* 0x000fea000383ffff */
.L_x_2484:
        /* <DEDUP_REMOVED lines=8> */
.L_x_2663:
[----:B------:R-:W-:Y:S05]  /*1f880*/  BSYNC B1 ;  /* 0x0000000000017941 */ /* 0x000fea0003800000 */
.L_x_2662:
        /* <DEDUP_REMOVED lines=8> */
.L_x_2664:
[----:B------:R-:W-:Y:S05]  /*1f910*/  BRA `(.L_x_2665) ;  /* 0xffffff6400247947 */ /* 0x000fea000383ffff */
.L_x_2488:
[----:B------:R-:W-:Y:S02]  /*1f920*/  IMAD.MOV.U32 R13, RZ, RZ, R4 ;  /* 0x000000ffff0d7224 */ /* 0x000fe400078e0004 */
[----:B------:R-:W-:Y:S02]  /*1f930*/  IMAD.MOV.U32 R12, RZ, RZ, RZ ;  /* 0x000000ffff0c7224 */ /* 0x000fe400078e00ff */
[----:B------:R-:W-:Y:S02]  /*1f940*/  IMAD.MOV.U32 R11, RZ, RZ, 0x1c1f ;  /* 0x00001c1fff0b7424 */ /* 0x000fe400078e00ff */
[----:B------:R-:W-:-:S07]  /*1f950*/  IMAD.MOV.U32 R15, RZ, RZ, -0x1 ;  /* 0xffffffffff0f7424 */ /* 0x000fce00078e00ff */
[----:B-1----:R-:W-:Y:S05]  /*1f960*/  WARPSYNC.COLLECTIVE R15, `(.L_x_2666) ;  /* 0x000000000f087348 */ /* 0x002fea0003c00000 */
[----:B------:R0:W2:Y:S02]  /*1f970*/  SHFL.IDX P6, R14, R13, R12, R11 ;  /* 0x0000000c0d0e7389 */ /* 0x0000a400000c000b */
[----:B012---:R-:W-:Y:S01]  /*1f980*/  ENDCOLLECTIVE ;  /* 0x000000000000791b */ /* 0x007fe20003800000 */
.L_x_2666:
[----:B------:R-:W-:Y:S02]  /*1f990*/  IMAD.MOV.U32 R13, RZ, RZ, R0 ;  /* 0x000000ffff0d7224 */ /* 0x000fe400078e0000 */
[----:B------:R-:W-:-:S07]  /*1f9a0*/  IMAD.MOV.U32 R3, RZ, RZ, R14 ;  /* 0x000000ffff037224 */ /* 0x000fce00078e000e */
[----:B------:R-:W-:Y:S05]  /*1f9b0*/  WARPSYNC.COLLECTIVE R15, `(.L_x_2667) ;  /* 0x000000000f087348 */ /* 0x000fea0003c00000 */
[----:B------:R0:W1:Y:S02]  /*1f9c0*/  SHFL.IDX P6, R14, R13, R12, R11 ;  /* 0x0000000c0d0e7389 */ /* 0x00006400000c000b */
[----:B01----:R-:W-:Y:S01]  /*1f9d0*/  ENDCOLLECTIVE ;  /* 0x000000000000791b */ /* 0x003fe20003800000 */
.L_x_2667:
[----:B------:R-:W-:Y:S05]  /*1f9e0*/  BRA `(.L_x_2668) ;  /* 0xffffff70005c7947 */ /* 0x000fea000383ffff */
.L_x_2491:
[----:B------:R-:W-:Y:S01]  /*1f9f0*/  BSSY B1, `(.L_x_2669) ;  /* 0x0000008000017945 */ /* 0x000fe20003800000 */
[----:B----4-:R-:W-:Y:S01]  /*1fa00*/  MOV R13, R4 ;  /* 0x00000004000d7202 */ /* 0x010fe20000000f00 */
[----:B------:R-:W-:Y:S02]  /*1fa10*/  IMAD.MOV.U32 R12, RZ, RZ, 0x1 ;  /* 0x00000001ff0c7424 */ /* 0x000fe400078e00ff */
[----:B------:R-:W-:Y:S02]  /*1fa20*/  IMAD.MOV.U32 R11, RZ, RZ, 0x1c1f ;  /* 0x00001c1fff0b7424 */ /* 0x000fe400078e00ff */
[----:B------:R-:W-:-:S07]  /*1fa30*/  IMAD.MOV.U32 R15, RZ, RZ, -0x1 ;  /* 0xffffffffff0f7424 */ /* 0x000fce00078e00ff */
[----:B0123--:R-:W-:Y:S05]  /*1fa40*/  WARPSYNC.COLLECTIVE R15, `(.L_x_2670) ;  /* 0x000000000f087348 */ /* 0x00ffea0003c00000 */
[----:B---3--:R3:W4:Y:S02]  /*1fa50*/  SHFL.IDX P6, R14, R13, R12, R11 ;  /* 0x0000000c0d0e7389 */ /* 0x00872400000c000b */
[----:B01234-:R-:W-:Y:S01]  /*1fa60*/  ENDCOLLECTIVE ;  /* 0x000000000000791b */ /* 0x01ffe20003800000 */
.L_x_2670:
[----:B------:R-:W-:Y:S05]  /*1fa70*/  BSYNC B1 ;  /* 0x0000000000017941 */ /* 0x000fea0003800000 */
.L_x_2669:
[----:B------:R-:W-:Y:S01]  /*1fa80*/  IMAD.MOV.U32 R13, RZ, RZ, R0 ;  /* 0x000000ffff0d7224 */ /* 0x000fe200078e0000 */
[----:B------:R-:W-:Y:S01]  /*1fa90*/  MOV R15, 0xffffffff ;  /* 0xffffffff000f7802 */ /* 0x000fe20000000f00 */
[----:B------:R-:W-:Y:S02]  /*1faa0*/  IMAD.MOV.U32 R12, RZ, RZ, 0x1 ;  /* 0x00000001ff0c7424 */ /* 0x000fe400078e00ff */
[----:B------:R-:W-:Y:S02]  /*1fab0*/  IMAD.MOV.U32 R11, RZ, RZ, 0x1c1f ;  /* 0x00001c1fff0b7424 */ /* 0x000fe400078e00ff */
[----:B------:R-:W-:-:S07]  /*1fac0*/  IMAD.MOV.U32 R3, RZ, RZ, R14 ;  /* 0x000000ffff037224 */ /* 0x000fce00078e000e */
[----:B------:R-:W-:Y:S05]  /*1fad0*/  WARPSYNC.COLLECTIVE R15, `(.L_x_2671) ;  /* 0x000000000f087348 */ /* 0x000fea0003c00000 */
[----:B------:R0:W1:Y:S02]  /*1fae0*/  SHFL.IDX P6, R14, R13, R12, R11 ;  /* 0x0000000c0d0e7389 */ /* 0x00006400000c000b */
[----:B01----:R-:W-:Y:S01]  /*1faf0*/  ENDCOLLECTIVE ;  /* 0x000000000000791b */ /* 0x003fe20003800000 */
.L_x_2671:
[----:B------:R-:W-:Y:S05]  /*1fb00*/  BRA `(.L_x_2672) ;  /* 0xffffff7000707947 */ /* 0x000fea000383ffff */
.L_x_2510:
[----:B------:R-:W2:Y:S01]  /*1fb10*/  S2R R7, SR_TID.X ;  /* 0x0000000000077919 */ /* 0x000ea20000002100 */
[----:B------:R-:W-:Y:S01]  /*1fb20*/  BSSY B1, `(.L_x_2673) ;  /* 0x000000a000017945 */ /* 0x000fe20003800000 */
[----:B------:R-:W-:Y:S02]  /*1fb30*/  IMAD.MOV.U32 R12, RZ, RZ, RZ ;  /* 0x000000ffff0c7224 */ /* 0x000fe400078e00ff */
[----:B------:R-:W-:Y:S02]  /*1fb40*/  IMAD.MOV.U32 R11, RZ, RZ, 0x1f ;  /* 0x0000001fff0b7424 */ /* 0x000fe400078e00ff */
[----:B------:R-:W-:Y:S01]  /*1fb50*/  IMAD.MOV.U32 R15, RZ, RZ, -0x1 ;  /* 0xffffffffff0f7424 */ /* 0x000fe200078e00ff */
[----:B--2---:R-:W-:-:S04]  /*1fb60*/  SHF.R.U32.HI R7, RZ, 0x5, R7 ;  /* 0x00000005ff077819 */ /* 0x004fc80000011607 */
[----:B------:R-:W-:-:S05]  /*1fb70*/  LOP3.LUT R7, R7, 0x3, RZ, 0xc0, !PT ;  /* 0x0000000307077812 */ /* 0x000fca00078ec0ff */
[----:B------:R-:W-:-:S07]  /*1fb80*/  IMAD.MOV.U32 R13, RZ, RZ, R7 ;  /* 0x000000ffff0d7224 */ /* 0x000fce00078e0007 */
[----:B01----:R-:W-:Y:S05]  /*1fb90*/  WARPSYNC.COLLECTIVE R15, `(.L_x_2674) ;  /* 0x000000000f087348 */ /* 0x003fea0003c00000 */
[----:B------:R2:W3:Y:S02]  /*1fba0*/  SHFL.IDX P6, R14, R13, R12, R11 ;  /* 0x0000000c0d0e7389 */ /* 0x0004e400000c000b */
[----:B0123--:R-:W-:Y:S01]  /*1fbb0*/  ENDCOLLECTIVE ;  /* 0x000000000000791b */ /* 0x00ffe20003800000 */
.L_x_2674:
[----:B------:R-:W-:Y:S05]  /*1fbc0*/  BSYNC B1 ;  /* 0x0000000000017941 */ /* 0x000fea0003800000 */
.L_x_2673:
[----:B------:R-:W-:Y:S05]  /*1fbd0*/  BRA `(.L_x_2675) ;  /* 0xffffff8c009c7947 */ /* 0x000fea000383ffff */
.L_x_2512:
[----:B------:R-:W-:Y:S01]  /*1fbe0*/  BSSY B1, `(.L_x_2676) ;  /* 0x0000006000017945 */ /* 0x000fe20003800000 */
[----:B------:R-:W-:-:S07]  /*1fbf0*/  IMAD.MOV.U32 R15, RZ, RZ, -0x1 ;  /* 0xffffffffff0f7424 */ /* 0x000fce00078e00ff */
[----:B012---:R-:W-:Y:S05]  /*1fc00*/  WARPSYNC.COLLECTIVE R15, `(.L_x_2677) ;  /* 0x000000000f0c7348 */ /* 0x007fea0003c00000 */
[----:B------:R-:W-:Y:S02]  /*1fc10*/  ELECT P6, UR62, PT ;  /* 0x00000000003e782f */ /* 0x000fe400038c0000 */
[----:B------:R-:W-:Y:S01]  /*1fc20*/  MOV R14, UR62 ;  /* 0x0000003e000e7c02 */ /* 0x000fe20008000f00 */
[----:B012---:R-:W-:Y:S10]  /*1fc30*/  ENDCOLLECTIVE ;  /* 0x000000000000791b */ /* 0x007ff40003800000 */
.L_x_2677:
[----:B------:R-:W-:Y:S05]  /*1fc40*/  BSYNC B1 ;  /* 0x0000000000017941 */ /* 0x000fea0003800000 */
.L_x_2676:
[----:B------:R-:W-:Y:S05]  /*1fc50*/  BRA `(.L_x_2511) ;  /* 0xffffff8c00947947 */ /* 0x000fea000383ffff */
.L_x_2514:
[----:B--2---:R2:W3:Y:S02]  /*1fc60*/  SYNCS.PHASECHK.TRANS64.TRYWAIT P0, [R16+URZ+0x2d820], R6 ;  /* 0x02d82006100075a7 */ /* 0x0044e4000800017f */
[----:B---3--:R-:W-:Y:S05]  /*1fc70*/  @!P0 NANOSLEEP.SYNCS 0x989680 ;  /* 0x009896800000895d */ /* 0x008fea0003900000 */
[----:B------:R-:W3:Y:S02]  /*1fc80*/  @!P0 SYNCS.PHASECHK.TRANS64 P0, [R16+URZ+0x2d820], R6 ;  /* 0x02d82006100085a7 */ /* 0x000ee4000800007f */
[----:B---3--:R-:W-:Y:S05]  /*1fc90*/  @!P0 BRA `(.L_x_2514) ;  /* 0xfffffffc00f08947 */ /* 0x008fea000383ffff */
[----:B------:R-:W-:Y:S05]  /*1fca0*/  BRA `(.L_x_2678) ;  /* 0xffffff8c00a47947 */ /* 0x000fea000383ffff */
.L_x_2518:
[----:B0-----:R0:W1:Y:S02]  /*1fcb0*/  SYNCS.PHASECHK.TRANS64.TRYWAIT P0, [R9+URZ+0x2d8a0], R11 ;  /* 0x02d8a00b090075a7 */ /* 0x001064000800017f */
[----:B-1----:R-:W-:Y:S05]  /*1fcc0*/  @!P0 NANOSLEEP.SYNCS 0x989680 ;  /* 0x009896800000895d */ /* 0x002fea0003900000 */
[----:B------:R-:W1:Y:S02]  /*1fcd0*/  @!P0 SYNCS.PHASECHK.TRANS64 P0, [R9+URZ+0x2d8a0], R11 ;  /* 0x02d8a00b090085a7 */ /* 0x000e64000800007f */
[----:B-1----:R-:W-:Y:S05]  /*1fce0*/  @!P0 BRA `(.L_x_2518) ;  /* 0xfffffffc00f08947 */ /* 0x002fea000383ffff */
[----:B------:R-:W-:Y:S05]  /*1fcf0*/  BRA `(.L_x_2679) ;  /* 0xffffff8c00c07947 */ /* 0x000fea000383ffff */
.L_x_2525:
[----:B-1----:R1:W2:Y:S02]  /*1fd00*/  SYNCS.PHASECHK.TRANS64.TRYWAIT P0, [R9+URZ+0x2d8c0], R11 ;  /* 0x02d8c00b090075a7 */ /* 0x0022a4000800017f */
[----:B--2---:R-:W-:Y:S05]  /*1fd10*/  @!P0 NANOSLEEP.SYNCS 0x989680 ;  /* 0x009896800000895d */ /* 0x004fea0003900000 */
[----:B------:R-:W2:Y:S02]  /*1fd20*/  @!P0 SYNCS.PHASECHK.TRANS64 P0, [R9+URZ+0x2d8c0], R11 ;  /* 0x02d8c00b090085a7 */ /* 0x000ea4000800007f */
[----:B--2---:R-:W-:Y:S05]  /*1fd30*/  @!P0 BRA `(.L_x_2525) ;  /* 0xfffffffc00f08947 */ /* 0x004fea000383ffff */
[----:B------:R-:W-:Y:S05]  /*1fd40*/  BRA `(.L_x_2680) ;  /* 0xffffff9000bc7947 */ /* 0x000fea000383ffff */
.L_x_2534:
[----:B0-----:R0:W1:Y:S02]  /*1fd50*/  SYNCS.PHASECHK.TRANS64.TRYWAIT P1, [R9+URZ+0x2d8a0], R8 ;  /* 0x02d8a008090075a7 */ /* 0x001064000802017f */
[----:B-1----:R-:W-:Y:S05]  /*1fd60*/  @!P1 NANOSLEEP.SYNCS 0x989680 ;  /* 0x009896800000995d */ /* 0x002fea0003900000 */
[----:B------:R-:W1:Y:S02]  /*1fd70*/  @!P1 SYNCS.PHASECHK.TRANS64 P1, [R9+URZ+0x2d8a0], R8 ;  /* 0x02d8a008090095a7 */ /* 0x000e64000802007f */
[----:B-1----:R-:W-:Y:S05]  /*1fd80*/  @!P1 BRA `(.L_x_2534) ;  /* 0xfffffffc00f09947 */ /* 0x002fea000383ffff */
[----:B------:R-:W-:Y:S05]  /*1fd90*/  BRA `(.L_x_2681) ;  /* 0xffffff9400fc7947 */ /* 0x000fea000383ffff */
.L_x_2541:
[----:B-1----:R1:W2:Y:S02]  /*1fda0*/  SYNCS.PHASECHK.TRANS64.TRYWAIT P1, [R9+URZ+0x2d8c0], R8 ;  /* 0x02d8c008090075a7 */ /* 0x0022a4000802017f */
[----:B--2---:R-:W-:Y:S05]  /*1fdb0*/  @!P1 NANOSLEEP.SYNCS 0x989680 ;  /* 0x009896800000995d */ /* 0x004fea0003900000 */
[----:B------:R-:W2:Y:S02]  /*1fdc0*/  @!P1 SYNCS.PHASECHK.TRANS64 P1, [R9+URZ+0x2d8c0], R8 ;  /* 0x02d8c008090095a7 */ /* 0x000ea4000802007f */
[----:B--2---:R-:W-:Y:S05]  /*1fdd0*/  @!P1 BRA `(.L_x_2541) ;  /* 0xfffffffc00f09947 */ /* 0x004fea000383ffff */
[----:B------:R-:W-:Y:S05]  /*1fde0*/  BRA `(.L_x_2682) ;  /* 0xffffff9800f47947 */ /* 0x000fea000383ffff */
.L_x_2558:
[----:B------:R-:W0:Y:S01]  /*1fdf0*/  S2R R20, SR_TID.X ;  /* 0x0000000000147919 */ /* 0x000e220000002100 */
[----:B------:R-:W-:Y:S01]  /*1fe00*/  BSSY B0, `(.L_x_2683) ;  /* 0x000000a000007945 */ /* 0x000fe20003800000 */
[----:B------:R-:W-:Y:S02]  /*1fe10*/  IMAD.MOV.U32 R12, RZ, RZ, RZ ;  /* 0x000000ffff0c7224 */ /* 0x000fe400078e00ff */
[----:B------:R-:W-:Y:S01]  /*1fe20*/  IMAD.MOV.U32 R15, RZ, RZ, -0x1 ;  /* 0xffffffffff0f7424 */ /* 0x000fe200078e00ff */
[----:B0-----:R-:W-:-:S04]  /*1fe30*/  SHF.R.U32.HI R11, RZ, 0x5, R20 ;  /* 0x00000005ff0b7819 */ /* 0x001fc80000011614 */
[----:B------:R-:W-:-:S05]  /*1fe40*/  LOP3.LUT R11, R11, 0x3, RZ, 0xc0, !PT ;  /* 0x000000030b0b7812 */ /* 0x000fca00078ec0ff */
[----:B------:R-:W-:Y:S01]  /*1fe50*/  IMAD.MOV.U32 R13, RZ, RZ, R11 ;  /* 0x000000ffff0d7224 */ /* 0x000fe200078e000b */
[----:B------:R-:W-:-:S07]  /*1fe60*/  MOV R11, 0x1f ;  /* 0x0000001f000b7802 */ /* 0x000fce0000000f00 */
[----:B-----5:R-:W-:Y:S05]  /*1fe70*/  WARPSYNC.COLLECTIVE R15, `(.L_x_2684) ;  /* 0x000000000f087348 */ /* 0x020fea0003c00000 */
[----:B------:R0:W1:Y:S02]  /*1fe80*/  SHFL.IDX P6, R14, R13, R12, R11 ;  /* 0x0000000c0d0e7389 */ /* 0x00006400000c000b */
[----:B01---5:R-:W-:Y:S01]  /*1fe90*/  ENDCOLLECTIVE ;  /* 0x000000000000791b */ /* 0x023fe20003800000 */
.L_x_2684:
[----:B------:R-:W-:Y:S05]  /*1fea0*/  BSYNC B0 ;  /* 0x0000000000007941 */ /* 0x000fea0003800000 */
.L_x_2683:
[----:B------:R-:W-:Y:S05]  /*1feb0*/  BRA `(.L_x_2685) ;  /* 0xffffffa800ec7947 */ /* 0x000fea000383ffff */
.L_x_2561:
[----:B0-----:R0:W1:Y:S02]  /*1fec0*/  SYNCS.PHASECHK.TRANS64.TRYWAIT P0, [R0+URZ+0x2d840], R5 ;  /* 0x02d84005000075a7 */ /* 0x001064000800017f */
[----:B-1----:R-:W-:Y:S05]  /*1fed0*/  @!P0 NANOSLEEP.SYNCS 0x989680 ;  /* 0x009896800000895d */ /* 0x002fea0003900000 */
[----:B------:R-:W1:Y:S02]  /*1fee0*/  @!P0 SYNCS.PHASECHK.TRANS64 P0, [R0+URZ+0x2d840], R5 ;  /* 0x02d84005000085a7 */ /* 0x000e64000800007f */
[----:B-1----:R-:W-:Y:S05]  /*1fef0*/  @!P0 BRA `(.L_x_2561) ;  /* 0xfffffffc00f08947 */ /* 0x002fea000383ffff */
[----:B------:R-:W-:Y:S05]  /*1ff00*/  BRA `(.L_x_2686) ;  /* 0xffffffac00407947 */ /* 0x000fea000383ffff */
.L_x_2562:
        /* <DEDUP_REMOVED lines=8> */
.L_x_2688:
[----:B------:R-:W-:Y:S05]  /*1ff90*/  BSYNC B0 ;  /* 0x0000000000007941 */ /* 0x000fea0003800000 */
.L_x_2687:
        /* <DEDUP_REMOVED lines=8> */
.L_x_2689:
[----:B------:R-:W-:Y:S02]  /*20020*/  IMAD.MOV.U32 R13, RZ, RZ, R7 ;  /* 0x000000ffff0d7224 */ /* 0x000fe400078e0007 */
[----:B------:R-:W-:Y:S02]  /*20030*/  IMAD.MOV.U32 R12, RZ, RZ, 0x1 ;  /* 0x00000001ff0c7424 */ /* 0x000fe400078e00ff */
[----:B------:R-:W-:-:S07]  /*20040*/  IMAD.MOV.U32 R4, RZ, RZ, R14 ;  /* 0x000000ffff047224 */ /* 0x000fce00078e000e */
[----:B------:R-:W-:Y:S05]  /*20050*/  WARPSYNC.COLLECTIVE R15, `(.L_x_2690) ;  /* 0x000000000f087348 */ /* 0x000fea0003c00000 */
[----:B------:R0:W1:Y:S02]  /*20060*/  SHFL.IDX P6, R14, R13, R12, R11 ;  /* 0x0000000c0d0e7389 */ /* 0x00006400000c000b */
[----:B01----:R-:W-:Y:S01]  /*20070*/  ENDCOLLECTIVE ;  /* 0x000000000000791b */ /* 0x003fe20003800000 */
.L_x_2690:
[----:B------:R-:W-:-:S05]  /*20080*/  @P0 LEA R5, P1, R9, R4, 0x1 ;  /* 0x0000000409050211 */ /* 0x000fca00078208ff */
[----:B------:R-:W-:Y:S01]  /*20090*/  @P0 IMAD.X R4, RZ, RZ, R6, P1 ;  /* 0x000000ffff040224 */ /* 0x000fe200008e0606 */
[----:B------:R-:W-:Y:S01]  /*200a0*/  ISETP.GE.AND P1, PT, R3, 0x21, PT ;  /* 0x000000210300780c */ /* 0x000fe20003f26270 */
        /* <DEDUP_REMOVED lines=11> */
[----:B0-----:R-:W-:-:S07]  /*20160*/  MOV R6, R14 ;  /* 0x0000000e00067202 */ /* 0x001fce0000000f00 */
[----:B------:R-:W-:Y:S05]  /*20170*/  WARPSYNC.COLLECTIVE R15, `(.L_x_2691) ;  /* 0x000000000f087348 */ /* 0x000fea0003c00000 */
[----:B------:R0:W1:Y:S02]  /*20180*/  SHFL.IDX P6, R14, R13, R12, R11 ;  /* 0x0000000c0d0e7389 */ /* 0x00006400000c000b */
[----:B01----:R-:W-:Y:S01]  /*20190*/  ENDCOLLECTIVE ;  /* 0x000000000000791b */ /* 0x003fe20003800000 */
.L_x_2691:
[----:B------:R-:W-:Y:S02]  /*201a0*/  IMAD.MOV.U32 R13, RZ, RZ, R7 ;  /* 0x000000ffff0d7224 */ /* 0x000fe400078e0007 */
[----:B------:R-:W-:Y:S02]  /*201b0*/  IMAD.MOV.U32 R12, RZ, RZ, 0x2 ;  /* 0x00000002ff0c7424 */ /* 0x000fe400078e00ff */
[----:B------:R-:W-:-:S07]  /*201c0*/  IMAD.MOV.U32 R4, RZ, RZ, R14 ;  /* 0x000000ffff047224 */ /* 0x000fce00078e000e */
[----:B------:R-:W-:Y:S05]  /*201d0*/  WARPSYNC.COLLECTIVE R15, `(.L_x_2692) ;  /* 0x000000000f087348 */ /* 0x000fea0003c00000 */
[----:B------:R0:W1:Y:S02]  /*201e0*/  SHFL.IDX P6, R14, R13, R12, R11 ;  /* 0x0000000c0d0e7389 */ /* 0x00006400000c000b */
[----:B01----:R-:W-:Y:S01]  /*201f0*/  ENDCOLLECTIVE ;  /* 0x000000000000791b */ /* 0x003fe20003800000 */
.L_x_2692:
[----:B------:R-:W-:-:S05]  /*20200*/  @P1 LEA R5, P0, R9, R4, 0x1 ;  /* 0x0000000409051211 */ /* 0x000fca00078008ff */
[----:B------:R-:W-:Y:S02]  /*20210*/  @P1 IMAD.X R4, RZ, RZ, R6, P0 ;  /* 0x000000ffff041224 */ /* 0x000fe400000e0606 */
[----:B------:R-:W-:-:S03]  /*20220*/  @P1 IMAD R6, R8, 0x2, R16 ;  /* 0x0000000208061824 */ /* 0x000fc600078e0210 */
[----:B------:R-:W-:Y:S02]  /*20230*/  @P1 LOP3.LUT R5, R5, R4, RZ, 0x3c, !PT ;  /* 0x0000000405051212 */ /* 0x000fe400078e3cff */
[----:B------:R-:W-:Y:S02]  /*20240*/  MOV R13, R2 ;  /* 0x00000002000d7202 */ /* 0x000fe40000000f00 */
        /* <DEDUP_REMOVED lines=13> */
.L_x_2693:
[----:B------:R-:W-:Y:S02]  /*20320*/  IMAD.MOV.U32 R13, RZ, RZ, R7 ;  /* 0x000000ffff0d7224 */ /* 0x000fe400078e0007 */
[----:B------:R-:W-:Y:S02]  /*20330*/  IMAD.MOV.U32 R12, RZ, RZ, 0x3 ;  /* 0x00000003ff0c7424 */ /* 0x000fe400078e00ff */
[----:B------:R-:W-:-:S07]  /*20340*/  IMAD.MOV.U32 R4, RZ, RZ, R14 ;  /* 0x000000ffff047224 */ /* 0x000fce00078e000e */
[----:B------:R-:W-:Y:S05]  /*20350*/  WARPSYNC.COLLECTIVE R15, `(.L_x_2694) ;  /* 0x000000000f087348 */ /* 0x000fea0003c00000 */
[----:B------:R0:W1:Y:S02]  /*20360*/  SHFL.IDX P6, R14, R13, R12, R11 ;  /* 0x0000000c0d0e7389 */ /* 0x00006400000c000b */
[----:B01----:R-:W-:Y:S01]  /*20370*/  ENDCOLLECTIVE ;  /* 0x000000000000791b */ /* 0x003fe20003800000 */
.L_x_2694:
        /* <DEDUP_REMOVED lines=11> */
.L_x_2695:
[----:B------:R-:W-:Y:S01]  /*20430*/  @!PT LDS RZ, [RZ] ;  /* 0x00000000fffff984 */ /* 0x000fe20000000800 */
[----:B------:R-:W-:Y:S01]  /*20440*/  @!PT LDS RZ, [RZ] ;  /* 0x00000000fffff984 */ /* 0x000fe20000000800 */
[----:B------:R-:W-:Y:S01]  /*20450*/  @!PT LDS RZ, [RZ] ;  /* 0x00000000fffff984 */ /* 0x000fe20000000800 */
[----:B------:R0:W-:Y:S04]  /*20460*/  @P1 LDGSTS.E.BYPASS.LTC128B.128 [R6+0x16400], desc[UR38][R4.64], !P4 ;  /* 0x1640000004061fae */ /* 0x0001e8000e101d66 */
[----:B------:R0:W-:Y:S04]  /*20470*/  @P1 LDGSTS.E.BYPASS.LTC128B.128 [R6+0x18400], desc[UR38][R4.64+0x40], !P3 ;  /* 0x1840004004061fae */ /* 0x0001e8000d901d66 */
[----:B------:R0:W-:Y:S01]  /*20480*/  @P1 LDGSTS.E.BYPASS.LTC128B.128 [R6+0x1a400], desc[UR38][R4.64+0x80], !P2 ;  /* 0x1a40008004061fae */ /* 0x0001e2000d101d66 */
[----:B------:R-:W-:Y:S01]  /*20490*/  MOV R2, R14 ;  /* 0x0000000e00027202 */ /* 0x000fe20000000f00 */
[----:B------:R-:W-:Y:S06]  /*204a0*/  BRA `(.L_x_2696) ;  /* 0xffffffa800f87947 */ /* 0x000fec000383ffff */
.L_x_2567:
[----:B------:R-:W-:Y:S02]  /*204b0*/  IMAD.MOV.U32 R13, RZ, RZ, R4 ;  /* 0x000000ffff0d7224 */ /* 0x000fe400078e0004 */
        /* <DEDUP_REMOVED lines=8> */
.L_x_2697:
[C---:B------:R-:W-:Y:S01]  /*20540*/  VIADD R9, R25.reuse, 0x20 ;  /* 0x0000002019097836 */ /* 0x040fe20000000000 */
[----:B------:R-:W-:Y:S01]  /*20550*/  ISETP.GE.AND P3, PT, R25, R0, PT ;  /* 0x000000001900720c */ /* 0x000fe20003f66270 */
[----:B------:R-:W-:Y:S02]  /*20560*/  IMAD.MOV.U32 R13, RZ, RZ, R5 ;  /* 0x000000ffff0d7224 */ /* 0x000fe400078e0005 */
[----:B------:R-:W-:-:S10]  /*20570*/  IMAD.MOV.U32 R2, RZ, RZ, R14 ;  /* 0x000000ffff027224 */ /* 0x000fd400078e000e */
[----:B------:R-:W-:Y:S05]  /*20580*/  WARPSYNC.COLLECTIVE R15, `(.L_x_2698) ;  /* 0x000000000f087348 */ /* 0x000fea0003c00000 */
[----:B------:R0:W1:Y:S02]  /*20590*/  SHFL.IDX P6, R14, R13, R12, R11 ;  /* 0x0000000c0d0e7389 */ /* 0x00006400000c000b */
[----:B01----:R-:W-:Y:S01]  /*205a0*/  ENDCOLLECTIVE ;  /* 0x000000000000791b */ /* 0x003fe20003800000 */
.L_x_2698:
[----:B------:R-:W-:Y:S02]  /*205b0*/  IMAD.MOV.U32 R13, RZ, RZ, R4 ;  /* 0x000000ffff0d7224 */ /* 0x000fe400078e0004 */
[----:B------:R-:W-:Y:S02]  /*205c0*/  IMAD.MOV.U32 R12, RZ, RZ, 0x1 ;  /* 0x00000001ff0c7424 */ /* 0x000fe400078e00ff */
[----:B------:R-:W-:-:S07]  /*205d0*/  IMAD.MOV.U32 R3, RZ, RZ, R14 ;  /* 0x000000ffff037224 */ /* 0x000fce00078e000e */
[----:B------:R-:W-:Y:S05]  /*205e0*/  WARPSYNC.COLLECTIVE R15, `(.L_x_2699) ;  /* 0x000000000f087348 */ /* 0x000fea0003c00000 */
[----:B------:R0:W1:Y:S02]  /*205f0*/  SHFL.IDX P6, R14, R13, R12, R11 ;  /* 0x0000000c0d0e7389 */ /* 0x00006400000c000b */
[----:B01----:R-:W-:Y:S01]  /*20600*/  ENDCOLLECTIVE ;  /* 0x000000000000791b */ /* 0x003fe20003800000 */
.L_x_2699:
[----:B------:R-:W-:-:S04]  /*20610*/  @!P3 LEA R3, P4, R10, R3, 0x1 ;  /* 0x000000030a03b211 */ /* 0x000fc800078808ff */
[----:B------:R-:W-:-:S04]  /*20620*/  @!P3 IADD3.X R2, RZ, R2, RZ, P4, !PT ;  /* 0x00000002ff02b210 */ /* 0x000fc800027fe4ff */
        /* <DEDUP_REMOVED lines=15> */
.L_x_2700:
[----:B------:R-:W-:Y:S02]  /*20720*/  IMAD.MOV.U32 R13, RZ, RZ, R4 ;  /* 0x000000ffff0d7224 */ /* 0x000fe400078e0004 */
[----:B------:R-:W-:Y:S02]  /*20730*/  IMAD.MOV.U32 R12, RZ, RZ, 0x2 ;  /* 0x00000002ff0c7424 */ /* 0x000fe400078e00ff */
[----:B------:R-:W-:-:S07]  /*20740*/  IMAD.MOV.U32 R3, RZ, RZ, R14 ;  /* 0x000000ffff037224 */ /* 0x000fce00078e000e */
[----:B------:R-:W-:Y:S05]  /*20750*/  WARPSYNC.COLLECTIVE R15, `(.L_x_2701) ;  /* 0x000000000f087348 */ /* 0x000fea0003c00000 */
[----:B------:R0:W1:Y:S02]  /*20760*/  SHFL.IDX P6, R14, R13, R12, R11 ;  /* 0x0000000c0d0e7389 */ /* 0x00006400000c000b */
[----:B01----:R-:W-:Y:S01]  /*20770*/  ENDCOLLECTIVE ;  /* 0x000000000000791b */ /* 0x003fe20003800000 */
.L_x_2701:
        /* <DEDUP_REMOVED lines=18> */
.L_x_2702:
[----:B------:R-:W-:Y:S01]  /*208a0*/  IMAD.MOV.U32 R13, RZ, RZ, R4 ;  /* 0x000000ffff0d7224 */ /* 0x000fe200078e0004 */
[----:B------:R-:W-:Y:S01]  /*208b0*/  MOV R12, 0x3 ;  /* 0x00000003000c7802 */ /* 0x000fe20000000f00 */
[----:B------:R-:W-:-:S07]  /*208c0*/  IMAD.MOV.U32 R3, RZ, RZ, R14 ;  /* 0x000000ffff037224 */ /* 0x000fce00078e000e */
[----:B------:R-:W-:Y:S05]  /*208d0*/  WARPSYNC.COLLECTIVE R15, `(.L_x_2703) ;  /* 0x000000000f087348 */ /* 0x000fea0003c00000 */
[----:B------:R0:W1:Y:S02]  /*208e0*/  SHFL.IDX P6, R14, R13, R12, R11 ;  /* 0x0000000c0d0e7389 */ /* 0x00006400000c000b */
[----:B01----:R-:W-:Y:S01]  /*208f0*/  ENDCOLLECTIVE ;  /* 0x000000000000791b */ /* 0x003fe20003800000 */
.L_x_2703:
        /* <DEDUP_REMOVED lines=10> */
.L_x_2704:
[----:B------:R-:W-:Y:S01]  /*209a0*/  @!PT LDS RZ, [RZ] ;  /* 0x00000000fffff984 */ /* 0x000fe20000000800 */
[----:B------:R-:W-:Y:S01]  /*209b0*/  @!PT LDS RZ, [RZ] ;  /* 0x00000000fffff984 */ /* 0x000fe20000000800 */
[----:B------:R-:W-:Y:S01]  /*209c0*/  @!PT LDS RZ, [RZ] ;  /* 0x00000000fffff984 */ /* 0x000fe20000000800 */
[----:B------:R-:W-:Y:S04]  /*209d0*/  @!P3 LDGSTS.E.BYPASS.LTC128B.128 [R8+0xd400], desc[UR38][R2.64], !P0 ;  /* 0x0d4000000208bfae */ /* 0x000fe8000c101d66 */
[----:B------:R-:W-:Y:S04]  /*209e0*/  @!P3 LDGSTS.E.BYPASS.LTC128B.128 [R8+0x10400], desc[UR38][R2.64+0x40], !P1 ;  /* 0x104000400208bfae */ /* 0x000fe8000c901d66 */
[----:B------:R0:W-:Y:S01]  /*209f0*/  @!P3 LDGSTS.E.BYPASS.LTC128B.128 [R8+0x13400], desc[UR38][R2.64+0x80], !P2 ;  /* 0x134000800208bfae */ /* 0x0001e2000d101d66 */
[----:B------:R-:W-:Y:S01]  /*20a00*/  IMAD.MOV.U32 R13, RZ, RZ, R6 ;  /* 0x000000ffff0d7224 */ /* 0x000fe200078e0006 */
[----:B------:R-:W-:Y:S01]  /*20a10*/  MOV R12, RZ ;  /* 0x000000ff000c7202 */ /* 0x000fe20000000f00 */
[----:B0-----:R-:W-:-:S02]  /*20a20*/  VIADD R2, R25, 0x60 ;  /* 0x0000006019027836 */ /* 0x001fc40000000000 */
[----:B------:R-:W-:-:S07]  /*20a30*/  IMAD.MOV.U32 R5, RZ, RZ, R14 ;  /* 0x000000ffff057224 */ /* 0x000fce00078e000e */
[----:B------:R-:W-:Y:S05]  /*20a40*/  WARPSYNC.COLLECTIVE R15, `(.L_x_2705) ;  /* 0x000000000f087348 */ /* 0x000fea0003c00000 */
[----:B------:R0:W1:Y:S02]  /*20a50*/  SHFL.IDX P6, R14, R13, R12, R11 ;  /* 0x0000000c0d0e7389 */ /* 0x00006400000c000b */
[----:B01----:R-:W-:Y:S01]  /*20a60*/  ENDCOLLECTIVE ;  /* 0x000000000000791b */ /* 0x003fe20003800000 */
.L_x_2705:
        /* <DEDUP_REMOVED lines=16> */
.L_x_2706:
[----:B------:R-:W-:Y:S02]  /*20b70*/  IMAD.MOV.U32 R13, RZ, RZ, R6 ;  /* 0x000000ffff0d7224 */ /* 0x000fe400078e0006 */
[----:B------:R-:W-:Y:S02]  /*20b80*/  IMAD.MOV.U32 R12, RZ, RZ, 0x1 ;  /* 0x00000001ff0c7424 */ /* 0x000fe400078e00ff */
[----:B------:R-:W-:-:S07]  /*20b90*/  IMAD.MOV.U32 R3, RZ, RZ, R14 ;  /* 0x000000ffff037224 */ /* 0x000fce00078e000e */
[----:B------:R-:W-:Y:S05]  /*20ba0*/  WARPSYNC.COLLECTIVE R15, `(.L_x_2707) ;  /* 0x000000000f087348 */ /* 0x000fea0003c00000 */
[----:B------:R0:W1:Y:S02]  /*20bb0*/  SHFL.IDX P6, R14, R13, R12, R11 ;  /* 0x0000000c0d0e7389 */ /* 0x00006400000c000b */
[----:B01----:R-:W-:Y:S01]  /*20bc0*/  ENDCOLLECTIVE ;  /* 0x000000000000791b */ /* 0x003fe20003800000 */
.L_x_2707:
[----:B------:R-:W-:-:S05]  /*20bd0*/  @!P3 LEA R3, P4, R10, R3, 0x1 ;  /* 0x000000030a03b211 */ /* 0x000fca00078808ff */
[----:B------:R-:W-:-:S05]  /*20be0*/  @!P3 IMAD.X R2, RZ, RZ, R2, P4 ;  /* 0x000000ffff02b224 */ /* 0x000fca00020e0602 */
[-C--:B------:R-:W-:Y:S02]  /*20bf0*/  @!P3 LOP3.LUT R3, R3, R2.reuse, RZ, 0x3c, !PT ;  /* 0x000000020303b212 */ /* 0x080fe400078e3cff */
[----:B------:R-:W-:Y:S02]  /*20c00*/  MOV R13, R7 ;  /* 0x00000007000d7202 */ /* 0x000fe40000000f00 */
[----:B------:R-:W-:-:S04]  /*20c10*/  @!P3 LOP3.LUT R2, R3, R2, RZ, 0x3c, !PT ;  /* 0x000000020302b212 */ /* 0x000fc800078e3cff */
[----:B------:R-:W-:Y:S01]  /*20c20*/  @!P3 LOP3.LUT R3, R3, R2, RZ, 0x3c, !PT ;  /* 0x000000020303b212 */ /* 0x000fe200078e3cff */
[----:B------:R-:W-:-:S07]  /*20c30*/  IMAD.MOV.U32 R6, RZ, RZ, R14 ;  /* 0x000000ffff067224 */ /* 0x000fce00078e000e */
[----:B------:R-:W-:Y:S05]  /*20c40*/  WARPSYNC.COLLECTIVE R15, `(.L_x_2708) ;  /* 0x000000000f087348 */ /* 0x000fea0003c00000 */
[----:B------:R0:W1:Y:S02]  /*20c50*/  SHFL.IDX P6, R14, R13, R12, R11 ;  /* 0x0000000c0d0e7389 */ /* 0x00006400000c000b */
[----:B01----:R-:W-:Y:S01]  /*20c60*/  ENDCOLLECTIVE ;  /* 0x000000000000791b */ /* 0x003fe20003800000 */
.L_x_2708:
        /* <DEDUP_REMOVED lines=8> */
.L_x_2570:
[----:B-1----:R1:W2:Y:S02]  /*20cf0*/  SYNCS.PHASECHK.TRANS64.TRYWAIT P0, [R16+URZ+0x2d820], R0 ;  /* 0x02d82000100075a7 */ /* 0x0022a4000800017f */
[----:B--2---:R-:W-:Y:S05]  /*20d00*/  @!P0 NANOSLEEP.SYNCS 0x989680 ;  /* 0x009896800000895d */ /* 0x004fea0003900000 */
[----:B------:R-:W2:Y:S02]  /*20d10*/  @!P0 SYNCS.PHASECHK.TRANS64 P0, [R16+URZ+0x2d820], R0 ;  /* 0x02d82000100085a7 */ /* 0x000ea4000800007f */
[----:B--2---:R-:W-:Y:S05]  /*20d20*/  @!P0 BRA `(.L_x_2570) ;  /* 0xfffffffc00f08947 */ /* 0x004fea000383ffff */
[----:B------:R-:W-:Y:S05]  /*20d30*/  BRA `(.L_x_2710) ;  /* 0xffffffb000887947 */ /* 0x000fea000383ffff */
.L_x_2575:
[----:B0-----:R0:W1:Y:S02]  /*20d40*/  SYNCS.PHASECHK.TRANS64.TRYWAIT P0, [R5+URZ+0x2d840], R0 ;  /* 0x02d84000050075a7 */ /* 0x001064000800017f */
[----:B-1----:R-:W-:Y:S05]  /*20d50*/  @!P0 NANOSLEEP.SYNCS 0x989680 ;  /* 0x009896800000895d */ /* 0x002fea0003900000 */
[----:B------:R-:W1:Y:S02]  /*20d60*/  @!P0 SYNCS.PHASECHK.TRANS64 P0, [R5+URZ+0x2d840], R0 ;  /* 0x02d84000050085a7 */ /* 0x000e64000800007f */
[----:B-1----:R-:W-:Y:S05]  /*20d70*/  @!P0 BRA `(.L_x_2575) ;  /* 0xfffffffc00f08947 */ /* 0x002fea000383ffff */
[----:B------:R-:W-:Y:S05]  /*20d80*/  BRA `(.L_x_2711) ;  /* 0xffffffb4007c7947 */ /* 0x000fea000383ffff */
.L_x_2576:
        /* <DEDUP_REMOVED lines=8> */
.L_x_2713:
[----:B------:R-:W-:Y:S05]  /*20e10*/  BSYNC B1 ;  /* 0x0000000000017941 */ /* 0x000fea0003800000 */
.L_x_2712:
[----:B------:R-:W0:Y:S01]  /*20e20*/  S2R R21, SR_TID.X ;  /* 0x0000000000157919 */ /* 0x000e220000002100 */
[----:B------:R-:W-:Y:S01]  /*20e30*/  IMAD.MOV.U32 R13, RZ, RZ, R6 ;  /* 0x000000ffff0d7224 */ /* 0x000fe200078e0006 */
[----:B------:R-:W-:Y:S01]  /*20e40*/  MOV R12, RZ ;  /* 0x000000ff000c7202 */ /* 0x000fe20000000f00 */
[----:B------:R-:W-:Y:S01]  /*20e50*/  IMAD.MOV.U32 R11, RZ, RZ, 0x1c1f ;  /* 0x00001c1fff0b7424 */ /* 0x000fe200078e00ff */
[----:B------:R-:W-:Y:S01]  /*20e60*/  LOP3.LUT R18, R18, 0xffffffdf, RZ, 0xc0, !PT ;  /* 0xffffffdf12127812 */ /* 0x000fe200078ec0ff */
[----:B------:R-:W-:Y:S02]  /*20e70*/  IMAD.MOV.U32 R15, RZ, RZ, -0x1 ;  /* 0xffffffffff0f7424 */ /* 0x000fe400078e00ff */
[----:B------:R-:W-:Y:S01]  /*20e80*/  IMAD.MOV.U32 R3, RZ, RZ, R14 ;  /* 0x000000ffff037224 */ /* 0x000fe200078e000e */
[----:B------:R-:W-:Y:S01]  /*20e90*/  @P1 LOP3.LUT R18, R18, 0x20, RZ, 0xfc, !PT ;  /* 0x0000002012121812 */ /* 0x000fe200078efcff */
[----:B------:R-:W-:-:S07]  /*20ea0*/  IMAD R4, R4, 0x2, R16 ;  /* 0x0000000204047824 */ /* 0x000fce00078e0210 */
[----:B0-----:R-:W-:Y:S05]  /*20eb0*/  WARPSYNC.COLLECTIVE R15, `(.L_x_2714) ;  /* 0x000000000f087348 */ /* 0x001fea0003c00000 */
[----:B------:R1:W2:Y:S02]  /*20ec0*/  SHFL.IDX P6, R14, R13, R12, R11 ;  /* 0x0000000c0d0e7389 */ /* 0x0002a400000c000b */
[----:B012---:R-:W-:Y:S01]  /*20ed0*/  ENDCOLLECTIVE ;  /* 0x000000000000791b */ /* 0x007fe20003800000 */
.L_x_2714:
        /* <DEDUP_REMOVED lines=8> */
.L_x_2715:
        /* <DEDUP_REMOVED lines=15> */
.L_x_2716:
[----:B------:R-:W-:Y:S02]  /*21050*/  IMAD.MOV.U32 R13, RZ, RZ, R7 ;  /* 0x000000ffff0d7224 */ /* 0x000fe400078e0007 */
[----:B------:R-:W-:Y:S02]  /*21060*/  IMAD.MOV.U32 R12, RZ, RZ, 0x2 ;  /* 0x00000002ff0c7424 */ /* 0x000fe400078e00ff */
[----:B------:R-:W-:-:S07]  /*21070*/  IMAD.MOV.U32 R2, RZ, RZ, R14 ;  /* 0x000000ffff027224 */ /* 0x000fce00078e000e */
[----:B------:R-:W-:Y:S05]  /*21080*/  WARPSYNC.COLLECTIVE R15, `(.L_x_2717) ;  /* 0x000000000f087348 */ /* 0x000fea0003c00000 */
[----:B------:R0:W1:Y:S02]  /*21090*/  SHFL.IDX P6, R14, R13, R12, R11 ;  /* 0x0000000c0d0e7389 */ /* 0x00006400000c000b */
[----:B01----:R-:W-:Y:S01]  /*210a0*/  ENDCOLLECTIVE ;  /* 0x000000000000791b */ /* 0x003fe20003800000 */
.L_x_2717:
        /* <DEDUP_REMOVED lines=9> */
[----:B------:R-:W-:-:S07]  /*21140*/  MOV R21, R14 ;  /* 0x0000000e00157202 */ /* 0x000fce0000000f00 */
[----:B0-----:R-:W-:Y:S05]  /*21150*/  WARPSYNC.COLLECTIVE R15, `(.L_x_2718) ;  /* 0x000000000f087348 */ /* 0x001fea0003c00000 */
[----:B------:R1:W2:Y:S02]  /*21160*/  SHFL.IDX P6, R14, R13, R12, R11 ;  /* 0x0000000c0d0e7389 */ /* 0x0002a400000c000b */
[----:B012---:R-:W-:Y:S01]  /*21170*/  ENDCOLLECTIVE ;  /* 0x000000000000791b */ /* 0x007fe20003800000 */
.L_x_2718:
[----:B------:R-:W-:Y:S02]  /*21180*/  IMAD.MOV.U32 R13, RZ, RZ, R7 ;  /* 0x000000ffff0d7224 */ /* 0x000fe400078e0007 */
[----:B------:R-:W-:Y:S02]  /*21190*/  IMAD.MOV.U32 R12, RZ, RZ, 0x3 ;  /* 0x00000003ff0c7424 */ /* 0x000fe400078e00ff */
[----:B------:R-:W-:-:S07]  /*211a0*/  IMAD.MOV.U32 R2, RZ, RZ, R14 ;  /* 0x000000ffff027224 */ /* 0x000fce00078e000e */
[----:B------:R-:W-:Y:S05]  /*211b0*/  WARPSYNC.COLLECTIVE R15, `(.L_x_2719) ;  /* 0x000000000f087348 */ /* 0x000fea0003c00000 */
[----:B------:R0:W1:Y:S02]  /*211c0*/  SHFL.IDX P6, R14, R13, R12, R11 ;  /* 0x0000000c0d0e7389 */ /* 0x00006400000c000b */
[----:B01----:R-:W-:Y:S01]  /*211d0*/  ENDCOLLECTIVE ;  /* 0x000000000000791b */ /* 0x003fe20003800000 */
.L_x_2719:
        /* <DEDUP_REMOVED lines=14> */
.L_x_2720:
[----:B------:R-:W-:Y:S01]  /*212c0*/  MOV R2, R14 ;  /* 0x0000000e00027202 */ /* 0x000fe20000000f00 */
[----:B------:R-:W-:Y:S06]  /*212d0*/  BRA `(.L_x_2721) ;  /* 0xffffffb000fc7947 */ /* 0x000fec000383ffff */
.L_x_2581:
[----:B-1----:R1:W2:Y:S02]  /*212e0*/  SYNCS.PHASECHK.TRANS64.TRYWAIT P0, [R5+URZ+0x2d860], R2 ;  /* 0x02d86002050075a7 */ /* 0x0022a4000800017f */
[----:B--2---:R-:W-:Y:S05]  /*212f0*/  @!P0 NANOSLEEP.SYNCS 0x989680 ;  /* 0x009896800000895d */ /* 0x004fea0003900000 */
[----:B------:R-:W2:Y:S02]  /*21300*/  @!P0 SYNCS.PHASECHK.TRANS64 P0, [R5+URZ+0x2d860], R2 ;  /* 0x02d86002050085a7 */ /* 0x000ea4000800007f */
[----:B--2---:R-:W-:Y:S05]  /*21310*/  @!P0 BRA `(.L_x_2581) ;  /* 0xfffffffc00f08947 */ /* 0x004fea000383ffff */
[----:B------:R-:W-:Y:S05]  /*21320*/  BRA `(.L_x_2722) ;  /* 0xffffffb400607947 */ /* 0x000fea000383ffff */
.L_x_2582:
        /* <DEDUP_REMOVED lines=8> */
.L_x_2724:
[----:B------:R-:W-:Y:S05]  /*213b0*/  BSYNC B1 ;  /* 0x0000000000017941 */ /* 0x000fea0003800000 */
.L_x_2723:
[----:B------:R-:W-:Y:S01]  /*213c0*/  IMAD.MOV.U32 R13, RZ, RZ, R19 ;  /* 0x000000ffff0d7224 */ /* 0x000fe200078e0013 */
[----:B------:R-:W-:Y:S01]  /*213d0*/  MOV R11, 0x1c1f ;  /* 0x00001c1f000b7802 */ /* 0x000fe20000000f00 */
[----:B------:R-:W-:Y:S02]  /*213e0*/  IMAD.MOV.U32 R12, RZ, RZ, RZ ;  /* 0x000000ffff0c7224 */ /* 0x000fe400078e00ff */
[----:B------:R-:W-:Y:S02]  /*213f0*/  IMAD.MOV.U32 R15, RZ, RZ, -0x1 ;  /* 0xffffffffff0f7424 */ /* 0x000fe400078e00ff */
[----:B------:R-:W-:Y:S02]  /*21400*/  IMAD.MOV.U32 R3, RZ, RZ, R14 ;  /* 0x000000ffff037224 */ /* 0x000fe400078e000e */
[----:B------:R-:W-:-:S07]  /*21410*/  IMAD R4, R4, 0x2, R16 ;  /* 0x0000000204047824 */ /* 0x000fce00078e0210 */
[----:B------:R-:W-:Y:S05]  /*21420*/  WARPSYNC.COLLECTIVE R15, `(.L_x_2725) ;  /* 0x000000000f087348 */ /* 0x000fea0003c00000 */
[----:B------:R0:W1:Y:S02]  /*21430*/  SHFL.IDX P6, R14, R13, R12, R11 ;  /* 0x0000000c0d0e7389 */ /* 0x00006400000c000b */
[----:B01----:R-:W-:Y:S01]  /*21440*/  ENDCOLLECTIVE ;  /* 0x000000000000791b */ /* 0x003fe20003800000 */
.L_x_2725:
[----:B------:R-:W-:Y:S02]  /*21450*/  IMAD.MOV.U32 R13, RZ, RZ, R22 ;  /* 0x000000ffff0d7224 */ /* 0x000fe400078e0016 */
[----:B------:R-:W-:Y:S02]  /*21460*/  IMAD.MOV.U32 R12, RZ, RZ, 0x1 ;  /* 0x00000001ff0c7424 */ /* 0x000fe400078e00ff */
[----:B------:R-:W-:-:S07]  /*21470*/  IMAD.MOV.U32 R2, RZ, RZ, R14 ;  /* 0x000000ffff027224 */ /* 0x000fce00078e000e */
[----:B------:R-:W-:Y:S05]  /*21480*/  WARPSYNC.COLLECTIVE R15, `(.L_x_2726) ;  /* 0x000000000f087348 */ /* 0x000fea0003c00000 */
[----:B------:R0:W1:Y:S02]  /*21490*/  SHFL.IDX P6, R14, R13, R12, R11 ;  /* 0x0000000c0d0e7389 */ /* 0x00006400000c000b */
[----:B01----:R-:W-:Y:S01]  /*214a0*/  ENDCOLLECTIVE ;  /* 0x000000000000791b */ /* 0x003fe20003800000 */
.L_x_2726:
[----:B------:R-:W-:-:S05]  /*214b0*/  IADD3 R2, P0, R2, R0, RZ ;  /* 0x0000000002027210 */ /* 0x000fca0007f1e0ff */
[----:B------:R-:W-:Y:S01]  /*214c0*/  IMAD.X R3, RZ, RZ, R3, P0 ;  /* 0x000000ffff037224 */ /* 0x000fe200000e0603 */
[----:B------:R-:W-:Y:S02]  /*214d0*/  ISETP.LT.OR P0, PT, R6, 0x1, P3 ;  /* 0x000000010600780c */ /* 0x000fe40001f01670 */
[----:B------:R-:W-:-:S11]  /*214e0*/  MOV R13, R19 ;  /* 0x00000013000d7202 */ /* 0x000fd60000000f00 */
        /* <DEDUP_REMOVED lines=12> */
.L_x_2727:
[----:B------:R-:W-:Y:S02]  /*215b0*/  IMAD.MOV.U32 R13, RZ, RZ, R22 ;  /* 0x000000ffff0d7224 */ /* 0x000fe400078e0016 */
[----:B------:R-:W-:Y:S02]  /*215c0*/  IMAD.MOV.U32 R12, RZ, RZ, 0x2 ;  /* 0x00000002ff0c7424 */ /* 0x000fe400078e00ff */
[----:B------:R-:W-:-:S07]  /*215d0*/  IMAD.MOV.U32 R2, RZ, RZ, R14 ;  /* 0x000000ffff027224 */ /* 0x000fce00078e000e */
[----:B------:R-:W-:Y:S05]  /*215e0*/  WARPSYNC.COLLECTIVE R15, `(.L_x_2728) ;  /* 0x000000000f087348 */ /* 0x000fea0003c00000 */
[----:B------:R0:W1:Y:S02]  /*215f0*/  SHFL.IDX P6, R14, R13, R12, R11 ;  /* 0x0000000c0d0e7389 */ /* 0x00006400000c000b */
[----:B01----:R-:W-:Y:S01]  /*21600*/  ENDCOLLECTIVE ;  /* 0x000000000000791b */ /* 0x003fe20003800000 */
.L_x_2728:
        /* <DEDUP_REMOVED lines=16> */
.L_x_2729:
[----:B------:R-:W-:Y:S02]  /*21710*/  IMAD.MOV.U32 R13, RZ, RZ, R22 ;  /* 0x000000ffff0d7224 */ /* 0x000fe400078e0016 */
[----:B------:R-:W-:Y:S02]  /*21720*/  IMAD.MOV.U32 R12, RZ, RZ, 0x3 ;  /* 0x00000003ff0c7424 */ /* 0x000fe400078e00ff */
[----:B------:R-:W-:-:S07]  /*21730*/  IMAD.MOV.U32 R2, RZ, RZ, R14 ;  /* 0x000000ffff027224 */ /* 0x000fce00078e000e */
[----:B------:R-:W-:Y:S05]  /*21740*/  WARPSYNC.COLLECTIVE R15, `(.L_x_2730) ;  /* 0x000000000f087348 */ /* 0x000fea0003c00000 */
[----:B------:R0:W1:Y:S02]  /*21750*/  SHFL.IDX P6, R14, R13, R12, R11 ;  /* 0x0000000c0d0e7389 */ /* 0x00006400000c000b */
[----:B01----:R-:W-:Y:S01]  /*21760*/  ENDCOLLECTIVE ;  /* 0x000000000000791b */ /* 0x003fe20003800000 */
.L_x_2730:
        /* <DEDUP_REMOVED lines=13> */
.L_x_2731:
        /* <DEDUP_REMOVED lines=8> */
.L_x_2590:
[----:B-1----:R1:W2:Y:S02]  /*218c0*/  SYNCS.PHASECHK.TRANS64.TRYWAIT P0, [R0+URZ+0x2d860], R3 ;  /* 0x02d86003000075a7 */ /* 0x0022a4000800017f */
[----:B--2---:R-:W-:Y:S05]  /*218d0*/  @!P0 NANOSLEEP.SYNCS 0x989680 ;  /* 0x009896800000895d */ /* 0x004fea0003900000 */
[----:B------:R-:W2:Y:S02]  /*218e0*/  @!P0 SYNCS.PHASECHK.TRANS64 P0, [R0+URZ+0x2d860], R3 ;  /* 0x02d86003000085a7 */ /* 0x000ea4000800007f */
[----:B--2---:R-:W-:Y:S05]  /*218f0*/  @!P0 BRA `(.L_x_2590) ;  /* 0xfffffffc00f08947 */ /* 0x004fea000383ffff */
[----:B------:R-:W-:Y:S05]  /*21900*/  BRA `(.L_x_2733) ;  /* 0xffffffb400e07947 */ /* 0x000fea000383ffff */
.L_x_2591:
        /* <DEDUP_REMOVED lines=8> */
.L_x_2735:
[----:B------:R-:W-:Y:S05]  /*21990*/  BSYNC B0 ;  /* 0x0000000000007941 */ /* 0x000fea0003800000 */
.L_x_2734:
        /* <DEDUP_REMOVED lines=10> */
.L_x_2736:
[----:B------:R-:W-:Y:S01]  /*21a40*/  ULDC UR4, c[0x0][0x2f4] ;  /* 0x0000bd0000047ab9 */ /* 0x000fe20000000800 */
[----:B------:R-:W-:Y:S02]  /*21a50*/  IMAD.MOV.U32 R13, RZ, RZ, R22 ;  /* 0x000000ffff0d7224 */ /* 0x000fe400078e0016 */
[----:B------:R-:W-:Y:S02]  /*21a60*/  IMAD.MOV.U32 R12, RZ, RZ, 0x1 ;  /* 0x00000001ff0c7424 */ /* 0x000fe400078e00ff */
[----:B------:R-:W-:-:S05]  /*21a70*/  IMAD.SHL.U32 R7, R2, 0x8, RZ ;  /* 0x0000000802077824 */ /* 0x000fca00078e00ff */
[----:B------:R-:W-:-:S04]  /*21a80*/  LOP3.LUT R7, R7, 0x18, RZ, 0xc0, !PT ;  /* 0x0000001807077812 */ /* 0x000fc800078ec0ff */
[C---:B------:R-:W-:Y:S02]  /*21a90*/  SHF.L.U32 R5, R7.reuse, 0x1, RZ ;  /* 0x0000000107057819 */ /* 0x040fe400000006ff */
[C---:B------:R-:W-:Y:S02]  /*21aa0*/  ISETP.GE.AND P2, PT, R7.reuse, UR4, PT ;  /* 0x0000000407007c0c */ /* 0x040fe4000bf46270 */
[----:B------:R-:W-:Y:S02]  /*21ab0*/  IADD3 R2, P0, R14, R5, RZ ;  /* 0x000000050e027210 */ /* 0x000fe40007f1e0ff */
[C---:B------:R-:W-:Y:S02]  /*21ac0*/  LOP3.LUT R8, R7.reuse, 0x20, RZ, 0xfc, !PT ;  /* 0x0000002007087812 */ /* 0x040fe400078efcff */
[----:B------:R-:W-:Y:S01]  /*21ad0*/  LOP3.LUT R7, R7, 0x40, RZ, 0xfc, !PT ;  /* 0x0000004007077812 */ /* 0x000fe200078efcff */
[----:B------:R-:W-:Y:S01]  /*21ae0*/  IMAD.X R3, RZ, RZ, R3, P0 ;  /* 0x000000ffff037224 */ /* 0x000fe200000e0603 */
[----:B------:R-:W-:-:S02]  /*21af0*/  ISETP.LT.OR P3, PT, R6, 0x1, P2 ;  /* 0x000000010600780c */ /* 0x000fc40001761670 */
[----:B------:R-:W-:Y:S02]  /*21b00*/  ISETP.GE.AND P1, PT, R8, UR4, PT ;  /* 0x0000000408007c0c */ /* 0x000fe4000bf26270 */
[----:B------:R-:W-:-:S13]  /*21b10*/  ISETP.GE.AND P0, PT, R7, UR4, PT ;  /* 0x0000000407007c0c */ /* 0x000fda000bf06270 */
[----:B------:R-:W-:Y:S05]  /*21b20*/  WARPSYNC.COLLECTIVE R15, `(.L_x_2737) ;  /* 0x000000000f087348 */ /* 0x000fea0003c00000 */
[----:B------:R0:W1:Y:S02]  /*21b30*/  SHFL.IDX P6, R14, R13, R12, R11 ;  /* 0x0000000c0d0e7389 */ /* 0x00006400000c000b */
[----:B01----:R-:W-:Y:S01]  /*21b40*/  ENDCOLLECTIVE ;  /* 0x000000000000791b */ /* 0x003fe20003800000 */
.L_x_2737:
        /* <DEDUP_REMOVED lines=14> */
.L_x_2738:
[----:B------:R-:W-:Y:S01]  /*21c30*/  MOV R13, R22 ;  /* 0x00000016000d7202 */ /* 0x000fe20000000f00 */
[----:B------:R-:W-:Y:S01]  /*21c40*/  IMAD.MOV.U32 R12, RZ, RZ, 0x2 ;  /* 0x00000002ff0c7424 */ /* 0x000fe200078e00ff */
[----:B------:R-:W-:-:S13]  /*21c50*/  IADD3 R2, P4, R14, R5, RZ ;  /* 0x000000050e027210 */ /* 0x000fda0007f9e0ff */
[----:B------:R-:W-:Y:S05]  /*21c60*/  WARPSYNC.COLLECTIVE R15, `(.L_x_2739) ;  /* 0x000000000f087348 */ /* 0x000fea0003c00000 */
[----:B------:R0:W1:Y:S02]  /*21c70*/  SHFL.IDX P6, R14, R13, R12, R11 ;  /* 0x0000000c0d0e7389 */ /* 0x00006400000c000b */
[----:B01----:R-:W-:Y:S01]  /*21c80*/  ENDCOLLECTIVE ;  /* 0x000000000000791b */ /* 0x003fe20003800000 */
.L_x_2739:
        /* <DEDUP_REMOVED lines=15> */
.L_x_2740:
[----:B------:R-:W-:Y:S02]  /*21d80*/  IMAD.MOV.U32 R13, RZ, RZ, R22 ;  /* 0x000000ffff0d7224 */ /* 0x000fe400078e0016 */
[----:B------:R-:W-:Y:S01]  /*21d90*/  IMAD.MOV.U32 R12, RZ, RZ, 0x3 ;  /* 0x00000003ff0c7424 */ /* 0x000fe200078e00ff */
[----:B------:R-:W-:-:S13]  /*21da0*/  IADD3 R2, P4, R14, R5, RZ ;  /* 0x000000050e027210 */ /* 0x000fda0007f9e0ff */
[----:B------:R-:W-:Y:S05]  /*21db0*/  WARPSYNC.COLLECTIVE R15, `(.L_x_2741) ;  /* 0x000000000f087348 */ /* 0x000fea0003c00000 */
[----:B------:R0:W1:Y:S02]  /*21dc0*/  SHFL.IDX P6, R14, R13, R12, R11 ;  /* 0x0000000c0d0e7389 */ /* 0x00006400000c000b */
[----:B01----:R-:W-:Y:S01]  /*21dd0*/  ENDCOLLECTIVE ;  /* 0x000000000000791b */ /* 0x003fe20003800000 */
.L_x_2741:
[----:B------:R-:W-:Y:S01]  /*21de0*/  IMAD.X R3, RZ, RZ, R3, P4 ;  /* 0x000000ffff037224 */ /* 0x000fe200020e0603 */
[----:B------:R-:W-:-:S04]  /*21df0*/  ISETP.LT.OR P4, PT, R6, 0x41, P1 ;  /* 0x000000410600780c */ /* 0x000fc80000f81670 */
[----:B------:R-:W-:Y:S01]  /*21e00*/  @!PT LDS RZ, [RZ] ;  /* 0x00000000fffff984 */ /* 0x000fe20000000800 */
[----:B------:R-:W-:Y:S01]  /*21e10*/  @!PT LDS RZ, [RZ] ;  /* 0x00000000fffff984 */ /* 0x000fe20000000800 */
[----:B------:R-:W-:Y:S01]  /*21e20*/  @!PT LDS RZ, [RZ] ;  /* 0x00000000fffff984 */ /* 0x000fe20000000800 */
[----:B------:R0:W-:Y:S01]  /*21e30*/  LDGSTS.E.BYPASS.LTC128B.128 [R4+0x1400], desc[UR38][R2.64], !P3 ;  /* 0x0140000002047fae */ /* 0x0001e2000d901d66 */
[----:B------:R-:W-:Y:S02]  /*21e40*/  ISETP.LT.OR P3, PT, R6, 0x41, P0 ;  /* 0x000000410600780c */ /* 0x000fe40000761670 */
[----:B------:R-:W-:-:S06]  /*21e50*/  MOV R13, R19 ;  /* 0x00000013000d7202 */ /* 0x000fcc0000000f00 */
[----:B------:R0:W-:Y:S05]  /*21e60*/  LDGSTS.E.BYPASS.LTC128B.128 [R4+0x3400], desc[UR38][R2.64+0x40], !P4 ;  /* 0x0340004002047fae */ /* 0x0001ea000e101d66 */
[----:B------:R0:W-:Y:S01]  /*21e70*/  LDGSTS.E.BYPASS.LTC128B.128 [R4+0x5400], desc[UR38][R2.64+0x80], !P3 ;  /* 0x0540008002047fae */ /* 0x0001e2000d901d66 */
[----:B------:R-:W-:-:S07]  /*21e80*/  IMAD.MOV.U32 R22, RZ, RZ, R14 ;  /* 0x000000ffff167224 */ /* 0x000fce00078e000e */
[----:B0-----:R-:W-:Y:S05]  /*21e90*/  WARPSYNC.COLLECTIVE R15, `(.L_x_2742) ;  /* 0x000000000f087348 */ /* 0x001fea0003c00000 */
[----:B------:R1:W2:Y:S02]  /*21ea0*/  SHFL.IDX P6, R14, R13, R12, R11 ;  /* 0x0000000c0d0e7389 */ /* 0x0002a400000c000b */
[----:B012---:R-:W-:Y:S01]  /*21eb0*/  ENDCOLLECTIVE ;  /* 0x000000000000791b */ /* 0x007fe20003800000 */
.L_x_2742:
[----:B------:R-:W-:Y:S05]  /*21ec0*/  BRA `(.L_x_2743) ;  /* 0xffffffb400407947 */ /* 0x000fea000383ffff */
.L_x_2596:
[----:B------:R-:W-:Y:S01]  /*21ed0*/  BSSY B0, `(.L_x_2744) ;  /* 0x0000008000007945 */ /* 0x000fe20003800000 */
[----:B------:R-:W-:Y:S02]  /*21ee0*/  IMAD.MOV.U32 R13, RZ, RZ, R24 ;  /* 0x000000ffff0d7224 */ /* 0x000fe400078e0018 */
[----:B------:R-:W-:Y:S02]  /*21ef0*/  IMAD.MOV.U32 R12, RZ, RZ, RZ ;  /* 0x000000ffff0c7224 */ /* 0x000fe400078e00ff */
[----:B------:R-:W-:Y:S02]  /*21f00*/  IMAD.MOV.U32 R11, RZ, RZ, 0x1f ;  /* 0x0000001fff0b7424 */ /* 0x000fe400078e00ff */
[----:B------:R-:W-:-:S07]  /*21f10*/  IMAD.MOV.U32 R15, RZ, RZ, -0x1 ;  /* 0xffffffffff0f7424 */ /* 0x000fce00078e00ff */
[----:B0-2--5:R-:W-:Y:S05]  /*21f20*/  WARPSYNC.COLLECTIVE R15, `(.L_x_2745) ;  /* 0x000000000f087348 */ /* 0x025fea0003c00000 */
[----:B------:R1:W3:Y:S02]  /*21f30*/  SHFL.IDX P6, R14, R13, R12, R11 ;  /* 0x0000000c0d0e7389 */ /* 0x0002e400000c000b */
[----:B0123-5:R-:W-:Y:S01]  /*21f40*/  ENDCOLLECTIVE ;  /* 0x000000000000791b */ /* 0x02ffe20003800000 */
.L_x_2745:
[----:B------:R-:W-:Y:S05]  /*21f50*/  BSYNC B0 ;  /* 0x0000000000007941 */ /* 0x000fea0003800000 */
.L_x_2744:
        /* <DEDUP_REMOVED lines=9> */
.L_x_2746:
        /* <DEDUP_REMOVED lines=23> */
.L_x_2747:
[----:B------:R-:W-:Y:S01]  /*22160*/  IMAD.MOV.U32 R12, RZ, RZ, 0x2 ;  /* 0x00000002ff0c7424 */ /* 0x000fe200078e00ff */
[----:B------:R-:W-:-:S04]  /*22170*/  SEL R4, R14, RZ, P1 ;  /* 0x000000ff0e047207 */ /* 0x000fc80000800000 */
[----:B------:R-:W-:-:S05]  /*22180*/  IADD3 R4, R13, R4, RZ ;  /* 0x000000040d047210 */ /* 0x000fca0007ffe0ff */
[----:B------:R-:W-:-:S07]  /*22190*/  IMAD.MOV.U32 R13, RZ, RZ, R4 ;  /* 0x000000ffff0d7224 */ /* 0x000fce00078e0004 */
[----:B------:R-:W-:Y:S05]  /*221a0*/  WARPSYNC.COLLECTIVE R15, `(.L_x_2748) ;  /* 0x000000000f087348 */ /* 0x000fea0003c00000 */
[----:B------:R0:W1:Y:S02]  /*221b0*/  SHFL.UP P6, R14, R13, R12, R11 ;  /* 0x0400000c0d0e7389 */ /* 0x00006400000c000b */
[----:B01----:R-:W-:Y:S01]  /*221c0*/  ENDCOLLECTIVE ;  /* 0x000000000000791b */ /* 0x003fe20003800000 */
.L_x_2748:
[----:B------:R-:W-:Y:S01]  /*221d0*/  IMAD.MOV.U32 R12, RZ, RZ, 0x4 ;  /* 0x00000004ff0c7424 */ /* 0x000fe200078e00ff */
[----:B------:R-:W-:-:S05]  /*221e0*/  SEL R3, R14, RZ, P2 ;  /* 0x000000ff0e037207 */ /* 0x000fca0001000000 */
[----:B------:R-:W-:-:S04]  /*221f0*/  IMAD.IADD R2, R4, 0x1, R3 ;  /* 0x0000000104027824 */ /* 0x000fc800078e0203 */
[----:B------:R-:W-:-:S07]  /*22200*/  IMAD.MOV.U32 R13, RZ, RZ, R2 ;  /* 0x000000ffff0d7224 */ /* 0x000fce00078e0002 */
[----:B------:R-:W-:Y:S05]  /*22210*/  WARPSYNC.COLLECTIVE R15, `(.L_x_2749) ;  /* 0x000000000f087348 */ /* 0x000fea0003c00000 */
[----:B------:R0:W1:Y:S02]  /*22220*/  SHFL.UP P6, R14, R13, R12, R11 ;  /* 0x0400000c0d0e7389 */ /* 0x00006400000c000b */
[----:B01----:R-:W-:Y:S01]  /*22230*/  ENDCOLLECTIVE ;  /* 0x000000000000791b */ /* 0x003fe20003800000 */
.L_x_2749:
[----:B------:R-:W-:Y:S02]  /*22240*/  MOV R12, 0x8 ;  /* 0x00000008000c7802 */ /* 0x000fe40000000f00 */
[----:B------:R-:W-:-:S05]  /*22250*/  SEL R3, R14, RZ, P3 ;  /* 0x000000ff0e037207 */ /* 0x000fca0001800000 */
[----:B------:R-:W-:-:S04]  /*22260*/  IMAD.IADD R3, R2, 0x1, R3 ;  /* 0x0000000102037824 */ /* 0x000fc800078e0203 */
[----:B------:R-:W-:-:S07]  /*22270*/  IMAD.MOV.U32 R13, RZ, RZ, R3 ;  /* 0x000000ffff0d7224 */ /* 0x000fce00078e0003 */
[----:B------:R-:W-:Y:S05]  /*22280*/  WARPSYNC.COLLECTIVE R15, `(.L_x_2750) ;  /* 0x000000000f087348 */ /* 0x000fea0003c00000 */
[----:B------:R0:W1:Y:S02]  /*22290*/  SHFL.UP P6, R14, R13, R12, R11 ;  /* 0x0400000c0d0e7389 */ /* 0x00006400000c000b */
[----:B01----:R-:W-:Y:S01]  /*222a0*/  ENDCOLLECTIVE ;  /* 0x000000000000791b */ /* 0x003fe20003800000 */
.L_x_2750:
[----:B------:R-:W-:Y:S01]  /*222b0*/  IMAD.MOV.U32 R12, RZ, RZ, 0x10 ;  /* 0x00000010ff0c7424 */ /* 0x000fe200078e00ff */
[----:B------:R-:W-:-:S05]  /*222c0*/  SEL R4, R14, RZ, P4 ;  /* 0x000000ff0e047207 */ /* 0x000fca0002000000 */
[----:B------:R-:W-:-:S04]  /*222d0*/  IMAD.IADD R4, R3, 0x1, R4 ;  /* 0x0000000103047824 */ /* 0x000fc800078e0204 */
[----:B------:R-:W-:-:S07]  /*222e0*/  IMAD.MOV.U32 R13, RZ, RZ, R4 ;  /* 0x000000ffff0d7224 */ /* 0x000fce00078e0004 */
[----:B------:R-:W-:Y:S05]  /*222f0*/  WARPSYNC.COLLECTIVE R15, `(.L_x_2751) ;  /* 0x000000000f087348 */ /* 0x000fea0003c00000 */
[----:B------:R0:W1:Y:S02]  /*22300*/  SHFL.UP P6, R14, R13, R12, R11 ;  /* 0x0400000c0d0e7389 */ /* 0x00006400000c000b */
[----:B01----:R-:W-:Y:S01]  /*22310*/  ENDCOLLECTIVE ;  /* 0x000000000000791b */ /* 0x003fe20003800000 */
.L_x_2751:
        /* <DEDUP_REMOVED lines=8> */
.L_x_2752:
[----:B------:R-:W-:Y:S05]  /*223a0*/  BRA `(.L_x_2753) ;  /* 0xffffffb400647947 */ /* 0x000fea000383ffff */
.L_x_2599:
[----:B------:R-:W-:Y:S01]  /*223b0*/  BSSY B0, `(.L_x_2754) ;  /* 0x0000007000007945 */ /* 0x000fe20003800000 */
[----:B------:R-:W-:Y:S01]  /*223c0*/  MOV R12, 0x1 ;  /* 0x00000001000c7802 */ /* 0x000fe20000000f00 */
[----:B------:R-:W-:Y:S02]  /*223d0*/  IMAD.MOV.U32 R11, RZ, RZ, RZ ;  /* 0x000000ffff0b7224 */ /* 0x000fe400078e00ff */
[----:B------:R-:W-:-:S07]  /*223e0*/  IMAD.MOV.U32 R15, RZ, RZ, -0x1 ;  /* 0xffffffffff0f7424 */ /* 0x000fce00078e00ff */
[----:B-----5:R-:W-:Y:S05]  /*223f0*/  WARPSYNC.COLLECTIVE R15, `(.L_x_2755) ;  /* 0x000000000f087348 */ /* 0x020fea0003c00000 */
[----:B------:R0:W1:Y:S02]  /*22400*/  SHFL.UP P6, R14, R13, R12, R11 ;  /* 0x0400000c0d0e7389 */ /* 0x00006400000c000b */
[----:B01---5:R-:W-:Y:S01]  /*22410*/  ENDCOLLECTIVE ;  /* 0x000000000000791b */ /* 0x023fe20003800000 */
.L_x_2755:
[----:B------:R-:W-:Y:S05]  /*22420*/  BSYNC B0 ;  /* 0x0000000000007941 */ /* 0x000fea0003800000 */
.L_x_2754:
        /* <DEDUP_REMOVED lines=8> */
.L_x_2756:
[----:B------:R-:W-:Y:S01]  /*224b0*/  IMAD.MOV.U32 R12, RZ, RZ, 0x4 ;  /* 0x00000004ff0c7424 */ /* 0x000fe200078e00ff */
[----:B------:R-:W-:-:S05]  /*224c0*/  SEL R14, R14, RZ, P2 ;  /* 0x000000ff0e0e7207 */ /* 0x000fca0001000000 */
[----:B------:R-:W-:-:S05]  /*224d0*/  IMAD.IADD R3, R13, 0x1, R14 ;  /* 0x000000010d037824 */ /* 0x000fca00078e020e */
[----:B------:R-:W-:-:S07]  /*224e0*/  MOV R13, R3 ;  /* 0x00000003000d7202 */ /* 0x000fce0000000f00 */
[----:B------:R-:W-:Y:S05]  /*224f0*/  WARPSYNC.COLLECTIVE R15, `(.L_x_2757) ;  /* 0x000000000f087348 */ /* 0x000fea0003c00000 */
[----:B------:R0:W1:Y:S02]  /*22500*/  SHFL.UP P6, R14, R13, R12, R11 ;  /* 0x0400000c0d0e7389 */ /* 0x00006400000c000b */
[----:B01----:R-:W-:Y:S01]  /*22510*/  ENDCOLLECTIVE ;  /* 0x000000000000791b */ /* 0x003fe20003800000 */
.L_x_2757:
[----:B------:R-:W-:Y:S01]  /*22520*/  IMAD.MOV.U32 R12, RZ, RZ, 0x8 ;  /* 0x00000008ff0c7424 */ /* 0x000fe200078e00ff */
[----:B------:R-:W-:-:S05]  /*22530*/  SEL R4, R14, RZ, P3 ;  /* 0x000000ff0e047207 */ /* 0x000fca0001800000 */
[----:B------:R-:W-:-:S04]  /*22540*/  IMAD.IADD R4, R3, 0x1, R4 ;  /* 0x0000000103047824 */ /* 0x000fc800078e0204 */
[----:B------:R-:W-:-:S07]  /*22550*/  IMAD.MOV.U32 R13, RZ, RZ, R4 ;  /* 0x000000ffff0d7224 */ /* 0x000fce00078e0004 */
[----:B------:R-:W-:Y:S05]  /*22560*/  WARPSYNC.COLLECTIVE R15, `(.L_x_2758) ;  /* 0x000000000f087348 */ /* 0x000fea0003c00000 */
[----:B------:R0:W1:Y:S02]  /*22570*/  SHFL.UP P6, R14, R13, R12, R11 ;  /* 0x0400000c0d0e7389 */ /* 0x00006400000c000b */
[----:B01----:R-:W-:Y:S01]  /*22580*/  ENDCOLLECTIVE ;  /* 0x000000000000791b */ /* 0x003fe20003800000 */
.L_x_2758:
[----:B------:R-:W-:Y:S01]  /*22590*/  IMAD.MOV.U32 R12, RZ, RZ, 0x10 ;  /* 0x00000010ff0c7424 */ /* 0x000fe200078e00ff */
[----:B------:R-:W-:-:S05]  /*225a0*/  SEL R7, R14, RZ, P4 ;  /* 0x000000ff0e077207 */ /* 0x000fca0002000000 */
[----:B------:R-:W-:-:S04]  /*225b0*/  IMAD.IADD R7, R4, 0x1, R7 ;  /* 0x0000000104077824 */ /* 0x000fc800078e0207 */
[----:B------:R-:W-:-:S07]  /*225c0*/  IMAD.MOV.U32 R13, RZ, RZ, R7 ;  /* 0x000000ffff0d7224 */ /* 0x000fce00078e0007 */
[----:B------:R-:W-:Y:S05]  /*225d0*/  WARPSYNC.COLLECTIVE R15, `(.L_x_2759) ;  /* 0x000000000f087348 */ /* 0x000fea0003c00000 */
[----:B------:R0:W1:Y:S02]  /*225e0*/  SHFL.UP P6, R14, R13, R12, R11 ;  /* 0x0400000c0d0e7389 */ /* 0x00006400000c000b */
[----:B01----:R-:W-:Y:S01]  /*225f0*/  ENDCOLLECTIVE ;  /* 0x000000000000791b */ /* 0x003fe20003800000 */
.L_x_2759:
[----:B------:R-:W-:Y:S02]  /*22600*/  IMAD.MOV.U32 R12, RZ, RZ, 0x1f ;  /* 0x0000001fff0c7424 */ /* 0x000fe400078e00ff */
[----:B------:R-:W-:Y:S01]  /*22610*/  IMAD.MOV.U32 R11, RZ, RZ, 0x1f ;  /* 0x0000001fff0b7424 */ /* 0x000fe200078e00ff */
[----:B------:R-:W-:-:S04]  /*22620*/  SEL R2, R14, RZ, P5 ;  /* 0x000000ff0e027207 */ /* 0x000fc80002800000 */
[----:B------:R-:W-:-:S05]  /*22630*/  IADD3 R2, R7, R2, RZ ;  /* 0x0000000207027210 */ /* 0x000fca0007ffe0ff */
[----:B------:R-:W-:-:S07]  /*22640*/  IMAD.MOV.U32 R13, RZ, RZ, R2 ;  /* 0x000000ffff0d7224 */ /* 0x000fce00078e0002 */
[----:B------:R-:W-:Y:S05]  /*22650*/  WARPSYNC.COLLECTIVE R15, `(.L_x_2760) ;  /* 0x000000000f087348 */ /* 0x000fea0003c00000 */
[----:B------:R0:W1:Y:S02]  /*22660*/  SHFL.IDX P6, R14, R13, R12, R11 ;  /* 0x0000000c0d0e7389 */ /* 0x00006400000c000b */
[----:B01----:R-:W-:Y:S01]  /*22670*/  ENDCOLLECTIVE ;  /* 0x000000000000791b */ /* 0x003fe20003800000 */
.L_x_2760:
[----:B------:R-:W-:Y:S05]  /*22680*/  BRA `(.L_x_2761) ;  /* 0xffffffb400507947 */ /* 0x000fea000383ffff */
.L_x_2601:
[----:B------:R-:W-:Y:S01]  /*22690*/  BSSY B0, `(.L_x_2762) ;  /* 0x0000006000007945 */ /* 0x000fe20003800000 */
[----:B------:R-:W-:Y:S01]  /*226a0*/  PLOP3.LUT P6, PT, P6, PT, PT, 0x8, 0x0 ;  /* 0x000000000000781c */ /* 0x000fe200037ce170 */
[----:B------:R-:W-:-:S12]  /*226b0*/  IMAD.MOV.U32 R15, RZ, RZ, -0x1 ;  /* 0xffffffffff0f7424 */ /* 0x000fd800078e00ff */
[----:B0----5:R-:W-:Y:S05]  /*226c0*/  WARPSYNC.COLLECTIVE R15, `(.L_x_2763) ;  /* 0x000000000f087348 */ /* 0x021fea0003c00000 */
[----:B------:R-:W-:Y:S01]  /*226d0*/  VOTE.ANY R14, PT, P6 ;  /* 0x00000000000e7806 */ /* 0x000fe200030e0100 */
[----:B0----5:R-:W-:Y:S06]  /*226e0*/  ENDCOLLECTIVE ;  /* 0x000000000000791b */ /* 0x021fec0003800000 */
.L_x_2763:
[----:B------:R-:W-:Y:S05]  /*226f0*/  BSYNC B0 ;  /* 0x0000000000007941 */ /* 0x000fea0003800000 */
.L_x_2762:
[----:B------:R-:W-:Y:S01]  /*22700*/  IMAD.MOV.U32 R3, RZ, RZ, R14 ;  /* 0x000000ffff037224 */ /* 0x000fe200078e000e */
[----:B------:R-:W-:Y:S01]  /*22710*/  MOV R11, 0x1f ;  /* 0x0000001f000b7802 */ /* 0x000fe20000000f00 */
[----:B------:R-:W-:Y:S02]  /*22720*/  IMAD.MOV.U32 R13, RZ, RZ, R25 ;  /* 0x000000ffff0d7224 */ /* 0x000fe400078e0019 */
[----:B------:R-:W0:Y:S01]  /*22730*/  POPC R7, R3 ;  /* 0x0000000300077309 */ /* 0x000e220000000000 */
[----:B------:R-:W-:Y:S02]  /*22740*/  IMAD.MOV.U32 R15, RZ, RZ, -0x1 ;  /* 0xffffffffff0f7424 */ /* 0x000fe400078e00ff */
[----:B0-----:R-:W-:Y:S02]  /*22750*/  IMAD.MOV.U32 R12, RZ, RZ, R7 ;  /* 0x000000ffff0c7224 */ /* 0x001fe400078e0007 */
[----:B------:R-:W-:-:S07]  /*22760*/  IMAD.IADD R27, R7, 0x1, R27 ;  /* 0x00000001071b7824 */ /* 0x000fce00078e021b */
[----:B------:R-:W-:Y:S05]  /*22770*/  WARPSYNC.COLLECTIVE R15, `(.L_x_2764) ;  /* 0x000000000f087348 */ /* 0x000fea0003c00000 */
[----:B------:R0:W1:Y:S02]  /*22780*/  SHFL.IDX P6, R14, R13, R12, R11 ;  /* 0x0000000c0d0e7389 */ /* 0x00006400000c000b */
[----:B01----:R-:W-:Y:S01]  /*22790*/  ENDCOLLECTIVE ;  /* 0x000000000000791b */ /* 0x003fe20003800000 */
.L_x_2764:
[----:B------:R-:W-:Y:S02]  /*227a0*/  IMAD.MOV.U32 R13, RZ, RZ, R5 ;  /* 0x000000ffff0d7224 */ /* 0x000fe400078e0005 */
[----:B------:R-:W-:-:S07]  /*227b0*/  IMAD.MOV.U32 R25, RZ, RZ, R14 ;  /* 0x000000ffff197224 */ /* 0x000fce00078e000e */
[----:B------:R-:W-:Y:S05]  /*227c0*/  WARPSYNC.COLLECTIVE R15, `(.L_x_2765) ;  /* 0x000000000f087348 */ /* 0x000fea0003c00000 */
[----:B------:R0:W1:Y:S02]  /*227d0*/  SHFL.IDX P6, R14, R13, R12, R11 ;  /* 0x0000000c0d0e7389 */ /* 0x00006400000c000b */
[----:B01----:R-:W-:Y:S01]  /*227e0*/  ENDCOLLECTIVE ;  /* 0x000000000000791b */ /* 0x003fe20003800000 */
.L_x_2765:
[----:B------:R-:W-:Y:S01]  /*227f0*/  IMAD.MOV.U32 R5, RZ, RZ, R14 ;  /* 0x000000ffff057224 */ /* 0x000fe200078e000e */
[----:B------:R-:W-:Y:S06]  /*22800*/  BRA `(.L_x_2766) ;  /* 0xffffffb400307947 */ /* 0x000fec000383ffff */
.L_x_2603:
[----:B------:R-:W-:Y:S01]  /*22810*/  BSSY B0, `(.L_x_2767) ;  /* 0x0000007000007945 */ /* 0x000fe20003800000 */
[----:B------:R-:W-:Y:S01]  /*22820*/  IMAD.MOV.U32 R13, RZ, RZ, R2 ;  /* 0x000000ffff0d7224 */ /* 0x000fe200078e0002 */
[----:B------:R-:W-:Y:S01]  /*22830*/  MOV R15, 0xffffffff ;  /* 0xffffffff000f7802 */ /* 0x000fe20000000f00 */
[----:B------:R-:W-:-:S07]  /*22840*/  IMAD.MOV.U32 R11, RZ, RZ, 0x1f ;  /* 0x0000001fff0b7424 */ /* 0x000fce00078e00ff */
[----:B0123-5:R-:W-:Y:S05]  /*22850*/  WARPSYNC.COLLECTIVE R15, `(.L_x_2768) ;  /* 0x000000000f087348 */ /* 0x02ffea0003c00000 */
[----:B------:R4:W0:Y:S02]  /*22860*/  SHFL.IDX P6, R14, R13, R12, R11 ;  /* 0x0000000c0d0e7389 */ /* 0x00082400000c000b */
[----:B012345:R-:W-:Y:S01]  /*22870*/  ENDCOLLECTIVE ;  /* 0x000000000000791b */ /* 0x03ffe20003800000 */
.L_x_2768:
[----:B------:R-:W-:Y:S05]  /*22880*/  BSYNC B0 ;  /* 0x0000000000007941 */ /* 0x000fea0003800000 */
.L_x_2767:
[----:B------:R-:W-:Y:S01]  /*22890*/  IMAD.MOV.U32 R24, RZ, RZ, R14 ;  /* 0x000000ffff187224 */ /* 0x000fe200078e000e */
[----:B------:R-:W-:Y:S06]  /*228a0*/  BRA `(.L_x_2602) ;  /* 0xffffffb400207947 */ /* 0x000fec000383ffff */
.L_x_2609:
[----:B0-----:R0:W2:Y:S02]  /*228b0*/  SYNCS.PHASECHK.TRANS64.TRYWAIT P0, [R5+URZ+0x2d820], R0 ;  /* 0x02d82000050075a7 */ /* 0x0010a4000800017f */
[----:B--2---:R-:W-:Y:S05]  /*228c0*/  @!P0 NANOSLEEP.SYNCS 0x989680 ;  /* 0x009896800000895d */ /* 0x004fea0003900000 */
[----:B------:R-:W2:Y:S02]  /*228d0*/  @!P0 SYNCS.PHASECHK.TRANS64 P0, [R5+URZ+0x2d820], R0 ;  /* 0x02d82000050085a7 */ /* 0x000ea4000800007f */
[----:B--2---:R-:W-:Y:S05]  /*228e0*/  @!P0 BRA `(.L_x_2609) ;  /* 0xfffffffc00f08947 */ /* 0x004fea000383ffff */
[----:B------:R-:W-:Y:S05]  /*228f0*/  BRA `(.L_x_2769) ;  /* 0xffffffbc007c7947 */ /* 0x000fea000383ffff */
.L_x_2610:
        /* <DEDUP_REMOVED lines=8> */
[----:B01-345:R-:W-:Y:S05]  /*22980*/  WARPSYNC.COLLECTIVE R15, `(.L_x_2771) ;  /* 0x000000000f087348 */ /* 0x03bfea0003c00000 */
[----:B------:R2:W0:Y:S02]  /*22990*/  SHFL.IDX P6, R14, R13, R12, R11 ;  /* 0x0000000c0d0e7389 */ /* 0x00042400000c000b */
[----:B012345:R-:W-:Y:S01]  /*229a0*/  ENDCOLLECTIVE ;  /* 0x000000000000791b */ /* 0x03ffe20003800000 */
.L_x_2771:
[----:B------:R-:W-:Y:S05]  /*229b0*/  BSYNC B0 ;  /* 0x0000000000007941 */ /* 0x000fea0003800000 */
.L_x_2770:
[----:B------:R-:W-:Y:S05]  /*229c0*/  BRA `(.L_x_2772) ;  /* 0xffffffbc00647947 */ /* 0x000fea000383ffff */
.L_x_2611:
[----:B------:R-:W-:Y:S01]  /*229d0*/  BSSY B0, `(.L_x_2773) ;  /* 0x0000006000007945 */ /* 0x000fe20003800000 */
[----:B------:R-:W-:-:S07]  /*229e0*/  IMAD.MOV.U32 R15, RZ, RZ, -0x1 ;  /* 0xffffffffff0f7424 */ /* 0x000fce00078e00ff */
[----:B01-345:R-:W-:Y:S05]  /*229f0*/  WARPSYNC.COLLECTIVE R15, `(.L_x_2774) ;  /* 0x000000000f0c7348 */ /* 0x03bfea0003c00000 */
[----:B------:R-:W-:Y:S02]  /*22a00*/  ELECT P6, UR62, PT ;  /* 0x00000000003e782f */ /* 0x000fe400038c0000 */
[----:B------:R-:W-:Y:S01]  /*22a10*/  MOV R14, UR62 ;  /* 0x0000003e000e7c02 */ /* 0x000fe20008000f00 */
[----:B01-345:R-:W-:Y:S10]  /*22a20*/  ENDCOLLECTIVE ;  /* 0x000000000000791b */ /* 0x03bff40003800000 */
.L_x_2774:
[----:B------:R-:W-:Y:S05]  /*22a30*/  BSYNC B0 ;  /* 0x0000000000007941 */ /* 0x000fea0003800000 */
.L_x_2773:
[----:B------:R-:W-:Y:S05]  /*22a40*/  BRA `(.L_x_2775) ;  /* 0xffffffbc00587947 */ /* 0x000fea000383ffff */
.L_x_2613:
[----:B0-----:R0:W2:Y:S02]  /*22a50*/  SYNCS.PHASECHK.TRANS64.TRYWAIT P1, [R3+URZ+0x2d840], R2 ;  /* 0x02d84002030075a7 */ /* 0x0010a4000802017f */
[----:B--2---:R-:W-:Y:S05]  /*22a60*/  @!P1 NANOSLEEP.SYNCS 0x989680 ;  /* 0x009896800000995d */ /* 0x004fea0003900000 */
[----:B------:R-:W2:Y:S02]  /*22a70*/  @!P1 SYNCS.PHASECHK.TRANS64 P1, [R3+URZ+0x2d840], R2 ;  /* 0x02d84002030095a7 */ /* 0x000ea4000802007f */
[----:B--2---:R-:W-:Y:S05]  /*22a80*/  @!P1 BRA `(.L_x_2613) ;  /* 0xfffffffc00f09947 */ /* 0x004fea000383ffff */
[----:B------:R-:W-:Y:S05]  /*22a90*/  BRA `(.L_x_2776) ;  /* 0xffffffbc007c7947 */ /* 0x000fea000383ffff */
.L_x_2615:
[----:B--2---:R2:W0:Y:S02]  /*22aa0*/  SYNCS.PHASECHK.TRANS64.TRYWAIT P1, [R5+URZ+0x2d840], R0 ;  /* 0x02d84000050075a7 */ /* 0x004424000802017f */
[----:B0-----:R-:W-:Y:S05]  /*22ab0*/  @!P1 NANOSLEEP.SYNCS 0x989680 ;  /* 0x009896800000995d */ /* 0x001fea0003900000 */
[----:B------:R-:W0:Y:S02]  /*22ac0*/  @!P1 SYNCS.PHASECHK.TRANS64 P1, [R5+URZ+0x2d840], R0 ;  /* 0x02d84000050095a7 */ /* 0x000e24000802007f */
[----:B0-----:R-:W-:Y:S05]  /*22ad0*/  @!P1 BRA `(.L_x_2615) ;  /* 0xfffffffc00f09947 */ /* 0x001fea000383ffff */
[----:B------:R-:W-:Y:S05]  /*22ae0*/  BRA `(.L_x_2777) ;  /* 0xffffffbc008c7947 */ /* 0x000fea000383ffff */
.L_x_2617:
[----:B------:R0:W0:Y:S02]  /*22af0*/  SYNCS.PHASECHK.TRANS64.TRYWAIT P1, [R3+URZ+0x2d860], R2 ;  /* 0x02d86002030075a7 */ /* 0x000024000802017f */
[----:B0-----:R-:W-:Y:S05]  /*22b00*/  @!P1 NANOSLEEP.SYNCS 0x989680 ;  /* 0x009896800000995d */ /* 0x001fea0003900000 */
[----:B------:R-:W0:Y:S02]  /*22b10*/  @!P1 SYNCS.PHASECHK.TRANS64 P1, [R3+URZ+0x2d860], R2 ;  /* 0x02d86002030095a7 */ /* 0x000e24000802007f */
[----:B0-----:R-:W-:Y:S05]  /*22b20*/  @!P1 BRA `(.L_x_2617) ;  /* 0xfffffffc00f09947 */ /* 0x001fea000383ffff */
[----:B------:R-:W-:Y:S05]  /*22b30*/  BRA `(.L_x_2778) ;  /* 0xffffffbc00887947 */ /* 0x000fea000383ffff */
.L_x_2779:
        /* <DEDUP_REMOVED lines=12> */
.L_x_2788:


//--------------------- .nv.global.init           --------------------------
	.section	.nv.global.init,"aw",@progbits
.nv.global.init:
	.type		$str$23,@object
	.size		$str$23,($str$24 - $str$23)
$str$23:
        /*0000*/ 	.byte	0x28, 0x61, 0x64, 0x64, 0x72, 0x65, 0x73, 0x73, 0x20, 0x26, 0x20, 0x6d, 0x61, 0x73, 0x6b, 0x29
        /*0010*/ 	.byte	0x20, 0x3d, 0x3d, 0x20, 0x30, 0x00
	.type		$str$24,@object
	.size		$str$24,(__unnamed_4 - $str$24)
$str$24:
        /*0016*/ 	.byte	0x2f, 0x74, 0x6d, 0x70, 0x2f, 0x6f, 0x73, 0x73, 0x5f, 0x6b, 0x65, 0x72, 0x6e, 0x65, 0x6c, 0x73
        /*0026*/ 	.byte	0x5f, 0x73, 0x72, 0x63, 0x2f, 0x66, 0x6c, 0x61, 0x73, 0x68, 0x5f, 0x61, 0x74, 0x74, 0x65, 0x6e
        /*0036*/ 	.byte	0x74, 0x69, 0x6f, 0x6e, 0x2f, 0x63, 0x73, 0x72, 0x63, 0x2f, 0x63, 0x75, 0x74, 0x6c, 0x61, 0x73
        /*0046*/ 	.byte	0x73, 0x2f, 0x69, 0x6e, 0x63, 0x6c, 0x75, 0x64, 0x65, 0x2f, 0x63, 0x75, 0x74, 0x65, 0x2f, 0x70
        /*0056*/ 	.byte	0x6f, 0x69, 0x6e, 0x74, 0x65, 0x72, 0x5f, 0x66, 0x6c, 0x61, 0x67, 0x67, 0x65, 0x64, 0x2e, 0x68
        /*0066*/ 	.byte	0x70, 0x70, 0x00
	.type		__unnamed_4,@object
	.size		__unnamed_4,(__unnamed_5 - __unnamed_4)
__unnamed_4:
        /* <DEDUP_REMOVED lines=24> */
	.type		__unnamed_5,@object
	.size		__unnamed_5,(__unnamed_3 - __unnamed_5)
__unnamed_5:
        /* <DEDUP_REMOVED lines=24> */
        /*0369*/ 	.byte	0x00
	.type		__unnamed_3,@object
	.size		__unnamed_3,(__unnamed_2 - __unnamed_3)
__unnamed_3:
        /* <DEDUP_REMOVED lines=29> */
	.type		__unnamed_2,@object
	.size		__unnamed_2,(__unnamed_1 - __unnamed_2)
__unnamed_2:
        /* <DEDUP_REMOVED lines=29> */
	.type		__unnamed_1,@object
	.size		__unnamed_1,(.L_0 - __unnamed_1)
__unnamed_1:
        /* <DEDUP_REMOVED lines=28> */
        /*08c2*/ 	.byte	0x31, 0x32, 0x32, 0x38, 0x38, 0x3e, 0x3e, 0x3e, 0x3e, 0x3e, 0x20, 0x26, 0x5d, 0x00
.L_0:


//--------------------- .nv.shared._ZN7cutlass13device_kernelIN5flash11enable_sm90INS1_16FlashAttnFwdSm90INS1_25CollectiveMainloopFwdSm90ILi2EN4cute5tupleIJNS5_1CILi1EEES8_S8_EEENS6_IJNS7_ILi192EEENS7_ILi128EEENS7_ILi96EEEEEELi96ENS_6half_tEfNS_4arch4Sm90ELb0ELb0ELb0ELb0ELb1ELb0ELb0ELb0ELb1ELb1ELb1ELb0EEENS1_21CollectiveEpilogueFwdINS6_IJSA_SC_SB_EEES9_SE_SG_Li384ELb0ELb1ELb1ELb0EEENS1_19SingleTileSchedulerILb0ELb1ELb1ELi192EEEEEEEEEvNT_6ParamsE --------------------------
	.section	.nv.shared._ZN7cutlass13device_kernelIN5flash11enable_sm90INS1_16FlashAttnFwdSm90INS1_25CollectiveMainloopFwdSm90ILi2EN4cute5tupleIJNS5_1CILi1EEES8_S8_EEENS6_IJNS7_ILi192EEENS7_ILi128EEENS7_ILi96EEEEEELi96ENS_6half_tEfNS_4arch4Sm90ELb0ELb0ELb0ELb0ELb1ELb0ELb0ELb0ELb1ELb1ELb1ELb0EEENS1_21CollectiveEpilogueFwdINS6_IJSA_SC_SB_EEES9_SE_SG_Li384ELb0ELb1ELb1ELb0EEENS1_19SingleTileSchedulerILb0ELb1ELb1ELi192EEEEEEEEEvNT_6ParamsE,"aw",@nobits
	.sectionflags	@""
	.align	16
	.zero		1024


//--------------------- .nv.shared.reserved.0     --------------------------
	.section	.nv.shared.reserved.0,"aw",@nobits
	.weak		__nv_reservedSMEM_offset_0_alias
	.size		__nv_reservedSMEM_offset_0_alias, 0, 0
	.other		__nv_reservedSMEM_offset_0_alias,@"STO_CUDA_RESERVED_SHARED STV_DEFAULT"
__nv_reservedSMEM_offset_0_alias:
	.zero		0


//--------------------- .nv.global                --------------------------
	.section	.nv.global,"aw",@nobits
.nv.global:
	.type		_ZN77_INTERNAL_7e686fc0_41_flash_fwd_hdim96_fp16_paged_split_sm90_cu_a7f3af4d_50744cute1_E,@object
	.size		_ZN77_INTERNAL_7e686fc0_41_flash_fwd_hdim96_fp16_paged_split_sm90_cu_a7f3af4d_50744cute1_E,(_ZN77_INTERNAL_7e686fc0_41_flash_fwd_hdim96_fp16_paged_split_sm90_cu_a7f3af4d_50744cuda3std3__45__cpo6cbeginE - _ZN77_INTERNAL_7e686fc0_41_flash_fwd_hdim96_fp16_paged_split_sm90_cu_a7f3af4d_50744cute1_E)
_ZN77_INTERNAL_7e686fc0_41_flash_fwd_hdim96_fp16_paged_split_sm90_cu_a7f3af4d_50744cute1_E:
	.zero		1
	.type		_ZN77_INTERNAL_7e686fc0_41_flash_fwd_hdim96_fp16_paged_split_sm90_cu_a7f3af4d_50744cuda3std3__45__cpo6cbeginE,@object
	.size		_ZN77_INTERNAL_7e686fc0_41_flash_fwd_hdim96_fp16_paged_split_sm90_cu_a7f3af4d_50744cuda3std3__45__cpo6cbeginE,(_ZN77_INTERNAL_7e686fc0_41_flash_fwd_hdim96_fp16_paged_split_sm90_cu_a7f3af4d_50744cuda3std3__48in_placeE - _ZN77_INTERNAL_7e686fc0_41_flash_fwd_hdim96_fp16_paged_split_sm90_cu_a7f3af4d_50744cuda3std3__45__cpo6cbeginE)
_ZN77_INTERNAL_7e686fc0_41_flash_fwd_hdim96_fp16_paged_split_sm90_cu_a7f3af4d_50744cuda3std3__45__cpo6cbeginE:
	.zero		1
	.type		_ZN77_INTERNAL_7e686fc0_41_flash_fwd_hdim96_fp16_paged_split_sm90_cu_a7f3af4d_50744cuda3std3__48in_placeE,@object
	.size		_ZN77_INTERNAL_7e686fc0_41_flash_fwd_hdim96_fp16_paged_split_sm90_cu_a7f3af4d_50744cuda3std3__48in_placeE,(_ZN77_INTERNAL_7e686fc0_41_flash_fwd_hdim96_fp16_paged_split_sm90_cu_a7f3af4d_50744cuda3std6ranges3__45__cpo9iter_moveE - _ZN77_INTERNAL_7e686fc0_41_flash_fwd_hdim96_fp16_paged_split_sm90_cu_a7f3af4d_50744cuda3std3__48in_placeE)
_ZN77_INTERNAL_7e686fc0_41_flash_fwd_hdim96_fp16_paged_split_sm90_cu_a7f3af4d_50744cuda3std3__48in_placeE:
	.zero		1
	.type		_ZN77_INTERNAL_7e686fc0_41_flash_fwd_hdim96_fp16_paged_split_sm90_cu_a7f3af4d_50744cuda3std6ranges3__45__cpo9iter_moveE,@object
	.size		_ZN77_INTERNAL_7e686fc0_41_flash_fwd_hdim96_fp16_paged_split_sm90_cu_a7f3af4d_50744cuda3std6ranges3__45__cpo9iter_moveE,(_ZN77_INTERNAL_7e686fc0_41_flash_fwd_hdim96_fp16_paged_split_sm90_cu_a7f3af4d_50744cuda3std3__45__cpo5beginE - _ZN77_INTERNAL_7e686fc0_41_flash_fwd_hdim96_fp16_paged_split_sm90_cu_a7f3af4d_50744cuda3std6ranges3__45__cpo9iter_moveE)
_ZN77_INTERNAL_7e686fc0_41_flash_fwd_hdim96_fp16_paged_split_sm90_cu_a7f3af4d_50744cuda3std6ranges3__45__cpo9iter_moveE:
	.zero		1
	.type		_ZN77_INTERNAL_7e686fc0_41_flash_fwd_hdim96_fp16_paged_split_sm90_cu_a7f3af4d_50744cuda3std3__45__cpo5beginE,@object
	.size		_ZN77_INTERNAL_7e686fc0_41_flash_fwd_hdim96_fp16_paged_split_sm90_cu_a7f3af4d_50744cuda3std3__45__cpo5beginE,(_ZN77_INTERNAL_7e686fc0_41_flash_fwd_hdim96_fp16_paged_split_sm90_cu_a7f3af4d_50744cuda3std3__479_GLOBAL__N__7e686fc0_41_flash_fwd_hdim96_fp16_paged_split_sm90_cu_a7f3af4d_50746ignoreE - _ZN77_INTERNAL_7e686fc0_41_flash_fwd_hdim96_fp16_paged_split_sm90_cu_a7f3af4d_50744cuda3std3__45__cpo5beginE)
_ZN77_INTERNAL_7e686fc0_41_flash_fwd_hdim96_fp16_paged_split_sm90_cu_a7f3af4d_50744cuda3std3__45__cpo5beginE:
	.zero		1
	.type		_ZN77_INTERNAL_7e686fc0_41_flash_fwd_hdim96_fp16_paged_split_sm90_cu_a7f3af4d_50744cuda3std3__479_GLOBAL__N__7e686fc0_41_flash_fwd_hdim96_fp16_paged_split_sm90_cu_a7f3af4d_50746ignoreE,@object
	.size		_ZN77_INTERNAL_7e686fc0_41_flash_fwd_hdim96_fp16_paged_split_sm90_cu_a7f3af4d_50744cuda3std3__479_GLOBAL__N__7e686fc0_41_flash_fwd_hdim96_fp16_paged_split_sm90_cu_a7f3af4d_50746ignoreE,(_ZN77_INTERNAL_7e686fc0_41_flash_fwd_hdim96_fp16_paged_split_sm90_cu_a7f3af4d_50744cute7productE - _ZN77_INTERNAL_7e686fc0_41_flash_fwd_hdim96_fp16_paged_split_sm90_cu_a7f3af4d_50744cuda3std3__479_GLOBAL__N__7e686fc0_41_flash_fwd_hdim96_fp16_paged_split_sm90_cu_a7f3af4d_50746ignoreE)
_ZN77_INTERNAL_7e686fc0_41_flash_fwd_hdim96_fp16_paged_split_sm90_cu_a7f3af4d_50744cuda3std3__479_GLOBAL__N__7e686fc0_41_flash_fwd_hdim96_fp16_paged_split_sm90_cu_a7f3af4d_50746ignoreE:
	.zero		1
	.type		_ZN77_INTERNAL_7e686fc0_41_flash_fwd_hdim96_fp16_paged_split_sm90_cu_a7f3af4d_50744cute7productE,@object
	.size		_ZN77_INTERNAL_7e686fc0_41_flash_fwd_hdim96_fp16_paged_split_sm90_cu_a7f3af4d_50744cute7productE,(_ZN77_INTERNAL_7e686fc0_41_flash_fwd_hdim96_fp16_paged_split_sm90_cu_a7f3af4d_50744cuda3std3__45__cpo3endE - _ZN77_INTERNAL_7e686fc0_41_flash_fwd_hdim96_fp16_paged_split_sm90_cu_a7f3af4d_50744cute7productE)
_ZN77_INTERNAL_7e686fc0_41_flash_fwd_hdim96_fp16_paged_split_sm90_cu_a7f3af4d_50744cute7productE:
	.zero		1
	.type		_ZN77_INTERNAL_7e686fc0_41_flash_fwd_hdim96_fp16_paged_split_sm90_cu_a7f3af4d_50744cuda3std3__45__cpo3endE,@object
	.size		_ZN77_INTERNAL_7e686fc0_41_flash_fwd_hdim96_fp16_paged_split_sm90_cu_a7f3af4d_50744cuda3std3__45__cpo3endE,(_ZN77_INTERNAL_7e686fc0_41_flash_fwd_hdim96_fp16_paged_split_sm90_cu_a7f3af4d_50744cuda3std3__419piecewise_constructE - _ZN77_INTERNAL_7e686fc0_41_flash_fwd_hdim96_fp16_paged_split_sm90_cu_a7f3af4d_50744cuda3std3__45__cpo3endE)
_ZN77_INTERNAL_7e686fc0_41_flash_fwd_hdim96_fp16_paged_split_sm90_cu_a7f3af4d_50744cuda3std3__45__cpo3endE:
	.zero		1
	.type		_ZN77_INTERNAL_7e686fc0_41_flash_fwd_hdim96_fp16_paged_split_sm90_cu_a7f3af4d_50744cuda3std3__419piecewise_constructE,@object
	.size		_ZN77_INTERNAL_7e686fc0_41_flash_fwd_hdim96_fp16_paged_split_sm90_cu_a7f3af4d_50744cuda3std3__419piecewise_constructE,(_ZN77_INTERNAL_7e686fc0_41_flash_fwd_hdim96_fp16_paged_split_sm90_cu_a7f3af4d_50744cuda3std3__45__cpo4cendE - _ZN77_INTERNAL_7e686fc0_41_flash_fwd_hdim96_fp16_paged_split_sm90_cu_a7f3af4d_50744cuda3std3__419piecewise_constructE)
_ZN77_INTERNAL_7e686fc0_41_flash_fwd_hdim96_fp16_paged_split_sm90_cu_a7f3af4d_50744cuda3std3__419piecewise_constructE:
	.zero		1
	.type		_ZN77_INTERNAL_7e686fc0_41_flash_fwd_hdim96_fp16_paged_split_sm90_cu_a7f3af4d_50744cuda3std3__45__cpo4cendE,@object
	.size		_ZN77_INTERNAL_7e686fc0_41_flash_fwd_hdim96_fp16_paged_split_sm90_cu_a7f3af4d_50744cuda3std3__45__cpo4cendE,(_ZN77_INTERNAL_7e686fc0_41_flash_fwd_hdim96_fp16_paged_split_sm90_cu_a7f3af4d_50744cuda3std6ranges3__45__cpo4swapE - _ZN77_INTERNAL_7e686fc0_41_flash_fwd_hdim96_fp16_paged_split_sm90_cu_a7f3af4d_50744cuda3std3__45__cpo4cendE)
_ZN77_INTERNAL_7e686fc0_41_flash_fwd_hdim96_fp16_paged_split_sm90_cu_a7f3af4d_50744cuda3std3__45__cpo4cendE:
	.zero		1
	.type		_ZN77_INTERNAL_7e686fc0_41_flash_fwd_hdim96_fp16_paged_split_sm90_cu_a7f3af4d_50744cuda3std6ranges3__45__cpo4swapE,@object
	.size		_ZN77_INTERNAL_7e686fc0_41_flash_fwd_hdim96_fp16_paged_split_sm90_cu_a7f3af4d_50744cuda3std6ranges3__45__cpo4swapE,(.L_12 - _ZN77_INTERNAL_7e686fc0_41_flash_fwd_hdim96_fp16_paged_split_sm90_cu_a7f3af4d_50744cuda3std6ranges3__45__cpo4swapE)
_ZN77_INTERNAL_7e686fc0_41_flash_fwd_hdim96_fp16_paged_split_sm90_cu_a7f3af4d_50744cuda3std6ranges3__45__cpo4swapE:
	.zero		1
.L_12:


//--------------------- .nv.shared._ZN7cutlass13device_kernelIN5flash11enable_sm90INS1_16FlashAttnFwdSm90INS1_25CollectiveMainloopFwdSm90ILi2EN4cute5tupleIJNS5_1CILi1EEES8_S8_EEENS6_IJNS7_ILi192EEENS7_ILi128EEENS7_ILi96EEEEEELi96ENS_6half_tEfNS_4arch4Sm90ELb0ELb0ELb0ELb1ELb1ELb0ELb0ELb0ELb1ELb1ELb1ELb0EEENS1_21CollectiveEpilogueFwdINS6_IJSA_SC_SB_EEES9_SE_SG_Li384ELb1ELb1ELb1ELb0EEENS1_36VarlenDynamicPersistentTileSchedulerILi192ELi128ELi384ELi128ELb1ELb1ELb1ELb0ELb1ELb1EEEEEEEEEvNT_6ParamsE --------------------------
	.section	.nv.shared._ZN7cutlass13device_kernelIN5flash11enable_sm90INS1_16FlashAttnFwdSm90INS1_25CollectiveMainloopFwdSm90ILi2EN4cute5tupleIJNS5_1CILi1EEES8_S8_EEENS6_IJNS7_ILi192EEENS7_ILi128EEENS7_ILi96EEEEEELi96ENS_6half_tEfNS_4arch4Sm90ELb0ELb0ELb0ELb1ELb1ELb0ELb0ELb0ELb1ELb1ELb1ELb0EEENS1_21CollectiveEpilogueFwdINS6_IJSA_SC_SB_EEES9_SE_SG_Li384ELb1ELb1ELb1ELb0EEENS1_36VarlenDynamicPersistentTileSchedulerILi192ELi128ELi384ELi128ELb1ELb1ELb1ELb0ELb1ELb1EEEEEEEEEvNT_6ParamsE,"aw",@nobits
	.sectionflags	@""
	.align	16
	.zero		1024


//--------------------- .nv.shared._ZN7cutlass13device_kernelIN5flash11enable_sm90INS1_16FlashAttnFwdSm90INS1_25CollectiveMainloopFwdSm90ILi2EN4cute5tupleIJNS5_1CILi1EEES8_S8_EEENS6_IJNS7_ILi192EEENS7_ILi128EEENS7_ILi96EEEEEELi96ENS_6half_tEfNS_4arch4Sm90ELb0ELb0ELb0ELb1ELb1ELb1ELb0ELb0ELb1ELb1ELb1ELb0EEENS1_21CollectiveEpilogueFwdINS6_IJSA_SC_SB_EEES9_SE_SG_Li384ELb1ELb1ELb1ELb0EEENS1_36VarlenDynamicPersistentTileSchedulerILi192ELi128ELi384ELi128ELb1ELb1ELb1ELb0ELb1ELb1EEEEEEEEEvNT_6ParamsE --------------------------
	.section	.nv.shared._ZN7cutlass13device_kernelIN5flash11enable_sm90INS1_16FlashAttnFwdSm90INS1_25CollectiveMainloopFwdSm90ILi2EN4cute5tupleIJNS5_1CILi1EEES8_S8_EEENS6_IJNS7_ILi192EEENS7_ILi128EEENS7_ILi96EEEEEELi96ENS_6half_tEfNS_4arch4Sm90ELb0ELb0ELb0ELb1ELb1ELb1ELb0ELb0ELb1ELb1ELb1ELb0EEENS1_21CollectiveEpilogueFwdINS6_IJSA_SC_SB_EEES9_SE_SG_Li384ELb1ELb1ELb1ELb0EEENS1_36VarlenDynamicPersistentTileSchedulerILi192ELi128ELi384ELi128ELb1ELb1ELb1ELb0ELb1ELb1EEEEEEEEEvNT_6ParamsE,"aw",@nobits
	.sectionflags	@""
	.align	16
	.zero		1024


//--------------------- .nv.shared._ZN7cutlass13device_kernelIN5flash11enable_sm90INS1_16FlashAttnFwdSm90INS1_25CollectiveMainloopFwdSm90ILi2EN4cute5tupleIJNS5_1CILi1EEES8_S8_EEENS6_IJNS7_ILi192EEENS7_ILi128EEENS7_ILi96EEEEEELi96ENS_6half_tEfNS_4arch4Sm90ELb0ELb1ELb0ELb0ELb1ELb0ELb0ELb0ELb1ELb1ELb1ELb0EEENS1_21CollectiveEpilogueFwdINS6_IJSA_SC_SB_EEES9_SE_SG_Li384ELb0ELb1ELb1ELb0EEENS1_19SingleTileSchedulerILb0ELb1ELb1ELi192EEEEEEEEEvNT_6ParamsE --------------------------
	.section	.nv.shared._ZN7cutlass13device_kernelIN5flash11enable_sm90INS1_16FlashAttnFwdSm90INS1_25CollectiveMainloopFwdSm90ILi2EN4cute5tupleIJNS5_1CILi1EEES8_S8_EEENS6_IJNS7_ILi192EEENS7_ILi128EEENS7_ILi96EEEEEELi96ENS_6half_tEfNS_4arch4Sm90ELb0ELb1ELb0ELb0ELb1ELb0ELb0ELb0ELb1ELb1ELb1ELb0EEENS1_21CollectiveEpilogueFwdINS6_IJSA_SC_SB_EEES9_SE_SG_Li384ELb0ELb1ELb1ELb0EEENS1_19SingleTileSchedulerILb0ELb1ELb1ELi192EEEEEEEEEvNT_6ParamsE,"aw",@nobits
	.sectionflags	@""
	.align	16
	.zero		1024


//--------------------- .nv.shared._ZN7cutlass13device_kernelIN5flash11enable_sm90INS1_16FlashAttnFwdSm90INS1_25CollectiveMainloopFwdSm90ILi2EN4cute5tupleIJNS5_1CILi1EEES8_S8_EEENS6_IJNS7_ILi192EEENS7_ILi128EEENS7_ILi96EEEEEELi96ENS_6half_tEfNS_4arch4Sm90ELb0ELb1ELb0ELb1ELb1ELb0ELb0ELb0ELb1ELb1ELb1ELb0EEENS1_21CollectiveEpilogueFwdINS6_IJSA_SC_SB_EEES9_SE_SG_Li384ELb1ELb1ELb1ELb0EEENS1_36VarlenDynamicPersistentTileSchedulerILi192ELi128ELi384ELi128ELb1ELb1ELb1ELb1ELb0ELb1EEEEEEEEEvNT_6ParamsE --------------------------
	.section	.nv.shared._ZN7cutlass13device_kernelIN5flash11enable_sm90INS1_16FlashAttnFwdSm90INS1_25CollectiveMainloopFwdSm90ILi2EN4cute5tupleIJNS5_1CILi1EEES8_S8_EEENS6_IJNS7_ILi192EEENS7_ILi128EEENS7_ILi96EEEEEELi96ENS_6half_tEfNS_4arch4Sm90ELb0ELb1ELb0ELb1ELb1ELb0ELb0ELb0ELb1ELb1ELb1ELb0EEENS1_21CollectiveEpilogueFwdINS6_IJSA_SC_SB_EEES9_SE_SG_Li384ELb1ELb1ELb1ELb0EEENS1_36VarlenDynamicPersistentTileSchedulerILi192ELi128ELi384ELi128ELb1ELb1ELb1ELb1ELb0ELb1EEEEEEEEEvNT_6ParamsE,"aw",@nobits
	.sectionflags	@""
	.align	16
	.zero		1024


//--------------------- .nv.shared._ZN7cutlass13device_kernelIN5flash11enable_sm90INS1_16FlashAttnFwdSm90INS1_25CollectiveMainloopFwdSm90ILi2EN4cute5tupleIJNS5_1CILi1EEES8_S8_EEENS6_IJNS7_ILi192EEENS7_ILi128EEENS7_ILi96EEEEEELi96ENS_6half_tEfNS_4arch4Sm90ELb0ELb1ELb0ELb1ELb1ELb1ELb0ELb0ELb1ELb1ELb1ELb0EEENS1_21CollectiveEpilogueFwdINS6_IJSA_SC_SB_EEES9_SE_SG_Li384ELb1ELb1ELb1ELb0EEENS1_36VarlenDynamicPersistentTileSchedulerILi192ELi128ELi384ELi128ELb1ELb1ELb1ELb1ELb0ELb1EEEEEEEEEvNT_6ParamsE --------------------------
	.section	.nv.shared._ZN7cutlass13device_kernelIN5flash11enable_sm90INS1_16FlashAttnFwdSm90INS1_25CollectiveMainloopFwdSm90ILi2EN4cute5tupleIJNS5_1CILi1EEES8_S8_EEENS6_IJNS7_ILi192EEENS7_ILi128EEENS7_ILi96EEEEEELi96ENS_6half_tEfNS_4arch4Sm90ELb0ELb1ELb0ELb1ELb1ELb1ELb0ELb0ELb1ELb1ELb1ELb0EEENS1_21CollectiveEpilogueFwdINS6_IJSA_SC_SB_EEES9_SE_SG_Li384ELb1ELb1ELb1ELb0EEENS1_36VarlenDynamicPersistentTileSchedulerILi192ELi128ELi384ELi128ELb1ELb1ELb1ELb1ELb0ELb1EEEEEEEEEvNT_6ParamsE,"aw",@nobits
	.sectionflags	@""
	.align	16
	.zero		1024


//--------------------- .nv.shared._ZN7cutlass13device_kernelIN5flash11enable_sm90INS1_16FlashAttnFwdSm90INS1_25CollectiveMainloopFwdSm90ILi2EN4cute5tupleIJNS5_1CILi1EEES8_S8_EEENS6_IJNS7_ILi192EEENS7_ILi128EEENS7_ILi96EEEEEELi96ENS_6half_tEfNS_4arch4Sm90ELb1ELb0ELb0ELb0ELb1ELb0ELb0ELb0ELb1ELb1ELb1ELb0EEENS1_21CollectiveEpilogueFwdINS6_IJSA_SC_SB_EEES9_SE_SG_Li384ELb0ELb1ELb1ELb0EEENS1_19SingleTileSchedulerILb0ELb1ELb1ELi192EEEEEEEEEvNT_6ParamsE --------------------------
	.section	.nv.shared._ZN7cutlass13device_kernelIN5flash11enable_sm90INS1_16FlashAttnFwdSm90INS1_25CollectiveMainloopFwdSm90ILi2EN4cute5tupleIJNS5_1CILi1EEES8_S8_EEENS6_IJNS7_ILi192EEENS7_ILi128EEENS7_ILi96EEEEEELi96ENS_6half_tEfNS_4arch4Sm90ELb1ELb0ELb0ELb0ELb1ELb0ELb0ELb0ELb1ELb1ELb1ELb0EEENS1_21CollectiveEpilogueFwdINS6_IJSA_SC_SB_EEES9_SE_SG_Li384ELb0ELb1ELb1ELb0EEENS1_19SingleTileSchedulerILb0ELb1ELb1ELi192EEEEEEEEEvNT_6ParamsE,"aw",@nobits
	.sectionflags	@""
	.align	16
	.zero		1024


//--------------------- .nv.shared._ZN7cutlass13device_kernelIN5flash11enable_sm90INS1_16FlashAttnFwdSm90INS1_25CollectiveMainloopFwdSm90ILi2EN4cute5tupleIJNS5_1CILi1EEES8_S8_EEENS6_IJNS7_ILi192EEENS7_ILi128EEENS7_ILi96EEEEEELi96ENS_6half_tEfNS_4arch4Sm90ELb1ELb0ELb0ELb1ELb1ELb0ELb0ELb0ELb1ELb1ELb1ELb0EEENS1_21CollectiveEpilogueFwdINS6_IJSA_SC_SB_EEES9_SE_SG_Li384ELb1ELb1ELb1ELb0EEENS1_36VarlenDynamicPersistentTileSchedulerILi192ELi128ELi384ELi128ELb1ELb1ELb1ELb1ELb1ELb1EEEEEEEEEvNT_6ParamsE --------------------------
	.section	.nv.shared._ZN7cutlass13device_kernelIN5flash11enable_sm90INS1_16FlashAttnFwdSm90INS1_25CollectiveMainloopFwdSm90ILi2EN4cute5tupleIJNS5_1CILi1EEES8_S8_EEENS6_IJNS7_ILi192EEENS7_ILi128EEENS7_ILi96EEEEEELi96ENS_6half_tEfNS_4arch4Sm90ELb1ELb0ELb0ELb1ELb1ELb0ELb0ELb0ELb1ELb1ELb1ELb0EEENS1_21CollectiveEpilogueFwdINS6_IJSA_SC_SB_EEES9_SE_SG_Li384ELb1ELb1ELb1ELb0EEENS1_36VarlenDynamicPersistentTileSchedulerILi192ELi128ELi384ELi128ELb1ELb1ELb1ELb1ELb1ELb1EEEEEEEEEvNT_6ParamsE,"aw",@nobits
	.sectionflags	@""
	.align	16
	.zero		1024


//--------------------- .nv.shared._ZN7cutlass13device_kernelIN5flash11enable_sm90INS1_16FlashAttnFwdSm90INS1_25CollectiveMainloopFwdSm90ILi2EN4cute5tupleIJNS5_1CILi1EEES8_S8_EEENS6_IJNS7_ILi192EEENS7_ILi128EEENS7_ILi96EEEEEELi96ENS_6half_tEfNS_4arch4Sm90ELb1ELb0ELb0ELb1ELb1ELb1ELb0ELb0ELb1ELb1ELb1ELb0EEENS1_21CollectiveEpilogueFwdINS6_IJSA_SC_SB_EEES9_SE_SG_Li384ELb1ELb1ELb1ELb0EEENS1_36VarlenDynamicPersistentTileSchedulerILi192ELi128ELi384ELi128ELb1ELb1ELb1ELb1ELb1ELb1EEEEEEEEEvNT_6ParamsE --------------------------
	.section	.nv.shared._ZN7cutlass13device_kernelIN5flash11enable_sm90INS1_16FlashAttnFwdSm90INS1_25CollectiveMainloopFwdSm90ILi2EN4cute5tupleIJNS5_1CILi1EEES8_S8_EEENS6_IJNS7_ILi192EEENS7_ILi128EEENS7_ILi96EEEEEELi96ENS_6half_tEfNS_4arch4Sm90ELb1ELb0ELb0ELb1ELb1ELb1ELb0ELb0ELb1ELb1ELb1ELb0EEENS1_21CollectiveEpilogueFwdINS6_IJSA_SC_SB_EEES9_SE_SG_Li384ELb1ELb1ELb1ELb0EEENS1_36VarlenDynamicPersistentTileSchedulerILi192ELi128ELi384ELi128ELb1ELb1ELb1ELb1ELb1ELb1EEEEEEEEEvNT_6ParamsE,"aw",@nobits
	.sectionflags	@""
	.align	16
	.zero		1024


//--------------------- .nv.constant0._ZN7cutlass13device_kernelIN5flash11enable_sm90INS1_16FlashAttnFwdSm90INS1_25CollectiveMainloopFwdSm90ILi2EN4cute5tupleIJNS5_1CILi1EEES8_S8_EEENS6_IJNS7_ILi192EEENS7_ILi128EEENS7_ILi96EEEEEELi96ENS_6half_tEfNS_4arch4Sm90ELb0ELb0ELb0ELb0ELb1ELb0ELb0ELb0ELb1ELb1ELb1ELb0EEENS1_21CollectiveEpilogueFwdINS6_IJSA_SC_SB_EEES9_SE_SG_Li384ELb0ELb1ELb1ELb0EEENS1_19SingleTileSchedulerILb0ELb1ELb1ELi192EEEEEEEEEvNT_6ParamsE --------------------------
	.section	.nv.constant0._ZN7cutlass13device_kernelIN5flash11enable_sm90INS1_16FlashAttnFwdSm90INS1_25CollectiveMainloopFwdSm90ILi2EN4cute5tupleIJNS5_1CILi1EEES8_S8_EEENS6_IJNS7_ILi192EEENS7_ILi128EEENS7_ILi96EEEEEELi96ENS_6half_tEfNS_4arch4Sm90ELb0ELb0ELb0ELb0ELb1ELb0ELb0ELb0ELb1ELb1ELb1ELb0EEENS1_21CollectiveEpilogueFwdINS6_IJSA_SC_SB_EEES9_SE_SG_Li384ELb0ELb1ELb1ELb0EEENS1_19SingleTileSchedulerILb0ELb1ELb1ELi192EEEEEEEEEvNT_6ParamsE,"a",@progbits
	.sectionflags	@""
	.align	4
.nv.constant0._ZN7cutlass13device_kernelIN5flash11enable_sm90INS1_16FlashAttnFwdSm90INS1_25CollectiveMainloopFwdSm90ILi2EN4cute5tupleIJNS5_1CILi1EEES8_S8_EEENS6_IJNS7_ILi192EEENS7_ILi128EEENS7_ILi96EEEEEELi96ENS_6half_tEfNS_4arch4Sm90ELb0ELb0ELb0ELb0ELb1ELb0ELb0ELb0ELb1ELb1ELb1ELb0EEENS1_21CollectiveEpilogueFwdINS6_IJSA_SC_SB_EEES9_SE_SG_Li384ELb0ELb1ELb1ELb0EEENS1_19SingleTileSchedulerILb0ELb1ELb1ELi192EEEEEEEEEvNT_6ParamsE:
	.zero		3200


//--------------------- .nv.constant0._ZN7cutlass13device_kernelIN5flash11enable_sm90INS1_16FlashAttnFwdSm90INS1_25CollectiveMainloopFwdSm90ILi2EN4cute5tupleIJNS5_1CILi1EEES8_S8_EEENS6_IJNS7_ILi192EEENS7_ILi128EEENS7_ILi96EEEEEELi96ENS_6half_tEfNS_4arch4Sm90ELb0ELb0ELb0ELb1ELb1ELb0ELb0ELb0ELb1ELb1ELb1ELb0EEENS1_21CollectiveEpilogueFwdINS6_IJSA_SC_SB_EEES9_SE_SG_Li384ELb1ELb1ELb1ELb0EEENS1_36VarlenDynamicPersistentTileSchedulerILi192ELi128ELi384ELi128ELb1ELb1ELb1ELb0ELb1ELb1EEEEEEEEEvNT_6ParamsE --------------------------
	.section	.nv.constant0._ZN7cutlass13device_kernelIN5flash11enable_sm90INS1_16FlashAttnFwdSm90INS1_25CollectiveMainloopFwdSm90ILi2EN4cute5tupleIJNS5_1CILi1EEES8_S8_EEENS6_IJNS7_ILi192EEENS7_ILi128EEENS7_ILi96EEEEEELi96ENS_6half_tEfNS_4arch4Sm90ELb0ELb0ELb0ELb1ELb1ELb0ELb0ELb0ELb1ELb1ELb1ELb0EEENS1_21CollectiveEpilogueFwdINS6_IJSA_SC_SB_EEES9_SE_SG_Li384ELb1ELb1ELb1ELb0EEENS1_36VarlenDynamicPersistentTileSchedulerILi192ELi128ELi384ELi128ELb1ELb1ELb1ELb0ELb1ELb1EEEEEEEEEvNT_6ParamsE,"a",@progbits
	.sectionflags	@""
	.align	4
.nv.constant0._ZN7cutlass13device_kernelIN5flash11enable_sm90INS1_16FlashAttnFwdSm90INS1_25CollectiveMainloopFwdSm90ILi2EN4cute5tupleIJNS5_1CILi1EEES8_S8_EEENS6_IJNS7_ILi192EEENS7_ILi128EEENS7_ILi96EEEEEELi96ENS_6half_tEfNS_4arch4Sm90ELb0ELb0ELb0ELb1ELb1ELb0ELb0ELb0ELb1ELb1ELb1ELb0EEENS1_21CollectiveEpilogueFwdINS6_IJSA_SC_SB_EEES9_SE_SG_Li384ELb1ELb1ELb1ELb0EEENS1_36VarlenDynamicPersistentTileSchedulerILi192ELi128ELi384ELi128ELb1ELb1ELb1ELb0ELb1ELb1EEEEEEEEEvNT_6ParamsE:
	.zero		3328


//--------------------- .nv.constant0._ZN7cutlass13device_kernelIN5flash11enable_sm90INS1_16FlashAttnFwdSm90INS1_25CollectiveMainloopFwdSm90ILi2EN4cute5tupleIJNS5_1CILi1EEES8_S8_EEENS6_IJNS7_ILi192EEENS7_ILi128EEENS7_ILi96EEEEEELi96ENS_6half_tEfNS_4arch4Sm90ELb0ELb0ELb0ELb1ELb1ELb1ELb0ELb0ELb1ELb1ELb1ELb0EEENS1_21CollectiveEpilogueFwdINS6_IJSA_SC_SB_EEES9_SE_SG_Li384ELb1ELb1ELb1ELb0EEENS1_36VarlenDynamicPersistentTileSchedulerILi192ELi128ELi384ELi128ELb1ELb1ELb1ELb0ELb1ELb1EEEEEEEEEvNT_6ParamsE --------------------------
	.section	.nv.constant0._ZN7cutlass13device_kernelIN5flash11enable_sm90INS1_16FlashAttnFwdSm90INS1_25CollectiveMainloopFwdSm90ILi2EN4cute5tupleIJNS5_1CILi1EEES8_S8_EEENS6_IJNS7_ILi192EEENS7_ILi128EEENS7_ILi96EEEEEELi96ENS_6half_tEfNS_4arch4Sm90ELb0ELb0ELb0ELb1ELb1ELb1ELb0ELb0ELb1ELb1ELb1ELb0EEENS1_21CollectiveEpilogueFwdINS6_IJSA_SC_SB_EEES9_SE_SG_Li384ELb1ELb1ELb1ELb0EEENS1_36VarlenDynamicPersistentTileSchedulerILi192ELi128ELi384ELi128ELb1ELb1ELb1ELb0ELb1ELb1EEEEEEEEEvNT_6ParamsE,"a",@progbits
	.sectionflags	@""
	.align	4
.nv.constant0._ZN7cutlass13device_kernelIN5flash11enable_sm90INS1_16FlashAttnFwdSm90INS1_25CollectiveMainloopFwdSm90ILi2EN4cute5tupleIJNS5_1CILi1EEES8_S8_EEENS6_IJNS7_ILi192EEENS7_ILi128EEENS7_ILi96EEEEEELi96ENS_6half_tEfNS_4arch4Sm90ELb0ELb0ELb0ELb1ELb1ELb1ELb0ELb0ELb1ELb1ELb1ELb0EEENS1_21CollectiveEpilogueFwdINS6_IJSA_SC_SB_EEES9_SE_SG_Li384ELb1ELb1ELb1ELb0EEENS1_36VarlenDynamicPersistentTileSchedulerILi192ELi128ELi384ELi128ELb1ELb1ELb1ELb0ELb1ELb1EEEEEEEEEvNT_6ParamsE:
	.zero		3328


//--------------------- .nv.constant0._ZN7cutlass13device_kernelIN5flash11enable_sm90INS1_16FlashAttnFwdSm90INS1_25CollectiveMainloopFwdSm90ILi2EN4cute5tupleIJNS5_1CILi1EEES8_S8_EEENS6_IJNS7_ILi192EEENS7_ILi128EEENS7_ILi96EEEEEELi96ENS_6half_tEfNS_4arch4Sm90ELb0ELb1ELb0ELb0ELb1ELb0ELb0ELb0ELb1ELb1ELb1ELb0EEENS1_21CollectiveEpilogueFwdINS6_IJSA_SC_SB_EEES9_SE_SG_Li384ELb0ELb1ELb1ELb0EEENS1_19SingleTileSchedulerILb0ELb1ELb1ELi192EEEEEEEEEvNT_6ParamsE --------------------------
	.section	.nv.constant0._ZN7cutlass13device_kernelIN5flash11enable_sm90INS1_16FlashAttnFwdSm90INS1_25CollectiveMainloopFwdSm90ILi2EN4cute5tupleIJNS5_1CILi1EEES8_S8_EEENS6_IJNS7_ILi192EEENS7_ILi128EEENS7_ILi96EEEEEELi96ENS_6half_tEfNS_4arch4Sm90ELb0ELb1ELb0ELb0ELb1ELb0ELb0ELb0ELb1ELb1ELb1ELb0EEENS1_21CollectiveEpilogueFwdINS6_IJSA_SC_SB_EEES9_SE_SG_Li384ELb0ELb1ELb1ELb0EEENS1_19SingleTileSchedulerILb0ELb1ELb1ELi192EEEEEEEEEvNT_6ParamsE,"a",@progbits
	.sectionflags	@""
	.align	4
.nv.constant0._ZN7cutlass13device_kernelIN5flash11enable_sm90INS1_16FlashAttnFwdSm90INS1_25CollectiveMainloopFwdSm90ILi2EN4cute5tupleIJNS5_1CILi1EEES8_S8_EEENS6_IJNS7_ILi192EEENS7_ILi128EEENS7_ILi96EEEEEELi96ENS_6half_tEfNS_4arch4Sm90ELb0ELb1ELb0ELb0ELb1ELb0ELb0ELb0ELb1ELb1ELb1ELb0EEENS1_21CollectiveEpilogueFwdINS6_IJSA_SC_SB_EEES9_SE_SG_Li384ELb0ELb1ELb1ELb0EEENS1_19SingleTileSchedulerILb0ELb1ELb1ELi192EEEEEEEEEvNT_6ParamsE:
	.zero		3200


//--------------------- .nv.constant0._ZN7cutlass13device_kernelIN5flash11enable_sm90INS1_16FlashAttnFwdSm90INS1_25CollectiveMainloopFwdSm90ILi2EN4cute5tupleIJNS5_1CILi1EEES8_S8_EEENS6_IJNS7_ILi192EEENS7_ILi128EEENS7_ILi96EEEEEELi96ENS_6half_tEfNS_4arch4Sm90ELb0ELb1ELb0ELb1ELb1ELb0ELb0ELb0ELb1ELb1ELb1ELb0EEENS1_21CollectiveEpilogueFwdINS6_IJSA_SC_SB_EEES9_SE_SG_Li384ELb1ELb1ELb1ELb0EEENS1_36VarlenDynamicPersistentTileSchedulerILi192ELi128ELi384ELi128ELb1ELb1ELb1ELb1ELb0ELb1EEEEEEEEEvNT_6ParamsE --------------------------
	.section	.nv.constant0._ZN7cutlass13device_kernelIN5flash11enable_sm90INS1_16FlashAttnFwdSm90INS1_25CollectiveMainloopFwdSm90ILi2EN4cute5tupleIJNS5_1CILi1EEES8_S8_EEENS6_IJNS7_ILi192EEENS7_ILi128EEENS7_ILi96EEEEEELi96ENS_6half_tEfNS_4arch4Sm90ELb0ELb1ELb0ELb1ELb1ELb0ELb0ELb0ELb1ELb1ELb1ELb0EEENS1_21CollectiveEpilogueFwdINS6_IJSA_SC_SB_EEES9_SE_SG_Li384ELb1ELb1ELb1ELb0EEENS1_36VarlenDynamicPersistentTileSchedulerILi192ELi128ELi384ELi128ELb1ELb1ELb1ELb1ELb0ELb1EEEEEEEEEvNT_6ParamsE,"a",@progbits
	.sectionflags	@""
	.align	4
.nv.constant0._ZN7cutlass13device_kernelIN5flash11enable_sm90INS1_16FlashAttnFwdSm90INS1_25CollectiveMainloopFwdSm90ILi2EN4cute5tupleIJNS5_1CILi1EEES8_S8_EEENS6_IJNS7_ILi192EEENS7_ILi128EEENS7_ILi96EEEEEELi96ENS_6half_tEfNS_4arch4Sm90ELb0ELb1ELb0ELb1ELb1ELb0ELb0ELb0ELb1ELb1ELb1ELb0EEENS1_21CollectiveEpilogueFwdINS6_IJSA_SC_SB_EEES9_SE_SG_Li384ELb1ELb1ELb1ELb0EEENS1_36VarlenDynamicPersistentTileSchedulerILi192ELi128ELi384ELi128ELb1ELb1ELb1ELb1ELb0ELb1EEEEEEEEEvNT_6ParamsE:
	.zero		3328


//--------------------- .nv.constant0._ZN7cutlass13device_kernelIN5flash11enable_sm90INS1_16FlashAttnFwdSm90INS1_25CollectiveMainloopFwdSm90ILi2EN4cute5tupleIJNS5_1CILi1EEES8_S8_EEENS6_IJNS7_ILi192EEENS7_ILi128EEENS7_ILi96EEEEEELi96ENS_6half_tEfNS_4arch4Sm90ELb0ELb1ELb0ELb1ELb1ELb1ELb0ELb0ELb1ELb1ELb1ELb0EEENS1_21CollectiveEpilogueFwdINS6_IJSA_SC_SB_EEES9_SE_SG_Li384ELb1ELb1ELb1ELb0EEENS1_36VarlenDynamicPersistentTileSchedulerILi192ELi128ELi384ELi128ELb1ELb1ELb1ELb1ELb0ELb1EEEEEEEEEvNT_6ParamsE --------------------------
	.section	.nv.constant0._ZN7cutlass13device_kernelIN5flash11enable_sm90INS1_16FlashAttnFwdSm90INS1_25CollectiveMainloopFwdSm90ILi2EN4cute5tupleIJNS5_1CILi1EEES8_S8_EEENS6_IJNS7_ILi192EEENS7_ILi128EEENS7_ILi96EEEEEELi96ENS_6half_tEfNS_4arch4Sm90ELb0ELb1ELb0ELb1ELb1ELb1ELb0ELb0ELb1ELb1ELb1ELb0EEENS1_21CollectiveEpilogueFwdINS6_IJSA_SC_SB_EEES9_SE_SG_Li384ELb1ELb1ELb1ELb0EEENS1_36VarlenDynamicPersistentTileSchedulerILi192ELi128ELi384ELi128ELb1ELb1ELb1ELb1ELb0ELb1EEEEEEEEEvNT_6ParamsE,"a",@progbits
	.sectionflags	@""
	.align	4
.nv.constant0._ZN7cutlass13device_kernelIN5flash11enable_sm90INS1_16FlashAttnFwdSm90INS1_25CollectiveMainloopFwdSm90ILi2EN4cute5tupleIJNS5_1CILi1EEES8_S8_EEENS6_IJNS7_ILi192EEENS7_ILi128EEENS7_ILi96EEEEEELi96ENS_6half_tEfNS_4arch4Sm90ELb0ELb1ELb0ELb1ELb1ELb1ELb0ELb0ELb1ELb1ELb1ELb0EEENS1_21CollectiveEpilogueFwdINS6_IJSA_SC_SB_EEES9_SE_SG_Li384ELb1ELb1ELb1ELb0EEENS1_36VarlenDynamicPersistentTileSchedulerILi192ELi128ELi384ELi128ELb1ELb1ELb1ELb1ELb0ELb1EEEEEEEEEvNT_6ParamsE:
	.zero		3328


//--------------------- .nv.constant0._ZN7cutlass13device_kernelIN5flash11enable_sm90INS1_16FlashAttnFwdSm90INS1_25CollectiveMainloopFwdSm90ILi2EN4cute5tupleIJNS5_1CILi1EEES8_S8_EEENS6_IJNS7_ILi192EEENS7_ILi128EEENS7_ILi96EEEEEELi96ENS_6half_tEfNS_4arch4Sm90ELb1ELb0ELb0ELb0ELb1ELb0ELb0ELb0ELb1ELb1ELb1ELb0EEENS1_21CollectiveEpilogueFwdINS6_IJSA_SC_SB_EEES9_SE_SG_Li384ELb0ELb1ELb1ELb0EEENS1_19SingleTileSchedulerILb0ELb1ELb1ELi192EEEEEEEEEvNT_6ParamsE --------------------------
	.section	.nv.constant0._ZN7cutlass13device_kernelIN5flash11enable_sm90INS1_16FlashAttnFwdSm90INS1_25CollectiveMainloopFwdSm90ILi2EN4cute5tupleIJNS5_1CILi1EEES8_S8_EEENS6_IJNS7_ILi192EEENS7_ILi128EEENS7_ILi96EEEEEELi96ENS_6half_tEfNS_4arch4Sm90ELb1ELb0ELb0ELb0ELb1ELb0ELb0ELb0ELb1ELb1ELb1ELb0EEENS1_21CollectiveEpilogueFwdINS6_IJSA_SC_SB_EEES9_SE_SG_Li384ELb0ELb1ELb1ELb0EEENS1_19SingleTileSchedulerILb0ELb1ELb1ELi192EEEEEEEEEvNT_6ParamsE,"a",@progbits
	.sectionflags	@""
	.align	4
.nv.constant0._ZN7cutlass13device_kernelIN5flash11enable_sm90INS1_16FlashAttnFwdSm90INS1_25CollectiveMainloopFwdSm90ILi2EN4cute5tupleIJNS5_1CILi1EEES8_S8_EEENS6_IJNS7_ILi192EEENS7_ILi128EEENS7_ILi96EEEEEELi96ENS_6half_tEfNS_4arch4Sm90ELb1ELb0ELb0ELb0ELb1ELb0ELb0ELb0ELb1ELb1ELb1ELb0EEENS1_21CollectiveEpilogueFwdINS6_IJSA_SC_SB_EEES9_SE_SG_Li384ELb0ELb1ELb1ELb0EEENS1_19SingleTileSchedulerILb0ELb1ELb1ELi192EEEEEEEEEvNT_6ParamsE:
	.zero		3200


//--------------------- .nv.constant0._ZN7cutlass13device_kernelIN5flash11enable_sm90INS1_16FlashAttnFwdSm90INS1_25CollectiveMainloopFwdSm90ILi2EN4cute5tupleIJNS5_1CILi1EEES8_S8_EEENS6_IJNS7_ILi192EEENS7_ILi128EEENS7_ILi96EEEEEELi96ENS_6half_tEfNS_4arch4Sm90ELb1ELb0ELb0ELb1ELb1ELb0ELb0ELb0ELb1ELb1ELb1ELb0EEENS1_21CollectiveEpilogueFwdINS6_IJSA_SC_SB_EEES9_SE_SG_Li384ELb1ELb1ELb1ELb0EEENS1_36VarlenDynamicPersistentTileSchedulerILi192ELi128ELi384ELi128ELb1ELb1ELb1ELb1ELb1ELb1EEEEEEEEEvNT_6ParamsE --------------------------
	.section	.nv.constant0._ZN7cutlass13device_kernelIN5flash11enable_sm90INS1_16FlashAttnFwdSm90INS1_25CollectiveMainloopFwdSm90ILi2EN4cute5tupleIJNS5_1CILi1EEES8_S8_EEENS6_IJNS7_ILi192EEENS7_ILi128EEENS7_ILi96EEEEEELi96ENS_6half_tEfNS_4arch4Sm90ELb1ELb0ELb0ELb1ELb1ELb0ELb0ELb0ELb1ELb1ELb1ELb0EEENS1_21CollectiveEpilogueFwdINS6_IJSA_SC_SB_EEES9_SE_SG_Li384ELb1ELb1ELb1ELb0EEENS1_36VarlenDynamicPersistentTileSchedulerILi192ELi128ELi384ELi128ELb1ELb1ELb1ELb1ELb1ELb1EEEEEEEEEvNT_6ParamsE,"a",@progbits
	.sectionflags	@""
	.align	4
.nv.constant0._ZN7cutlass13device_kernelIN5flash11enable_sm90INS1_16FlashAttnFwdSm90INS1_25CollectiveMainloopFwdSm90ILi2EN4cute5tupleIJNS5_1CILi1EEES8_S8_EEENS6_IJNS7_ILi192EEENS7_ILi128EEENS7_ILi96EEEEEELi96ENS_6half_tEfNS_4arch4Sm90ELb1ELb0ELb0ELb1ELb1ELb0ELb0ELb0ELb1ELb1ELb1ELb0EEENS1_21CollectiveEpilogueFwdINS6_IJSA_SC_SB_EEES9_SE_SG_Li384ELb1ELb1ELb1ELb0EEENS1_36VarlenDynamicPersistentTileSchedulerILi192ELi128ELi384ELi128ELb1ELb1ELb1ELb1ELb1ELb1EEEEEEEEEvNT_6ParamsE:
	.zero		3328


//--------------------- .nv.constant0._ZN7cutlass13device_kernelIN5flash11enable_sm90INS1_16FlashAttnFwdSm90INS1_25CollectiveMainloopFwdSm90ILi2EN4cute5tupleIJNS5_1CILi1EEES8_S8_EEENS6_IJNS7_ILi192EEENS7_ILi128EEENS7_ILi96EEEEEELi96ENS_6half_tEfNS_4arch4Sm90ELb1ELb0ELb0ELb1ELb1ELb1ELb0ELb0ELb1ELb1ELb1ELb0EEENS1_21CollectiveEpilogueFwdINS6_IJSA_SC_SB_EEES9_SE_SG_Li384ELb1ELb1ELb1ELb0EEENS1_36VarlenDynamicPersistentTileSchedulerILi192ELi128ELi384ELi128ELb1ELb1ELb1ELb1ELb1ELb1EEEEEEEEEvNT_6ParamsE --------------------------
	.section	.nv.constant0._ZN7cutlass13device_kernelIN5flash11enable_sm90INS1_16FlashAttnFwdSm90INS1_25CollectiveMainloopFwdSm90ILi2EN4cute5tupleIJNS5_1CILi1EEES8_S8_EEENS6_IJNS7_ILi192EEENS7_ILi128EEENS7_ILi96EEEEEELi96ENS_6half_tEfNS_4arch4Sm90ELb1ELb0ELb0ELb1ELb1ELb1ELb0ELb0ELb1ELb1ELb1ELb0EEENS1_21CollectiveEpilogueFwdINS6_IJSA_SC_SB_EEES9_SE_SG_Li384ELb1ELb1ELb1ELb0EEENS1_36VarlenDynamicPersistentTileSchedulerILi192ELi128ELi384ELi128ELb1ELb1ELb1ELb1ELb1ELb1EEEEEEEEEvNT_6ParamsE,"a",@progbits
	.sectionflags	@""
	.align	4
.nv.constant0._ZN7cutlass13device_kernelIN5flash11enable_sm90INS1_16FlashAttnFwdSm90INS1_25CollectiveMainloopFwdSm90ILi2EN4cute5tupleIJNS5_1CILi1EEES8_S8_EEENS6_IJNS7_ILi192EEENS7_ILi128EEENS7_ILi96EEEEEELi96ENS_6half_tEfNS_4arch4Sm90ELb1ELb0ELb0ELb1ELb1ELb1ELb0ELb0ELb1ELb1ELb1ELb0EEENS1_21CollectiveEpilogueFwdINS6_IJSA_SC_SB_EEES9_SE_SG_Li384ELb1ELb1ELb1ELb0EEENS1_36VarlenDynamicPersistentTileSchedulerILi192ELi128ELi384ELi128ELb1ELb1ELb1ELb1ELb1ELb1EEEEEEEEEvNT_6ParamsE:
	.zero		3328


//--------------------- SYMBOLS --------------------------

	.type		.nv.reservedSmem.offset0,@object
	.size		.nv.reservedSmem.offset0,0x4
	.type		__assertfail,@function
